	.target	sm_100a

	.elftype	@"ET_EXEC"


//--------------------- .note.nv.tkinfo           --------------------------
	.section	.note.nv.tkinfo,"",@"SHT_NOTE"
	.sectionflags	@"SHF_NOTE_NV_TKINFO"
	.tkinfo
        /*0018*/ 	.word	0x00000002
        /*0030*/ 	.string	""
        /*0030*/ 	.string	"ptxas"
        /*0030*/ 	.string	"Cuda compilation tools, release 13.0, V13.0.88"
        /*0030*/ 	.string	"Build cuda_13.0.r13.0/compiler.36424714_0"
        /*0030*/ 	.string	"-arch sm_100a -m 64 "



//--------------------- .note.nv.cuinfo           --------------------------
	.section	.note.nv.cuinfo,"",@"SHT_NOTE"
	.sectionflags	@"SHF_NOTE_NV_CUINFO"
        /*0018*/ 	.short	0x0002
        /*001a*/ 	.short	0x0064
        /*001c*/ 	.short	0x0082
	.zero		2


//--------------------- .nv.info                  --------------------------
	.section	.nv.info,"",@"SHT_CUDA_INFO"
	.align	4


	//----- nvinfo : EIATTR_REGCOUNT
	.align		4
        /*0000*/ 	.byte	0x04, 0x2f
        /*0002*/ 	.short	(.L_1 - .L_0)
	.align		4
.L_0:
        /*0004*/ 	.word	index@(_ZN13group_norm_v214gn_cuda_kernelI6__halfLi480ELi2ELi16ELi60ELi1024ELb1ELi32ELi960ELi960ELi4ELb1ELi9ELb0ELb0ENS_16CompileConditionILi1000EEEEEvPT_PKS4_S7_S7_flPfS8_Pj)
        /*0008*/ 	.word	0x00000040


	//----- nvinfo : EIATTR_FRAME_SIZE
	.align		4
.L_1:
        /*000c*/ 	.byte	0x04, 0x11
        /*000e*/ 	.short	(.L_3 - .L_2)
	.align		4
.L_2:
        /*0010*/ 	.word	index@(_ZN13group_norm_v214gn_cuda_kernelI6__halfLi480ELi2ELi16ELi60ELi1024ELb1ELi32ELi960ELi960ELi4ELb1ELi9ELb0ELb0ENS_16CompileConditionILi1000EEEEEvPT_PKS4_S7_S7_flPfS8_Pj)
        /*0014*/ 	.word	0x000000a8


	//----- nvinfo : EIATTR_REGCOUNT
	.align		4
.L_3:
        /*0018*/ 	.byte	0x04, 0x2f
        /*001a*/ 	.short	(.L_5 - .L_4)
	.align		4
.L_4:
        /*001c*/ 	.word	index@(_ZN13group_norm_v214gn_cuda_kernelI6__halfLi480ELi2ELi16ELi60ELi1024ELb1ELi32ELi960ELi960ELi4ELb1ELi7ELb0ELb0ENS_16CompileConditionILi1000EEEEEvPT_PKS4_S7_S7_flPfS8_Pj)
        /*0020*/ 	.word	0x00000040


	//----- nvinfo : EIATTR_FRAME_SIZE
	.align		4
.L_5:
        /*0024*/ 	.byte	0x04, 0x11
        /*0026*/ 	.short	(.L_7 - .L_6)
	.align		4
.L_6:
        /*0028*/ 	.word	index@(_ZN13group_norm_v214gn_cuda_kernelI6__halfLi480ELi2ELi16ELi60ELi1024ELb1ELi32ELi960ELi960ELi4ELb1ELi7ELb0ELb0ENS_16CompileConditionILi1000EEEEEvPT_PKS4_S7_S7_flPfS8_Pj)
        /*002c*/ 	.word	0x000000a8


	//----- nvinfo : EIATTR_REGCOUNT
	.align		4
.L_7:
        /*0030*/ 	.byte	0x04, 0x2f
        /*0032*/ 	.short	(.L_9 - .L_8)
	.align		4
.L_8:
        /*0034*/ 	.word	index@(_ZN13group_norm_v214gn_cuda_kernelI6__halfLi480ELi1ELi16ELi60ELi1024ELb1ELi64ELi960ELi960ELi4ELb1ELi9ELb0ELb0ENS_16CompileConditionILi1000EEEEEvPT_PKS4_S7_S7_flPfS8_Pj)
        /*0038*/ 	.word	0x00000080


	//----- nvinfo : EIATTR_FRAME_SIZE
	.align		4
.L_9:
        /*003c*/ 	.byte	0x04, 0x11
        /*003e*/ 	.short	(.L_11 - .L_10)
	.align		4
.L_10:
        /*0040*/ 	.word	index@(_ZN13group_norm_v214gn_cuda_kernelI6__halfLi480ELi1ELi16ELi60ELi1024ELb1ELi64ELi960ELi960ELi4ELb1ELi9ELb0ELb0ENS_16CompileConditionILi1000EEEEEvPT_PKS4_S7_S7_flPfS8_Pj)
        /*0044*/ 	.word	0x000000d8


	//----- nvinfo : EIATTR_REGCOUNT
	.align		4
.L_11:
        /*0048*/ 	.byte	0x04, 0x2f
        /*004a*/ 	.short	(.L_13 - .L_12)
	.align		4
.L_12:
        /*004c*/ 	.word	index@(_ZN13group_norm_v214gn_cuda_kernelI6__halfLi480ELi1ELi16ELi60ELi1024ELb1ELi32ELi960ELi960ELi4ELb1ELi4ELb0ELb0ENS_16CompileConditionILi1000EEEEEvPT_PKS4_S7_S7_flPfS8_Pj)
        /*0050*/ 	.word	0x00000080


	//----- nvinfo : EIATTR_FRAME_SIZE
	.align		4
.L_13:
        /*0054*/ 	.byte	0x04, 0x11
        /*0056*/ 	.short	(.L_15 - .L_14)
	.align		4
.L_14:
        /*0058*/ 	.word	index@(_ZN13group_norm_v214gn_cuda_kernelI6__halfLi480ELi1ELi16ELi60ELi1024ELb1ELi32ELi960ELi960ELi4ELb1ELi4ELb0ELb0ENS_16CompileConditionILi1000EEEEEvPT_PKS4_S7_S7_flPfS8_Pj)
        /*005c*/ 	.word	0x00000000


	//----- nvinfo : EIATTR_REGCOUNT
	.align		4
.L_15:
        /*0060*/ 	.byte	0x04, 0x2f
        /*0062*/ 	.short	(.L_17 - .L_16)
	.align		4
.L_16:
        /*0064*/ 	.word	index@(_ZN13group_norm_v214gn_cuda_kernelI6__halfLi480ELi3ELi16ELi60ELi1024ELb1ELi16ELi960ELi960ELi4ELb1ELi5ELb0ELb0ENS_16CompileConditionILi1000EEEEEvPT_PKS4_S7_S7_flPfS8_Pj)
        /*0068*/ 	.word	0x00000028


	//----- nvinfo : EIATTR_FRAME_SIZE
	.align		4
.L_17:
        /*006c*/ 	.byte	0x04, 0x11
        /*006e*/ 	.short	(.L_19 - .L_18)
	.align		4
.L_18:
        /*0070*/ 	.word	index@(_ZN13group_norm_v214gn_cuda_kernelI6__halfLi480ELi3ELi16ELi60ELi1024ELb1ELi16ELi960ELi960ELi4ELb1ELi5ELb0ELb0ENS_16CompileConditionILi1000EEEEEvPT_PKS4_S7_S7_flPfS8_Pj)
        /*0074*/ 	.word	0x00000050


	//----- nvinfo : EIATTR_REGCOUNT
	.align		4
.L_19:
        /*0078*/ 	.byte	0x04, 0x2f
        /*007a*/ 	.short	(.L_21 - .L_20)
	.align		4
.L_20:
        /*007c*/ 	.word	index@(_ZN13group_norm_v214gn_cuda_kernelI6__halfLi480ELi1ELi16ELi60ELi1024ELb1ELi16ELi960ELi960ELi4ELb1ELi2ELb0ELb0ENS_16CompileConditionILi1000EEEEEvPT_PKS4_S7_S7_flPfS8_Pj)
        /*0080*/ 	.word	0x00000074


	//----- nvinfo : EIATTR_FRAME_SIZE
	.align		4
.L_21:
        /*0084*/ 	.byte	0x04, 0x11
        /*0086*/ 	.short	(.L_23 - .L_22)
	.align		4
.L_22:
        /*0088*/ 	.word	index@(_ZN13group_norm_v214gn_cuda_kernelI6__halfLi480ELi1ELi16ELi60ELi1024ELb1ELi16ELi960ELi960ELi4ELb1ELi2ELb0ELb0ENS_16CompileConditionILi1000EEEEEvPT_PKS4_S7_S7_flPfS8_Pj)
        /*008c*/ 	.word	0x00000000


	//----- nvinfo : EIATTR_REGCOUNT
	.align		4
.L_23:
        /*0090*/ 	.byte	0x04, 0x2f
        /*0092*/ 	.short	(.L_25 - .L_24)
	.align		4
.L_24:
        /*0094*/ 	.word	index@(_ZN13group_norm_v214gn_cuda_kernelI6__halfLi480ELi3ELi16ELi60ELi1024ELb1ELi8ELi960ELi960ELi4ELb1ELi2ELb0ELb0ENS_16CompileConditionILi1000EEEEEvPT_PKS4_S7_S7_flPfS8_Pj)
        /*0098*/ 	.word	0x00000028


	//----- nvinfo : EIATTR_FRAME_SIZE
	.align		4
.L_25:
        /*009c*/ 	.byte	0x04, 0x11
        /*009e*/ 	.short	(.L_27 - .L_26)
	.align		4
.L_26:
        /*00a0*/ 	.word	index@(_ZN13group_norm_v214gn_cuda_kernelI6__halfLi480ELi3ELi16ELi60ELi1024ELb1ELi8ELi960ELi960ELi4ELb1ELi2ELb0ELb0ENS_16CompileConditionILi1000EEEEEvPT_PKS4_S7_S7_flPfS8_Pj)
        /*00a4*/ 	.word	0x00000000


	//----- nvinfo : EIATTR_REGCOUNT
	.align		4
.L_27:
        /*00a8*/ 	.byte	0x04, 0x2f
        /*00aa*/ 	.short	(.L_29 - .L_28)
	.align		4
.L_28:
        /*00ac*/ 	.word	index@(_ZN13group_norm_v214gn_cuda_kernelI6__halfLi480ELi1ELi16ELi60ELi1024ELb1ELi8ELi960ELi960ELi4ELb1ELi1ELb0ELb0ENS_16CompileConditionILi1000EEEEEvPT_PKS4_S7_S7_flPfS8_Pj)
        /*00b0*/ 	.word	0x00000046


	//----- nvinfo : EIATTR_FRAME_SIZE
	.align		4
.L_29:
        /*00b4*/ 	.byte	0x04, 0x11
        /*00b6*/ 	.short	(.L_31 - .L_30)
	.align		4
.L_30:
        /*00b8*/ 	.word	index@(_ZN13group_norm_v214gn_cuda_kernelI6__halfLi480ELi1ELi16ELi60ELi1024ELb1ELi8ELi960ELi960ELi4ELb1ELi1ELb0ELb0ENS_16CompileConditionILi1000EEEEEvPT_PKS4_S7_S7_flPfS8_Pj)
        /*00bc*/ 	.word	0x00000000


	//----- nvinfo : EIATTR_REGCOUNT
	.align		4
.L_31:
        /*00c0*/ 	.byte	0x04, 0x2f
        /*00c2*/ 	.short	(.L_33 - .L_32)
	.align		4
.L_32:
        /*00c4*/ 	.word	index@(_ZN13group_norm_v214gn_cuda_kernelI6__halfLi480ELi3ELi16ELi60ELi1024ELb1ELi4ELi960ELi960ELi4ELb1ELi1ELb0ELb0ENS_16CompileConditionILi1000EEEEEvPT_PKS4_S7_S7_flPfS8_Pj)
        /*00c8*/ 	.word	0x00000028


	//----- nvinfo : EIATTR_FRAME_SIZE
	.align		4
.L_33:
        /*00cc*/ 	.byte	0x04, 0x11
        /*00ce*/ 	.short	(.L_35 - .L_34)
	.align		4
.L_34:
        /*00d0*/ 	.word	index@(_ZN13group_norm_v214gn_cuda_kernelI6__halfLi480ELi3ELi16ELi60ELi1024ELb1ELi4ELi960ELi960ELi4ELb1ELi1ELb0ELb0ENS_16CompileConditionILi1000EEEEEvPT_PKS4_S7_S7_flPfS8_Pj)
        /*00d4*/ 	.word	0x00000000


	//----- nvinfo : EIATTR_REGCOUNT
	.align		4
.L_35:
        /*00d8*/ 	.byte	0x04, 0x2f
        /*00da*/ 	.short	(.L_37 - .L_36)
	.align		4
.L_36:
        /*00dc*/ 	.word	index@(_ZN13group_norm_v214gn_cuda_kernelI6__halfLi480ELi2ELi32ELi30ELi1024ELb0ELi32ELi960ELi960ELi4ELb1ELi9ELb0ELb0ENS_16CompileConditionILi1000EEEEEvPT_PKS4_S7_S7_flPfS8_Pj)
        /*00e0*/ 	.word	0x00000040


	//----- nvinfo : EIATTR_FRAME_SIZE
	.align		4
.L_37:
        /*00e4*/ 	.byte	0x04, 0x11
        /*00e6*/ 	.short	(.L_39 - .L_38)
	.align		4
.L_38:
        /*00e8*/ 	.word	index@(_ZN13group_norm_v214gn_cuda_kernelI6__halfLi480ELi2ELi32ELi30ELi1024ELb0ELi32ELi960ELi960ELi4ELb1ELi9ELb0ELb0ENS_16CompileConditionILi1000EEEEEvPT_PKS4_S7_S7_flPfS8_Pj)
        /*00ec*/ 	.word	0x00000088


	//----- nvinfo : EIATTR_REGCOUNT
	.align		4
.L_39:
        /*00f0*/ 	.byte	0x04, 0x2f
        /*00f2*/ 	.short	(.L_41 - .L_40)
	.align		4
.L_40:
        /*00f4*/ 	.word	index@(_ZN13group_norm_v214gn_cuda_kernelI6__halfLi480ELi2ELi32ELi30ELi1024ELb0ELi32ELi960ELi960ELi4ELb1ELi7ELb0ELb0ENS_16CompileConditionILi1000EEEEEvPT_PKS4_S7_S7_flPfS8_Pj)
        /*00f8*/ 	.word	0x00000040


	//----- nvinfo : EIATTR_FRAME_SIZE
	.align		4
.L_41:
        /*00fc*/ 	.byte	0x04, 0x11
        /*00fe*/ 	.short	(.L_43 - .L_42)
	.align		4
.L_42:
        /*0100*/ 	.word	index@(_ZN13group_norm_v214gn_cuda_kernelI6__halfLi480ELi2ELi32ELi30ELi1024ELb0ELi32ELi960ELi960ELi4ELb1ELi7ELb0ELb0ENS_16CompileConditionILi1000EEEEEvPT_PKS4_S7_S7_flPfS8_Pj)
        /*0104*/ 	.word	0x00000088


	//----- nvinfo : EIATTR_REGCOUNT
	.align		4
.L_43:
        /*0108*/ 	.byte	0x04, 0x2f
        /*010a*/ 	.short	(.L_45 - .L_44)
	.align		4
.L_44:
        /*010c*/ 	.word	index@(_ZN13group_norm_v214gn_cuda_kernelI6__halfLi480ELi1ELi32ELi30ELi1024ELb0ELi64ELi960ELi960ELi4ELb1ELi9ELb0ELb0ENS_16CompileConditionILi1000EEEEEvPT_PKS4_S7_S7_flPfS8_Pj)
        /*0110*/ 	.word	0x00000080


	//----- nvinfo : EIATTR_FRAME_SIZE
	.align		4
.L_45:
        /*0114*/ 	.byte	0x04, 0x11
        /*0116*/ 	.short	(.L_47 - .L_46)
	.align		4
.L_46:
        /*0118*/ 	.word	index@(_ZN13group_norm_v214gn_cuda_kernelI6__halfLi480ELi1ELi32ELi30ELi1024ELb0ELi64ELi960ELi960ELi4ELb1ELi9ELb0ELb0ENS_16CompileConditionILi1000EEEEEvPT_PKS4_S7_S7_flPfS8_Pj)
        /*011c*/ 	.word	0x000000a0


	//----- nvinfo : EIATTR_REGCOUNT
	.align		4
.L_47:
        /*0120*/ 	.byte	0x04, 0x2f
        /*0122*/ 	.short	(.L_49 - .L_48)
	.align		4
.L_48:
        /*0124*/ 	.word	index@(_ZN13group_norm_v214gn_cuda_kernelI6__halfLi480ELi1ELi32ELi30ELi1024ELb0ELi32ELi960ELi960ELi4ELb1ELi4ELb0ELb0ENS_16CompileConditionILi1000EEEEEvPT_PKS4_S7_S7_flPfS8_Pj)
        /*0128*/ 	.word	0x00000080


	//----- nvinfo : EIATTR_FRAME_SIZE
	.align		4
.L_49:
        /*012c*/ 	.byte	0x04, 0x11
        /*012e*/ 	.short	(.L_51 - .L_50)
	.align		4
.L_50:
        /*0130*/ 	.word	index@(_ZN13group_norm_v214gn_cuda_kernelI6__halfLi480ELi1ELi32ELi30ELi1024ELb0ELi32ELi960ELi960ELi4ELb1ELi4ELb0ELb0ENS_16CompileConditionILi1000EEEEEvPT_PKS4_S7_S7_flPfS8_Pj)
        /*0134*/ 	.word	0x00000000


	//----- nvinfo : EIATTR_REGCOUNT
	.align		4
.L_51:
        /*0138*/ 	.byte	0x04, 0x2f
        /*013a*/ 	.short	(.L_53 - .L_52)
	.align		4
.L_52:
        /*013c*/ 	.word	index@(_ZN13group_norm_v214gn_cuda_kernelI6__halfLi480ELi3ELi32ELi30ELi1024ELb0ELi16ELi960ELi960ELi4ELb1ELi5ELb0ELb0ENS_16CompileConditionILi1000EEEEEvPT_PKS4_S7_S7_flPfS8_Pj)
        /*0140*/ 	.word	0x00000028


	//----- nvinfo : EIATTR_FRAME_SIZE
	.align		4
.L_53:
        /*0144*/ 	.byte	0x04, 0x11
        /*0146*/ 	.short	(.L_55 - .L_54)
	.align		4
.L_54:
        /*0148*/ 	.word	index@(_ZN13group_norm_v214gn_cuda_kernelI6__halfLi480ELi3ELi32ELi30ELi1024ELb0ELi16ELi960ELi960ELi4ELb1ELi5ELb0ELb0ENS_16CompileConditionILi1000EEEEEvPT_PKS4_S7_S7_flPfS8_Pj)
        /*014c*/ 	.word	0x00000058


	//----- nvinfo : EIATTR_REGCOUNT
	.align		4
.L_55:
        /*0150*/ 	.byte	0x04, 0x2f
        /*0152*/ 	.short	(.L_57 - .L_56)
	.align		4
.L_56:
        /*0154*/ 	.word	index@(_ZN13group_norm_v214gn_cuda_kernelI6__halfLi480ELi1ELi32ELi30ELi1024ELb0ELi16ELi960ELi960ELi4ELb1ELi2ELb0ELb0ENS_16CompileConditionILi1000EEEEEvPT_PKS4_S7_S7_flPfS8_Pj)
        /*0158*/ 	.word	0x0000007e


	//----- nvinfo : EIATTR_FRAME_SIZE
	.align		4
.L_57:
        /*015c*/ 	.byte	0x04, 0x11
        /*015e*/ 	.short	(.L_59 - .L_58)
	.align		4
.L_58:
        /*0160*/ 	.word	index@(_ZN13group_norm_v214gn_cuda_kernelI6__halfLi480ELi1ELi32ELi30ELi1024ELb0ELi16ELi960ELi960ELi4ELb1ELi2ELb0ELb0ENS_16CompileConditionILi1000EEEEEvPT_PKS4_S7_S7_flPfS8_Pj)
        /*0164*/ 	.word	0x00000000


	//----- nvinfo : EIATTR_REGCOUNT
	.align		4
.L_59:
        /*0168*/ 	.byte	0x04, 0x2f
        /*016a*/ 	.short	(.L_61 - .L_60)
	.align		4
.L_60:
        /*016c*/ 	.word	index@(_ZN13group_norm_v214gn_cuda_kernelI6__halfLi480ELi3ELi32ELi30ELi1024ELb0ELi8ELi960ELi960ELi4ELb1ELi2ELb0ELb0ENS_16CompileConditionILi1000EEEEEvPT_PKS4_S7_S7_flPfS8_Pj)
        /*0170*/ 	.word	0x00000028


	//----- nvinfo : EIATTR_FRAME_SIZE
	.align		4
.L_61:
        /*0174*/ 	.byte	0x04, 0x11
        /*0176*/ 	.short	(.L_63 - .L_62)
	.align		4
.L_62:
        /*0178*/ 	.word	index@(_ZN13group_norm_v214gn_cuda_kernelI6__halfLi480ELi3ELi32ELi30ELi1024ELb0ELi8ELi960ELi960ELi4ELb1ELi2ELb0ELb0ENS_16CompileConditionILi1000EEEEEvPT_PKS4_S7_S7_flPfS8_Pj)
        /*017c*/ 	.word	0x00000020


	//----- nvinfo : EIATTR_REGCOUNT
	.align		4
.L_63:
        /*0180*/ 	.byte	0x04, 0x2f
        /*0182*/ 	.short	(.L_65 - .L_64)
	.align		4
.L_64:
        /*0184*/ 	.word	index@(_ZN13group_norm_v214gn_cuda_kernelI6__halfLi480ELi1ELi32ELi30ELi1024ELb0ELi8ELi960ELi960ELi4ELb1ELi1ELb0ELb0ENS_16CompileConditionILi1000EEEEEvPT_PKS4_S7_S7_flPfS8_Pj)
        /*0188*/ 	.word	0x00000060


	//----- nvinfo : EIATTR_FRAME_SIZE
	.align		4
.L_65:
        /*018c*/ 	.byte	0x04, 0x11
        /*018e*/ 	.short	(.L_67 - .L_66)
	.align		4
.L_66:
        /*0190*/ 	.word	index@(_ZN13group_norm_v214gn_cuda_kernelI6__halfLi480ELi1ELi32ELi30ELi1024ELb0ELi8ELi960ELi960ELi4ELb1ELi1ELb0ELb0ENS_16CompileConditionILi1000EEEEEvPT_PKS4_S7_S7_flPfS8_Pj)
        /*0194*/ 	.word	0x00000000


	//----- nvinfo : EIATTR_REGCOUNT
	.align		4
.L_67:
        /*0198*/ 	.byte	0x04, 0x2f
        /*019a*/ 	.short	(.L_69 - .L_68)
	.align		4
.L_68:
        /*019c*/ 	.word	index@(_ZN13group_norm_v214gn_cuda_kernelI6__halfLi480ELi3ELi32ELi30ELi1024ELb0ELi4ELi960ELi960ELi4ELb1ELi1ELb0ELb0ENS_16CompileConditionILi1000EEEEEvPT_PKS4_S7_S7_flPfS8_Pj)
        /*01a0*/ 	.word	0x00000028


	//----- nvinfo : EIATTR_FRAME_SIZE
	.align		4
.L_69:
        /*01a4*/ 	.byte	0x04, 0x11
        /*01a6*/ 	.short	(.L_71 - .L_70)
	.align		4
.L_70:
        /*01a8*/ 	.word	index@(_ZN13group_norm_v214gn_cuda_kernelI6__halfLi480ELi3ELi32ELi30ELi1024ELb0ELi4ELi960ELi960ELi4ELb1ELi1ELb0ELb0ENS_16CompileConditionILi1000EEEEEvPT_PKS4_S7_S7_flPfS8_Pj)
        /*01ac*/ 	.word	0x00000100


	//----- nvinfo : EIATTR_REGCOUNT
	.align		4
.L_71:
        /*01b0*/ 	.byte	0x04, 0x2f
        /*01b2*/ 	.short	(.L_73 - .L_72)
	.align		4
.L_72:
        /*01b4*/ 	.word	index@(_ZN13group_norm_v218gn_bwd_cuda_kernelI6__halfLi480ELi2ELi16ELi60ELi1024ELb1ELb1ELi16ELi960ELi960ELi4ELb1ELi4ELb0ELb0ELNS_15WgradSyncMethodE3ENS_16CompileConditionILi1000EEEEEvPT_S6_S6_PKS5_S8_S8_S8_PKfflPfPj)
        /*01b8*/ 	.word	0x00000040


	//----- nvinfo : EIATTR_FRAME_SIZE
	.align		4
.L_73:
        /*01bc*/ 	.byte	0x04, 0x11
        /*01be*/ 	.short	(.L_75 - .L_74)
	.align		4
.L_74:
        /*01c0*/ 	.word	index@(_ZN13group_norm_v218gn_bwd_cuda_kernelI6__halfLi480ELi2ELi16ELi60ELi1024ELb1ELb1ELi16ELi960ELi960ELi4ELb1ELi4ELb0ELb0ELNS_15WgradSyncMethodE3ENS_16CompileConditionILi1000EEEEEvPT_S6_S6_PKS5_S8_S8_S8_PKfflPfPj)
        /*01c4*/ 	.word	0x00000110


	//----- nvinfo : EIATTR_REGCOUNT
	.align		4
.L_75:
        /*01c8*/ 	.byte	0x04, 0x2f
        /*01ca*/ 	.short	(.L_77 - .L_76)
	.align		4
.L_76:
        /*01cc*/ 	.word	index@(_ZN13group_norm_v218gn_bwd_cuda_kernelI6__halfLi480ELi2ELi16ELi60ELi1024ELb1ELb1ELi16ELi960ELi960ELi4ELb1ELi3ELb0ELb0ELNS_15WgradSyncMethodE3ENS_16CompileConditionILi1000EEEEEvPT_S6_S6_PKS5_S8_S8_S8_PKfflPfPj)
        /*01d0*/ 	.word	0x00000040


	//----- nvinfo : EIATTR_FRAME_SIZE
	.align		4
.L_77:
        /*01d4*/ 	.byte	0x04, 0x11
        /*01d6*/ 	.short	(.L_79 - .L_78)
	.align		4
.L_78:
        /*01d8*/ 	.word	index@(_ZN13group_norm_v218gn_bwd_cuda_kernelI6__halfLi480ELi2ELi16ELi60ELi1024ELb1ELb1ELi16ELi960ELi960ELi4ELb1ELi3ELb0ELb0ELNS_15WgradSyncMethodE3ENS_16CompileConditionILi1000EEEEEvPT_S6_S6_PKS5_S8_S8_S8_PKfflPfPj)
        /*01dc*/ 	.word	0x00000110


	//----- nvinfo : EIATTR_REGCOUNT
	.align		4
.L_79:
        /*01e0*/ 	.byte	0x04, 0x2f
        /*01e2*/ 	.short	(.L_81 - .L_80)
	.align		4
.L_80:
        /*01e4*/ 	.word	index@(_ZN13group_norm_v218gn_bwd_cuda_kernelI6__halfLi480ELi1ELi16ELi60ELi1024ELb1ELb1ELi32ELi960ELi960ELi4ELb1ELi4ELb0ELb0ELNS_15WgradSyncMethodE3ENS_16CompileConditionILi1000EEEEEvPT_S6_S6_PKS5_S8_S8_S8_PKfflPfPj)
        /*01e8*/ 	.word	0x00000080


	//----- nvinfo : EIATTR_FRAME_SIZE
	.align		4
.L_81:
        /*01ec*/ 	.byte	0x04, 0x11
        /*01ee*/ 	.short	(.L_83 - .L_82)
	.align		4
.L_82:
        /*01f0*/ 	.word	index@(_ZN13group_norm_v218gn_bwd_cuda_kernelI6__halfLi480ELi1ELi16ELi60ELi1024ELb1ELb1ELi32ELi960ELi960ELi4ELb1ELi4ELb0ELb0ELNS_15WgradSyncMethodE3ENS_16CompileConditionILi1000EEEEEvPT_S6_S6_PKS5_S8_S8_S8_PKfflPfPj)
        /*01f4*/ 	.word	0x00000100


	//----- nvinfo : EIATTR_REGCOUNT
	.align		4
.L_83:
        /*01f8*/ 	.byte	0x04, 0x2f
        /*01fa*/ 	.short	(.L_85 - .L_84)
	.align		4
.L_84:
        /*01fc*/ 	.word	index@(_ZN13group_norm_v218gn_bwd_cuda_kernelI6__halfLi480ELi1ELi16ELi60ELi1024ELb1ELb1ELi16ELi960ELi960ELi4ELb1ELi2ELb0ELb0ELNS_15WgradSyncMethodE3ENS_16CompileConditionILi1000EEEEEvPT_S6_S6_PKS5_S8_S8_S8_PKfflPfPj)
        /*0200*/ 	.word	0x00000080


	//----- nvinfo : EIATTR_FRAME_SIZE
	.align		4
.L_85:
        /*0204*/ 	.byte	0x04, 0x11
        /*0206*/ 	.short	(.L_87 - .L_86)
	.align		4
.L_86:
        /*0208*/ 	.word	index@(_ZN13group_norm_v218gn_bwd_cuda_kernelI6__halfLi480ELi1ELi16ELi60ELi1024ELb1ELb1ELi16ELi960ELi960ELi4ELb1ELi2ELb0ELb0ELNS_15WgradSyncMethodE3ENS_16CompileConditionILi1000EEEEEvPT_S6_S6_PKS5_S8_S8_S8_PKfflPfPj)
        /*020c*/ 	.word	0x00000000


	//----- nvinfo : EIATTR_REGCOUNT
	.align		4
.L_87:
        /*0210*/ 	.byte	0x04, 0x2f
        /*0212*/ 	.short	(.L_89 - .L_88)
	.align		4
.L_88:
        /*0214*/ 	.word	index@(_ZN13group_norm_v218gn_bwd_cuda_kernelI6__halfLi480ELi3ELi16ELi60ELi1024ELb1ELb1ELi8ELi960ELi960ELi4ELb1ELi2ELb0ELb0ELNS_15WgradSyncMethodE3ENS_16CompileConditionILi1000EEEEEvPT_S6_S6_PKS5_S8_S8_S8_PKfflPfPj)
        /*0218*/ 	.word	0x00000028


	//----- nvinfo : EIATTR_FRAME_SIZE
	.align		4
.L_89:
        /*021c*/ 	.byte	0x04, 0x11
        /*021e*/ 	.short	(.L_91 - .L_90)
	.align		4
.L_90:
        /*0220*/ 	.word	index@(_ZN13group_norm_v218gn_bwd_cuda_kernelI6__halfLi480ELi3ELi16ELi60ELi1024ELb1ELb1ELi8ELi960ELi960ELi4ELb1ELi2ELb0ELb0ELNS_15WgradSyncMethodE3ENS_16CompileConditionILi1000EEEEEvPT_S6_S6_PKS5_S8_S8_S8_PKfflPfPj)
        /*0224*/ 	.word	0x000000c0


	//----- nvinfo : EIATTR_REGCOUNT
	.align		4
.L_91:
        /*0228*/ 	.byte	0x04, 0x2f
        /*022a*/ 	.short	(.L_93 - .L_92)
	.align		4
.L_92:
        /*022c*/ 	.word	index@(_ZN13group_norm_v218gn_bwd_cuda_kernelI6__halfLi480ELi1ELi16ELi60ELi1024ELb1ELb1ELi8ELi960ELi960ELi4ELb1ELi1ELb0ELb0ELNS_15WgradSyncMethodE3ENS_16CompileConditionILi1000EEEEEvPT_S6_S6_PKS5_S8_S8_S8_PKfflPfPj)
        /*0230*/ 	.word	0x00000078


	//----- nvinfo : EIATTR_FRAME_SIZE
	.align		4
.L_93:
        /*0234*/ 	.byte	0x04, 0x11
        /*0236*/ 	.short	(.L_95 - .L_94)
	.align		4
.L_94:
        /*0238*/ 	.word	index@(_ZN13group_norm_v218gn_bwd_cuda_kernelI6__halfLi480ELi1ELi16ELi60ELi1024ELb1ELb1ELi8ELi960ELi960ELi4ELb1ELi1ELb0ELb0ELNS_15WgradSyncMethodE3ENS_16CompileConditionILi1000EEEEEvPT_S6_S6_PKS5_S8_S8_S8_PKfflPfPj)
        /*023c*/ 	.word	0x00000000


	//----- nvinfo : EIATTR_REGCOUNT
	.align		4
.L_95:
        /*0240*/ 	.byte	0x04, 0x2f
        /*0242*/ 	.short	(.L_97 - .L_96)
	.align		4
.L_96:
        /*0244*/ 	.word	index@(_ZN13group_norm_v218gn_bwd_cuda_kernelI6__halfLi480ELi3ELi16ELi60ELi1024ELb1ELb1ELi4ELi960ELi960ELi4ELb1ELi1ELb0ELb0ELNS_15WgradSyncMethodE3ENS_16CompileConditionILi1000EEEEEvPT_S6_S6_PKS5_S8_S8_S8_PKfflPfPj)
        /*0248*/ 	.word	0x00000028


	//----- nvinfo : EIATTR_FRAME_SIZE
	.align		4
.L_97:
        /*024c*/ 	.byte	0x04, 0x11
        /*024e*/ 	.short	(.L_99 - .L_98)
	.align		4
.L_98:
        /*0250*/ 	.word	index@(_ZN13group_norm_v218gn_bwd_cuda_kernelI6__halfLi480ELi3ELi16ELi60ELi1024ELb1ELb1ELi4ELi960ELi960ELi4ELb1ELi1ELb0ELb0ELNS_15WgradSyncMethodE3ENS_16CompileConditionILi1000EEEEEvPT_S6_S6_PKS5_S8_S8_S8_PKfflPfPj)
        /*0254*/ 	.word	0x00000048


	//----- nvinfo : EIATTR_REGCOUNT
	.align		4
.L_99:
        /*0258*/ 	.byte	0x04, 0x2f
        /*025a*/ 	.short	(.L_101 - .L_100)
	.align		4
.L_100:
        /*025c*/ 	.word	index@(_ZN13group_norm_v218gn_bwd_cuda_kernelI6__halfLi480ELi2ELi32ELi30ELi1024ELb0ELb1ELi16ELi960ELi960ELi4ELb1ELi4ELb0ELb0ELNS_15WgradSyncMethodE3ENS_16CompileConditionILi1000EEEEEvPT_S6_S6_PKS5_S8_S8_S8_PKfflPfPj)
        /*0260*/ 	.word	0x00000040


	//----- nvinfo : EIATTR_FRAME_SIZE
	.align		4
.L_101:
        /*0264*/ 	.byte	0x04, 0x11
        /*0266*/ 	.short	(.L_103 - .L_102)
	.align		4
.L_102:
        /*0268*/ 	.word	index@(_ZN13group_norm_v218gn_bwd_cuda_kernelI6__halfLi480ELi2ELi32ELi30ELi1024ELb0ELb1ELi16ELi960ELi960ELi4ELb1ELi4ELb0ELb0ELNS_15WgradSyncMethodE3ENS_16CompileConditionILi1000EEEEEvPT_S6_S6_PKS5_S8_S8_S8_PKfflPfPj)
        /*026c*/ 	.word	0x000000d0


	//----- nvinfo : EIATTR_REGCOUNT
	.align		4
.L_103:
        /*0270*/ 	.byte	0x04, 0x2f
        /*0272*/ 	.short	(.L_105 - .L_104)
	.align		4
.L_104:
        /*0274*/ 	.word	index@(_ZN13group_norm_v218gn_bwd_cuda_kernelI6__halfLi480ELi2ELi32ELi30ELi1024ELb0ELb1ELi16ELi960ELi960ELi4ELb1ELi3ELb0ELb0ELNS_15WgradSyncMethodE3ENS_16CompileConditionILi1000EEEEEvPT_S6_S6_PKS5_S8_S8_S8_PKfflPfPj)
        /*0278*/ 	.word	0x00000040


	//----- nvinfo : EIATTR_FRAME_SIZE
	.align		4
.L_105:
        /*027c*/ 	.byte	0x04, 0x11
        /*027e*/ 	.short	(.L_107 - .L_106)
	.align		4
.L_106:
        /*0280*/ 	.word	index@(_ZN13group_norm_v218gn_bwd_cuda_kernelI6__halfLi480ELi2ELi32ELi30ELi1024ELb0ELb1ELi16ELi960ELi960ELi4ELb1ELi3ELb0ELb0ELNS_15WgradSyncMethodE3ENS_16CompileConditionILi1000EEEEEvPT_S6_S6_PKS5_S8_S8_S8_PKfflPfPj)
        /*0284*/ 	.word	0x000000d0


	//----- nvinfo : EIATTR_REGCOUNT
	.align		4
.L_107:
        /*0288*/ 	.byte	0x04, 0x2f
        /*028a*/ 	.short	(.L_109 - .L_108)
	.align		4
.L_108:
        /*028c*/ 	.word	index@(_ZN13group_norm_v218gn_bwd_cuda_kernelI6__halfLi480ELi1ELi32ELi30ELi1024ELb0ELb1ELi32ELi960ELi960ELi4ELb1ELi4ELb0ELb0ELNS_15WgradSyncMethodE3ENS_16CompileConditionILi1000EEEEEvPT_S6_S6_PKS5_S8_S8_S8_PKfflPfPj)
        /*0290*/ 	.word	0x00000080


	//----- nvinfo : EIATTR_FRAME_SIZE
	.align		4
.L_109:
        /*0294*/ 	.byte	0x04, 0x11
        /*0296*/ 	.short	(.L_111 - .L_110)
	.align		4
.L_110:
        /*0298*/ 	.word	index@(_ZN13group_norm_v218gn_bwd_cuda_kernelI6__halfLi480ELi1ELi32ELi30ELi1024ELb0ELb1ELi32ELi960ELi960ELi4ELb1ELi4ELb0ELb0ELNS_15WgradSyncMethodE3ENS_16CompileConditionILi1000EEEEEvPT_S6_S6_PKS5_S8_S8_S8_PKfflPfPj)
        /*029c*/ 	.word	0x000000b8


	//----- nvinfo : EIATTR_REGCOUNT
	.align		4
.L_111:
        /*02a0*/ 	.byte	0x04, 0x2f
        /*02a2*/ 	.short	(.L_113 - .L_112)
	.align		4
.L_112:
        /*02a4*/ 	.word	index@(_ZN13group_norm_v218gn_bwd_cuda_kernelI6__halfLi480ELi1ELi32ELi30ELi1024ELb0ELb1ELi16ELi960ELi960ELi4ELb1ELi2ELb0ELb0ELNS_15WgradSyncMethodE3ENS_16CompileConditionILi1000EEEEEvPT_S6_S6_PKS5_S8_S8_S8_PKfflPfPj)
        /*02a8*/ 	.word	0x00000080


	//----- nvinfo : EIATTR_FRAME_SIZE
	.align		4
.L_113:
        /*02ac*/ 	.byte	0x04, 0x11
        /*02ae*/ 	.short	(.L_115 - .L_114)
	.align		4
.L_114:
        /*02b0*/ 	.word	index@(_ZN13group_norm_v218gn_bwd_cuda_kernelI6__halfLi480ELi1ELi32ELi30ELi1024ELb0ELb1ELi16ELi960ELi960ELi4ELb1ELi2ELb0ELb0ELNS_15WgradSyncMethodE3ENS_16CompileConditionILi1000EEEEEvPT_S6_S6_PKS5_S8_S8_S8_PKfflPfPj)
        /*02b4*/ 	.word	0x00000000


	//----- nvinfo : EIATTR_REGCOUNT
	.align		4
.L_115:
        /*02b8*/ 	.byte	0x04, 0x2f
        /*02ba*/ 	.short	(.L_117 - .L_116)
	.align		4
.L_116:
        /*02bc*/ 	.word	index@(_ZN13group_norm_v218gn_bwd_cuda_kernelI6__halfLi480ELi3ELi32ELi30ELi1024ELb0ELb1ELi8ELi960ELi960ELi4ELb1ELi2ELb0ELb0ELNS_15WgradSyncMethodE3ENS_16CompileConditionILi1000EEEEEvPT_S6_S6_PKS5_S8_S8_S8_PKfflPfPj)
        /*02c0*/ 	.word	0x00000028


	//----- nvinfo : EIATTR_FRAME_SIZE
	.align		4
.L_117:
        /*02c4*/ 	.byte	0x04, 0x11
        /*02c6*/ 	.short	(.L_119 - .L_118)
	.align		4
.L_118:
        /*02c8*/ 	.word	index@(_ZN13group_norm_v218gn_bwd_cuda_kernelI6__halfLi480ELi3ELi32ELi30ELi1024ELb0ELb1ELi8ELi960ELi960ELi4ELb1ELi2ELb0ELb0ELNS_15WgradSyncMethodE3ENS_16CompileConditionILi1000EEEEEvPT_S6_S6_PKS5_S8_S8_S8_PKfflPfPj)
        /*02cc*/ 	.word	0x00000088


	//----- nvinfo : EIATTR_REGCOUNT
	.align		4
.L_119:
        /*02d0*/ 	.byte	0x04, 0x2f
        /*02d2*/ 	.short	(.L_121 - .L_120)
	.align		4
.L_120:
        /*02d4*/ 	.word	index@(_ZN13group_norm_v218gn_bwd_cuda_kernelI6__halfLi480ELi1ELi32ELi30ELi1024ELb0ELb1ELi8ELi960ELi960ELi4ELb1ELi1ELb0ELb0ELNS_15WgradSyncMethodE3ENS_16CompileConditionILi1000EEEEEvPT_S6_S6_PKS5_S8_S8_S8_PKfflPfPj)
        /*02d8*/ 	.word	0x00000076


	//----- nvinfo : EIATTR_FRAME_SIZE
	.align		4
.L_121:
        /*02dc*/ 	.byte	0x04, 0x11
        /*02de*/ 	.short	(.L_123 - .L_122)
	.align		4
.L_122:
        /*02e0*/ 	.word	index@(_ZN13group_norm_v218gn_bwd_cuda_kernelI6__halfLi480ELi1ELi32ELi30ELi1024ELb0ELb1ELi8ELi960ELi960ELi4ELb1ELi1ELb0ELb0ELNS_15WgradSyncMethodE3ENS_16CompileConditionILi1000EEEEEvPT_S6_S6_PKS5_S8_S8_S8_PKfflPfPj)
        /*02e4*/ 	.word	0x00000000


	//----- nvinfo : EIATTR_REGCOUNT
	.align		4
.L_123:
        /*02e8*/ 	.byte	0x04, 0x2f
        /*02ea*/ 	.short	(.L_125 - .L_124)
	.align		4
.L_124:
        /*02ec*/ 	.word	index@(_ZN13group_norm_v218gn_bwd_cuda_kernelI6__halfLi480ELi3ELi32ELi30ELi1024ELb0ELb1ELi4ELi960ELi960ELi4ELb1ELi1ELb0ELb0ELNS_15WgradSyncMethodE3ENS_16CompileConditionILi1000EEEEEvPT_S6_S6_PKS5_S8_S8_S8_PKfflPfPj)
        /*02f0*/ 	.word	0x00000028


	//----- nvinfo : EIATTR_FRAME_SIZE
	.align		4
.L_125:
        /*02f4*/ 	.byte	0x04, 0x11
        /*02f6*/ 	.short	(.L_127 - .L_126)
	.align		4
.L_126:
        /*02f8*/ 	.word	index@(_ZN13group_norm_v218gn_bwd_cuda_kernelI6__halfLi480ELi3ELi32ELi30ELi1024ELb0ELb1ELi4ELi960ELi960ELi4ELb1ELi1ELb0ELb0ELNS_15WgradSyncMethodE3ENS_16CompileConditionILi1000EEEEEvPT_S6_S6_PKS5_S8_S8_S8_PKfflPfPj)
        /*02fc*/ 	.word	0x00000130


	//----- nvinfo : EIATTR_REGCOUNT
	.align		4
.L_127:
        /*0300*/ 	.byte	0x04, 0x2f
        /*0302*/ 	.short	(.L_129 - .L_128)
	.align		4
.L_128:
        /*0304*/ 	.word	index@(_ZN13group_norm_v214gn_cuda_kernelI13__nv_bfloat16Li480ELi2ELi16ELi60ELi1024ELb1ELi32ELi960ELi960ELi4ELb1ELi9ELb0ELb0ENS_16CompileConditionILi1000EEEEEvPT_PKS4_S7_S7_flPfS8_Pj)
        /*0308*/ 	.word	0x00000040


	//----- nvinfo : EIATTR_FRAME_SIZE
	.align		4
.L_129:
        /*030c*/ 	.byte	0x04, 0x11
        /*030e*/ 	.short	(.L_131 - .L_130)
	.align		4
.L_130:
        /*0310*/ 	.word	index@(_ZN13group_norm_v214gn_cuda_kernelI13__nv_bfloat16Li480ELi2ELi16ELi60ELi1024ELb1ELi32ELi960ELi960ELi4ELb1ELi9ELb0ELb0ENS_16CompileConditionILi1000EEEEEvPT_PKS4_S7_S7_flPfS8_Pj)
        /*0314*/ 	.word	0x000000d0


	//----- nvinfo : EIATTR_REGCOUNT
	.align		4
.L_131:
        /*0318*/ 	.byte	0x04, 0x2f
        /*031a*/ 	.short	(.L_133 - .L_132)
	.align		4
.L_132:
        /*031c*/ 	.word	index@(_ZN13group_norm_v214gn_cuda_kernelI13__nv_bfloat16Li480ELi2ELi16ELi60ELi1024ELb1ELi32ELi960ELi960ELi4ELb1ELi7ELb0ELb0ENS_16CompileConditionILi1000EEEEEvPT_PKS4_S7_S7_flPfS8_Pj)
        /*0320*/ 	.word	0x00000040


	//----- nvinfo : EIATTR_FRAME_SIZE
	.align		4
.L_133:
        /*0324*/ 	.byte	0x04, 0x11
        /*0326*/ 	.short	(.L_135 - .L_134)
	.align		4
.L_134:
        /*0328*/ 	.word	index@(_ZN13group_norm_v214gn_cuda_kernelI13__nv_bfloat16Li480ELi2ELi16ELi60ELi1024ELb1ELi32ELi960ELi960ELi4ELb1ELi7ELb0ELb0ENS_16CompileConditionILi1000EEEEEvPT_PKS4_S7_S7_flPfS8_Pj)
        /*032c*/ 	.word	0x000000d0


	//----- nvinfo : EIATTR_REGCOUNT
	.align		4
.L_135:
        /*0330*/ 	.byte	0x04, 0x2f
        /*0332*/ 	.short	(.L_137 - .L_136)
	.align		4
.L_136:
        /*0334*/ 	.word	index@(_ZN13group_norm_v214gn_cuda_kernelI13__nv_bfloat16Li480ELi1ELi16ELi60ELi1024ELb1ELi64ELi960ELi960ELi4ELb1ELi9ELb0ELb0ENS_16CompileConditionILi1000EEEEEvPT_PKS4_S7_S7_flPfS8_Pj)
        /*0338*/ 	.word	0x00000080


	//----- nvinfo : EIATTR_FRAME_SIZE
	.align		4
.L_137:
        /*033c*/ 	.byte	0x04, 0x11
        /*033e*/ 	.short	(.L_139 - .L_138)
	.align		4
.L_138:
        /*0340*/ 	.word	index@(_ZN13group_norm_v214gn_cuda_kernelI13__nv_bfloat16Li480ELi1ELi16ELi60ELi1024ELb1ELi64ELi960ELi960ELi4ELb1ELi9ELb0ELb0ENS_16CompileConditionILi1000EEEEEvPT_PKS4_S7_S7_flPfS8_Pj)
        /*0344*/ 	.word	0x00000108


	//----- nvinfo : EIATTR_REGCOUNT
	.align		4
.L_139:
        /*0348*/ 	.byte	0x04, 0x2f
        /*034a*/ 	.short	(.L_141 - .L_140)
	.align		4
.L_140:
        /*034c*/ 	.word	index@(_ZN13group_norm_v214gn_cuda_kernelI13__nv_bfloat16Li480ELi1ELi16ELi60ELi1024ELb1ELi32ELi960ELi960ELi4ELb1ELi4ELb0ELb0ENS_16CompileConditionILi1000EEEEEvPT_PKS4_S7_S7_flPfS8_Pj)
        /*0350*/ 	.word	0x00000080


	//----- nvinfo : EIATTR_FRAME_SIZE
	.align		4
.L_141:
        /*0354*/ 	.byte	0x04, 0x11
        /*0356*/ 	.short	(.L_143 - .L_142)
	.align		4
.L_142:
        /*0358*/ 	.word	index@(_ZN13group_norm_v214gn_cuda_kernelI13__nv_bfloat16Li480ELi1ELi16ELi60ELi1024ELb1ELi32ELi960ELi960ELi4ELb1ELi4ELb0ELb0ENS_16CompileConditionILi1000EEEEEvPT_PKS4_S7_S7_flPfS8_Pj)
        /*035c*/ 	.word	0x00000000


	//----- nvinfo : EIATTR_REGCOUNT
	.align		4
.L_143:
        /*0360*/ 	.byte	0x04, 0x2f
        /*0362*/ 	.short	(.L_145 - .L_144)
	.align		4
.L_144:
        /*0364*/ 	.word	index@(_ZN13group_norm_v214gn_cuda_kernelI13__nv_bfloat16Li480ELi3ELi16ELi60ELi1024ELb1ELi16ELi960ELi960ELi4ELb1ELi5ELb0ELb0ENS_16CompileConditionILi1000EEEEEvPT_PKS4_S7_S7_flPfS8_Pj)
        /*0368*/ 	.word	0x00000028


	//----- nvinfo : EIATTR_FRAME_SIZE
	.align		4
.L_145:
        /*036c*/ 	.byte	0x04, 0x11
        /*036e*/ 	.short	(.L_147 - .L_146)
	.align		4
.L_146:
        /*0370*/ 	.word	index@(_ZN13group_norm_v214gn_cuda_kernelI13__nv_bfloat16Li480ELi3ELi16ELi60ELi1024ELb1ELi16ELi960ELi960ELi4ELb1ELi5ELb0ELb0ENS_16CompileConditionILi1000EEEEEvPT_PKS4_S7_S7_flPfS8_Pj)
        /*0374*/ 	.word	0x00000060


	//----- nvinfo : EIATTR_REGCOUNT
	.align		4
.L_147:
        /*0378*/ 	.byte	0x04, 0x2f
        /*037a*/ 	.short	(.L_149 - .L_148)
	.align		4
.L_148:
        /*037c*/ 	.word	index@(_ZN13group_norm_v214gn_cuda_kernelI13__nv_bfloat16Li480ELi1ELi16ELi60ELi1024ELb1ELi16ELi960ELi960ELi4ELb1ELi2ELb0ELb0ENS_16CompileConditionILi1000EEEEEvPT_PKS4_S7_S7_flPfS8_Pj)
        /*0380*/ 	.word	0x00000078


	//----- nvinfo : EIATTR_FRAME_SIZE
	.align		4
.L_149:
        /*0384*/ 	.byte	0x04, 0x11
        /*0386*/ 	.short	(.L_151 - .L_150)
	.align		4
.L_150:
        /*0388*/ 	.word	index@(_ZN13group_norm_v214gn_cuda_kernelI13__nv_bfloat16Li480ELi1ELi16ELi60ELi1024ELb1ELi16ELi960ELi960ELi4ELb1ELi2ELb0ELb0ENS_16CompileConditionILi1000EEEEEvPT_PKS4_S7_S7_flPfS8_Pj)
        /*038c*/ 	.word	0x00000000


	//----- nvinfo : EIATTR_REGCOUNT
	.align		4
.L_151:
        /*0390*/ 	.byte	0x04, 0x2f
        /*0392*/ 	.short	(.L_153 - .L_152)
	.align		4
.L_152:
        /*0394*/ 	.word	index@(_ZN13group_norm_v214gn_cuda_kernelI13__nv_bfloat16Li480ELi3ELi16ELi60ELi1024ELb1ELi8ELi960ELi960ELi4ELb1ELi2ELb0ELb0ENS_16CompileConditionILi1000EEEEEvPT_PKS4_S7_S7_flPfS8_Pj)
        /*0398*/ 	.word	0x00000028


	//----- nvinfo : EIATTR_FRAME_SIZE
	.align		4
.L_153:
        /*039c*/ 	.byte	0x04, 0x11
        /*039e*/ 	.short	(.L_155 - .L_154)
	.align		4
.L_154:
        /*03a0*/ 	.word	index@(_ZN13group_norm_v214gn_cuda_kernelI13__nv_bfloat16Li480ELi3ELi16ELi60ELi1024ELb1ELi8ELi960ELi960ELi4ELb1ELi2ELb0ELb0ENS_16CompileConditionILi1000EEEEEvPT_PKS4_S7_S7_flPfS8_Pj)
        /*03a4*/ 	.word	0x00000000


	//----- nvinfo : EIATTR_REGCOUNT
	.align		4
.L_155:
        /*03a8*/ 	.byte	0x04, 0x2f
        /*03aa*/ 	.short	(.L_157 - .L_156)
	.align		4
.L_156:
        /*03ac*/ 	.word	index@(_ZN13group_norm_v214gn_cuda_kernelI13__nv_bfloat16Li480ELi1ELi16ELi60ELi1024ELb1ELi8ELi960ELi960ELi4ELb1ELi1ELb0ELb0ENS_16CompileConditionILi1000EEEEEvPT_PKS4_S7_S7_flPfS8_Pj)
        /*03b0*/ 	.word	0x00000050


	//----- nvinfo : EIATTR_FRAME_SIZE
	.align		4
.L_157:
        /*03b4*/ 	.byte	0x04, 0x11
        /*03b6*/ 	.short	(.L_159 - .L_158)
	.align		4
.L_158:
        /*03b8*/ 	.word	index@(_ZN13group_norm_v214gn_cuda_kernelI13__nv_bfloat16Li480ELi1ELi16ELi60ELi1024ELb1ELi8ELi960ELi960ELi4ELb1ELi1ELb0ELb0ENS_16CompileConditionILi1000EEEEEvPT_PKS4_S7_S7_flPfS8_Pj)
        /*03bc*/ 	.word	0x00000000


	//----- nvinfo : EIATTR_REGCOUNT
	.align		4
.L_159:
        /*03c0*/ 	.byte	0x04, 0x2f
        /*03c2*/ 	.short	(.L_161 - .L_160)
	.align		4
.L_160:
        /*03c4*/ 	.word	index@(_ZN13group_norm_v214gn_cuda_kernelI13__nv_bfloat16Li480ELi3ELi16ELi60ELi1024ELb1ELi4ELi960ELi960ELi4ELb1ELi1ELb0ELb0ENS_16CompileConditionILi1000EEEEEvPT_PKS4_S7_S7_flPfS8_Pj)
        /*03c8*/ 	.word	0x00000028


	//----- nvinfo : EIATTR_FRAME_SIZE
	.align		4
.L_161:
        /*03cc*/ 	.byte	0x04, 0x11
        /*03ce*/ 	.short	(.L_163 - .L_162)
	.align		4
.L_162:
        /*03d0*/ 	.word	index@(_ZN13group_norm_v214gn_cuda_kernelI13__nv_bfloat16Li480ELi3ELi16ELi60ELi1024ELb1ELi4ELi960ELi960ELi4ELb1ELi1ELb0ELb0ENS_16CompileConditionILi1000EEEEEvPT_PKS4_S7_S7_flPfS8_Pj)
        /*03d4*/ 	.word	0x00000000


	//----- nvinfo : EIATTR_REGCOUNT
	.align		4
.L_163:
        /*03d8*/ 	.byte	0x04, 0x2f
        /*03da*/ 	.short	(.L_165 - .L_164)
	.align		4
.L_164:
        /*03dc*/ 	.word	index@(_ZN13group_norm_v214gn_cuda_kernelI13__nv_bfloat16Li480ELi2ELi32ELi30ELi1024ELb0ELi32ELi960ELi960ELi4ELb1ELi9ELb0ELb0ENS_16CompileConditionILi1000EEEEEvPT_PKS4_S7_S7_flPfS8_Pj)
        /*03e0*/ 	.word	0x00000040


	//----- nvinfo : EIATTR_FRAME_SIZE
	.align		4
.L_165:
        /*03e4*/ 	.byte	0x04, 0x11
        /*03e6*/ 	.short	(.L_167 - .L_166)
	.align		4
.L_166:
        /*03e8*/ 	.word	index@(_ZN13group_norm_v214gn_cuda_kernelI13__nv_bfloat16Li480ELi2ELi32ELi30ELi1024ELb0ELi32ELi960ELi960ELi4ELb1ELi9ELb0ELb0ENS_16CompileConditionILi1000EEEEEvPT_PKS4_S7_S7_flPfS8_Pj)
        /*03ec*/ 	.word	0x00000098


	//----- nvinfo : EIATTR_REGCOUNT
	.align		4
.L_167:
        /*03f0*/ 	.byte	0x04, 0x2f
        /*03f2*/ 	.short	(.L_169 - .L_168)
	.align		4
.L_168:
        /*03f4*/ 	.word	index@(_ZN13group_norm_v214gn_cuda_kernelI13__nv_bfloat16Li480ELi2ELi32ELi30ELi1024ELb0ELi32ELi960ELi960ELi4ELb1ELi7ELb0ELb0ENS_16CompileConditionILi1000EEEEEvPT_PKS4_S7_S7_flPfS8_Pj)
        /*03f8*/ 	.word	0x00000040


	//----- nvinfo : EIATTR_FRAME_SIZE
	.align		4
.L_169:
        /*03fc*/ 	.byte	0x04, 0x11
        /*03fe*/ 	.short	(.L_171 - .L_170)
	.align		4
.L_170:
        /*0400*/ 	.word	index@(_ZN13group_norm_v214gn_cuda_kernelI13__nv_bfloat16Li480ELi2ELi32ELi30ELi1024ELb0ELi32ELi960ELi960ELi4ELb1ELi7ELb0ELb0ENS_16CompileConditionILi1000EEEEEvPT_PKS4_S7_S7_flPfS8_Pj)
        /*0404*/ 	.word	0x00000098


	//----- nvinfo : EIATTR_REGCOUNT
	.align		4
.L_171:
        /*0408*/ 	.byte	0x04, 0x2f
        /*040a*/ 	.short	(.L_173 - .L_172)
	.align		4
.L_172:
        /*040c*/ 	.word	index@(_ZN13group_norm_v214gn_cuda_kernelI13__nv_bfloat16Li480ELi1ELi32ELi30ELi1024ELb0ELi64ELi960ELi960ELi4ELb1ELi9ELb0ELb0ENS_16CompileConditionILi1000EEEEEvPT_PKS4_S7_S7_flPfS8_Pj)
        /*0410*/ 	.word	0x00000080


	//----- nvinfo : EIATTR_FRAME_SIZE
	.align		4
.L_173:
        /*0414*/ 	.byte	0x04, 0x11
        /*0416*/ 	.short	(.L_175 - .L_174)
	.align		4
.L_174:
        /*0418*/ 	.word	index@(_ZN13group_norm_v214gn_cuda_kernelI13__nv_bfloat16Li480ELi1ELi32ELi30ELi1024ELb0ELi64ELi960ELi960ELi4ELb1ELi9ELb0ELb0ENS_16CompileConditionILi1000EEEEEvPT_PKS4_S7_S7_flPfS8_Pj)
        /*041c*/ 	.word	0x000000b0


	//----- nvinfo : EIATTR_REGCOUNT
	.align		4
.L_175:
        /*0420*/ 	.byte	0x04, 0x2f
        /*0422*/ 	.short	(.L_177 - .L_176)
	.align		4
.L_176:
        /*0424*/ 	.word	index@(_ZN13group_norm_v214gn_cuda_kernelI13__nv_bfloat16Li480ELi1ELi32ELi30ELi1024ELb0ELi32ELi960ELi960ELi4ELb1ELi4ELb0ELb0ENS_16CompileConditionILi1000EEEEEvPT_PKS4_S7_S7_flPfS8_Pj)
        /*0428*/ 	.word	0x00000080


	//----- nvinfo : EIATTR_FRAME_SIZE
	.align		4
.L_177:
        /*042c*/ 	.byte	0x04, 0x11
        /*042e*/ 	.short	(.L_179 - .L_178)
	.align		4
.L_178:
        /*0430*/ 	.word	index@(_ZN13group_norm_v214gn_cuda_kernelI13__nv_bfloat16Li480ELi1ELi32ELi30ELi1024ELb0ELi32ELi960ELi960ELi4ELb1ELi4ELb0ELb0ENS_16CompileConditionILi1000EEEEEvPT_PKS4_S7_S7_flPfS8_Pj)
        /*0434*/ 	.word	0x00000000


	//----- nvinfo : EIATTR_REGCOUNT
	.align		4
.L_179:
        /*0438*/ 	.byte	0x04, 0x2f
        /*043a*/ 	.short	(.L_181 - .L_180)
	.align		4
.L_180:
        /*043c*/ 	.word	index@(_ZN13group_norm_v214gn_cuda_kernelI13__nv_bfloat16Li480ELi3ELi32ELi30ELi1024ELb0ELi16ELi960ELi960ELi4ELb1ELi5ELb0ELb0ENS_16CompileConditionILi1000EEEEEvPT_PKS4_S7_S7_flPfS8_Pj)
        /*0440*/ 	.word	0x00000028


	//----- nvinfo : EIATTR_FRAME_SIZE
	.align		4
.L_181:
        /*0444*/ 	.byte	0x04, 0x11
        /*0446*/ 	.short	(.L_183 - .L_182)
	.align		4
.L_182:
        /*0448*/ 	.word	index@(_ZN13group_norm_v214gn_cuda_kernelI13__nv_bfloat16Li480ELi3ELi32ELi30ELi1024ELb0ELi16ELi960ELi960ELi4ELb1ELi5ELb0ELb0ENS_16CompileConditionILi1000EEEEEvPT_PKS4_S7_S7_flPfS8_Pj)
        /*044c*/ 	.word	0x00000060


	//----- nvinfo : EIATTR_REGCOUNT
	.align		4
.L_183:
        /*0450*/ 	.byte	0x04, 0x2f
        /*0452*/ 	.short	(.L_185 - .L_184)
	.align		4
.L_184:
        /*0454*/ 	.word	index@(_ZN13group_norm_v214gn_cuda_kernelI13__nv_bfloat16Li480ELi1ELi32ELi30ELi1024ELb0ELi16ELi960ELi960ELi4ELb1ELi2ELb0ELb0ENS_16CompileConditionILi1000EEEEEvPT_PKS4_S7_S7_flPfS8_Pj)
        /*0458*/ 	.word	0x00000080


	//----- nvinfo : EIATTR_FRAME_SIZE
	.align		4
.L_185:
        /*045c*/ 	.byte	0x04, 0x11
        /*045e*/ 	.short	(.L_187 - .L_186)
	.align		4
.L_186:
        /*0460*/ 	.word	index@(_ZN13group_norm_v214gn_cuda_kernelI13__nv_bfloat16Li480ELi1ELi32ELi30ELi1024ELb0ELi16ELi960ELi960ELi4ELb1ELi2ELb0ELb0ENS_16CompileConditionILi1000EEEEEvPT_PKS4_S7_S7_flPfS8_Pj)
        /*0464*/ 	.word	0x00000000


	//----- nvinfo : EIATTR_REGCOUNT
	.align		4
.L_187:
        /*0468*/ 	.byte	0x04, 0x2f
        /*046a*/ 	.short	(.L_189 - .L_188)
	.align		4
.L_188:
        /*046c*/ 	.word	index@(_ZN13group_norm_v214gn_cuda_kernelI13__nv_bfloat16Li480ELi3ELi32ELi30ELi1024ELb0ELi8ELi960ELi960ELi4ELb1ELi2ELb0ELb0ENS_16CompileConditionILi1000EEEEEvPT_PKS4_S7_S7_flPfS8_Pj)
        /*0470*/ 	.word	0x00000028


	//----- nvinfo : EIATTR_FRAME_SIZE
	.align		4
.L_189:
        /*0474*/ 	.byte	0x04, 0x11
        /*0476*/ 	.short	(.L_191 - .L_190)
	.align		4
.L_190:
        /*0478*/ 	.word	index@(_ZN13group_norm_v214gn_cuda_kernelI13__nv_bfloat16Li480ELi3ELi32ELi30ELi1024ELb0ELi8ELi960ELi960ELi4ELb1ELi2ELb0ELb0ENS_16CompileConditionILi1000EEEEEvPT_PKS4_S7_S7_flPfS8_Pj)
        /*047c*/ 	.word	0x00000018


	//----- nvinfo : EIATTR_REGCOUNT
	.align		4
.L_191:
        /*0480*/ 	.byte	0x04, 0x2f
        /*0482*/ 	.short	(.L_193 - .L_192)
	.align		4
.L_192:
        /*0484*/ 	.word	index@(_ZN13group_norm_v214gn_cuda_kernelI13__nv_bfloat16Li480ELi1ELi32ELi30ELi1024ELb0ELi8ELi960ELi960ELi4ELb1ELi1ELb0ELb0ENS_16CompileConditionILi1000EEEEEvPT_PKS4_S7_S7_flPfS8_Pj)
        /*0488*/ 	.word	0x00000070


	//----- nvinfo : EIATTR_FRAME_SIZE
	.align		4
.L_193:
        /*048c*/ 	.byte	0x04, 0x11
        /*048e*/ 	.short	(.L_195 - .L_194)
	.align		4
.L_194:
        /*0490*/ 	.word	index@(_ZN13group_norm_v214gn_cuda_kernelI13__nv_bfloat16Li480ELi1ELi32ELi30ELi1024ELb0ELi8ELi960ELi960ELi4ELb1ELi1ELb0ELb0ENS_16CompileConditionILi1000EEEEEvPT_PKS4_S7_S7_flPfS8_Pj)
        /*0494*/ 	.word	0x00000000


	//----- nvinfo : EIATTR_REGCOUNT
	.align		4
.L_195:
        /*0498*/ 	.byte	0x04, 0x2f
        /*049a*/ 	.short	(.L_197 - .L_196)
	.align		4
.L_196:
        /*049c*/ 	.word	index@(_ZN13group_norm_v214gn_cuda_kernelI13__nv_bfloat16Li480ELi3ELi32ELi30ELi1024ELb0ELi4ELi960ELi960ELi4ELb1ELi1ELb0ELb0ENS_16CompileConditionILi1000EEEEEvPT_PKS4_S7_S7_flPfS8_Pj)
        /*04a0*/ 	.word	0x00000028


	//----- nvinfo : EIATTR_FRAME_SIZE
	.align		4
.L_197:
        /*04a4*/ 	.byte	0x04, 0x11
        /*04a6*/ 	.short	(.L_199 - .L_198)
	.align		4
.L_198:
        /*04a8*/ 	.word	index@(_ZN13group_norm_v214gn_cuda_kernelI13__nv_bfloat16Li480ELi3ELi32ELi30ELi1024ELb0ELi4ELi960ELi960ELi4ELb1ELi1ELb0ELb0ENS_16CompileConditionILi1000EEEEEvPT_PKS4_S7_S7_flPfS8_Pj)
        /*04ac*/ 	.word	0x00000100


	//----- nvinfo : EIATTR_REGCOUNT
	.align		4
.L_199:
        /*04b0*/ 	.byte	0x04, 0x2f
        /*04b2*/ 	.short	(.L_201 - .L_200)
	.align		4
.L_200:
        /*04b4*/ 	.word	index@(_ZN13group_norm_v218gn_bwd_cuda_kernelI13__nv_bfloat16Li480ELi2ELi16ELi60ELi1024ELb1ELb1ELi16ELi960ELi960ELi4ELb1ELi4ELb0ELb0ELNS_15WgradSyncMethodE3ENS_16CompileConditionILi1000EEEEEvPT_S6_S6_PKS5_S8_S8_S8_PKfflPfPj)
        /*04b8*/ 	.word	0x00000040


	//----- nvinfo : EIATTR_FRAME_SIZE
	.align		4
.L_201:
        /*04bc*/ 	.byte	0x04, 0x11
        /*04be*/ 	.short	(.L_203 - .L_202)
	.align		4
.L_202:
        /*04c0*/ 	.word	index@(_ZN13group_norm_v218gn_bwd_cuda_kernelI13__nv_bfloat16Li480ELi2ELi16ELi60ELi1024ELb1ELb1ELi16ELi960ELi960ELi4ELb1ELi4ELb0ELb0ELNS_15WgradSyncMethodE3ENS_16CompileConditionILi1000EEEEEvPT_S6_S6_PKS5_S8_S8_S8_PKfflPfPj)
        /*04c4*/ 	.word	0x00000108


	//----- nvinfo : EIATTR_REGCOUNT
	.align		4
.L_203:
        /*04c8*/ 	.byte	0x04, 0x2f
        /*04ca*/ 	.short	(.L_205 - .L_204)
	.align		4
.L_204:
        /*04cc*/ 	.word	index@(_ZN13group_norm_v218gn_bwd_cuda_kernelI13__nv_bfloat16Li480ELi2ELi16ELi60ELi1024ELb1ELb1ELi16ELi960ELi960ELi4ELb1ELi3ELb0ELb0ELNS_15WgradSyncMethodE3ENS_16CompileConditionILi1000EEEEEvPT_S6_S6_PKS5_S8_S8_S8_PKfflPfPj)
        /*04d0*/ 	.word	0x00000040


	//----- nvinfo : EIATTR_FRAME_SIZE
	.align		4
.L_205:
        /*04d4*/ 	.byte	0x04, 0x11
        /*04d6*/ 	.short	(.L_207 - .L_206)
	.align		4
.L_206:
        /*04d8*/ 	.word	index@(_ZN13group_norm_v218gn_bwd_cuda_kernelI13__nv_bfloat16Li480ELi2ELi16ELi60ELi1024ELb1ELb1ELi16ELi960ELi960ELi4ELb1ELi3ELb0ELb0ELNS_15WgradSyncMethodE3ENS_16CompileConditionILi1000EEEEEvPT_S6_S6_PKS5_S8_S8_S8_PKfflPfPj)
        /*04dc*/ 	.word	0x00000108


	//----- nvinfo : EIATTR_REGCOUNT
	.align		4
.L_207:
        /*04e0*/ 	.byte	0x04, 0x2f
        /*04e2*/ 	.short	(.L_209 - .L_208)
	.align		4
.L_208:
        /*04e4*/ 	.word	index@(_ZN13group_norm_v218gn_bwd_cuda_kernelI13__nv_bfloat16Li480ELi1ELi16ELi60ELi1024ELb1ELb1ELi32ELi960ELi960ELi4ELb1ELi4ELb0ELb0ELNS_15WgradSyncMethodE3ENS_16CompileConditionILi1000EEEEEvPT_S6_S6_PKS5_S8_S8_S8_PKfflPfPj)
        /*04e8*/ 	.word	0x00000080


	//----- nvinfo : EIATTR_FRAME_SIZE
	.align		4
.L_209:
        /*04ec*/ 	.byte	0x04, 0x11
        /*04ee*/ 	.short	(.L_211 - .L_210)
	.align		4
.L_210:
        /*04f0*/ 	.word	index@(_ZN13group_norm_v218gn_bwd_cuda_kernelI13__nv_bfloat16Li480ELi1ELi16ELi60ELi1024ELb1ELb1ELi32ELi960ELi960ELi4ELb1ELi4ELb0ELb0ELNS_15WgradSyncMethodE3ENS_16CompileConditionILi1000EEEEEvPT_S6_S6_PKS5_S8_S8_S8_PKfflPfPj)
        /*04f4*/ 	.word	0x00000110


	//----- nvinfo : EIATTR_REGCOUNT
	.align		4
.L_211:
        /*04f8*/ 	.byte	0x04, 0x2f
        /*04fa*/ 	.short	(.L_213 - .L_212)
	.align		4
.L_212:
        /*04fc*/ 	.word	index@(_ZN13group_norm_v218gn_bwd_cuda_kernelI13__nv_bfloat16Li480ELi1ELi16ELi60ELi1024ELb1ELb1ELi16ELi960ELi960ELi4ELb1ELi2ELb0ELb0ELNS_15WgradSyncMethodE3ENS_16CompileConditionILi1000EEEEEvPT_S6_S6_PKS5_S8_S8_S8_PKfflPfPj)
        /*0500*/ 	.word	0x00000080


	//----- nvinfo : EIATTR_FRAME_SIZE
	.align		4
.L_213:
        /*0504*/ 	.byte	0x04, 0x11
        /*0506*/ 	.short	(.L_215 - .L_214)
	.align		4
.L_214:
        /*0508*/ 	.word	index@(_ZN13group_norm_v218gn_bwd_cuda_kernelI13__nv_bfloat16Li480ELi1ELi16ELi60ELi1024ELb1ELb1ELi16ELi960ELi960ELi4ELb1ELi2ELb0ELb0ELNS_15WgradSyncMethodE3ENS_16CompileConditionILi1000EEEEEvPT_S6_S6_PKS5_S8_S8_S8_PKfflPfPj)
        /*050c*/ 	.word	0x00000000


	//----- nvinfo : EIATTR_REGCOUNT
	.align		4
.L_215:
        /*0510*/ 	.byte	0x04, 0x2f
        /*0512*/ 	.short	(.L_217 - .L_216)
	.align		4
.L_216:
        /*0514*/ 	.word	index@(_ZN13group_norm_v218gn_bwd_cuda_kernelI13__nv_bfloat16Li480ELi3ELi16ELi60ELi1024ELb1ELb1ELi8ELi960ELi960ELi4ELb1ELi2ELb0ELb0ELNS_15WgradSyncMethodE3ENS_16CompileConditionILi1000EEEEEvPT_S6_S6_PKS5_S8_S8_S8_PKfflPfPj)
        /*0518*/ 	.word	0x00000028


	//----- nvinfo : EIATTR_FRAME_SIZE
	.align		4
.L_217:
        /*051c*/ 	.byte	0x04, 0x11
        /*051e*/ 	.short	(.L_219 - .L_218)
	.align		4
.L_218:
        /*0520*/ 	.word	index@(_ZN13group_norm_v218gn_bwd_cuda_kernelI13__nv_bfloat16Li480ELi3ELi16ELi60ELi1024ELb1ELb1ELi8ELi960ELi960ELi4ELb1ELi2ELb0ELb0ELNS_15WgradSyncMethodE3ENS_16CompileConditionILi1000EEEEEvPT_S6_S6_PKS5_S8_S8_S8_PKfflPfPj)
        /*0524*/ 	.word	0x000000c0


	//----- nvinfo : EIATTR_REGCOUNT
	.align		4
.L_219:
        /*0528*/ 	.byte	0x04, 0x2f
        /*052a*/ 	.short	(.L_221 - .L_220)
	.align		4
.L_220:
        /*052c*/ 	.word	index@(_ZN13group_norm_v218gn_bwd_cuda_kernelI13__nv_bfloat16Li480ELi1ELi16ELi60ELi1024ELb1ELb1ELi8ELi960ELi960ELi4ELb1ELi1ELb0ELb0ELNS_15WgradSyncMethodE3ENS_16CompileConditionILi1000EEEEEvPT_S6_S6_PKS5_S8_S8_S8_PKfflPfPj)
        /*0530*/ 	.word	0x00000075


	//----- nvinfo : EIATTR_FRAME_SIZE
	.align		4
.L_221:
        /*0534*/ 	.byte	0x04, 0x11
        /*0536*/ 	.short	(.L_223 - .L_222)
	.align		4
.L_222:
        /*0538*/ 	.word	index@(_ZN13group_norm_v218gn_bwd_cuda_kernelI13__nv_bfloat16Li480ELi1ELi16ELi60ELi1024ELb1ELb1ELi8ELi960ELi960ELi4ELb1ELi1ELb0ELb0ELNS_15WgradSyncMethodE3ENS_16CompileConditionILi1000EEEEEvPT_S6_S6_PKS5_S8_S8_S8_PKfflPfPj)
        /*053c*/ 	.word	0x00000000


	//----- nvinfo : EIATTR_REGCOUNT
	.align		4
.L_223:
        /*0540*/ 	.byte	0x04, 0x2f
        /*0542*/ 	.short	(.L_225 - .L_224)
	.align		4
.L_224:
        /*0544*/ 	.word	index@(_ZN13group_norm_v218gn_bwd_cuda_kernelI13__nv_bfloat16Li480ELi3ELi16ELi60ELi1024ELb1ELb1ELi4ELi960ELi960ELi4ELb1ELi1ELb0ELb0ELNS_15WgradSyncMethodE3ENS_16CompileConditionILi1000EEEEEvPT_S6_S6_PKS5_S8_S8_S8_PKfflPfPj)
        /*0548*/ 	.word	0x00000028


	//----- nvinfo : EIATTR_FRAME_SIZE
	.align		4
.L_225:
        /*054c*/ 	.byte	0x04, 0x11
        /*054e*/ 	.short	(.L_227 - .L_226)
	.align		4
.L_226:
        /*0550*/ 	.word	index@(_ZN13group_norm_v218gn_bwd_cuda_kernelI13__nv_bfloat16Li480ELi3ELi16ELi60ELi1024ELb1ELb1ELi4ELi960ELi960ELi4ELb1ELi1ELb0ELb0ELNS_15WgradSyncMethodE3ENS_16CompileConditionILi1000EEEEEvPT_S6_S6_PKS5_S8_S8_S8_PKfflPfPj)
        /*0554*/ 	.word	0x00000048


	//----- nvinfo : EIATTR_REGCOUNT
	.align		4
.L_227:
        /*0558*/ 	.byte	0x04, 0x2f
        /*055a*/ 	.short	(.L_229 - .L_228)
	.align		4
.L_228:
        /*055c*/ 	.word	index@(_ZN13group_norm_v218gn_bwd_cuda_kernelI13__nv_bfloat16Li480ELi2ELi32ELi30ELi1024ELb0ELb1ELi16ELi960ELi960ELi4ELb1ELi4ELb0ELb0ELNS_15WgradSyncMethodE3ENS_16CompileConditionILi1000EEEEEvPT_S6_S6_PKS5_S8_S8_S8_PKfflPfPj)
        /*0560*/ 	.word	0x00000040


	//----- nvinfo : EIATTR_FRAME_SIZE
	.align		4
.L_229:
        /*0564*/ 	.byte	0x04, 0x11
        /*0566*/ 	.short	(.L_231 - .L_230)
	.align		4
.L_230:
        /*0568*/ 	.word	index@(_ZN13group_norm_v218gn_bwd_cuda_kernelI13__nv_bfloat16Li480ELi2ELi32ELi30ELi1024ELb0ELb1ELi16ELi960ELi960ELi4ELb1ELi4ELb0ELb0ELNS_15WgradSyncMethodE3ENS_16CompileConditionILi1000EEEEEvPT_S6_S6_PKS5_S8_S8_S8_PKfflPfPj)
        /*056c*/ 	.word	0x000000c8


	//----- nvinfo : EIATTR_REGCOUNT
	.align		4
.L_231:
        /*0570*/ 	.byte	0x04, 0x2f
        /*0572*/ 	.short	(.L_233 - .L_232)
	.align		4
.L_232:
        /*0574*/ 	.word	index@(_ZN13group_norm_v218gn_bwd_cuda_kernelI13__nv_bfloat16Li480ELi2ELi32ELi30ELi1024ELb0ELb1ELi16ELi960ELi960ELi4ELb1ELi3ELb0ELb0ELNS_15WgradSyncMethodE3ENS_16CompileConditionILi1000EEEEEvPT_S6_S6_PKS5_S8_S8_S8_PKfflPfPj)
        /*0578*/ 	.word	0x00000040


	//----- nvinfo : EIATTR_FRAME_SIZE
	.align		4
.L_233:
        /*057c*/ 	.byte	0x04, 0x11
        /*057e*/ 	.short	(.L_235 - .L_234)
	.align		4
.L_234:
        /*0580*/ 	.word	index@(_ZN13group_norm_v218gn_bwd_cuda_kernelI13__nv_bfloat16Li480ELi2ELi32ELi30ELi1024ELb0ELb1ELi16ELi960ELi960ELi4ELb1ELi3ELb0ELb0ELNS_15WgradSyncMethodE3ENS_16CompileConditionILi1000EEEEEvPT_S6_S6_PKS5_S8_S8_S8_PKfflPfPj)
        /*0584*/ 	.word	0x000000c8


	//----- nvinfo : EIATTR_REGCOUNT
	.align		4
.L_235:
        /*0588*/ 	.byte	0x04, 0x2f
        /*058a*/ 	.short	(.L_237 - .L_236)
	.align		4
.L_236:
        /*058c*/ 	.word	index@(_ZN13group_norm_v218gn_bwd_cuda_kernelI13__nv_bfloat16Li480ELi1ELi32ELi30ELi1024ELb0ELb1ELi32ELi960ELi960ELi4ELb1ELi4ELb0ELb0ELNS_15WgradSyncMethodE3ENS_16CompileConditionILi1000EEEEEvPT_S6_S6_PKS5_S8_S8_S8_PKfflPfPj)
        /*0590*/ 	.word	0x00000080


	//----- nvinfo : EIATTR_FRAME_SIZE
	.align		4
.L_237:
        /*0594*/ 	.byte	0x04, 0x11
        /*0596*/ 	.short	(.L_239 - .L_238)
	.align		4
.L_238:
        /*0598*/ 	.word	index@(_ZN13group_norm_v218gn_bwd_cuda_kernelI13__nv_bfloat16Li480ELi1ELi32ELi30ELi1024ELb0ELb1ELi32ELi960ELi960ELi4ELb1ELi4ELb0ELb0ELNS_15WgradSyncMethodE3ENS_16CompileConditionILi1000EEEEEvPT_S6_S6_PKS5_S8_S8_S8_PKfflPfPj)
        /*059c*/ 	.word	0x000000b0


	//----- nvinfo : EIATTR_REGCOUNT
	.align		4
.L_239:
        /*05a0*/ 	.byte	0x04, 0x2f
        /*05a2*/ 	.short	(.L_241 - .L_240)
	.align		4
.L_240:
        /*05a4*/ 	.word	index@(_ZN13group_norm_v218gn_bwd_cuda_kernelI13__nv_bfloat16Li480ELi1ELi32ELi30ELi1024ELb0ELb1ELi16ELi960ELi960ELi4ELb1ELi2ELb0ELb0ELNS_15WgradSyncMethodE3ENS_16CompileConditionILi1000EEEEEvPT_S6_S6_PKS5_S8_S8_S8_PKfflPfPj)
        /*05a8*/ 	.word	0x00000080


	//----- nvinfo : EIATTR_FRAME_SIZE
	.align		4
.L_241:
        /*05ac*/ 	.byte	0x04, 0x11
        /*05ae*/ 	.short	(.L_243 - .L_242)
	.align		4
.L_242:
        /*05b0*/ 	.word	index@(_ZN13group_norm_v218gn_bwd_cuda_kernelI13__nv_bfloat16Li480ELi1ELi32ELi30ELi1024ELb0ELb1ELi16ELi960ELi960ELi4ELb1ELi2ELb0ELb0ELNS_15WgradSyncMethodE3ENS_16CompileConditionILi1000EEEEEvPT_S6_S6_PKS5_S8_S8_S8_PKfflPfPj)
        /*05b4*/ 	.word	0x00000000


	//----- nvinfo : EIATTR_REGCOUNT
	.align		4
.L_243:
        /*05b8*/ 	.byte	0x04, 0x2f
        /*05ba*/ 	.short	(.L_245 - .L_244)
	.align		4
.L_244:
        /*05bc*/ 	.word	index@(_ZN13group_norm_v218gn_bwd_cuda_kernelI13__nv_bfloat16Li480ELi3ELi32ELi30ELi1024ELb0ELb1ELi8ELi960ELi960ELi4ELb1ELi2ELb0ELb0ELNS_15WgradSyncMethodE3ENS_16CompileConditionILi1000EEEEEvPT_S6_S6_PKS5_S8_S8_S8_PKfflPfPj)
        /*05c0*/ 	.word	0x00000028


	//----- nvinfo : EIATTR_FRAME_SIZE
	.align		4
.L_245:
        /*05c4*/ 	.byte	0x04, 0x11
        /*05c6*/ 	.short	(.L_247 - .L_246)
	.align		4
.L_246:
        /*05c8*/ 	.word	index@(_ZN13group_norm_v218gn_bwd_cuda_kernelI13__nv_bfloat16Li480ELi3ELi32ELi30ELi1024ELb0ELb1ELi8ELi960ELi960ELi4ELb1ELi2ELb0ELb0ELNS_15WgradSyncMethodE3ENS_16CompileConditionILi1000EEEEEvPT_S6_S6_PKS5_S8_S8_S8_PKfflPfPj)
        /*05cc*/ 	.word	0x00000090


	//----- nvinfo : EIATTR_REGCOUNT
	.align		4
.L_247:
        /*05d0*/ 	.byte	0x04, 0x2f
        /*05d2*/ 	.short	(.L_249 - .L_248)
	.align		4
.L_248:
        /*05d4*/ 	.word	index@(_ZN13group_norm_v218gn_bwd_cuda_kernelI13__nv_bfloat16Li480ELi1ELi32ELi30ELi1024ELb0ELb1ELi8ELi960ELi960ELi4ELb1ELi1ELb0ELb0ELNS_15WgradSyncMethodE3ENS_16CompileConditionILi1000EEEEEvPT_S6_S6_PKS5_S8_S8_S8_PKfflPfPj)
        /*05d8*/ 	.word	0x00000076


	//----- nvinfo : EIATTR_FRAME_SIZE
	.align		4
.L_249:
        /*05dc*/ 	.byte	0x04, 0x11
        /*05de*/ 	.short	(.L_251 - .L_250)
	.align		4
.L_250:
        /*05e0*/ 	.word	index@(_ZN13group_norm_v218gn_bwd_cuda_kernelI13__nv_bfloat16Li480ELi1ELi32ELi30ELi1024ELb0ELb1ELi8ELi960ELi960ELi4ELb1ELi1ELb0ELb0ELNS_15WgradSyncMethodE3ENS_16CompileConditionILi1000EEEEEvPT_S6_S6_PKS5_S8_S8_S8_PKfflPfPj)
        /*05e4*/ 	.word	0x00000000


	//----- nvinfo : EIATTR_REGCOUNT
	.align		4
.L_251:
        /*05e8*/ 	.byte	0x04, 0x2f
        /*05ea*/ 	.short	(.L_253 - .L_252)
	.align		4
.L_252:
        /*05ec*/ 	.word	index@(_ZN13group_norm_v218gn_bwd_cuda_kernelI13__nv_bfloat16Li480ELi3ELi32ELi30ELi1024ELb0ELb1ELi4ELi960ELi960ELi4ELb1ELi1ELb0ELb0ELNS_15WgradSyncMethodE3ENS_16CompileConditionILi1000EEEEEvPT_S6_S6_PKS5_S8_S8_S8_PKfflPfPj)
        /*05f0*/ 	.word	0x00000028


	//----- nvinfo : EIATTR_FRAME_SIZE
	.align		4
.L_253:
        /*05f4*/ 	.byte	0x04, 0x11
        /*05f6*/ 	.short	(.L_255 - .L_254)
	.align		4
.L_254:
        /*05f8*/ 	.word	index@(_ZN13group_norm_v218gn_bwd_cuda_kernelI13__nv_bfloat16Li480ELi3ELi32ELi30ELi1024ELb0ELb1ELi4ELi960ELi960ELi4ELb1ELi1ELb0ELb0ELNS_15WgradSyncMethodE3ENS_16CompileConditionILi1000EEEEEvPT_S6_S6_PKS5_S8_S8_S8_PKfflPfPj)
        /*05fc*/ 	.word	0x00000130


	//----- nvinfo : EIATTR_MIN_STACK_SIZE
	.align		4
.L_255:
        /*0600*/ 	.byte	0x04, 0x12
        /*0602*/ 	.short	(.L_257 - .L_256)
	.align		4
.L_256:
        /*0604*/ 	.word	index@(_ZN13group_norm_v218gn_bwd_cuda_kernelI13__nv_bfloat16Li480ELi3ELi32ELi30ELi1024ELb0ELb1ELi4ELi960ELi960ELi4ELb1ELi1ELb0ELb0ELNS_15WgradSyncMethodE3ENS_16CompileConditionILi1000EEEEEvPT_S6_S6_PKS5_S8_S8_S8_PKfflPfPj)
        /*0608*/ 	.word	0x00000130


	//----- nvinfo : EIATTR_MIN_STACK_SIZE
	.align		4
.L_257:
        /*060c*/ 	.byte	0x04, 0x12
        /*060e*/ 	.short	(.L_259 - .L_258)
	.align		4
.L_258:
        /*0610*/ 	.word	index@(_ZN13group_norm_v218gn_bwd_cuda_kernelI13__nv_bfloat16Li480ELi1ELi32ELi30ELi1024ELb0ELb1ELi8ELi960ELi960ELi4ELb1ELi1ELb0ELb0ELNS_15WgradSyncMethodE3ENS_16CompileConditionILi1000EEEEEvPT_S6_S6_PKS5_S8_S8_S8_PKfflPfPj)
        /*0614*/ 	.word	0x00000000


	//----- nvinfo : EIATTR_MIN_STACK_SIZE
	.align		4
.L_259:
        /*0618*/ 	.byte	0x04, 0x12
        /*061a*/ 	.short	(.L_261 - .L_260)
	.align		4
.L_260:
        /*061c*/ 	.word	index@(_ZN13group_norm_v218gn_bwd_cuda_kernelI13__nv_bfloat16Li480ELi3ELi32ELi30ELi1024ELb0ELb1ELi8ELi960ELi960ELi4ELb1ELi2ELb0ELb0ELNS_15WgradSyncMethodE3ENS_16CompileConditionILi1000EEEEEvPT_S6_S6_PKS5_S8_S8_S8_PKfflPfPj)
        /*0620*/ 	.word	0x00000090


	//----- nvinfo : EIATTR_MIN_STACK_SIZE
	.align		4
.L_261:
        /*0624*/ 	.byte	0x04, 0x12
        /*0626*/ 	.short	(.L_263 - .L_262)
	.align		4
.L_262:
        /*0628*/ 	.word	index@(_ZN13group_norm_v218gn_bwd_cuda_kernelI13__nv_bfloat16Li480ELi1ELi32ELi30ELi1024ELb0ELb1ELi16ELi960ELi960ELi4ELb1ELi2ELb0ELb0ELNS_15WgradSyncMethodE3ENS_16CompileConditionILi1000EEEEEvPT_S6_S6_PKS5_S8_S8_S8_PKfflPfPj)
        /*062c*/ 	.word	0x00000000


	//----- nvinfo : EIATTR_MIN_STACK_SIZE
	.align		4
.L_263:
        /*0630*/ 	.byte	0x04, 0x12
        /*0632*/ 	.short	(.L_265 - .L_264)
	.align		4
.L_264:
        /*0634*/ 	.word	index@(_ZN13group_norm_v218gn_bwd_cuda_kernelI13__nv_bfloat16Li480ELi1ELi32ELi30ELi1024ELb0ELb1ELi32ELi960ELi960ELi4ELb1ELi4ELb0ELb0ELNS_15WgradSyncMethodE3ENS_16CompileConditionILi1000EEEEEvPT_S6_S6_PKS5_S8_S8_S8_PKfflPfPj)
        /*0638*/ 	.word	0x000000b0


	//----- nvinfo : EIATTR_MIN_STACK_SIZE
	.align		4
.L_265:
        /*063c*/ 	.byte	0x04, 0x12
        /*063e*/ 	.short	(.L_267 - .L_266)
	.align		4
.L_266:
        /*0640*/ 	.word	index@(_ZN13group_norm_v218gn_bwd_cuda_kernelI13__nv_bfloat16Li480ELi2ELi32ELi30ELi1024ELb0ELb1ELi16ELi960ELi960ELi4ELb1ELi3ELb0ELb0ELNS_15WgradSyncMethodE3ENS_16CompileConditionILi1000EEEEEvPT_S6_S6_PKS5_S8_S8_S8_PKfflPfPj)
        /*0644*/ 	.word	0x000000c8


	//----- nvinfo : EIATTR_MIN_STACK_SIZE
	.align		4
.L_267:
        /*0648*/ 	.byte	0x04, 0x12
        /*064a*/ 	.short	(.L_269 - .L_268)
	.align		4
.L_268:
        /*064c*/ 	.word	index@(_ZN13group_norm_v218gn_bwd_cuda_kernelI13__nv_bfloat16Li480ELi2ELi32ELi30ELi1024ELb0ELb1ELi16ELi960ELi960ELi4ELb1ELi4ELb0ELb0ELNS_15WgradSyncMethodE3ENS_16CompileConditionILi1000EEEEEvPT_S6_S6_PKS5_S8_S8_S8_PKfflPfPj)
        /*0650*/ 	.word	0x000000c8


	//----- nvinfo : EIATTR_MIN_STACK_SIZE
	.align		4
.L_269:
        /*0654*/ 	.byte	0x04, 0x12
        /*0656*/ 	.short	(.L_271 - .L_270)
	.align		4
.L_270:
        /*0658*/ 	.word	index@(_ZN13group_norm_v218gn_bwd_cuda_kernelI13__nv_bfloat16Li480ELi3ELi16ELi60ELi1024ELb1ELb1ELi4ELi960ELi960ELi4ELb1ELi1ELb0ELb0ELNS_15WgradSyncMethodE3ENS_16CompileConditionILi1000EEEEEvPT_S6_S6_PKS5_S8_S8_S8_PKfflPfPj)
        /*065c*/ 	.word	0x00000048


	//----- nvinfo : EIATTR_MIN_STACK_SIZE
	.align		4
.L_271:
        /*0660*/ 	.byte	0x04, 0x12
        /*0662*/ 	.short	(.L_273 - .L_272)
	.align		4
.L_272:
        /*0664*/ 	.word	index@(_ZN13group_norm_v218gn_bwd_cuda_kernelI13__nv_bfloat16Li480ELi1ELi16ELi60ELi1024ELb1ELb1ELi8ELi960ELi960ELi4ELb1ELi1ELb0ELb0ELNS_15WgradSyncMethodE3ENS_16CompileConditionILi1000EEEEEvPT_S6_S6_PKS5_S8_S8_S8_PKfflPfPj)
        /*0668*/ 	.word	0x00000000


	//----- nvinfo : EIATTR_MIN_STACK_SIZE
	.align		4
.L_273:
        /*066c*/ 	.byte	0x04, 0x12
        /*066e*/ 	.short	(.L_275 - .L_274)
	.align		4
.L_274:
        /*0670*/ 	.word	index@(_ZN13group_norm_v218gn_bwd_cuda_kernelI13__nv_bfloat16Li480ELi3ELi16ELi60ELi1024ELb1ELb1ELi8ELi960ELi960ELi4ELb1ELi2ELb0ELb0ELNS_15WgradSyncMethodE3ENS_16CompileConditionILi1000EEEEEvPT_S6_S6_PKS5_S8_S8_S8_PKfflPfPj)
        /*0674*/ 	.word	0x000000c0


	//----- nvinfo : EIATTR_MIN_STACK_SIZE
	.align		4
.L_275:
        /*0678*/ 	.byte	0x04, 0x12
        /*067a*/ 	.short	(.L_277 - .L_276)
	.align		4
.L_276:
        /*067c*/ 	.word	index@(_ZN13group_norm_v218gn_bwd_cuda_kernelI13__nv_bfloat16Li480ELi1ELi16ELi60ELi1024ELb1ELb1ELi16ELi960ELi960ELi4ELb1ELi2ELb0ELb0ELNS_15WgradSyncMethodE3ENS_16CompileConditionILi1000EEEEEvPT_S6_S6_PKS5_S8_S8_S8_PKfflPfPj)
        /*0680*/ 	.word	0x00000000


	//----- nvinfo : EIATTR_MIN_STACK_SIZE
	.align		4
.L_277:
        /*0684*/ 	.byte	0x04, 0x12
        /*0686*/ 	.short	(.L_279 - .L_278)
	.align		4
.L_278:
        /*0688*/ 	.word	index@(_ZN13group_norm_v218gn_bwd_cuda_kernelI13__nv_bfloat16Li480ELi1ELi16ELi60ELi1024ELb1ELb1ELi32ELi960ELi960ELi4ELb1ELi4ELb0ELb0ELNS_15WgradSyncMethodE3ENS_16CompileConditionILi1000EEEEEvPT_S6_S6_PKS5_S8_S8_S8_PKfflPfPj)
        /*068c*/ 	.word	0x00000110


	//----- nvinfo : EIATTR_MIN_STACK_SIZE
	.align		4
.L_279:
        /*0690*/ 	.byte	0x04, 0x12
        /*0692*/ 	.short	(.L_281 - .L_280)
	.align		4
.L_280:
        /*0694*/ 	.word	index@(_ZN13group_norm_v218gn_bwd_cuda_kernelI13__nv_bfloat16Li480ELi2ELi16ELi60ELi1024ELb1ELb1ELi16ELi960ELi960ELi4ELb1ELi3ELb0ELb0ELNS_15WgradSyncMethodE3ENS_16CompileConditionILi1000EEEEEvPT_S6_S6_PKS5_S8_S8_S8_PKfflPfPj)
        /*0698*/ 	.word	0x00000108


	//----- nvinfo : EIATTR_MIN_STACK_SIZE
	.align		4
.L_281:
        /*069c*/ 	.byte	0x04, 0x12
        /*069e*/ 	.short	(.L_283 - .L_282)
	.align		4
.L_282:
        /*06a0*/ 	.word	index@(_ZN13group_norm_v218gn_bwd_cuda_kernelI13__nv_bfloat16Li480ELi2ELi16ELi60ELi1024ELb1ELb1ELi16ELi960ELi960ELi4ELb1ELi4ELb0ELb0ELNS_15WgradSyncMethodE3ENS_16CompileConditionILi1000EEEEEvPT_S6_S6_PKS5_S8_S8_S8_PKfflPfPj)
        /*06a4*/ 	.word	0x00000108


	//----- nvinfo : EIATTR_MIN_STACK_SIZE
	.align		4
.L_283:
        /*06a8*/ 	.byte	0x04, 0x12
        /*06aa*/ 	.short	(.L_285 - .L_284)
	.align		4
.L_284:
        /*06ac*/ 	.word	index@(_ZN13group_norm_v214gn_cuda_kernelI13__nv_bfloat16Li480ELi3ELi32ELi30ELi1024ELb0ELi4ELi960ELi960ELi4ELb1ELi1ELb0ELb0ENS_16CompileConditionILi1000EEEEEvPT_PKS4_S7_S7_flPfS8_Pj)
        /*06b0*/ 	.word	0x00000100


	//----- nvinfo : EIATTR_MIN_STACK_SIZE
	.align		4
.L_285:
        /*06b4*/ 	.byte	0x04, 0x12
        /*06b6*/ 	.short	(.L_287 - .L_286)
	.align		4
.L_286:
        /*06b8*/ 	.word	index@(_ZN13group_norm_v214gn_cuda_kernelI13__nv_bfloat16Li480ELi1ELi32ELi30ELi1024ELb0ELi8ELi960ELi960ELi4ELb1ELi1ELb0ELb0ENS_16CompileConditionILi1000EEEEEvPT_PKS4_S7_S7_flPfS8_Pj)
        /*06bc*/ 	.word	0x00000000


	//----- nvinfo : EIATTR_MIN_STACK_SIZE
	.align		4
.L_287:
        /*06c0*/ 	.byte	0x04, 0x12
        /*06c2*/ 	.short	(.L_289 - .L_288)
	.align		4
.L_288:
        /*06c4*/ 	.word	index@(_ZN13group_norm_v214gn_cuda_kernelI13__nv_bfloat16Li480ELi3ELi32ELi30ELi1024ELb0ELi8ELi960ELi960ELi4ELb1ELi2ELb0ELb0ENS_16CompileConditionILi1000EEEEEvPT_PKS4_S7_S7_flPfS8_Pj)
        /*06c8*/ 	.word	0x00000018


	//----- nvinfo : EIATTR_MIN_STACK_SIZE
	.align		4
.L_289:
        /*06cc*/ 	.byte	0x04, 0x12
        /*06ce*/ 	.short	(.L_291 - .L_290)
	.align		4
.L_290:
        /*06d0*/ 	.word	index@(_ZN13group_norm_v214gn_cuda_kernelI13__nv_bfloat16Li480ELi1ELi32ELi30ELi1024ELb0ELi16ELi960ELi960ELi4ELb1ELi2ELb0ELb0ENS_16CompileConditionILi1000EEEEEvPT_PKS4_S7_S7_flPfS8_Pj)
        /*06d4*/ 	.word	0x00000000


	//----- nvinfo : EIATTR_MIN_STACK_SIZE
	.align		4
.L_291:
        /*06d8*/ 	.byte	0x04, 0x12
        /*06da*/ 	.short	(.L_293 - .L_292)
	.align		4
.L_292:
        /*06dc*/ 	.word	index@(_ZN13group_norm_v214gn_cuda_kernelI13__nv_bfloat16Li480ELi3ELi32ELi30ELi1024ELb0ELi16ELi960ELi960ELi4ELb1ELi5ELb0ELb0ENS_16CompileConditionILi1000EEEEEvPT_PKS4_S7_S7_flPfS8_Pj)
        /*06e0*/ 	.word	0x00000060


	//----- nvinfo : EIATTR_MIN_STACK_SIZE
	.align		4
.L_293:
        /*06e4*/ 	.byte	0x04, 0x12
        /*06e6*/ 	.short	(.L_295 - .L_294)
	.align		4
.L_294:
        /*06e8*/ 	.word	index@(_ZN13group_norm_v214gn_cuda_kernelI13__nv_bfloat16Li480ELi1ELi32ELi30ELi1024ELb0ELi32ELi960ELi960ELi4ELb1ELi4ELb0ELb0ENS_16CompileConditionILi1000EEEEEvPT_PKS4_S7_S7_flPfS8_Pj)
        /*06ec*/ 	.word	0x00000000


	//----- nvinfo : EIATTR_MIN_STACK_SIZE
	.align		4
.L_295:
        /*06f0*/ 	.byte	0x04, 0x12
        /*06f2*/ 	.short	(.L_297 - .L_296)
	.align		4
.L_296:
        /*06f4*/ 	.word	index@(_ZN13group_norm_v214gn_cuda_kernelI13__nv_bfloat16Li480ELi1ELi32ELi30ELi1024ELb0ELi64ELi960ELi960ELi4ELb1ELi9ELb0ELb0ENS_16CompileConditionILi1000EEEEEvPT_PKS4_S7_S7_flPfS8_Pj)
        /*06f8*/ 	.word	0x000000b0


	//----- nvinfo : EIATTR_MIN_STACK_SIZE
	.align		4
.L_297:
        /*06fc*/ 	.byte	0x04, 0x12
        /*06fe*/ 	.short	(.L_299 - .L_298)
	.align		4
.L_298:
        /*0700*/ 	.word	index@(_ZN13group_norm_v214gn_cuda_kernelI13__nv_bfloat16Li480ELi2ELi32ELi30ELi1024ELb0ELi32ELi960ELi960ELi4ELb1ELi7ELb0ELb0ENS_16CompileConditionILi1000EEEEEvPT_PKS4_S7_S7_flPfS8_Pj)
        /*0704*/ 	.word	0x00000098


	//----- nvinfo : EIATTR_MIN_STACK_SIZE
	.align		4
.L_299:
        /*0708*/ 	.byte	0x04, 0x12
        /*070a*/ 	.short	(.L_301 - .L_300)
	.align		4
.L_300:
        /*070c*/ 	.word	index@(_ZN13group_norm_v214gn_cuda_kernelI13__nv_bfloat16Li480ELi2ELi32ELi30ELi1024ELb0ELi32ELi960ELi960ELi4ELb1ELi9ELb0ELb0ENS_16CompileConditionILi1000EEEEEvPT_PKS4_S7_S7_flPfS8_Pj)
        /*0710*/ 	.word	0x00000098


	//----- nvinfo : EIATTR_MIN_STACK_SIZE
	.align		4
.L_301:
        /*0714*/ 	.byte	0x04, 0x12
        /*0716*/ 	.short	(.L_303 - .L_302)
	.align		4
.L_302:
        /*0718*/ 	.word	index@(_ZN13group_norm_v214gn_cuda_kernelI13__nv_bfloat16Li480ELi3ELi16ELi60ELi1024ELb1ELi4ELi960ELi960ELi4ELb1ELi1ELb0ELb0ENS_16CompileConditionILi1000EEEEEvPT_PKS4_S7_S7_flPfS8_Pj)
        /*071c*/ 	.word	0x00000000


	//----- nvinfo : EIATTR_MIN_STACK_SIZE
	.align		4
.L_303:
        /*0720*/ 	.byte	0x04, 0x12
        /*0722*/ 	.short	(.L_305 - .L_304)
	.align		4
.L_304:
        /*0724*/ 	.word	index@(_ZN13group_norm_v214gn_cuda_kernelI13__nv_bfloat16Li480ELi1ELi16ELi60ELi1024ELb1ELi8ELi960ELi960ELi4ELb1ELi1ELb0ELb0ENS_16CompileConditionILi1000EEEEEvPT_PKS4_S7_S7_flPfS8_Pj)
        /*0728*/ 	.word	0x00000000


	//----- nvinfo : EIATTR_MIN_STACK_SIZE
	.align		4
.L_305:
        /*072c*/ 	.byte	0x04, 0x12
        /*072e*/ 	.short	(.L_307 - .L_306)
	.align		4
.L_306:
        /*0730*/ 	.word	index@(_ZN13group_norm_v214gn_cuda_kernelI13__nv_bfloat16Li480ELi3ELi16ELi60ELi1024ELb1ELi8ELi960ELi960ELi4ELb1ELi2ELb0ELb0ENS_16CompileConditionILi1000EEEEEvPT_PKS4_S7_S7_flPfS8_Pj)
        /*0734*/ 	.word	0x00000000


	//----- nvinfo : EIATTR_MIN_STACK_SIZE
	.align		4
.L_307:
        /*0738*/ 	.byte	0x04, 0x12
        /*073a*/ 	.short	(.L_309 - .L_308)
	.align		4
.L_308:
        /*073c*/ 	.word	index@(_ZN13group_norm_v214gn_cuda_kernelI13__nv_bfloat16Li480ELi1ELi16ELi60ELi1024ELb1ELi16ELi960ELi960ELi4ELb1ELi2ELb0ELb0ENS_16CompileConditionILi1000EEEEEvPT_PKS4_S7_S7_flPfS8_Pj)
        /*0740*/ 	.word	0x00000000


	//----- nvinfo : EIATTR_MIN_STACK_SIZE
	.align		4
.L_309:
        /*0744*/ 	.byte	0x04, 0x12
        /*0746*/ 	.short	(.L_311 - .L_310)
	.align		4
.L_310:
        /*0748*/ 	.word	index@(_ZN13group_norm_v214gn_cuda_kernelI13__nv_bfloat16Li480ELi3ELi16ELi60ELi1024ELb1ELi16ELi960ELi960ELi4ELb1ELi5ELb0ELb0ENS_16CompileConditionILi1000EEEEEvPT_PKS4_S7_S7_flPfS8_Pj)
        /*074c*/ 	.word	0x00000060


	//----- nvinfo : EIATTR_MIN_STACK_SIZE
	.align		4
.L_311:
        /*0750*/ 	.byte	0x04, 0x12
        /*0752*/ 	.short	(.L_313 - .L_312)
	.align		4
.L_312:
        /*0754*/ 	.word	index@(_ZN13group_norm_v214gn_cuda_kernelI13__nv_bfloat16Li480ELi1ELi16ELi60ELi1024ELb1ELi32ELi960ELi960ELi4ELb1ELi4ELb0ELb0ENS_16CompileConditionILi1000EEEEEvPT_PKS4_S7_S7_flPfS8_Pj)
        /*0758*/ 	.word	0x00000000


	//----- nvinfo : EIATTR_MIN_STACK_SIZE
	.align		4
.L_313:
        /*075c*/ 	.byte	0x04, 0x12
        /*075e*/ 	.short	(.L_315 - .L_314)
	.align		4
.L_314:
        /*0760*/ 	.word	index@(_ZN13group_norm_v214gn_cuda_kernelI13__nv_bfloat16Li480ELi1ELi16ELi60ELi1024ELb1ELi64ELi960ELi960ELi4ELb1ELi9ELb0ELb0ENS_16CompileConditionILi1000EEEEEvPT_PKS4_S7_S7_flPfS8_Pj)
        /*0764*/ 	.word	0x00000108


	//----- nvinfo : EIATTR_MIN_STACK_SIZE
	.align		4
.L_315:
        /*0768*/ 	.byte	0x04, 0x12
        /*076a*/ 	.short	(.L_317 - .L_316)
	.align		4
.L_316:
        /*076c*/ 	.word	index@(_ZN13group_norm_v214gn_cuda_kernelI13__nv_bfloat16Li480ELi2ELi16ELi60ELi1024ELb1ELi32ELi960ELi960ELi4ELb1ELi7ELb0ELb0ENS_16CompileConditionILi1000EEEEEvPT_PKS4_S7_S7_flPfS8_Pj)
        /*0770*/ 	.word	0x000000d0


	//----- nvinfo : EIATTR_MIN_STACK_SIZE
	.align		4
.L_317:
        /*0774*/ 	.byte	0x04, 0x12
        /*0776*/ 	.short	(.L_319 - .L_318)
	.align		4
.L_318:
        /*0778*/ 	.word	index@(_ZN13group_norm_v214gn_cuda_kernelI13__nv_bfloat16Li480ELi2ELi16ELi60ELi1024ELb1ELi32ELi960ELi960ELi4ELb1ELi9ELb0ELb0ENS_16CompileConditionILi1000EEEEEvPT_PKS4_S7_S7_flPfS8_Pj)
        /*077c*/ 	.word	0x000000d0


	//----- nvinfo : EIATTR_MIN_STACK_SIZE
	.align		4
.L_319:
        /*0780*/ 	.byte	0x04, 0x12
        /*0782*/ 	.short	(.L_321 - .L_320)
	.align		4
.L_320:
        /*0784*/ 	.word	index@(_ZN13group_norm_v218gn_bwd_cuda_kernelI6__halfLi480ELi3ELi32ELi30ELi1024ELb0ELb1ELi4ELi960ELi960ELi4ELb1ELi1ELb0ELb0ELNS_15WgradSyncMethodE3ENS_16CompileConditionILi1000EEEEEvPT_S6_S6_PKS5_S8_S8_S8_PKfflPfPj)
        /*0788*/ 	.word	0x00000130


	//----- nvinfo : EIATTR_MIN_STACK_SIZE
	.align		4
.L_321:
        /*078c*/ 	.byte	0x04, 0x12
        /*078e*/ 	.short	(.L_323 - .L_322)
	.align		4
.L_322:
        /*0790*/ 	.word	index@(_ZN13group_norm_v218gn_bwd_cuda_kernelI6__halfLi480ELi1ELi32ELi30ELi1024ELb0ELb1ELi8ELi960ELi960ELi4ELb1ELi1ELb0ELb0ELNS_15WgradSyncMethodE3ENS_16CompileConditionILi1000EEEEEvPT_S6_S6_PKS5_S8_S8_S8_PKfflPfPj)
        /*0794*/ 	.word	0x00000000


	//----- nvinfo : EIATTR_MIN_STACK_SIZE
	.align		4
.L_323:
        /*0798*/ 	.byte	0x04, 0x12
        /*079a*/ 	.short	(.L_325 - .L_324)
	.align		4
.L_324:
        /*079c*/ 	.word	index@(_ZN13group_norm_v218gn_bwd_cuda_kernelI6__halfLi480ELi3ELi32ELi30ELi1024ELb0ELb1ELi8ELi960ELi960ELi4ELb1ELi2ELb0ELb0ELNS_15WgradSyncMethodE3ENS_16CompileConditionILi1000EEEEEvPT_S6_S6_PKS5_S8_S8_S8_PKfflPfPj)
        /*07a0*/ 	.word	0x00000088


	//----- nvinfo : EIATTR_MIN_STACK_SIZE
	.align		4
.L_325:
        /*07a4*/ 	.byte	0x04, 0x12
        /*07a6*/ 	.short	(.L_327 - .L_326)
	.align		4
.L_326:
        /*07a8*/ 	.word	index@(_ZN13group_norm_v218gn_bwd_cuda_kernelI6__halfLi480ELi1ELi32ELi30ELi1024ELb0ELb1ELi16ELi960ELi960ELi4ELb1ELi2ELb0ELb0ELNS_15WgradSyncMethodE3ENS_16CompileConditionILi1000EEEEEvPT_S6_S6_PKS5_S8_S8_S8_PKfflPfPj)
        /*07ac*/ 	.word	0x00000000


	//----- nvinfo : EIATTR_MIN_STACK_SIZE
	.align		4
.L_327:
        /*07b0*/ 	.byte	0x04, 0x12
        /*07b2*/ 	.short	(.L_329 - .L_328)
	.align		4
.L_328:
        /*07b4*/ 	.word	index@(_ZN13group_norm_v218gn_bwd_cuda_kernelI6__halfLi480ELi1ELi32ELi30ELi1024ELb0ELb1ELi32ELi960ELi960ELi4ELb1ELi4ELb0ELb0ELNS_15WgradSyncMethodE3ENS_16CompileConditionILi1000EEEEEvPT_S6_S6_PKS5_S8_S8_S8_PKfflPfPj)
        /*07b8*/ 	.word	0x000000b8


	//----- nvinfo : EIATTR_MIN_STACK_SIZE
	.align		4
.L_329:
        /*07bc*/ 	.byte	0x04, 0x12
        /*07be*/ 	.short	(.L_331 - .L_330)
	.align		4
.L_330:
        /*07c0*/ 	.word	index@(_ZN13group_norm_v218gn_bwd_cuda_kernelI6__halfLi480ELi2ELi32ELi30ELi1024ELb0ELb1ELi16ELi960ELi960ELi4ELb1ELi3ELb0ELb0ELNS_15WgradSyncMethodE3ENS_16CompileConditionILi1000EEEEEvPT_S6_S6_PKS5_S8_S8_S8_PKfflPfPj)
        /*07c4*/ 	.word	0x000000d0


	//----- nvinfo : EIATTR_MIN_STACK_SIZE
	.align		4
.L_331:
        /*07c8*/ 	.byte	0x04, 0x12
        /*07ca*/ 	.short	(.L_333 - .L_332)
	.align		4
.L_332:
        /*07cc*/ 	.word	index@(_ZN13group_norm_v218gn_bwd_cuda_kernelI6__halfLi480ELi2ELi32ELi30ELi1024ELb0ELb1ELi16ELi960ELi960ELi4ELb1ELi4ELb0ELb0ELNS_15WgradSyncMethodE3ENS_16CompileConditionILi1000EEEEEvPT_S6_S6_PKS5_S8_S8_S8_PKfflPfPj)
        /*07d0*/ 	.word	0x000000d0


	//----- nvinfo : EIATTR_MIN_STACK_SIZE
	.align		4
.L_333:
        /*07d4*/ 	.byte	0x04, 0x12
        /*07d6*/ 	.short	(.L_335 - .L_334)
	.align		4
.L_334:
        /*07d8*/ 	.word	index@(_ZN13group_norm_v218gn_bwd_cuda_kernelI6__halfLi480ELi3ELi16ELi60ELi1024ELb1ELb1ELi4ELi960ELi960ELi4ELb1ELi1ELb0ELb0ELNS_15WgradSyncMethodE3ENS_16CompileConditionILi1000EEEEEvPT_S6_S6_PKS5_S8_S8_S8_PKfflPfPj)
        /*07dc*/ 	.word	0x00000048


	//----- nvinfo : EIATTR_MIN_STACK_SIZE
	.align		4
.L_335:
        /*07e0*/ 	.byte	0x04, 0x12
        /*07e2*/ 	.short	(.L_337 - .L_336)
	.align		4
.L_336:
        /*07e4*/ 	.word	index@(_ZN13group_norm_v218gn_bwd_cuda_kernelI6__halfLi480ELi1ELi16ELi60ELi1024ELb1ELb1ELi8ELi960ELi960ELi4ELb1ELi1ELb0ELb0ELNS_15WgradSyncMethodE3ENS_16CompileConditionILi1000EEEEEvPT_S6_S6_PKS5_S8_S8_S8_PKfflPfPj)
        /*07e8*/ 	.word	0x00000000


	//----- nvinfo : EIATTR_MIN_STACK_SIZE
	.align		4
.L_337:
        /*07ec*/ 	.byte	0x04, 0x12
        /*07ee*/ 	.short	(.L_339 - .L_338)
	.align		4
.L_338:
        /*07f0*/ 	.word	index@(_ZN13group_norm_v218gn_bwd_cuda_kernelI6__halfLi480ELi3ELi16ELi60ELi1024ELb1ELb1ELi8ELi960ELi960ELi4ELb1ELi2ELb0ELb0ELNS_15WgradSyncMethodE3ENS_16CompileConditionILi1000EEEEEvPT_S6_S6_PKS5_S8_S8_S8_PKfflPfPj)
        /*07f4*/ 	.word	0x000000c0


	//----- nvinfo : EIATTR_MIN_STACK_SIZE
	.align		4
.L_339:
        /*07f8*/ 	.byte	0x04, 0x12
        /*07fa*/ 	.short	(.L_341 - .L_340)
	.align		4
.L_340:
        /*07fc*/ 	.word	index@(_ZN13group_norm_v218gn_bwd_cuda_kernelI6__halfLi480ELi1ELi16ELi60ELi1024ELb1ELb1ELi16ELi960ELi960ELi4ELb1ELi2ELb0ELb0ELNS_15WgradSyncMethodE3ENS_16CompileConditionILi1000EEEEEvPT_S6_S6_PKS5_S8_S8_S8_PKfflPfPj)
        /*0800*/ 	.word	0x00000000


	//----- nvinfo : EIATTR_MIN_STACK_SIZE
	.align		4
.L_341:
        /*0804*/ 	.byte	0x04, 0x12
        /*0806*/ 	.short	(.L_343 - .L_342)
	.align		4
.L_342:
        /*0808*/ 	.word	index@(_ZN13group_norm_v218gn_bwd_cuda_kernelI6__halfLi480ELi1ELi16ELi60ELi1024ELb1ELb1ELi32ELi960ELi960ELi4ELb1ELi4ELb0ELb0ELNS_15WgradSyncMethodE3ENS_16CompileConditionILi1000EEEEEvPT_S6_S6_PKS5_S8_S8_S8_PKfflPfPj)
        /*080c*/ 	.word	0x00000100


	//----- nvinfo : EIATTR_MIN_STACK_SIZE
	.align		4
.L_343:
        /*0810*/ 	.byte	0x04, 0x12
        /*0812*/ 	.short	(.L_345 - .L_344)
	.align		4
.L_344:
        /*0814*/ 	.word	index@(_ZN13group_norm_v218gn_bwd_cuda_kernelI6__halfLi480ELi2ELi16ELi60ELi1024ELb1ELb1ELi16ELi960ELi960ELi4ELb1ELi3ELb0ELb0ELNS_15WgradSyncMethodE3ENS_16CompileConditionILi1000EEEEEvPT_S6_S6_PKS5_S8_S8_S8_PKfflPfPj)
        /*0818*/ 	.word	0x00000110


	//----- nvinfo : EIATTR_MIN_STACK_SIZE
	.align		4
.L_345:
        /*081c*/ 	.byte	0x04, 0x12
        /*081e*/ 	.short	(.L_347 - .L_346)
	.align		4
.L_346:
        /*0820*/ 	.word	index@(_ZN13group_norm_v218gn_bwd_cuda_kernelI6__halfLi480ELi2ELi16ELi60ELi1024ELb1ELb1ELi16ELi960ELi960ELi4ELb1ELi4ELb0ELb0ELNS_15WgradSyncMethodE3ENS_16CompileConditionILi1000EEEEEvPT_S6_S6_PKS5_S8_S8_S8_PKfflPfPj)
        /*0824*/ 	.word	0x00000110


	//----- nvinfo : EIATTR_MIN_STACK_SIZE
	.align		4
.L_347:
        /*0828*/ 	.byte	0x04, 0x12
        /*082a*/ 	.short	(.L_349 - .L_348)
	.align		4
.L_348:
        /*082c*/ 	.word	index@(_ZN13group_norm_v214gn_cuda_kernelI6__halfLi480ELi3ELi32ELi30ELi1024ELb0ELi4ELi960ELi960ELi4ELb1ELi1ELb0ELb0ENS_16CompileConditionILi1000EEEEEvPT_PKS4_S7_S7_flPfS8_Pj)
        /*0830*/ 	.word	0x00000100


	//----- nvinfo : EIATTR_MIN_STACK_SIZE
	.align		4
.L_349:
        /*0834*/ 	.byte	0x04, 0x12
        /*0836*/ 	.short	(.L_351 - .L_350)
	.align		4
.L_350:
        /*0838*/ 	.word	index@(_ZN13group_norm_v214gn_cuda_kernelI6__halfLi480ELi1ELi32ELi30ELi1024ELb0ELi8ELi960ELi960ELi4ELb1ELi1ELb0ELb0ENS_16CompileConditionILi1000EEEEEvPT_PKS4_S7_S7_flPfS8_Pj)
        /*083c*/ 	.word	0x00000000


	//----- nvinfo : EIATTR_MIN_STACK_SIZE
	.align		4
.L_351:
        /*0840*/ 	.byte	0x04, 0x12
        /*0842*/ 	.short	(.L_353 - .L_352)
	.align		4
.L_352:
        /*0844*/ 	.word	index@(_ZN13group_norm_v214gn_cuda_kernelI6__halfLi480ELi3ELi32ELi30ELi1024ELb0ELi8ELi960ELi960ELi4ELb1ELi2ELb0ELb0ENS_16CompileConditionILi1000EEEEEvPT_PKS4_S7_S7_flPfS8_Pj)
        /*0848*/ 	.word	0x00000020


	//----- nvinfo : EIATTR_MIN_STACK_SIZE
	.align		4
.L_353:
        /*084c*/ 	.byte	0x04, 0x12
        /*084e*/ 	.short	(.L_355 - .L_354)
	.align		4
.L_354:
        /*0850*/ 	.word	index@(_ZN13group_norm_v214gn_cuda_kernelI6__halfLi480ELi1ELi32ELi30ELi1024ELb0ELi16ELi960ELi960ELi4ELb1ELi2ELb0ELb0ENS_16CompileConditionILi1000EEEEEvPT_PKS4_S7_S7_flPfS8_Pj)
        /*0854*/ 	.word	0x00000000


	//----- nvinfo : EIATTR_MIN_STACK_SIZE
	.align		4
.L_355:
        /*0858*/ 	.byte	0x04, 0x12
        /*085a*/ 	.short	(.L_357 - .L_356)
	.align		4
.L_356:
        /*085c*/ 	.word	index@(_ZN13group_norm_v214gn_cuda_kernelI6__halfLi480ELi3ELi32ELi30ELi1024ELb0ELi16ELi960ELi960ELi4ELb1ELi5ELb0ELb0ENS_16CompileConditionILi1000EEEEEvPT_PKS4_S7_S7_flPfS8_Pj)
        /*0860*/ 	.word	0x00000058


	//----- nvinfo : EIATTR_MIN_STACK_SIZE
	.align		4
.L_357:
        /*0864*/ 	.byte	0x04, 0x12
        /*0866*/ 	.short	(.L_359 - .L_358)
	.align		4
.L_358:
        /*0868*/ 	.word	index@(_ZN13group_norm_v214gn_cuda_kernelI6__halfLi480ELi1ELi32ELi30ELi1024ELb0ELi32ELi960ELi960ELi4ELb1ELi4ELb0ELb0ENS_16CompileConditionILi1000EEEEEvPT_PKS4_S7_S7_flPfS8_Pj)
        /*086c*/ 	.word	0x00000000


	//----- nvinfo : EIATTR_MIN_STACK_SIZE
	.align		4
.L_359:
        /*0870*/ 	.byte	0x04, 0x12
        /*0872*/ 	.short	(.L_361 - .L_360)
	.align		4
.L_360:
        /*0874*/ 	.word	index@(_ZN13group_norm_v214gn_cuda_kernelI6__halfLi480ELi1ELi32ELi30ELi1024ELb0ELi64ELi960ELi960ELi4ELb1ELi9ELb0ELb0ENS_16CompileConditionILi1000EEEEEvPT_PKS4_S7_S7_flPfS8_Pj)
        /*0878*/ 	.word	0x000000a0


	//----- nvinfo : EIATTR_MIN_STACK_SIZE
	.align		4
.L_361:
        /*087c*/ 	.byte	0x04, 0x12
        /*087e*/ 	.short	(.L_363 - .L_362)
	.align		4
.L_362:
        /*0880*/ 	.word	index@(_ZN13group_norm_v214gn_cuda_kernelI6__halfLi480ELi2ELi32ELi30ELi1024ELb0ELi32ELi960ELi960ELi4ELb1ELi7ELb0ELb0ENS_16CompileConditionILi1000EEEEEvPT_PKS4_S7_S7_flPfS8_Pj)
        /*0884*/ 	.word	0x00000088


	//----- nvinfo : EIATTR_MIN_STACK_SIZE
	.align		4
.L_363:
        /*0888*/ 	.byte	0x04, 0x12
        /*088a*/ 	.short	(.L_365 - .L_364)
	.align		4
.L_364:
        /*088c*/ 	.word	index@(_ZN13group_norm_v214gn_cuda_kernelI6__halfLi480ELi2ELi32ELi30ELi1024ELb0ELi32ELi960ELi960ELi4ELb1ELi9ELb0ELb0ENS_16CompileConditionILi1000EEEEEvPT_PKS4_S7_S7_flPfS8_Pj)
        /*0890*/ 	.word	0x00000088


	//----- nvinfo : EIATTR_MIN_STACK_SIZE
	.align		4
.L_365:
        /*0894*/ 	.byte	0x04, 0x12
        /*0896*/ 	.short	(.L_367 - .L_366)
	.align		4
.L_366:
        /*0898*/ 	.word	index@(_ZN13group_norm_v214gn_cuda_kernelI6__halfLi480ELi3ELi16ELi60ELi1024ELb1ELi4ELi960ELi960ELi4ELb1ELi1ELb0ELb0ENS_16CompileConditionILi1000EEEEEvPT_PKS4_S7_S7_flPfS8_Pj)
        /*089c*/ 	.word	0x00000000


	//----- nvinfo : EIATTR_MIN_STACK_SIZE
	.align		4
.L_367:
        /*08a0*/ 	.byte	0x04, 0x12
        /*08a2*/ 	.short	(.L_369 - .L_368)
	.align		4
.L_368:
        /*08a4*/ 	.word	index@(_ZN13group_norm_v214gn_cuda_kernelI6__halfLi480ELi1ELi16ELi60ELi1024ELb1ELi8ELi960ELi960ELi4ELb1ELi1ELb0ELb0ENS_16CompileConditionILi1000EEEEEvPT_PKS4_S7_S7_flPfS8_Pj)
        /*08a8*/ 	.word	0x00000000


	//----- nvinfo : EIATTR_MIN_STACK_SIZE
	.align		4
.L_369:
        /*08ac*/ 	.byte	0x04, 0x12
        /*08ae*/ 	.short	(.L_371 - .L_370)
	.align		4
.L_370:
        /*08b0*/ 	.word	index@(_ZN13group_norm_v214gn_cuda_kernelI6__halfLi480ELi3ELi16ELi60ELi1024ELb1ELi8ELi960ELi960ELi4ELb1ELi2ELb0ELb0ENS_16CompileConditionILi1000EEEEEvPT_PKS4_S7_S7_flPfS8_Pj)
        /*08b4*/ 	.word	0x00000000


	//----- nvinfo : EIATTR_MIN_STACK_SIZE
	.align		4
.L_371:
        /*08b8*/ 	.byte	0x04, 0x12
        /*08ba*/ 	.short	(.L_373 - .L_372)
	.align		4
.L_372:
        /*08bc*/ 	.word	index@(_ZN13group_norm_v214gn_cuda_kernelI6__halfLi480ELi1ELi16ELi60ELi1024ELb1ELi16ELi960ELi960ELi4ELb1ELi2ELb0ELb0ENS_16CompileConditionILi1000EEEEEvPT_PKS4_S7_S7_flPfS8_Pj)
        /*08c0*/ 	.word	0x00000000


	//----- nvinfo : EIATTR_MIN_STACK_SIZE
	.align		4
.L_373:
        /*08c4*/ 	.byte	0x04, 0x12
        /*08c6*/ 	.short	(.L_375 - .L_374)
	.align		4
.L_374:
        /*08c8*/ 	.word	index@(_ZN13group_norm_v214gn_cuda_kernelI6__halfLi480ELi3ELi16ELi60ELi1024ELb1ELi16ELi960ELi960ELi4ELb1ELi5ELb0ELb0ENS_16CompileConditionILi1000EEEEEvPT_PKS4_S7_S7_flPfS8_Pj)
        /*08cc*/ 	.word	0x00000050


	//----- nvinfo : EIATTR_MIN_STACK_SIZE
	.align		4
.L_375:
        /*08d0*/ 	.byte	0x04, 0x12
        /*08d2*/ 	.short	(.L_377 - .L_376)
	.align		4
.L_376:
        /*08d4*/ 	.word	index@(_ZN13group_norm_v214gn_cuda_kernelI6__halfLi480ELi1ELi16ELi60ELi1024ELb1ELi32ELi960ELi960ELi4ELb1ELi4ELb0ELb0ENS_16CompileConditionILi1000EEEEEvPT_PKS4_S7_S7_flPfS8_Pj)
        /*08d8*/ 	.word	0x00000000


	//----- nvinfo : EIATTR_MIN_STACK_SIZE
	.align		4
.L_377:
        /*08dc*/ 	.byte	0x04, 0x12
        /*08de*/ 	.short	(.L_379 - .L_378)
	.align		4
.L_378:
        /*08e0*/ 	.word	index@(_ZN13group_norm_v214gn_cuda_kernelI6__halfLi480ELi1ELi16ELi60ELi1024ELb1ELi64ELi960ELi960ELi4ELb1ELi9ELb0ELb0ENS_16CompileConditionILi1000EEEEEvPT_PKS4_S7_S7_flPfS8_Pj)
        /*08e4*/ 	.word	0x000000d8


	//----- nvinfo : EIATTR_MIN_STACK_SIZE
	.align		4
.L_379:
        /*08e8*/ 	.byte	0x04, 0x12
        /*08ea*/ 	.short	(.L_381 - .L_380)
	.align		4
.L_380:
        /*08ec*/ 	.word	index@(_ZN13group_norm_v214gn_cuda_kernelI6__halfLi480ELi2ELi16ELi60ELi1024ELb1ELi32ELi960ELi960ELi4ELb1ELi7ELb0ELb0ENS_16CompileConditionILi1000EEEEEvPT_PKS4_S7_S7_flPfS8_Pj)
        /*08f0*/ 	.word	0x000000a8


	//----- nvinfo : EIATTR_MIN_STACK_SIZE
	.align		4
.L_381:
        /*08f4*/ 	.byte	0x04, 0x12
        /*08f6*/ 	.short	(.L_383 - .L_382)
	.align		4
.L_382:
        /*08f8*/ 	.word	index@(_ZN13group_norm_v214gn_cuda_kernelI6__halfLi480ELi2ELi16ELi60ELi1024ELb1ELi32ELi960ELi960ELi4ELb1ELi9ELb0ELb0ENS_16CompileConditionILi1000EEEEEvPT_PKS4_S7_S7_flPfS8_Pj)
        /*08fc*/ 	.word	0x000000a8
.L_383:


//--------------------- .nv.compat                --------------------------
	.section	.nv.compat,"",@"SHT_CUDA_COMPAT_INFO"
	.align	4
        /*0000*/ 	.byte	0x02, 0x09, 0x01, 0x00, 0x02, 0x02, 0x01, 0x00, 0x02, 0x05, 0x05, 0x00, 0x03, 0x07, 0x01, 0x01
        /*0010*/ 	.byte	0x02, 0x03, 0x00, 0x00, 0x02, 0x06, 0x01, 0x00, 0x04, 0x0b, 0x08, 0x00, 0x09, 0x00, 0x00, 0x00
        /*0020*/ 	.byte	0x00, 0x00, 0x00, 0x00


//--------------------- .nv.info._ZN13group_norm_v218gn_bwd_cuda_kernelI13__nv_bfloat16Li480ELi3ELi32ELi30ELi1024ELb0ELb1ELi4ELi960ELi960ELi4ELb1ELi1ELb0ELb0ELNS_15WgradSyncMethodE3ENS_16CompileConditionILi1000EEEEEvPT_S6_S6_PKS5_S8_S8_S8_PKfflPfPj --------------------------
	.section	.nv.info._ZN13group_norm_v218gn_bwd_cuda_kernelI13__nv_bfloat16Li480ELi3ELi32ELi30ELi1024ELb0ELb1ELi4ELi960ELi960ELi4ELb1ELi1ELb0ELb0ELNS_15WgradSyncMethodE3ENS_16CompileConditionILi1000EEEEEvPT_S6_S6_PKS5_S8_S8_S8_PKfflPfPj,"",@"SHT_CUDA_INFO"
	.sectionflags	@""
	.align	4


	//----- nvinfo : EIATTR_CUDA_API_VERSION
	.align		4
        /*0000*/ 	.byte	0x04, 0x37
        /*0002*/ 	.short	(.L_385 - .L_384)
.L_384:
        /*0004*/ 	.word	0x00000082


	//----- nvinfo : EIATTR_KPARAM_INFO
	.align		4
.L_385:
        /*0008*/ 	.byte	0x04, 0x17
        /*000a*/ 	.short	(.L_387 - .L_386)
.L_386:
        /*000c*/ 	.word	0x00000000
        /*0010*/ 	.short	0x000b
        /*0012*/ 	.short	0x0058
        /*0014*/ 	.byte	0x00, 0xf5, 0x21, 0x00


	//----- nvinfo : EIATTR_KPARAM_INFO
	.align		4
.L_387:
        /*0018*/ 	.byte	0x04, 0x17
        /*001a*/ 	.short	(.L_389 - .L_388)
.L_388:
        /*001c*/ 	.word	0x00000000
        /*0020*/ 	.short	0x000a
        /*0022*/ 	.short	0x0050
        /*0024*/ 	.byte	0x00, 0xf5, 0x21, 0x00


	//----- nvinfo : EIATTR_KPARAM_INFO
	.align		4
.L_389:
        /*0028*/ 	.byte	0x04, 0x17
        /*002a*/ 	.short	(.L_391 - .L_390)
.L_390:
        /*002c*/ 	.word	0x00000000
        /*0030*/ 	.short	0x0009
        /*0032*/ 	.short	0x0048
        /*0034*/ 	.byte	0x00, 0xf0, 0x21, 0x00


	//----- nvinfo : EIATTR_KPARAM_INFO
	.align		4
.L_391:
        /*0038*/ 	.byte	0x04, 0x17
        /*003a*/ 	.short	(.L_393 - .L_392)
.L_392:
        /*003c*/ 	.word	0x00000000
        /*0040*/ 	.short	0x0008
        /*0042*/ 	.short	0x0040
        /*0044*/ 	.byte	0x00, 0xf0, 0x11, 0x00


	//----- nvinfo : EIATTR_KPARAM_INFO
	.align		4
.L_393:
        /*0048*/ 	.byte	0x04, 0x17
        /*004a*/ 	.short	(.L_395 - .L_394)
.L_394:
        /*004c*/ 	.word	0x00000000
        /*0050*/ 	.short	0x0007
        /*0052*/ 	.short	0x0038
        /*0054*/ 	.byte	0x00, 0xf5, 0x21, 0x00


	//----- nvinfo : EIATTR_KPARAM_INFO
	.align		4
.L_395:
        /*0058*/ 	.byte	0x04, 0x17
        /*005a*/ 	.short	(.L_397 - .L_396)
.L_396:
        /*005c*/ 	.word	0x00000000
        /*0060*/ 	.short	0x0006
        /*0062*/ 	.short	0x0030
        /*0064*/ 	.byte	0x00, 0xf5, 0x21, 0x00


	//----- nvinfo : EIATTR_KPARAM_INFO
	.align		4
.L_397:
        /*0068*/ 	.byte	0x04, 0x17
        /*006a*/ 	.short	(.L_399 - .L_398)
.L_398:
        /*006c*/ 	.word	0x00000000
        /*0070*/ 	.short	0x0005
        /*0072*/ 	.short	0x0028
        /*0074*/ 	.byte	0x00, 0xf5, 0x21, 0x00


	//----- nvinfo : EIATTR_KPARAM_INFO
	.align		4
.L_399:
        /*0078*/ 	.byte	0x04, 0x17
        /*007a*/ 	.short	(.L_401 - .L_400)
.L_400:
        /*007c*/ 	.word	0x00000000
        /*0080*/ 	.short	0x0004
        /*0082*/ 	.short	0x0020
        /*0084*/ 	.byte	0x00, 0xf5, 0x21, 0x00


	//----- nvinfo : EIATTR_KPARAM_INFO
	.align		4
.L_401:
        /*0088*/ 	.byte	0x04, 0x17
        /*008a*/ 	.short	(.L_403 - .L_402)
.L_402:
        /*008c*/ 	.word	0x00000000
        /*0090*/ 	.short	0x0003
        /*0092*/ 	.short	0x0018
        /*0094*/ 	.byte	0x00, 0xf5, 0x21, 0x00


	//----- nvinfo : EIATTR_KPARAM_INFO
	.align		4
.L_403:
        /*0098*/ 	.byte	0x04, 0x17
        /*009a*/ 	.short	(.L_405 - .L_404)
.L_404:
        /*009c*/ 	.word	0x00000000
        /*00a0*/ 	.short	0x0002
        /*00a2*/ 	.short	0x0010
        /*00a4*/ 	.byte	0x00, 0xf5, 0x21, 0x00


	//----- nvinfo : EIATTR_KPARAM_INFO
	.align		4
.L_405:
        /*00a8*/ 	.byte	0x04, 0x17
        /*00aa*/ 	.short	(.L_407 - .L_406)
.L_406:
        /*00ac*/ 	.word	0x00000000
        /*00b0*/ 	.short	0x0001
        /*00b2*/ 	.short	0x0008
        /*00b4*/ 	.byte	0x00, 0xf5, 0x21, 0x00


	//----- nvinfo : EIATTR_KPARAM_INFO
	.align		4
.L_407:
        /*00b8*/ 	.byte	0x04, 0x17
        /*00ba*/ 	.short	(.L_409 - .L_408)
.L_408:
        /*00bc*/ 	.word	0x00000000
        /*00c0*/ 	.short	0x0000
        /*00c2*/ 	.short	0x0000
        /*00c4*/ 	.byte	0x00, 0xf5, 0x21, 0x00


	//----- nvinfo : EIATTR_SPARSE_MMA_MASK
	.align		4
.L_409:
        /*00c8*/ 	.byte	0x03, 0x50
        /*00ca*/ 	.short	0x0000


	//----- nvinfo : EIATTR_MAXREG_COUNT
	.align		4
        /*00cc*/ 	.byte	0x03, 0x1b
        /*00ce*/ 	.short	0x0028


	//----- nvinfo : EIATTR_NUM_BARRIERS
	.align		4
        /*00d0*/ 	.byte	0x02, 0x4c
        /*00d2*/ 	.byte	0x01
	.zero		1


	//----- nvinfo : EIATTR_ANNOTATIONS
	.align		4
        /*00d4*/ 	.byte	0x04, 0x55
        /*00d6*/ 	.short	(.L_411 - .L_410)


	//   ....[0]....
.L_410:
        /*00d8*/ 	.word	0x00000001
        /*00dc*/ 	.byte	0xf0, 0x03, 0x00, 0x00, 0x01, 0x00, 0x00, 0x00, 0x10, 0x04, 0x00, 0x00, 0x01, 0x00, 0x00, 0x00
        /* <DEDUP_REMOVED lines=10> */
        /*018c*/ 	.byte	0x90, 0x2e, 0x00, 0x00, 0x01, 0x00, 0x00, 0x00, 0x60, 0x2f, 0x00, 0x00


	//----- nvinfo : EIATTR_MERCURY_ISA_VERSION
	.align		4
.L_411:
        /*0198*/ 	.byte	0x03, 0x5f
        /*019a*/ 	.short	0x0101


	//----- nvinfo : EIATTR_COOP_GROUP_MASK_REGIDS
	.align		4
        /*019c*/ 	.byte	0x04, 0x29
        /*019e*/ 	.short	(.L_413 - .L_412)


	//   ....[0]....
.L_412:
        /*01a0*/ 	.word	0xffffffff


	//   ....[1]....
        /*01a4*/ 	.word	0xffffffff


	//   ....[2]....
        /*01a8*/ 	.word	0xffffffff


	//   ....[3]....
        /*01ac*/ 	.word	0xffffffff


	//   ....[4]....
        /*01b0*/ 	.word	0xffffffff


	//   ....[5]....
        /*01b4*/ 	.word	0xffffffff


	//   ....[6]....
        /*01b8*/ 	.word	0xffffffff


	//   ....[7]....
        /*01bc*/ 	.word	0xffffffff


	//   ....[8]....
        /*01c0*/ 	.word	0x05000017


	//   ....[9]....
        /*01c4*/ 	.word	0x05000016


	//   ....[10]....
        /*01c8*/ 	.word	0x05000018


	//   ....[11]....
        /*01cc*/ 	.word	0x05000019


	//   ....[12]....
        /*01d0*/ 	.word	0x0500001b


	//   ....[13]....
        /*01d4*/ 	.word	0x0500001a


	//   ....[14]....
        /*01d8*/ 	.word	0x0500001c


	//   ....[15]....
        /*01dc*/ 	.word	0x05000011


	//   ....[16]....
        /*01e0*/ 	.word	0x05000018


	//   ....[17]....
        /*01e4*/ 	.word	0x05000018


	//   ....[18]....
        /*01e8*/ 	.word	0x05000018


	//   ....[19]....
        /*01ec*/ 	.word	0x05000018


	//   ....[20]....
        /*01f0*/ 	.word	0x05000018


	//   ....[21]....
        /*01f4*/ 	.word	0x05000018


	//   ....[22]....
        /*01f8*/ 	.word	0x05000018


	//   ....[23]....
        /*01fc*/ 	.word	0x05000018


	//----- nvinfo : EIATTR_COOP_GROUP_INSTR_OFFSETS
	.align		4
.L_413:
        /*0200*/ 	.byte	0x04, 0x28
        /*0202*/ 	.short	(.L_415 - .L_414)


	//   ....[0]....
.L_414:
        /*0204*/ 	.word	0x00001b20


	//   ....[1]....
        /*0208*/ 	.word	0x00001b50


	//   ....[2]....
        /*020c*/ 	.word	0x00002db0


	//   ....[3]....
        /*0210*/ 	.word	0x00002dc0


	//   ....[4]....
        /*0214*/ 	.word	0x00002e80


	//   ....[5]....
        /*0218*/ 	.word	0x00002ed0


	//   ....[6]....
        /*021c*/ 	.word	0x00002ef0


	//   ....[7]....
        /*0220*/ 	.word	0x00002f10


	//   ....[8]....
        /*0224*/ 	.word	0x00003d60


	//   ....[9]....
        /*0228*/ 	.word	0x00003d90


	//   ....[10]....
        /*022c*/ 	.word	0x00003dd0


	//   ....[11]....
        /*0230*/ 	.word	0x00003df0


	//   ....[12]....
        /*0234*/ 	.word	0x00003e20


	//   ....[13]....
        /*0238*/ 	.word	0x00003e30


	//   ....[14]....
        /*023c*/ 	.word	0x00003e60


	//   ....[15]....
        /*0240*/ 	.word	0x00003e70


	//   ....[16]....
        /*0244*/ 	.word	0x00004040


	//   ....[17]....
        /*0248*/ 	.word	0x000040d0


	//   ....[18]....
        /*024c*/ 	.word	0x00004140


	//   ....[19]....
        /*0250*/ 	.word	0x000041a0


	//   ....[20]....
        /*0254*/ 	.word	0x00004210


	//   ....[21]....
        /*0258*/ 	.word	0x00004270


	//   ....[22]....
        /*025c*/ 	.word	0x000042e0


	//   ....[23]....
        /*0260*/ 	.word	0x00004340


	//----- nvinfo : EIATTR_VRC_CTA_INIT_COUNT
	.align		4
.L_415:
        /*0264*/ 	.byte	0x02, 0x4a
	.zero		1
	.zero		1


	//----- nvinfo : EIATTR_EXIT_INSTR_OFFSETS
	.align		4
        /*0268*/ 	.byte	0x04, 0x1c
        /*026a*/ 	.short	(.L_417 - .L_416)


	//   ....[0]....
.L_416:
        /*026c*/ 	.word	0x00003260


	//   ....[1]....
        /*0270*/ 	.word	0x00003fd0


	//----- nvinfo : EIATTR_MAX_THREADS
	.align		4
.L_417:
        /*0274*/ 	.byte	0x04, 0x05
        /*0276*/ 	.short	(.L_419 - .L_418)
.L_418:
        /*0278*/ 	.word	0x000001e0
        /*027c*/ 	.word	0x00000001
        /*0280*/ 	.word	0x00000001


	//----- nvinfo : EIATTR_CRS_STACK_SIZE
	.align		4
.L_419:
        /*0284*/ 	.byte	0x04, 0x1e
        /*0286*/ 	.short	(.L_421 - .L_420)
.L_420:
        /*0288*/ 	.word	0x00000000


	//----- nvinfo : EIATTR_CBANK_PARAM_SIZE
	.align		4
.L_421:
        /*028c*/ 	.byte	0x03, 0x19
        /*028e*/ 	.short	0x0060


	//----- nvinfo : EIATTR_PARAM_CBANK
	.align		4
        /*0290*/ 	.byte	0x04, 0x0a
        /*0292*/ 	.short	(.L_423 - .L_422)
	.align		4
.L_422:
        /*0294*/ 	.word	index@(.nv.constant0._ZN13group_norm_v218gn_bwd_cuda_kernelI13__nv_bfloat16Li480ELi3ELi32ELi30ELi1024ELb0ELb1ELi4ELi960ELi960ELi4ELb1ELi1ELb0ELb0ELNS_15WgradSyncMethodE3ENS_16CompileConditionILi1000EEEEEvPT_S6_S6_PKS5_S8_S8_S8_PKfflPfPj)
        /*0298*/ 	.short	0x0380
        /*029a*/ 	.short	0x0060


	//----- nvinfo : EIATTR_SW_WAR
	.align		4
.L_423:
        /*029c*/ 	.byte	0x04, 0x36
        /*029e*/ 	.short	(.L_425 - .L_424)
.L_424:
        /*02a0*/ 	.word	0x00000008
.L_425:


//--------------------- .nv.info._ZN13group_norm_v218gn_bwd_cuda_kernelI13__nv_bfloat16Li480ELi1ELi32ELi30ELi1024ELb0ELb1ELi8ELi960ELi960ELi4ELb1ELi1ELb0ELb0ELNS_15WgradSyncMethodE3ENS_16CompileConditionILi1000EEEEEvPT_S6_S6_PKS5_S8_S8_S8_PKfflPfPj --------------------------
	.section	.nv.info._ZN13group_norm_v218gn_bwd_cuda_kernelI13__nv_bfloat16Li480ELi1ELi32ELi30ELi1024ELb0ELb1ELi8ELi960ELi960ELi4ELb1ELi1ELb0ELb0ELNS_15WgradSyncMethodE3ENS_16CompileConditionILi1000EEEEEvPT_S6_S6_PKS5_S8_S8_S8_PKfflPfPj,"",@"SHT_CUDA_INFO"
	.sectionflags	@""
	.align	4


	//----- nvinfo : EIATTR_CUDA_API_VERSION
	.align		4
        /*0000*/ 	.byte	0x04, 0x37
        /*0002*/ 	.short	(.L_427 - .L_426)
.L_426:
        /*0004*/ 	.word	0x00000082


	//----- nvinfo : EIATTR_KPARAM_INFO
	.align		4
.L_427:
        /*0008*/ 	.byte	0x04, 0x17
        /*000a*/ 	.short	(.L_429 - .L_428)
.L_428:
        /*000c*/ 	.word	0x00000000
        /*0010*/ 	.short	0x000b
        /*0012*/ 	.short	0x0058
        /*0014*/ 	.byte	0x00, 0xf5, 0x21, 0x00


	//----- nvinfo : EIATTR_KPARAM_INFO
	.align		4
.L_429:
        /*0018*/ 	.byte	0x04, 0x17
        /*001a*/ 	.short	(.L_431 - .L_430)
.L_430:
        /*001c*/ 	.word	0x00000000
        /*0020*/ 	.short	0x000a
        /*0022*/ 	.short	0x0050
        /*0024*/ 	.byte	0x00, 0xf5, 0x21, 0x00


	//----- nvinfo : EIATTR_KPARAM_INFO
	.align		4
.L_431:
        /*0028*/ 	.byte	0x04, 0x17
        /*002a*/ 	.short	(.L_433 - .L_432)
.L_432:
        /*002c*/ 	.word	0x00000000
        /*0030*/ 	.short	0x0009
        /*0032*/ 	.short	0x0048
        /*0034*/ 	.byte	0x00, 0xf0, 0x21, 0x00


	//----- nvinfo : EIATTR_KPARAM_INFO
	.align		4
.L_433:
        /*0038*/ 	.byte	0x04, 0x17
        /*003a*/ 	.short	(.L_435 - .L_434)
.L_434:
        /*003c*/ 	.word	0x00000000
        /*0040*/ 	.short	0x0008
        /*0042*/ 	.short	0x0040
        /*0044*/ 	.byte	0x00, 0xf0, 0x11, 0x00


	//----- nvinfo : EIATTR_KPARAM_INFO
	.align		4
.L_435:
        /*0048*/ 	.byte	0x04, 0x17
        /*004a*/ 	.short	(.L_437 - .L_436)
.L_436:
        /*004c*/ 	.word	0x00000000
        /*0050*/ 	.short	0x0007
        /*0052*/ 	.short	0x0038
        /*0054*/ 	.byte	0x00, 0xf5, 0x21, 0x00


	//----- nvinfo : EIATTR_KPARAM_INFO
	.align		4
.L_437:
        /*0058*/ 	.byte	0x04, 0x17
        /*005a*/ 	.short	(.L_439 - .L_438)
.L_438:
        /*005c*/ 	.word	0x00000000
        /*0060*/ 	.short	0x0006
        /*0062*/ 	.short	0x0030
        /*0064*/ 	.byte	0x00, 0xf5, 0x21, 0x00


	//----- nvinfo : EIATTR_KPARAM_INFO
	.align		4
.L_439:
        /*0068*/ 	.byte	0x04, 0x17
        /*006a*/ 	.short	(.L_441 - .L_440)
.L_440:
        /*006c*/ 	.word	0x00000000
        /*0070*/ 	.short	0x0005
        /*0072*/ 	.short	0x0028
        /*0074*/ 	.byte	0x00, 0xf5, 0x21, 0x00


	//----- nvinfo : EIATTR_KPARAM_INFO
	.align		4
.L_441:
        /*0078*/ 	.byte	0x04, 0x17
        /*007a*/ 	.short	(.L_443 - .L_442)
.L_442:
        /*007c*/ 	.word	0x00000000
        /*0080*/ 	.short	0x0004
        /*0082*/ 	.short	0x0020
        /*0084*/ 	.byte	0x00, 0xf5, 0x21, 0x00


	//----- nvinfo : EIATTR_KPARAM_INFO
	.align		4
.L_443:
        /*0088*/ 	.byte	0x04, 0x17
        /*008a*/ 	.short	(.L_445 - .L_444)
.L_444:
        /*008c*/ 	.word	0x00000000
        /*0090*/ 	.short	0x0003
        /*0092*/ 	.short	0x0018
        /*0094*/ 	.byte	0x00, 0xf5, 0x21, 0x00


	//----- nvinfo : EIATTR_KPARAM_INFO
	.align		4
.L_445:
        /*0098*/ 	.byte	0x04, 0x17
        /*009a*/ 	.short	(.L_447 - .L_446)
.L_446:
        /*009c*/ 	.word	0x00000000
        /*00a0*/ 	.short	0x0002
        /*00a2*/ 	.short	0x0010
        /*00a4*/ 	.byte	0x00, 0xf5, 0x21, 0x00


	//----- nvinfo : EIATTR_KPARAM_INFO
	.align		4
.L_447:
        /*00a8*/ 	.byte	0x04, 0x17
        /*00aa*/ 	.short	(.L_449 - .L_448)
.L_448:
        /*00ac*/ 	.word	0x00000000
        /*00b0*/ 	.short	0x0001
        /*00b2*/ 	.short	0x0008
        /*00b4*/ 	.byte	0x00, 0xf5, 0x21, 0x00


	//----- nvinfo : EIATTR_KPARAM_INFO
	.align		4
.L_449:
        /*00b8*/ 	.byte	0x04, 0x17
        /*00ba*/ 	.short	(.L_451 - .L_450)
.L_450:
        /*00bc*/ 	.word	0x00000000
        /*00c0*/ 	.short	0x0000
        /*00c2*/ 	.short	0x0000
        /*00c4*/ 	.byte	0x00, 0xf5, 0x21, 0x00


	//----- nvinfo : EIATTR_SPARSE_MMA_MASK
	.align		4
.L_451:
        /*00c8*/ 	.byte	0x03, 0x50
        /*00ca*/ 	.short	0x0000


	//----- nvinfo : EIATTR_MAXREG_COUNT
	.align		4
        /*00cc*/ 	.byte	0x03, 0x1b
        /*00ce*/ 	.short	0x0080


	//----- nvinfo : EIATTR_NUM_BARRIERS
	.align		4
        /*00d0*/ 	.byte	0x02, 0x4c
        /*00d2*/ 	.byte	0x01
	.zero		1


	//----- nvinfo : EIATTR_MERCURY_ISA_VERSION
	.align		4
        /*00d4*/ 	.byte	0x03, 0x5f
        /*00d6*/ 	.short	0x0101


	//----- nvinfo : EIATTR_INT_WARP_WIDE_INSTR_OFFSETS
	.align		4
        /*00d8*/ 	.byte	0x04, 0x31
        /*00da*/ 	.short	(.L_453 - .L_452)


	//   ....[0]....
.L_452:
        /*00dc*/ 	.word	0x00001ea0


	//----- nvinfo : EIATTR_COOP_GROUP_MASK_REGIDS
	.align		4
.L_453:
        /*00e0*/ 	.byte	0x04, 0x29
        /*00e2*/ 	.short	(.L_455 - .L_454)


	//   ....[0]....
.L_454:
        /*00e4*/ 	.word	0xffffffff


	//   ....[1]....
        /*00e8*/ 	.word	0xffffffff


	//   ....[2]....
        /*00ec*/ 	.word	0xffffffff


	//   ....[3]....
        /*00f0*/ 	.word	0xffffffff


	//   ....[4]....
        /*00f4*/ 	.word	0xffffffff


	//   ....[5]....
        /*00f8*/ 	.word	0xffffffff


	//   ....[6]....
        /*00fc*/ 	.word	0xffffffff


	//   ....[7]....
        /*0100*/ 	.word	0xffffffff


	//   ....[8]....
        /*0104*/ 	.word	0x05000016


	//   ....[9]....
        /*0108*/ 	.word	0x05000017


	//   ....[10]....
        /*010c*/ 	.word	0x05000019


	//   ....[11]....
        /*0110*/ 	.word	0x05000018


	//   ....[12]....
        /*0114*/ 	.word	0x0500001a


	//   ....[13]....
        /*0118*/ 	.word	0x0500001b


	//   ....[14]....
        /*011c*/ 	.word	0x0500001d


	//   ....[15]....
        /*0120*/ 	.word	0x0500000c


	//   ....[16]....
        /*0124*/ 	.word	0x05000018


	//   ....[17]....
        /*0128*/ 	.word	0x05000018


	//   ....[18]....
        /*012c*/ 	.word	0x05000018


	//   ....[19]....
        /*0130*/ 	.word	0x05000018


	//   ....[20]....
        /*0134*/ 	.word	0x05000018


	//   ....[21]....
        /*0138*/ 	.word	0x05000018


	//   ....[22]....
        /*013c*/ 	.word	0x05000018


	//   ....[23]....
        /*0140*/ 	.word	0x05000018


	//----- nvinfo : EIATTR_COOP_GROUP_INSTR_OFFSETS
	.align		4
.L_455:
        /*0144*/ 	.byte	0x04, 0x28
        /*0146*/ 	.short	(.L_457 - .L_456)


	//   ....[0]....
.L_456:
        /*0148*/ 	.word	0x00001e70


	//   ....[1]....
        /*014c*/ 	.word	0x00001eb0


	//   ....[2]....
        /*0150*/ 	.word	0x000027e0


	//   ....[3]....
        /*0154*/ 	.word	0x00002820


	//   ....[4]....
        /*0158*/ 	.word	0x00002890


	//   ....[5]....
        /*015c*/ 	.word	0x000028a0


	//   ....[6]....
        /*0160*/ 	.word	0x000028d0


	//   ....[7]....
        /*0164*/ 	.word	0x000028f0


	//   ....[8]....
        /*0168*/ 	.word	0x00003880


	//   ....[9]....
        /*016c*/ 	.word	0x000038b0


	//   ....[10]....
        /*0170*/ 	.word	0x00003900


	//   ....[11]....
        /*0174*/ 	.word	0x00003920


	//   ....[12]....
        /*0178*/ 	.word	0x00003950


	//   ....[13]....
        /*017c*/ 	.word	0x00003960


	//   ....[14]....
        /*0180*/ 	.word	0x00003990


	//   ....[15]....
        /*0184*/ 	.word	0x000039a0


	//   ....[16]....
        /*0188*/ 	.word	0x00003b70


	//   ....[17]....
        /*018c*/ 	.word	0x00003c00


	//   ....[18]....
        /*0190*/ 	.word	0x00003c70


	//   ....[19]....
        /*0194*/ 	.word	0x00003cd0


	//   ....[20]....
        /*0198*/ 	.word	0x00003d40


	//   ....[21]....
        /*019c*/ 	.word	0x00003da0


	//   ....[22]....
        /*01a0*/ 	.word	0x00003e10


	//   ....[23]....
        /*01a4*/ 	.word	0x00003e70


	//----- nvinfo : EIATTR_VRC_CTA_INIT_COUNT
	.align		4
.L_457:
        /*01a8*/ 	.byte	0x02, 0x4a
	.zero		1
	.zero		1


	//----- nvinfo : EIATTR_EXIT_INSTR_OFFSETS
	.align		4
        /*01ac*/ 	.byte	0x04, 0x1c
        /*01ae*/ 	.short	(.L_459 - .L_458)


	//   ....[0]....
.L_458:
        /*01b0*/ 	.word	0x00002dd0


	//   ....[1]....
        /*01b4*/ 	.word	0x00003b00


	//----- nvinfo : EIATTR_MAX_THREADS
	.align		4
.L_459:
        /*01b8*/ 	.byte	0x04, 0x05
        /*01ba*/ 	.short	(.L_461 - .L_460)
.L_460:
        /*01bc*/ 	.word	0x000001e0
        /*01c0*/ 	.word	0x00000001
        /*01c4*/ 	.word	0x00000001


	//----- nvinfo : EIATTR_CRS_STACK_SIZE
	.align		4
.L_461:
        /*01c8*/ 	.byte	0x04, 0x1e
        /*01ca*/ 	.short	(.L_463 - .L_462)
.L_462:
        /*01cc*/ 	.word	0x00000000


	//----- nvinfo : EIATTR_CBANK_PARAM_SIZE
	.align		4
.L_463:
        /*01d0*/ 	.byte	0x03, 0x19
        /*01d2*/ 	.short	0x0060


	//----- nvinfo : EIATTR_PARAM_CBANK
	.align		4
        /*01d4*/ 	.byte	0x04, 0x0a
        /*01d6*/ 	.short	(.L_465 - .L_464)
	.align		4
.L_464:
        /*01d8*/ 	.word	index@(.nv.constant0._ZN13group_norm_v218gn_bwd_cuda_kernelI13__nv_bfloat16Li480ELi1ELi32ELi30ELi1024ELb0ELb1ELi8ELi960ELi960ELi4ELb1ELi1ELb0ELb0ELNS_15WgradSyncMethodE3ENS_16CompileConditionILi1000EEEEEvPT_S6_S6_PKS5_S8_S8_S8_PKfflPfPj)
        /*01dc*/ 	.short	0x0380
        /*01de*/ 	.short	0x0060


	//----- nvinfo : EIATTR_SW_WAR
	.align		4
.L_465:
        /*01e0*/ 	.byte	0x04, 0x36
        /*01e2*/ 	.short	(.L_467 - .L_466)
.L_466:
        /*01e4*/ 	.word	0x00000008
.L_467:


//--------------------- .nv.info._ZN13group_norm_v218gn_bwd_cuda_kernelI13__nv_bfloat16Li480ELi3ELi32ELi30ELi1024ELb0ELb1ELi8ELi960ELi960ELi4ELb1ELi2ELb0ELb0ELNS_15WgradSyncMethodE3ENS_16CompileConditionILi1000EEEEEvPT_S6_S6_PKS5_S8_S8_S8_PKfflPfPj --------------------------
	.section	.nv.info._ZN13group_norm_v218gn_bwd_cuda_kernelI13__nv_bfloat16Li480ELi3ELi32ELi30ELi1024ELb0ELb1ELi8ELi960ELi960ELi4ELb1ELi2ELb0ELb0ELNS_15WgradSyncMethodE3ENS_16CompileConditionILi1000EEEEEvPT_S6_S6_PKS5_S8_S8_S8_PKfflPfPj,"",@"SHT_CUDA_INFO"
	.sectionflags	@""
	.align	4


	//----- nvinfo : EIATTR_CUDA_API_VERSION
	.align		4
        /*0000*/ 	.byte	0x04, 0x37
        /*0002*/ 	.short	(.L_469 - .L_468)
.L_468:
        /*0004*/ 	.word	0x00000082


	//----- nvinfo : EIATTR_KPARAM_INFO
	.align		4
.L_469:
        /*0008*/ 	.byte	0x04, 0x17
        /*000a*/ 	.short	(.L_471 - .L_470)
.L_470:
        /*000c*/ 	.word	0x00000000
        /*0010*/ 	.short	0x000b
        /*0012*/ 	.short	0x0058
        /*0014*/ 	.byte	0x00, 0xf5, 0x21, 0x00


	//----- nvinfo : EIATTR_KPARAM_INFO
	.align		4
.L_471:
        /*0018*/ 	.byte	0x04, 0x17
        /*001a*/ 	.short	(.L_473 - .L_472)
.L_472:
        /*001c*/ 	.word	0x00000000
        /*0020*/ 	.short	0x000a
        /*0022*/ 	.short	0x0050
        /*0024*/ 	.byte	0x00, 0xf5, 0x21, 0x00


	//----- nvinfo : EIATTR_KPARAM_INFO
	.align		4
.L_473:
        /*0028*/ 	.byte	0x04, 0x17
        /*002a*/ 	.short	(.L_475 - .L_474)
.L_474:
        /*002c*/ 	.word	0x00000000
        /*0030*/ 	.short	0x0009
        /*0032*/ 	.short	0x0048
        /*0034*/ 	.byte	0x00, 0xf0, 0x21, 0x00


	//----- nvinfo : EIATTR_KPARAM_INFO
	.align		4
.L_475:
        /*0038*/ 	.byte	0x04, 0x17
        /*003a*/ 	.short	(.L_477 - .L_476)
.L_476:
        /*003c*/ 	.word	0x00000000
        /*0040*/ 	.short	0x0008
        /*0042*/ 	.short	0x0040
        /*0044*/ 	.byte	0x00, 0xf0, 0x11, 0x00


	//----- nvinfo : EIATTR_KPARAM_INFO
	.align		4
.L_477:
        /*0048*/ 	.byte	0x04, 0x17
        /*004a*/ 	.short	(.L_479 - .L_478)
.L_478:
        /*004c*/ 	.word	0x00000000
        /*0050*/ 	.short	0x0007
        /*0052*/ 	.short	0x0038
        /*0054*/ 	.byte	0x00, 0xf5, 0x21, 0x00


	//----- nvinfo : EIATTR_KPARAM_INFO
	.align		4
.L_479:
        /*0058*/ 	.byte	0x04, 0x17
        /*005a*/ 	.short	(.L_481 - .L_480)
.L_480:
        /*005c*/ 	.word	0x00000000
        /*0060*/ 	.short	0x0006
        /*0062*/ 	.short	0x0030
        /*0064*/ 	.byte	0x00, 0xf5, 0x21, 0x00


	//----- nvinfo : EIATTR_KPARAM_INFO
	.align		4
.L_481:
        /*0068*/ 	.byte	0x04, 0x17
        /*006a*/ 	.short	(.L_483 - .L_482)
.L_482:
        /*006c*/ 	.word	0x00000000
        /*0070*/ 	.short	0x0005
        /*0072*/ 	.short	0x0028
        /*0074*/ 	.byte	0x00, 0xf5, 0x21, 0x00


	//----- nvinfo : EIATTR_KPARAM_INFO
	.align		4
.L_483:
        /*0078*/ 	.byte	0x04, 0x17
        /*007a*/ 	.short	(.L_485 - .L_484)
.L_484:
        /*007c*/ 	.word	0x00000000
        /*0080*/ 	.short	0x0004
        /*0082*/ 	.short	0x0020
        /*0084*/ 	.byte	0x00, 0xf5, 0x21, 0x00


	//----- nvinfo : EIATTR_KPARAM_INFO
	.align		4
.L_485:
        /*0088*/ 	.byte	0x04, 0x17
        /*008a*/ 	.short	(.L_487 - .L_486)
.L_486:
        /*008c*/ 	.word	0x00000000
        /*0090*/ 	.short	0x0003
        /*0092*/ 	.short	0x0018
        /*0094*/ 	.byte	0x00, 0xf5, 0x21, 0x00


	//----- nvinfo : EIATTR_KPARAM_INFO
	.align		4
.L_487:
        /*0098*/ 	.byte	0x04, 0x17
        /*009a*/ 	.short	(.L_489 - .L_488)
.L_488:
        /*009c*/ 	.word	0x00000000
        /*00a0*/ 	.short	0x0002
        /*00a2*/ 	.short	0x0010
        /*00a4*/ 	.byte	0x00, 0xf5, 0x21, 0x00


	//----- nvinfo : EIATTR_KPARAM_INFO
	.align		4
.L_489:
        /*00a8*/ 	.byte	0x04, 0x17
        /*00aa*/ 	.short	(.L_491 - .L_490)
.L_490:
        /*00ac*/ 	.word	0x00000000
        /*00b0*/ 	.short	0x0001
        /*00b2*/ 	.short	0x0008
        /*00b4*/ 	.byte	0x00, 0xf5, 0x21, 0x00


	//----- nvinfo : EIATTR_KPARAM_INFO
	.align		4
.L_491:
        /*00b8*/ 	.byte	0x04, 0x17
        /*00ba*/ 	.short	(.L_493 - .L_492)
.L_492:
        /*00bc*/ 	.word	0x00000000
        /*00c0*/ 	.short	0x0000
        /*00c2*/ 	.short	0x0000
        /*00c4*/ 	.byte	0x00, 0xf5, 0x21, 0x00


	//----- nvinfo : EIATTR_SPARSE_MMA_MASK
	.align		4
.L_493:
        /*00c8*/ 	.byte	0x03, 0x50
        /*00ca*/ 	.short	0x0000


	//----- nvinfo : EIATTR_MAXREG_COUNT
	.align		4
        /*00cc*/ 	.byte	0x03, 0x1b
        /*00ce*/ 	.short	0x0028


	//----- nvinfo : EIATTR_NUM_BARRIERS
	.align		4
        /*00d0*/ 	.byte	0x02, 0x4c
        /*00d2*/ 	.byte	0x01
	.zero		1


	//----- nvinfo : EIATTR_ANNOTATIONS
	.align		4
        /*00d4*/ 	.byte	0x04, 0x55
        /*00d6*/ 	.short	(.L_495 - .L_494)


	//   ....[0]....
.L_494:
        /* <DEDUP_REMOVED lines=40> */


	//----- nvinfo : EIATTR_MERCURY_ISA_VERSION
	.align		4
.L_495:
        /*0348*/ 	.byte	0x03, 0x5f
        /*034a*/ 	.short	0x0101


	//----- nvinfo : EIATTR_COOP_GROUP_MASK_REGIDS
	.align		4
        /*034c*/ 	.byte	0x04, 0x29
        /*034e*/ 	.short	(.L_497 - .L_496)


	//   ....[0]....
.L_496:
        /*0350*/ 	.word	0xffffffff


	//   ....[1]....
        /*0354*/ 	.word	0xffffffff


	//   ....[2]....
        /*0358*/ 	.word	0xffffffff


	//   ....[3]....
        /*035c*/ 	.word	0xffffffff


	//   ....[4]....
        /*0360*/ 	.word	0xffffffff


	//   ....[5]....
        /*0364*/ 	.word	0xffffffff


	//   ....[6]....
        /*0368*/ 	.word	0xffffffff


	//   ....[7]....
        /*036c*/ 	.word	0xffffffff


	//   ....[8]....
        /*0370*/ 	.word	0x05000017


	//   ....[9]....
        /*0374*/ 	.word	0x05000016


	//   ....[10]....
        /*0378*/ 	.word	0x05000018


	//   ....[11]....
        /*037c*/ 	.word	0x05000019


	//   ....[12]....
        /*0380*/ 	.word	0x0500001b


	//   ....[13]....
        /*0384*/ 	.word	0x0500001a


	//   ....[14]....
        /*0388*/ 	.word	0x0500001c


	//   ....[15]....
        /*038c*/ 	.word	0x05000011


	//   ....[16]....
        /*0390*/ 	.word	0x05000018


	//   ....[17]....
        /*0394*/ 	.word	0x05000018


	//   ....[18]....
        /*0398*/ 	.word	0x05000018


	//   ....[19]....
        /*039c*/ 	.word	0x05000018


	//   ....[20]....
        /*03a0*/ 	.word	0x05000018


	//   ....[21]....
        /*03a4*/ 	.word	0x05000018


	//   ....[22]....
        /*03a8*/ 	.word	0x05000018


	//   ....[23]....
        /*03ac*/ 	.word	0x05000018


	//----- nvinfo : EIATTR_COOP_GROUP_INSTR_OFFSETS
	.align		4
.L_497:
        /*03b0*/ 	.byte	0x04, 0x28
        /*03b2*/ 	.short	(.L_499 - .L_498)


	//   ....[0]....
.L_498:
        /*03b4*/ 	.word	0x000022b0


	//   ....[1]....
        /*03b8*/ 	.word	0x000022c0


	//   ....[2]....
        /*03bc*/ 	.word	0x00002d50


	//   ....[3]....
        /*03c0*/ 	.word	0x00002dd0


	//   ....[4]....
        /*03c4*/ 	.word	0x00002e00


	//   ....[5]....
        /*03c8*/ 	.word	0x00002e20


	//   ....[6]....
        /*03cc*/ 	.word	0x00002e40


	//   ....[7]....
        /*03d0*/ 	.word	0x00002e60


	//   ....[8]....
        /*03d4*/ 	.word	0x00003fe0


	//   ....[9]....
        /*03d8*/ 	.word	0x00004010


	//   ....[10]....
        /*03dc*/ 	.word	0x00004050


	//   ....[11]....
        /*03e0*/ 	.word	0x00004070


	//   ....[12]....
        /*03e4*/ 	.word	0x000040a0


	//   ....[13]....
        /*03e8*/ 	.word	0x000040b0


	//   ....[14]....
        /*03ec*/ 	.word	0x000040e0


	//   ....[15]....
        /*03f0*/ 	.word	0x000040f0


	//   ....[16]....
        /*03f4*/ 	.word	0x000042c0


	//   ....[17]....
        /*03f8*/ 	.word	0x00004350


	//   ....[18]....
        /*03fc*/ 	.word	0x000043c0


	//   ....[19]....
        /*0400*/ 	.word	0x00004420


	//   ....[20]....
        /*0404*/ 	.word	0x00004490


	//   ....[21]....
        /*0408*/ 	.word	0x000044f0


	//   ....[22]....
        /*040c*/ 	.word	0x00004560


	//   ....[23]....
        /*0410*/ 	.word	0x000045c0


	//----- nvinfo : EIATTR_VRC_CTA_INIT_COUNT
	.align		4
.L_499:
        /*0414*/ 	.byte	0x02, 0x4a
	.zero		1
	.zero		1


	//----- nvinfo : EIATTR_EXIT_INSTR_OFFSETS
	.align		4
        /*0418*/ 	.byte	0x04, 0x1c
        /*041a*/ 	.short	(.L_501 - .L_500)


	//   ....[0]....
.L_500:
        /*041c*/ 	.word	0x000034e0


	//   ....[1]....
        /*0420*/ 	.word	0x00004250


	//----- nvinfo : EIATTR_MAX_THREADS
	.align		4
.L_501:
        /*0424*/ 	.byte	0x04, 0x05
        /*0426*/ 	.short	(.L_503 - .L_502)
.L_502:
        /*0428*/ 	.word	0x000001e0
        /*042c*/ 	.word	0x00000001
        /*0430*/ 	.word	0x00000001


	//----- nvinfo : EIATTR_CRS_STACK_SIZE
	.align		4
.L_503:
        /*0434*/ 	.byte	0x04, 0x1e
        /*0436*/ 	.short	(.L_505 - .L_504)
.L_504:
        /*0438*/ 	.word	0x00000000


	//----- nvinfo : EIATTR_CBANK_PARAM_SIZE
	.align		4
.L_505:
        /*043c*/ 	.byte	0x03, 0x19
        /*043e*/ 	.short	0x0060


	//----- nvinfo : EIATTR_PARAM_CBANK
	.align		4
        /*0440*/ 	.byte	0x04, 0x0a
        /*0442*/ 	.short	(.L_507 - .L_506)
	.align		4
.L_506:
        /*0444*/ 	.word	index@(.nv.constant0._ZN13group_norm_v218gn_bwd_cuda_kernelI13__nv_bfloat16Li480ELi3ELi32ELi30ELi1024ELb0ELb1ELi8ELi960ELi960ELi4ELb1ELi2ELb0ELb0ELNS_15WgradSyncMethodE3ENS_16CompileConditionILi1000EEEEEvPT_S6_S6_PKS5_S8_S8_S8_PKfflPfPj)
        /*0448*/ 	.short	0x0380
        /*044a*/ 	.short	0x0060


	//----- nvinfo : EIATTR_SW_WAR
	.align		4
.L_507:
        /*044c*/ 	.byte	0x04, 0x36
        /*044e*/ 	.short	(.L_509 - .L_508)
.L_508:
        /*0450*/ 	.word	0x00000008
.L_509:


//--------------------- .nv.info._ZN13group_norm_v218gn_bwd_cuda_kernelI13__nv_bfloat16Li480ELi1ELi32ELi30ELi1024ELb0ELb1ELi16ELi960ELi960ELi4ELb1ELi2ELb0ELb0ELNS_15WgradSyncMethodE3ENS_16CompileConditionILi1000EEEEEvPT_S6_S6_PKS5_S8_S8_S8_PKfflPfPj --------------------------
	.section	.nv.info._ZN13group_norm_v218gn_bwd_cuda_kernelI13__nv_bfloat16Li480ELi1ELi32ELi30ELi1024ELb0ELb1ELi16ELi960ELi960ELi4ELb1ELi2ELb0ELb0ELNS_15WgradSyncMethodE3ENS_16CompileConditionILi1000EEEEEvPT_S6_S6_PKS5_S8_S8_S8_PKfflPfPj,"",@"SHT_CUDA_INFO"
	.sectionflags	@""
	.align	4


	//----- nvinfo : EIATTR_CUDA_API_VERSION
	.align		4
        /*0000*/ 	.byte	0x04, 0x37
        /*0002*/ 	.short	(.L_511 - .L_510)
.L_510:
        /*0004*/ 	.word	0x00000082


	//----- nvinfo : EIATTR_KPARAM_INFO
	.align		4
.L_511:
        /*0008*/ 	.byte	0x04, 0x17
        /*000a*/ 	.short	(.L_513 - .L_512)
.L_512:
        /*000c*/ 	.word	0x00000000
        /*0010*/ 	.short	0x000b
        /*0012*/ 	.short	0x0058
        /*0014*/ 	.byte	0x00, 0xf5, 0x21, 0x00


	//----- nvinfo : EIATTR_KPARAM_INFO
	.align		4
.L_513:
        /*0018*/ 	.byte	0x04, 0x17
        /*001a*/ 	.short	(.L_515 - .L_514)
.L_514:
        /*001c*/ 	.word	0x00000000
        /*0020*/ 	.short	0x000a
        /*0022*/ 	.short	0x0050
        /*0024*/ 	.byte	0x00, 0xf5, 0x21, 0x00


	//----- nvinfo : EIATTR_KPARAM_INFO
	.align		4
.L_515:
        /*0028*/ 	.byte	0x04, 0x17
        /*002a*/ 	.short	(.L_517 - .L_516)
.L_516:
        /*002c*/ 	.word	0x00000000
        /*0030*/ 	.short	0x0009
        /*0032*/ 	.short	0x0048
        /*0034*/ 	.byte	0x00, 0xf0, 0x21, 0x00


	//----- nvinfo : EIATTR_KPARAM_INFO
	.align		4
.L_517:
        /*0038*/ 	.byte	0x04, 0x17
        /*003a*/ 	.short	(.L_519 - .L_518)
.L_518:
        /*003c*/ 	.word	0x00000000
        /*0040*/ 	.short	0x0008
        /*0042*/ 	.short	0x0040
        /*0044*/ 	.byte	0x00, 0xf0, 0x11, 0x00


	//----- nvinfo : EIATTR_KPARAM_INFO
	.align		4
.L_519:
        /*0048*/ 	.byte	0x04, 0x17
        /*004a*/ 	.short	(.L_521 - .L_520)
.L_520:
        /*004c*/ 	.word	0x00000000
        /*0050*/ 	.short	0x0007
        /*0052*/ 	.short	0x0038
        /*0054*/ 	.byte	0x00, 0xf5, 0x21, 0x00


	//----- nvinfo : EIATTR_KPARAM_INFO
	.align		4
.L_521:
        /*0058*/ 	.byte	0x04, 0x17
        /*005a*/ 	.short	(.L_523 - .L_522)
.L_522:
        /*005c*/ 	.word	0x00000000
        /*0060*/ 	.short	0x0006
        /*0062*/ 	.short	0x0030
        /*0064*/ 	.byte	0x00, 0xf5, 0x21, 0x00


	//----- nvinfo : EIATTR_KPARAM_INFO
	.align		4
.L_523:
        /*0068*/ 	.byte	0x04, 0x17
        /*006a*/ 	.short	(.L_525 - .L_524)
.L_524:
        /*006c*/ 	.word	0x00000000
        /*0070*/ 	.short	0x0005
        /*0072*/ 	.short	0x0028
        /*0074*/ 	.byte	0x00, 0xf5, 0x21, 0x00


	//----- nvinfo : EIATTR_KPARAM_INFO
	.align		4
.L_525:
        /*0078*/ 	.byte	0x04, 0x17
        /*007a*/ 	.short	(.L_527 - .L_526)
.L_526:
        /*007c*/ 	.word	0x00000000
        /*0080*/ 	.short	0x0004
        /*0082*/ 	.short	0x0020
        /*0084*/ 	.byte	0x00, 0xf5, 0x21, 0x00


	//----- nvinfo : EIATTR_KPARAM_INFO
	.align		4
.L_527:
        /*0088*/ 	.byte	0x04, 0x17
        /*008a*/ 	.short	(.L_529 - .L_528)
.L_528:
        /*008c*/ 	.word	0x00000000
        /*0090*/ 	.short	0x0003
        /*0092*/ 	.short	0x0018
        /*0094*/ 	.byte	0x00, 0xf5, 0x21, 0x00


	//----- nvinfo : EIATTR_KPARAM_INFO
	.align		4
.L_529:
        /*0098*/ 	.byte	0x04, 0x17
        /*009a*/ 	.short	(.L_531 - .L_530)
.L_530:
        /*009c*/ 	.word	0x00000000
        /*00a0*/ 	.short	0x0002
        /*00a2*/ 	.short	0x0010
        /*00a4*/ 	.byte	0x00, 0xf5, 0x21, 0x00


	//----- nvinfo : EIATTR_KPARAM_INFO
	.align		4
.L_531:
        /*00a8*/ 	.byte	0x04, 0x17
        /*00aa*/ 	.short	(.L_533 - .L_532)
.L_532:
        /*00ac*/ 	.word	0x00000000
        /*00b0*/ 	.short	0x0001
        /*00b2*/ 	.short	0x0008
        /*00b4*/ 	.byte	0x00, 0xf5, 0x21, 0x00


	//----- nvinfo : EIATTR_KPARAM_INFO
	.align		4
.L_533:
        /*00b8*/ 	.byte	0x04, 0x17
        /*00ba*/ 	.short	(.L_535 - .L_534)
.L_534:
        /*00bc*/ 	.word	0x00000000
        /*00c0*/ 	.short	0x0000
        /*00c2*/ 	.short	0x0000
        /*00c4*/ 	.byte	0x00, 0xf5, 0x21, 0x00


	//----- nvinfo : EIATTR_SPARSE_MMA_MASK
	.align		4
.L_535:
        /*00c8*/ 	.byte	0x03, 0x50
        /*00ca*/ 	.short	0x0000


	//----- nvinfo : EIATTR_MAXREG_COUNT
	.align		4
        /*00cc*/ 	.byte	0x03, 0x1b
        /*00ce*/ 	.short	0x0080


	//----- nvinfo : EIATTR_NUM_BARRIERS
	.align		4
        /*00d0*/ 	.byte	0x02, 0x4c
        /*00d2*/ 	.byte	0x01
	.zero		1


	//----- nvinfo : EIATTR_MERCURY_ISA_VERSION
	.align		4
        /*00d4*/ 	.byte	0x03, 0x5f
        /*00d6*/ 	.short	0x0101


	//----- nvinfo : EIATTR_INT_WARP_WIDE_INSTR_OFFSETS
	.align		4
        /*00d8*/ 	.byte	0x04, 0x31
        /*00da*/ 	.short	(.L_537 - .L_536)


	//   ....[0]....
.L_536:
        /*00dc*/ 	.word	0x00002990


	//----- nvinfo : EIATTR_COOP_GROUP_MASK_REGIDS
	.align		4
.L_537:
        /*00e0*/ 	.byte	0x04, 0x29
        /*00e2*/ 	.short	(.L_539 - .L_538)


	//   ....[0]....
.L_538:
        /*00e4*/ 	.word	0xffffffff


	//   ....[1]....
        /*00e8*/ 	.word	0xffffffff


	//   ....[2]....
        /*00ec*/ 	.word	0xffffffff


	//   ....[3]....
        /*00f0*/ 	.word	0xffffffff


	//   ....[4]....
        /*00f4*/ 	.word	0xffffffff


	//   ....[5]....
        /*00f8*/ 	.word	0xffffffff


	//   ....[6]....
        /*00fc*/ 	.word	0xffffffff


	//   ....[7]....
        /*0100*/ 	.word	0xffffffff


	//   ....[8]....
        /*0104*/ 	.word	0x0500001b


	//   ....[9]....
        /*0108*/ 	.word	0x0500001a


	//   ....[10]....
        /*010c*/ 	.word	0x0500001c


	//   ....[11]....
        /*0110*/ 	.word	0x0500001d


	//   ....[12]....
        /*0114*/ 	.word	0x0500001f


	//   ....[13]....
        /*0118*/ 	.word	0x0500001e


	//   ....[14]....
        /*011c*/ 	.word	0x05000020


	//   ....[15]....
        /*0120*/ 	.word	0x05000009


	//   ....[16]....
        /*0124*/ 	.word	0x0500001c


	//   ....[17]....
        /*0128*/ 	.word	0x0500001c


	//   ....[18]....
        /*012c*/ 	.word	0x0500001c


	//   ....[19]....
        /*0130*/ 	.word	0x0500001c


	//   ....[20]....
        /*0134*/ 	.word	0x0500001c


	//   ....[21]....
        /*0138*/ 	.word	0x0500001c


	//   ....[22]....
        /*013c*/ 	.word	0x0500001c


	//   ....[23]....
        /*0140*/ 	.word	0x0500001c


	//----- nvinfo : EIATTR_COOP_GROUP_INSTR_OFFSETS
	.align		4
.L_539:
        /*0144*/ 	.byte	0x04, 0x28
        /*0146*/ 	.short	(.L_541 - .L_540)


	//   ....[0]....
.L_540:
        /*0148*/ 	.word	0x00002960


	//   ....[1]....
        /*014c*/ 	.word	0x000029a0


	//   ....[2]....
        /*0150*/ 	.word	0x00003040


	//   ....[3]....
        /*0154*/ 	.word	0x00003080


	//   ....[4]....
        /*0158*/ 	.word	0x00003120


	//   ....[5]....
        /*015c*/ 	.word	0x00003130


	//   ....[6]....
        /*0160*/ 	.word	0x00003170


	//   ....[7]....
        /*0164*/ 	.word	0x00003190


	//   ....[8]....
        /*0168*/ 	.word	0x00004640


	//   ....[9]....
        /*016c*/ 	.word	0x00004670


	//   ....[10]....
        /*0170*/ 	.word	0x000046c0


	//   ....[11]....
        /*0174*/ 	.word	0x000046e0


	//   ....[12]....
        /*0178*/ 	.word	0x00004710


	//   ....[13]....
        /*017c*/ 	.word	0x00004720


	//   ....[14]....
        /*0180*/ 	.word	0x00004750


	//   ....[15]....
        /*0184*/ 	.word	0x00004760


	//   ....[16]....
        /*0188*/ 	.word	0x00004930


	//   ....[17]....
        /*018c*/ 	.word	0x000049c0


	//   ....[18]....
        /*0190*/ 	.word	0x00004a30


	//   ....[19]....
        /*0194*/ 	.word	0x00004a90


	//   ....[20]....
        /*0198*/ 	.word	0x00004b00


	//   ....[21]....
        /*019c*/ 	.word	0x00004b60


	//   ....[22]....
        /*01a0*/ 	.word	0x00004bd0


	//   ....[23]....
        /*01a4*/ 	.word	0x00004c30


	//----- nvinfo : EIATTR_VRC_CTA_INIT_COUNT
	.align		4
.L_541:
        /*01a8*/ 	.byte	0x02, 0x4a
	.zero		1
	.zero		1


	//----- nvinfo : EIATTR_EXIT_INSTR_OFFSETS
	.align		4
        /*01ac*/ 	.byte	0x04, 0x1c
        /*01ae*/ 	.short	(.L_543 - .L_542)


	//   ....[0]....
.L_542:
        /*01b0*/ 	.word	0x00003ad0


	//   ....[1]....
        /*01b4*/ 	.word	0x000048c0


	//----- nvinfo : EIATTR_MAX_THREADS
	.align		4
.L_543:
        /*01b8*/ 	.byte	0x04, 0x05
        /*01ba*/ 	.short	(.L_545 - .L_544)
.L_544:
        /*01bc*/ 	.word	0x000001e0
        /*01c0*/ 	.word	0x00000001
        /*01c4*/ 	.word	0x00000001


	//----- nvinfo : EIATTR_CRS_STACK_SIZE
	.align		4
.L_545:
        /*01c8*/ 	.byte	0x04, 0x1e
        /*01ca*/ 	.short	(.L_547 - .L_546)
.L_546:
        /*01cc*/ 	.word	0x00000000


	//----- nvinfo : EIATTR_CBANK_PARAM_SIZE
	.align		4
.L_547:
        /*01d0*/ 	.byte	0x03, 0x19
        /*01d2*/ 	.short	0x0060


	//----- nvinfo : EIATTR_PARAM_CBANK
	.align		4
        /*01d4*/ 	.byte	0x04, 0x0a
        /*01d6*/ 	.short	(.L_549 - .L_548)
	.align		4
.L_548:
        /*01d8*/ 	.word	index@(.nv.constant0._ZN13group_norm_v218gn_bwd_cuda_kernelI13__nv_bfloat16Li480ELi1ELi32ELi30ELi1024ELb0ELb1ELi16ELi960ELi960ELi4ELb1ELi2ELb0ELb0ELNS_15WgradSyncMethodE3ENS_16CompileConditionILi1000EEEEEvPT_S6_S6_PKS5_S8_S8_S8_PKfflPfPj)
        /*01dc*/ 	.short	0x0380
        /*01de*/ 	.short	0x0060


	//----- nvinfo : EIATTR_SW_WAR
	.align		4
.L_549:
        /*01e0*/ 	.byte	0x04, 0x36
        /*01e2*/ 	.short	(.L_551 - .L_550)
.L_550:
        /*01e4*/ 	.word	0x00000008
.L_551:


//--------------------- .nv.info._ZN13group_norm_v218gn_bwd_cuda_kernelI13__nv_bfloat16Li480ELi1ELi32ELi30ELi1024ELb0ELb1ELi32ELi960ELi960ELi4ELb1ELi4ELb0ELb0ELNS_15WgradSyncMethodE3ENS_16CompileConditionILi1000EEEEEvPT_S6_S6_PKS5_S8_S8_S8_PKfflPfPj --------------------------
	.section	.nv.info._ZN13group_norm_v218gn_bwd_cuda_kernelI13__nv_bfloat16Li480ELi1ELi32ELi30ELi1024ELb0ELb1ELi32ELi960ELi960ELi4ELb1ELi4ELb0ELb0ELNS_15WgradSyncMethodE3ENS_16CompileConditionILi1000EEEEEvPT_S6_S6_PKS5_S8_S8_S8_PKfflPfPj,"",@"SHT_CUDA_INFO"
	.sectionflags	@""
	.align	4


	//----- nvinfo : EIATTR_CUDA_API_VERSION
	.align		4
        /*0000*/ 	.byte	0x04, 0x37
        /*0002*/ 	.short	(.L_553 - .L_552)
.L_552:
        /*0004*/ 	.word	0x00000082


	//----- nvinfo : EIATTR_KPARAM_INFO
	.align		4
.L_553:
        /*0008*/ 	.byte	0x04, 0x17
        /*000a*/ 	.short	(.L_555 - .L_554)
.L_554:
        /*000c*/ 	.word	0x00000000
        /*0010*/ 	.short	0x000b
        /*0012*/ 	.short	0x0058
        /*0014*/ 	.byte	0x00, 0xf5, 0x21, 0x00


	//----- nvinfo : EIATTR_KPARAM_INFO
	.align		4
.L_555:
        /*0018*/ 	.byte	0x04, 0x17
        /*001a*/ 	.short	(.L_557 - .L_556)
.L_556:
        /*001c*/ 	.word	0x00000000
        /*0020*/ 	.short	0x000a
        /*0022*/ 	.short	0x0050
        /*0024*/ 	.byte	0x00, 0xf5, 0x21, 0x00


	//----- nvinfo : EIATTR_KPARAM_INFO
	.align		4
.L_557:
        /*0028*/ 	.byte	0x04, 0x17
        /*002a*/ 	.short	(.L_559 - .L_558)
.L_558:
        /*002c*/ 	.word	0x00000000
        /*0030*/ 	.short	0x0009
        /*0032*/ 	.short	0x0048
        /*0034*/ 	.byte	0x00, 0xf0, 0x21, 0x00


	//----- nvinfo : EIATTR_KPARAM_INFO
	.align		4
.L_559:
        /*0038*/ 	.byte	0x04, 0x17
        /*003a*/ 	.short	(.L_561 - .L_560)
.L_560:
        /*003c*/ 	.word	0x00000000
        /*0040*/ 	.short	0x0008
        /*0042*/ 	.short	0x0040
        /*0044*/ 	.byte	0x00, 0xf0, 0x11, 0x00


	//----- nvinfo : EIATTR_KPARAM_INFO
	.align		4
.L_561:
        /*0048*/ 	.byte	0x04, 0x17
        /*004a*/ 	.short	(.L_563 - .L_562)
.L_562:
        /*004c*/ 	.word	0x00000000
        /*0050*/ 	.short	0x0007
        /*0052*/ 	.short	0x0038
        /*0054*/ 	.byte	0x00, 0xf5, 0x21, 0x00


	//----- nvinfo : EIATTR_KPARAM_INFO
	.align		4
.L_563:
        /*0058*/ 	.byte	0x04, 0x17
        /*005a*/ 	.short	(.L_565 - .L_564)
.L_564:
        /*005c*/ 	.word	0x00000000
        /*0060*/ 	.short	0x0006
        /*0062*/ 	.short	0x0030
        /*0064*/ 	.byte	0x00, 0xf5, 0x21, 0x00


	//----- nvinfo : EIATTR_KPARAM_INFO
	.align		4
.L_565:
        /*0068*/ 	.byte	0x04, 0x17
        /*006a*/ 	.short	(.L_567 - .L_566)
.L_566:
        /*006c*/ 	.word	0x00000000
        /*0070*/ 	.short	0x0005
        /*0072*/ 	.short	0x0028
        /*0074*/ 	.byte	0x00, 0xf5, 0x21, 0x00


	//----- nvinfo : EIATTR_KPARAM_INFO
	.align		4
.L_567:
        /*0078*/ 	.byte	0x04, 0x17
        /*007a*/ 	.short	(.L_569 - .L_568)
.L_568:
        /*007c*/ 	.word	0x00000000
        /*0080*/ 	.short	0x0004
        /*0082*/ 	.short	0x0020
        /*0084*/ 	.byte	0x00, 0xf5, 0x21, 0x00


	//----- nvinfo : EIATTR_KPARAM_INFO
	.align		4
.L_569:
        /*0088*/ 	.byte	0x04, 0x17
        /*008a*/ 	.short	(.L_571 - .L_570)
.L_570:
        /*008c*/ 	.word	0x00000000
        /*0090*/ 	.short	0x0003
        /*0092*/ 	.short	0x0018
        /*0094*/ 	.byte	0x00, 0xf5, 0x21, 0x00


	//----- nvinfo : EIATTR_KPARAM_INFO
	.align		4
.L_571:
        /*0098*/ 	.byte	0x04, 0x17
        /*009a*/ 	.short	(.L_573 - .L_572)
.L_572:
        /*009c*/ 	.word	0x00000000
        /*00a0*/ 	.short	0x0002
        /*00a2*/ 	.short	0x0010
        /*00a4*/ 	.byte	0x00, 0xf5, 0x21, 0x00


	//----- nvinfo : EIATTR_KPARAM_INFO
	.align		4
.L_573:
        /*00a8*/ 	.byte	0x04, 0x17
        /*00aa*/ 	.short	(.L_575 - .L_574)
.L_574:
        /*00ac*/ 	.word	0x00000000
        /*00b0*/ 	.short	0x0001
        /*00b2*/ 	.short	0x0008
        /*00b4*/ 	.byte	0x00, 0xf5, 0x21, 0x00


	//----- nvinfo : EIATTR_KPARAM_INFO
	.align		4
.L_575:
        /*00b8*/ 	.byte	0x04, 0x17
        /*00ba*/ 	.short	(.L_577 - .L_576)
.L_576:
        /*00bc*/ 	.word	0x00000000
        /*00c0*/ 	.short	0x0000
        /*00c2*/ 	.short	0x0000
        /*00c4*/ 	.byte	0x00, 0xf5, 0x21, 0x00


	//----- nvinfo : EIATTR_SPARSE_MMA_MASK
	.align		4
.L_577:
        /*00c8*/ 	.byte	0x03, 0x50
        /*00ca*/ 	.short	0x0000


	//----- nvinfo : EIATTR_MAXREG_COUNT
	.align		4
        /*00cc*/ 	.byte	0x03, 0x1b
        /*00ce*/ 	.short	0x0080


	//----- nvinfo : EIATTR_NUM_BARRIERS
	.align		4
        /*00d0*/ 	.byte	0x02, 0x4c
        /*00d2*/ 	.byte	0x01
	.zero		1


	//----- nvinfo : EIATTR_ANNOTATIONS
	.align		4
        /*00d4*/ 	.byte	0x04, 0x55
        /*00d6*/ 	.short	(.L_579 - .L_578)


	//   ....[0]....
.L_578:
        /* <DEDUP_REMOVED lines=48> */


	//----- nvinfo : EIATTR_MERCURY_ISA_VERSION
	.align		4
.L_579:
        /*03c8*/ 	.byte	0x03, 0x5f
        /*03ca*/ 	.short	0x0101


	//----- nvinfo : EIATTR_COOP_GROUP_MASK_REGIDS
	.align		4
        /*03cc*/ 	.byte	0x04, 0x29
        /*03ce*/ 	.short	(.L_581 - .L_580)


	//   ....[0]....
.L_580:
        /*03d0*/ 	.word	0xffffffff


	//   ....[1]....
        /*03d4*/ 	.word	0xffffffff


	//   ....[2]....
        /*03d8*/ 	.word	0xffffffff


	//   ....[3]....
        /*03dc*/ 	.word	0xffffffff


	//   ....[4]....
        /*03e0*/ 	.word	0xffffffff


	//   ....[5]....
        /*03e4*/ 	.word	0xffffffff


	//   ....[6]....
        /*03e8*/ 	.word	0xffffffff


	//   ....[7]....
        /*03ec*/ 	.word	0xffffffff


	//   ....[8]....
        /*03f0*/ 	.word	0x0500001d


	//   ....[9]....
        /*03f4*/ 	.word	0x05000018


	//   ....[10]....
        /*03f8*/ 	.word	0x0500001a


	//   ....[11]....
        /*03fc*/ 	.word	0x0500001f


	//   ....[12]....
        /*0400*/ 	.word	0x05000021


	//   ....[13]....
        /*0404*/ 	.word	0x0500001c


	//   ....[14]....
        /*0408*/ 	.word	0x0500001e


	//   ....[15]....
        /*040c*/ 	.word	0x0500000d


	//   ....[16]....
        /*0410*/ 	.word	0x0500001a


	//   ....[17]....
        /*0414*/ 	.word	0x0500001a


	//   ....[18]....
        /*0418*/ 	.word	0x0500001a


	//   ....[19]....
        /*041c*/ 	.word	0x0500001a


	//   ....[20]....
        /*0420*/ 	.word	0x0500001a


	//   ....[21]....
        /*0424*/ 	.word	0x0500001a


	//   ....[22]....
        /*0428*/ 	.word	0x0500001a


	//   ....[23]....
        /*042c*/ 	.word	0x0500001a


	//----- nvinfo : EIATTR_COOP_GROUP_INSTR_OFFSETS
	.align		4
.L_581:
        /*0430*/ 	.byte	0x04, 0x28
        /*0432*/ 	.short	(.L_583 - .L_582)


	//   ....[0]....
.L_582:
        /*0434*/ 	.word	0x00004220


	//   ....[1]....
        /*0438*/ 	.word	0x00004230


	//   ....[2]....
        /*043c*/ 	.word	0x000048e0


	//   ....[3]....
        /*0440*/ 	.word	0x00004900


	//   ....[4]....
        /*0444*/ 	.word	0x000049a0


	//   ....[5]....
        /*0448*/ 	.word	0x00004a30


	//   ....[6]....
        /*044c*/ 	.word	0x00004a90


	//   ....[7]....
        /*0450*/ 	.word	0x00004ab0


	//   ....[8]....
        /*0454*/ 	.word	0x00006880


	//   ....[9]....
        /*0458*/ 	.word	0x000068b0


	//   ....[10]....
        /*045c*/ 	.word	0x00006900


	//   ....[11]....
        /*0460*/ 	.word	0x00006920


	//   ....[12]....
        /*0464*/ 	.word	0x00006950


	//   ....[13]....
        /*0468*/ 	.word	0x00006960


	//   ....[14]....
        /*046c*/ 	.word	0x00006990


	//   ....[15]....
        /*0470*/ 	.word	0x000069a0


	//   ....[16]....
        /*0474*/ 	.word	0x00006b70


	//   ....[17]....
        /*0478*/ 	.word	0x00006c00


	//   ....[18]....
        /*047c*/ 	.word	0x00006c70


	//   ....[19]....
        /*0480*/ 	.word	0x00006cd0


	//   ....[20]....
        /*0484*/ 	.word	0x00006d40


	//   ....[21]....
        /*0488*/ 	.word	0x00006da0


	//   ....[22]....
        /*048c*/ 	.word	0x00006e10


	//   ....[23]....
        /*0490*/ 	.word	0x00006e70


	//----- nvinfo : EIATTR_VRC_CTA_INIT_COUNT
	.align		4
.L_583:
        /*0494*/ 	.byte	0x02, 0x4a
	.zero		1
	.zero		1


	//----- nvinfo : EIATTR_EXIT_INSTR_OFFSETS
	.align		4
        /*0498*/ 	.byte	0x04, 0x1c
        /*049a*/ 	.short	(.L_585 - .L_584)


	//   ....[0]....
.L_584:
        /*049c*/ 	.word	0x00005d10


	//   ....[1]....
        /*04a0*/ 	.word	0x00006b00


	//----- nvinfo : EIATTR_MAX_THREADS
	.align		4
.L_585:
        /*04a4*/ 	.byte	0x04, 0x05
        /*04a6*/ 	.short	(.L_587 - .L_586)
.L_586:
        /*04a8*/ 	.word	0x000001e0
        /*04ac*/ 	.word	0x00000001
        /*04b0*/ 	.word	0x00000001


	//----- nvinfo : EIATTR_CRS_STACK_SIZE
	.align		4
.L_587:
        /*04b4*/ 	.byte	0x04, 0x1e
        /*04b6*/ 	.short	(.L_589 - .L_588)
.L_588:
        /*04b8*/ 	.word	0x00000000


	//----- nvinfo : EIATTR_CBANK_PARAM_SIZE
	.align		4
.L_589:
        /*04bc*/ 	.byte	0x03, 0x19
        /*04be*/ 	.short	0x0060


	//----- nvinfo : EIATTR_PARAM_CBANK
	.align		4
        /*04c0*/ 	.byte	0x04, 0x0a
        /*04c2*/ 	.short	(.L_591 - .L_590)
	.align		4
.L_590:
        /*04c4*/ 	.word	index@(.nv.constant0._ZN13group_norm_v218gn_bwd_cuda_kernelI13__nv_bfloat16Li480ELi1ELi32ELi30ELi1024ELb0ELb1ELi32ELi960ELi960ELi4ELb1ELi4ELb0ELb0ELNS_15WgradSyncMethodE3ENS_16CompileConditionILi1000EEEEEvPT_S6_S6_PKS5_S8_S8_S8_PKfflPfPj)
        /*04c8*/ 	.short	0x0380
        /*04ca*/ 	.short	0x0060


	//----- nvinfo : EIATTR_SW_WAR
	.align		4
.L_591:
        /*04cc*/ 	.byte	0x04, 0x36
        /*04ce*/ 	.short	(.L_593 - .L_592)
.L_592:
        /*04d0*/ 	.word	0x00000008
.L_593:


//--------------------- .nv.info._ZN13group_norm_v218gn_bwd_cuda_kernelI13__nv_bfloat16Li480ELi2ELi32ELi30ELi1024ELb0ELb1ELi16ELi960ELi960ELi4ELb1ELi3ELb0ELb0ELNS_15WgradSyncMethodE3ENS_16CompileConditionILi1000EEEEEvPT_S6_S6_PKS5_S8_S8_S8_PKfflPfPj --------------------------
	.section	.nv.info._ZN13group_norm_v218gn_bwd_cuda_kernelI13__nv_bfloat16Li480ELi2ELi32ELi30ELi1024ELb0ELb1ELi16ELi960ELi960ELi4ELb1ELi3ELb0ELb0ELNS_15WgradSyncMethodE3ENS_16CompileConditionILi1000EEEEEvPT_S6_S6_PKS5_S8_S8_S8_PKfflPfPj,"",@"SHT_CUDA_INFO"
	.sectionflags	@""
	.align	4


	//----- nvinfo : EIATTR_CUDA_API_VERSION
	.align		4
        /*0000*/ 	.byte	0x04, 0x37
        /*0002*/ 	.short	(.L_595 - .L_594)
.L_594:
        /*0004*/ 	.word	0x00000082


	//----- nvinfo : EIATTR_KPARAM_INFO
	.align		4
.L_595:
        /*0008*/ 	.byte	0x04, 0x17
        /*000a*/ 	.short	(.L_597 - .L_596)
.L_596:
        /*000c*/ 	.word	0x00000000
        /*0010*/ 	.short	0x000b
        /*0012*/ 	.short	0x0058
        /*0014*/ 	.byte	0x00, 0xf5, 0x21, 0x00


	//----- nvinfo : EIATTR_KPARAM_INFO
	.align		4
.L_597:
        /*0018*/ 	.byte	0x04, 0x17
        /*001a*/ 	.short	(.L_599 - .L_598)
.L_598:
        /*001c*/ 	.word	0x00000000
        /*0020*/ 	.short	0x000a
        /*0022*/ 	.short	0x0050
        /*0024*/ 	.byte	0x00, 0xf5, 0x21, 0x00


	//----- nvinfo : EIATTR_KPARAM_INFO
	.align		4
.L_599:
        /*0028*/ 	.byte	0x04, 0x17
        /*002a*/ 	.short	(.L_601 - .L_600)
.L_600:
        /*002c*/ 	.word	0x00000000
        /*0030*/ 	.short	0x0009
        /*0032*/ 	.short	0x0048
        /*0034*/ 	.byte	0x00, 0xf0, 0x21, 0x00


	//----- nvinfo : EIATTR_KPARAM_INFO
	.align		4
.L_601:
        /*0038*/ 	.byte	0x04, 0x17
        /*003a*/ 	.short	(.L_603 - .L_602)
.L_602:
        /*003c*/ 	.word	0x00000000
        /*0040*/ 	.short	0x0008
        /*0042*/ 	.short	0x0040
        /*0044*/ 	.byte	0x00, 0xf0, 0x11, 0x00


	//----- nvinfo : EIATTR_KPARAM_INFO
	.align		4
.L_603:
        /*0048*/ 	.byte	0x04, 0x17
        /*004a*/ 	.short	(.L_605 - .L_604)
.L_604:
        /*004c*/ 	.word	0x00000000
        /*0050*/ 	.short	0x0007
        /*0052*/ 	.short	0x0038
        /*0054*/ 	.byte	0x00, 0xf5, 0x21, 0x00


	//----- nvinfo : EIATTR_KPARAM_INFO
	.align		4
.L_605:
        /*0058*/ 	.byte	0x04, 0x17
        /*005a*/ 	.short	(.L_607 - .L_606)
.L_606:
        /*005c*/ 	.word	0x00000000
        /*0060*/ 	.short	0x0006
        /*0062*/ 	.short	0x0030
        /*0064*/ 	.byte	0x00, 0xf5, 0x21, 0x00


	//----- nvinfo : EIATTR_KPARAM_INFO
	.align		4
.L_607:
        /*0068*/ 	.byte	0x04, 0x17
        /*006a*/ 	.short	(.L_609 - .L_608)
.L_608:
        /*006c*/ 	.word	0x00000000
        /*0070*/ 	.short	0x0005
        /*0072*/ 	.short	0x0028
        /*0074*/ 	.byte	0x00, 0xf5, 0x21, 0x00


	//----- nvinfo : EIATTR_KPARAM_INFO
	.align		4
.L_609:
        /*0078*/ 	.byte	0x04, 0x17
        /*007a*/ 	.short	(.L_611 - .L_610)
.L_610:
        /*007c*/ 	.word	0x00000000
        /*0080*/ 	.short	0x0004
        /*0082*/ 	.short	0x0020
        /*0084*/ 	.byte	0x00, 0xf5, 0x21, 0x00


	//----- nvinfo : EIATTR_KPARAM_INFO
	.align		4
.L_611:
        /*0088*/ 	.byte	0x04, 0x17
        /*008a*/ 	.short	(.L_613 - .L_612)
.L_612:
        /*008c*/ 	.word	0x00000000
        /*0090*/ 	.short	0x0003
        /*0092*/ 	.short	0x0018
        /*0094*/ 	.byte	0x00, 0xf5, 0x21, 0x00


	//----- nvinfo : EIATTR_KPARAM_INFO
	.align		4
.L_613:
        /*0098*/ 	.byte	0x04, 0x17
        /*009a*/ 	.short	(.L_615 - .L_614)
.L_614:
        /*009c*/ 	.word	0x00000000
        /*00a0*/ 	.short	0x0002
        /*00a2*/ 	.short	0x0010
        /*00a4*/ 	.byte	0x00, 0xf5, 0x21, 0x00


	//----- nvinfo : EIATTR_KPARAM_INFO
	.align		4
.L_615:
        /*00a8*/ 	.byte	0x04, 0x17
        /*00aa*/ 	.short	(.L_617 - .L_616)
.L_616:
        /*00ac*/ 	.word	0x00000000
        /*00b0*/ 	.short	0x0001
        /*00b2*/ 	.short	0x0008
        /*00b4*/ 	.byte	0x00, 0xf5, 0x21, 0x00


	//----- nvinfo : EIATTR_KPARAM_INFO
	.align		4
.L_617:
        /*00b8*/ 	.byte	0x04, 0x17
        /*00ba*/ 	.short	(.L_619 - .L_618)
.L_618:
        /*00bc*/ 	.word	0x00000000
        /*00c0*/ 	.short	0x0000
        /*00c2*/ 	.short	0x0000
        /*00c4*/ 	.byte	0x00, 0xf5, 0x21, 0x00


	//----- nvinfo : EIATTR_SPARSE_MMA_MASK
	.align		4
.L_619:
        /*00c8*/ 	.byte	0x03, 0x50
        /*00ca*/ 	.short	0x0000


	//----- nvinfo : EIATTR_MAXREG_COUNT
	.align		4
        /*00cc*/ 	.byte	0x03, 0x1b
        /*00ce*/ 	.short	0x0040


	//----- nvinfo : EIATTR_NUM_BARRIERS
	.align		4
        /*00d0*/ 	.byte	0x02, 0x4c
        /*00d2*/ 	.byte	0x01
	.zero		1


	//----- nvinfo : EIATTR_ANNOTATIONS
	.align		4
        /*00d4*/ 	.byte	0x04, 0x55
        /*00d6*/ 	.short	(.L_621 - .L_620)


	//   ....[0]....
.L_620:
        /* <DEDUP_REMOVED lines=65> */


	//----- nvinfo : EIATTR_MERCURY_ISA_VERSION
	.align		4
.L_621:
        /*04d8*/ 	.byte	0x03, 0x5f
        /*04da*/ 	.short	0x0101


	//----- nvinfo : EIATTR_COOP_GROUP_MASK_REGIDS
	.align		4
        /*04dc*/ 	.byte	0x04, 0x29
        /*04de*/ 	.short	(.L_623 - .L_622)


	//   ....[0]....
.L_622:
        /*04e0*/ 	.word	0xffffffff


	//   ....[1]....
        /*04e4*/ 	.word	0xffffffff


	//   ....[2]....
        /*04e8*/ 	.word	0xffffffff


	//   ....[3]....
        /*04ec*/ 	.word	0xffffffff


	//   ....[4]....
        /*04f0*/ 	.word	0xffffffff


	//   ....[5]....
        /*04f4*/ 	.word	0xffffffff


	//   ....[6]....
        /*04f8*/ 	.word	0xffffffff


	//   ....[7]....
        /*04fc*/ 	.word	0xffffffff


	//   ....[8]....
        /*0500*/ 	.word	0x0500000f


	//   ....[9]....
        /*0504*/ 	.word	0x05000011


	//   ....[10]....
        /*0508*/ 	.word	0x05000010


	//   ....[11]....
        /*050c*/ 	.word	0x05000012


	//   ....[12]....
        /*0510*/ 	.word	0x05000013


	//   ....[13]....
        /*0514*/ 	.word	0x05000015


	//   ....[14]....
        /*0518*/ 	.word	0x05000014


	//   ....[15]....
        /*051c*/ 	.word	0x0500000a


	//   ....[16]....
        /*0520*/ 	.word	0x05000010


	//   ....[17]....
        /*0524*/ 	.word	0x05000010


	//   ....[18]....
        /*0528*/ 	.word	0x05000010


	//   ....[19]....
        /*052c*/ 	.word	0x05000010


	//   ....[20]....
        /*0530*/ 	.word	0x05000010


	//   ....[21]....
        /*0534*/ 	.word	0x05000010


	//   ....[22]....
        /*0538*/ 	.word	0x05000010


	//   ....[23]....
        /*053c*/ 	.word	0x05000010


	//----- nvinfo : EIATTR_COOP_GROUP_INSTR_OFFSETS
	.align		4
.L_623:
        /*0540*/ 	.byte	0x04, 0x28
        /*0542*/ 	.short	(.L_625 - .L_624)


	//   ....[0]....
.L_624:
        /*0544*/ 	.word	0x00002dc0


	//   ....[1]....
        /*0548*/ 	.word	0x00002dd0


	//   ....[2]....
        /*054c*/ 	.word	0x000036b0


	//   ....[3]....
        /*0550*/ 	.word	0x00003760


	//   ....[4]....
        /*0554*/ 	.word	0x000037f0


	//   ....[5]....
        /*0558*/ 	.word	0x00003810


	//   ....[6]....
        /*055c*/ 	.word	0x00003830


	//   ....[7]....
        /*0560*/ 	.word	0x00003850


	//   ....[8]....
        /*0564*/ 	.word	0x00004eb0


	//   ....[9]....
        /*0568*/ 	.word	0x00004ee0


	//   ....[10]....
        /*056c*/ 	.word	0x00004f30


	//   ....[11]....
        /*0570*/ 	.word	0x00004f50


	//   ....[12]....
        /*0574*/ 	.word	0x00004f80


	//   ....[13]....
        /*0578*/ 	.word	0x00004f90


	//   ....[14]....
        /*057c*/ 	.word	0x00004fc0


	//   ....[15]....
        /*0580*/ 	.word	0x00004fd0


	//   ....[16]....
        /*0584*/ 	.word	0x00005190


	//   ....[17]....
        /*0588*/ 	.word	0x00005220


	//   ....[18]....
        /*058c*/ 	.word	0x00005290


	//   ....[19]....
        /*0590*/ 	.word	0x000052f0


	//   ....[20]....
        /*0594*/ 	.word	0x00005360


	//   ....[21]....
        /*0598*/ 	.word	0x000053c0


	//   ....[22]....
        /*059c*/ 	.word	0x00005430


	//   ....[23]....
        /*05a0*/ 	.word	0x00005490


	//----- nvinfo : EIATTR_VRC_CTA_INIT_COUNT
	.align		4
.L_625:
        /*05a4*/ 	.byte	0x02, 0x4a
	.zero		1
	.zero		1


	//----- nvinfo : EIATTR_EXIT_INSTR_OFFSETS
	.align		4
        /*05a8*/ 	.byte	0x04, 0x1c
        /*05aa*/ 	.short	(.L_627 - .L_626)


	//   ....[0]....
.L_626:
        /*05ac*/ 	.word	0x00004340


	//   ....[1]....
        /*05b0*/ 	.word	0x00005120


	//----- nvinfo : EIATTR_MAX_THREADS
	.align		4
.L_627:
        /*05b4*/ 	.byte	0x04, 0x05
        /*05b6*/ 	.short	(.L_629 - .L_628)
.L_628:
        /*05b8*/ 	.word	0x000001e0
        /*05bc*/ 	.word	0x00000001
        /*05c0*/ 	.word	0x00000001


	//----- nvinfo : EIATTR_CRS_STACK_SIZE
	.align		4
.L_629:
        /*05c4*/ 	.byte	0x04, 0x1e
        /*05c6*/ 	.short	(.L_631 - .L_630)
.L_630:
        /*05c8*/ 	.word	0x00000000


	//----- nvinfo : EIATTR_CBANK_PARAM_SIZE
	.align		4
.L_631:
        /*05cc*/ 	.byte	0x03, 0x19
        /*05ce*/ 	.short	0x0060


	//----- nvinfo : EIATTR_PARAM_CBANK
	.align		4
        /*05d0*/ 	.byte	0x04, 0x0a
        /*05d2*/ 	.short	(.L_633 - .L_632)
	.align		4
.L_632:
        /*05d4*/ 	.word	index@(.nv.constant0._ZN13group_norm_v218gn_bwd_cuda_kernelI13__nv_bfloat16Li480ELi2ELi32ELi30ELi1024ELb0ELb1ELi16ELi960ELi960ELi4ELb1ELi3ELb0ELb0ELNS_15WgradSyncMethodE3ENS_16CompileConditionILi1000EEEEEvPT_S6_S6_PKS5_S8_S8_S8_PKfflPfPj)
        /*05d8*/ 	.short	0x0380
        /*05da*/ 	.short	0x0060


	//----- nvinfo : EIATTR_SW_WAR
	.align		4
.L_633:
        /*05dc*/ 	.byte	0x04, 0x36
        /*05de*/ 	.short	(.L_635 - .L_634)
.L_634:
        /*05e0*/ 	.word	0x00000008
.L_635:


//--------------------- .nv.info._ZN13group_norm_v218gn_bwd_cuda_kernelI13__nv_bfloat16Li480ELi2ELi32ELi30ELi1024ELb0ELb1ELi16ELi960ELi960ELi4ELb1ELi4ELb0ELb0ELNS_15WgradSyncMethodE3ENS_16CompileConditionILi1000EEEEEvPT_S6_S6_PKS5_S8_S8_S8_PKfflPfPj --------------------------
	.section	.nv.info._ZN13group_norm_v218gn_bwd_cuda_kernelI13__nv_bfloat16Li480ELi2ELi32ELi30ELi1024ELb0ELb1ELi16ELi960ELi960ELi4ELb1ELi4ELb0ELb0ELNS_15WgradSyncMethodE3ENS_16CompileConditionILi1000EEEEEvPT_S6_S6_PKS5_S8_S8_S8_PKfflPfPj,"",@"SHT_CUDA_INFO"
	.sectionflags	@""
	.align	4


	//----- nvinfo : EIATTR_CUDA_API_VERSION
	.align		4
        /*0000*/ 	.byte	0x04, 0x37
        /*0002*/ 	.short	(.L_637 - .L_636)
.L_636:
        /*0004*/ 	.word	0x00000082


	//----- nvinfo : EIATTR_KPARAM_INFO
	.align		4
.L_637:
        /*0008*/ 	.byte	0x04, 0x17
        /*000a*/ 	.short	(.L_639 - .L_638)
.L_638:
        /*000c*/ 	.word	0x00000000
        /*0010*/ 	.short	0x000b
        /*0012*/ 	.short	0x0058
        /*0014*/ 	.byte	0x00, 0xf5, 0x21, 0x00


	//----- nvinfo : EIATTR_KPARAM_INFO
	.align		4
.L_639:
        /*0018*/ 	.byte	0x04, 0x17
        /*001a*/ 	.short	(.L_641 - .L_640)
.L_640:
        /*001c*/ 	.word	0x00000000
        /*0020*/ 	.short	0x000a
        /*0022*/ 	.short	0x0050
        /*0024*/ 	.byte	0x00, 0xf5, 0x21, 0x00


	//----- nvinfo : EIATTR_KPARAM_INFO
	.align		4
.L_641:
        /*0028*/ 	.byte	0x04, 0x17
        /*002a*/ 	.short	(.L_643 - .L_642)
.L_642:
        /*002c*/ 	.word	0x00000000
        /*0030*/ 	.short	0x0009
        /*0032*/ 	.short	0x0048
        /*0034*/ 	.byte	0x00, 0xf0, 0x21, 0x00


	//----- nvinfo : EIATTR_KPARAM_INFO
	.align		4
.L_643:
        /*0038*/ 	.byte	0x04, 0x17
        /*003a*/ 	.short	(.L_645 - .L_644)
.L_644:
        /*003c*/ 	.word	0x00000000
        /*0040*/ 	.short	0x0008
        /*0042*/ 	.short	0x0040
        /*0044*/ 	.byte	0x00, 0xf0, 0x11, 0x00


	//----- nvinfo : EIATTR_KPARAM_INFO
	.align		4
.L_645:
        /*0048*/ 	.byte	0x04, 0x17
        /*004a*/ 	.short	(.L_647 - .L_646)
.L_646:
        /*004c*/ 	.word	0x00000000
        /*0050*/ 	.short	0x0007
        /*0052*/ 	.short	0x0038
        /*0054*/ 	.byte	0x00, 0xf5, 0x21, 0x00


	//----- nvinfo : EIATTR_KPARAM_INFO
	.align		4
.L_647:
        /*0058*/ 	.byte	0x04, 0x17
        /*005a*/ 	.short	(.L_649 - .L_648)
.L_648:
        /*005c*/ 	.word	0x00000000
        /*0060*/ 	.short	0x0006
        /*0062*/ 	.short	0x0030
        /*0064*/ 	.byte	0x00, 0xf5, 0x21, 0x00


	//----- nvinfo : EIATTR_KPARAM_INFO
	.align		4
.L_649:
        /*0068*/ 	.byte	0x04, 0x17
        /*006a*/ 	.short	(.L_651 - .L_650)
.L_650:
        /*006c*/ 	.word	0x00000000
        /*0070*/ 	.short	0x0005
        /*0072*/ 	.short	0x0028
        /*0074*/ 	.byte	0x00, 0xf5, 0x21, 0x00


	//----- nvinfo : EIATTR_KPARAM_INFO
	.align		4
.L_651:
        /*0078*/ 	.byte	0x04, 0x17
        /*007a*/ 	.short	(.L_653 - .L_652)
.L_652:
        /*007c*/ 	.word	0x00000000
        /*0080*/ 	.short	0x0004
        /*0082*/ 	.short	0x0020
        /*0084*/ 	.byte	0x00, 0xf5, 0x21, 0x00


	//----- nvinfo : EIATTR_KPARAM_INFO
	.align		4
.L_653:
        /*0088*/ 	.byte	0x04, 0x17
        /*008a*/ 	.short	(.L_655 - .L_654)
.L_654:
        /*008c*/ 	.word	0x00000000
        /*0090*/ 	.short	0x0003
        /*0092*/ 	.short	0x0018
        /*0094*/ 	.byte	0x00, 0xf5, 0x21, 0x00


	//----- nvinfo : EIATTR_KPARAM_INFO
	.align		4
.L_655:
        /*0098*/ 	.byte	0x04, 0x17
        /*009a*/ 	.short	(.L_657 - .L_656)
.L_656:
        /*009c*/ 	.word	0x00000000
        /*00a0*/ 	.short	0x0002
        /*00a2*/ 	.short	0x0010
        /*00a4*/ 	.byte	0x00, 0xf5, 0x21, 0x00


	//----- nvinfo : EIATTR_KPARAM_INFO
	.align		4
.L_657:
        /*00a8*/ 	.byte	0x04, 0x17
        /*00aa*/ 	.short	(.L_659 - .L_658)
.L_658:
        /*00ac*/ 	.word	0x00000000
        /*00b0*/ 	.short	0x0001
        /*00b2*/ 	.short	0x0008
        /*00b4*/ 	.byte	0x00, 0xf5, 0x21, 0x00


	//----- nvinfo : EIATTR_KPARAM_INFO
	.align		4
.L_659:
        /*00b8*/ 	.byte	0x04, 0x17
        /*00ba*/ 	.short	(.L_661 - .L_660)
.L_660:
        /*00bc*/ 	.word	0x00000000
        /*00c0*/ 	.short	0x0000
        /*00c2*/ 	.short	0x0000
        /*00c4*/ 	.byte	0x00, 0xf5, 0x21, 0x00


	//----- nvinfo : EIATTR_SPARSE_MMA_MASK
	.align		4
.L_661:
        /*00c8*/ 	.byte	0x03, 0x50
        /*00ca*/ 	.short	0x0000


	//----- nvinfo : EIATTR_MAXREG_COUNT
	.align		4
        /*00cc*/ 	.byte	0x03, 0x1b
        /*00ce*/ 	.short	0x0040


	//----- nvinfo : EIATTR_NUM_BARRIERS
	.align		4
        /*00d0*/ 	.byte	0x02, 0x4c
        /*00d2*/ 	.byte	0x01
	.zero		1


	//----- nvinfo : EIATTR_ANNOTATIONS
	.align		4
        /*00d4*/ 	.byte	0x04, 0x55
        /*00d6*/ 	.short	(.L_663 - .L_662)


	//   ....[0]....
.L_662:
        /* <DEDUP_REMOVED lines=65> */


	//----- nvinfo : EIATTR_MERCURY_ISA_VERSION
	.align		4
.L_663:
        /*04d8*/ 	.byte	0x03, 0x5f
        /*04da*/ 	.short	0x0101


	//----- nvinfo : EIATTR_COOP_GROUP_MASK_REGIDS
	.align		4
        /*04dc*/ 	.byte	0x04, 0x29
        /*04de*/ 	.short	(.L_665 - .L_664)


	//   ....[0]....
.L_664:
        /*04e0*/ 	.word	0xffffffff


	//   ....[1]....
        /*04e4*/ 	.word	0xffffffff


	//   ....[2]....
        /*04e8*/ 	.word	0xffffffff


	//   ....[3]....
        /*04ec*/ 	.word	0xffffffff


	//   ....[4]....
        /*04f0*/ 	.word	0xffffffff


	//   ....[5]....
        /*04f4*/ 	.word	0xffffffff


	//   ....[6]....
        /*04f8*/ 	.word	0xffffffff


	//   ....[7]....
        /*04fc*/ 	.word	0xffffffff


	//   ....[8]....
        /*0500*/ 	.word	0x0500000f


	//   ....[9]....
        /*0504*/ 	.word	0x05000011


	//   ....[10]....
        /*0508*/ 	.word	0x05000010


	//   ....[11]....
        /*050c*/ 	.word	0x05000012


	//   ....[12]....
        /*0510*/ 	.word	0x05000013


	//   ....[13]....
        /*0514*/ 	.word	0x05000015


	//   ....[14]....
        /*0518*/ 	.word	0x05000014


	//   ....[15]....
        /*051c*/ 	.word	0x0500000a


	//   ....[16]....
        /*0520*/ 	.word	0x05000010


	//   ....[17]....
        /*0524*/ 	.word	0x05000010


	//   ....[18]....
        /*0528*/ 	.word	0x05000010


	//   ....[19]....
        /*052c*/ 	.word	0x05000010


	//   ....[20]....
        /*0530*/ 	.word	0x05000010


	//   ....[21]....
        /*0534*/ 	.word	0x05000010


	//   ....[22]....
        /*0538*/ 	.word	0x05000010


	//   ....[23]....
        /*053c*/ 	.word	0x05000010


	//----- nvinfo : EIATTR_COOP_GROUP_INSTR_OFFSETS
	.align		4
.L_665:
        /*0540*/ 	.byte	0x04, 0x28
        /*0542*/ 	.short	(.L_667 - .L_666)


	//   ....[0]....
.L_666:
        /*0544*/ 	.word	0x00002dc0


	//   ....[1]....
        /*0548*/ 	.word	0x00002dd0


	//   ....[2]....
        /*054c*/ 	.word	0x000036b0


	//   ....[3]....
        /*0550*/ 	.word	0x00003760


	//   ....[4]....
        /*0554*/ 	.word	0x000037f0


	//   ....[5]....
        /*0558*/ 	.word	0x00003810


	//   ....[6]....
        /*055c*/ 	.word	0x00003830


	//   ....[7]....
        /*0560*/ 	.word	0x00003850


	//   ....[8]....
        /*0564*/ 	.word	0x00004eb0


	//   ....[9]....
        /*0568*/ 	.word	0x00004ee0


	//   ....[10]....
        /*056c*/ 	.word	0x00004f30


	//   ....[11]....
        /*0570*/ 	.word	0x00004f50


	//   ....[12]....
        /*0574*/ 	.word	0x00004f80


	//   ....[13]....
        /*0578*/ 	.word	0x00004f90


	//   ....[14]....
        /*057c*/ 	.word	0x00004fc0


	//   ....[15]....
        /*0580*/ 	.word	0x00004fd0


	//   ....[16]....
        /*0584*/ 	.word	0x00005190


	//   ....[17]....
        /*0588*/ 	.word	0x00005220


	//   ....[18]....
        /*058c*/ 	.word	0x00005290


	//   ....[19]....
        /*0590*/ 	.word	0x000052f0


	//   ....[20]....
        /*0594*/ 	.word	0x00005360


	//   ....[21]....
        /*0598*/ 	.word	0x000053c0


	//   ....[22]....
        /*059c*/ 	.word	0x00005430


	//   ....[23]....
        /*05a0*/ 	.word	0x00005490


	//----- nvinfo : EIATTR_VRC_CTA_INIT_COUNT
	.align		4
.L_667:
        /*05a4*/ 	.byte	0x02, 0x4a
	.zero		1
	.zero		1


	//----- nvinfo : EIATTR_EXIT_INSTR_OFFSETS
	.align		4
        /*05a8*/ 	.byte	0x04, 0x1c
        /*05aa*/ 	.short	(.L_669 - .L_668)


	//   ....[0]....
.L_668:
        /*05ac*/ 	.word	0x00004340


	//   ....[1]....
        /*05b0*/ 	.word	0x00005120


	//----- nvinfo : EIATTR_MAX_THREADS
	.align		4
.L_669:
        /*05b4*/ 	.byte	0x04, 0x05
        /*05b6*/ 	.short	(.L_671 - .L_670)
.L_670:
        /*05b8*/ 	.word	0x000001e0
        /*05bc*/ 	.word	0x00000001
        /*05c0*/ 	.word	0x00000001


	//----- nvinfo : EIATTR_CRS_STACK_SIZE
	.align		4
.L_671:
        /*05c4*/ 	.byte	0x04, 0x1e
        /*05c6*/ 	.short	(.L_673 - .L_672)
.L_672:
        /*05c8*/ 	.word	0x00000000


	//----- nvinfo : EIATTR_CBANK_PARAM_SIZE
	.align		4
.L_673:
        /*05cc*/ 	.byte	0x03, 0x19
        /*05ce*/ 	.short	0x0060


	//----- nvinfo : EIATTR_PARAM_CBANK
	.align		4
        /*05d0*/ 	.byte	0x04, 0x0a
        /*05d2*/ 	.short	(.L_675 - .L_674)
	.align		4
.L_674:
        /*05d4*/ 	.word	index@(.nv.constant0._ZN13group_norm_v218gn_bwd_cuda_kernelI13__nv_bfloat16Li480ELi2ELi32ELi30ELi1024ELb0ELb1ELi16ELi960ELi960ELi4ELb1ELi4ELb0ELb0ELNS_15WgradSyncMethodE3ENS_16CompileConditionILi1000EEEEEvPT_S6_S6_PKS5_S8_S8_S8_PKfflPfPj)
        /*05d8*/ 	.short	0x0380
        /*05da*/ 	.short	0x0060


	//----- nvinfo : EIATTR_SW_WAR
	.align		4
.L_675:
        /*05dc*/ 	.byte	0x04, 0x36
        /*05de*/ 	.short	(.L_677 - .L_676)
.L_676:
        /*05e0*/ 	.word	0x00000008
.L_677:


//--------------------- .nv.info._ZN13group_norm_v218gn_bwd_cuda_kernelI13__nv_bfloat16Li480ELi3ELi16ELi60ELi1024ELb1ELb1ELi4ELi960ELi960ELi4ELb1ELi1ELb0ELb0ELNS_15WgradSyncMethodE3ENS_16CompileConditionILi1000EEEEEvPT_S6_S6_PKS5_S8_S8_S8_PKfflPfPj --------------------------
	.section	.nv.info._ZN13group_norm_v218gn_bwd_cuda_kernelI13__nv_bfloat16Li480ELi3ELi16ELi60ELi1024ELb1ELb1ELi4ELi960ELi960ELi4ELb1ELi1ELb0ELb0ELNS_15WgradSyncMethodE3ENS_16CompileConditionILi1000EEEEEvPT_S6_S6_PKS5_S8_S8_S8_PKfflPfPj,"",@"SHT_CUDA_INFO"
	.sectionflags	@""
	.align	4


	//----- nvinfo : EIATTR_CUDA_API_VERSION
	.align		4
        /*0000*/ 	.byte	0x04, 0x37
        /*0002*/ 	.short	(.L_679 - .L_678)
.L_678:
        /*0004*/ 	.word	0x00000082


	//----- nvinfo : EIATTR_KPARAM_INFO
	.align		4
.L_679:
        /*0008*/ 	.byte	0x04, 0x17
        /*000a*/ 	.short	(.L_681 - .L_680)
.L_680:
        /*000c*/ 	.word	0x00000000
        /*0010*/ 	.short	0x000b
        /*0012*/ 	.short	0x0058
        /*0014*/ 	.byte	0x00, 0xf5, 0x21, 0x00


	//----- nvinfo : EIATTR_KPARAM_INFO
	.align		4
.L_681:
        /*0018*/ 	.byte	0x04, 0x17
        /*001a*/ 	.short	(.L_683 - .L_682)
.L_682:
        /*001c*/ 	.word	0x00000000
        /*0020*/ 	.short	0x000a
        /*0022*/ 	.short	0x0050
        /*0024*/ 	.byte	0x00, 0xf5, 0x21, 0x00


	//----- nvinfo : EIATTR_KPARAM_INFO
	.align		4
.L_683:
        /*0028*/ 	.byte	0x04, 0x17
        /*002a*/ 	.short	(.L_685 - .L_684)
.L_684:
        /*002c*/ 	.word	0x00000000
        /*0030*/ 	.short	0x0009
        /*0032*/ 	.short	0x0048
        /*0034*/ 	.byte	0x00, 0xf0, 0x21, 0x00


	//----- nvinfo : EIATTR_KPARAM_INFO
	.align		4
.L_685:
        /*0038*/ 	.byte	0x04, 0x17
        /*003a*/ 	.short	(.L_687 - .L_686)
.L_686:
        /*003c*/ 	.word	0x00000000
        /*0040*/ 	.short	0x0008
        /*0042*/ 	.short	0x0040
        /*0044*/ 	.byte	0x00, 0xf0, 0x11, 0x00


	//----- nvinfo : EIATTR_KPARAM_INFO
	.align		4
.L_687:
        /*0048*/ 	.byte	0x04, 0x17
        /*004a*/ 	.short	(.L_689 - .L_688)
.L_688:
        /*004c*/ 	.word	0x00000000
        /*0050*/ 	.short	0x0007
        /*0052*/ 	.short	0x0038
        /*0054*/ 	.byte	0x00, 0xf5, 0x21, 0x00


	//----- nvinfo : EIATTR_KPARAM_INFO
	.align		4
.L_689:
        /*0058*/ 	.byte	0x04, 0x17
        /*005a*/ 	.short	(.L_691 - .L_690)
.L_690:
        /*005c*/ 	.word	0x00000000
        /*0060*/ 	.short	0x0006
        /*0062*/ 	.short	0x0030
        /*0064*/ 	.byte	0x00, 0xf5, 0x21, 0x00


	//----- nvinfo : EIATTR_KPARAM_INFO
	.align		4
.L_691:
        /*0068*/ 	.byte	0x04, 0x17
        /*006a*/ 	.short	(.L_693 - .L_692)
.L_692:
        /*006c*/ 	.word	0x00000000
        /*0070*/ 	.short	0x0005
        /*0072*/ 	.short	0x0028
        /*0074*/ 	.byte	0x00, 0xf5, 0x21, 0x00


	//----- nvinfo : EIATTR_KPARAM_INFO
	.align		4
.L_693:
        /*0078*/ 	.byte	0x04, 0x17
        /*007a*/ 	.short	(.L_695 - .L_694)
.L_694:
        /*007c*/ 	.word	0x00000000
        /*0080*/ 	.short	0x0004
        /*0082*/ 	.short	0x0020
        /*0084*/ 	.byte	0x00, 0xf5, 0x21, 0x00


	//----- nvinfo : EIATTR_KPARAM_INFO
	.align		4
.L_695:
        /*0088*/ 	.byte	0x04, 0x17
        /*008a*/ 	.short	(.L_697 - .L_696)
.L_696:
        /*008c*/ 	.word	0x00000000
        /*0090*/ 	.short	0x0003
        /*0092*/ 	.short	0x0018
        /*0094*/ 	.byte	0x00, 0xf5, 0x21, 0x00


	//----- nvinfo : EIATTR_KPARAM_INFO
	.align		4
.L_697:
        /*0098*/ 	.byte	0x04, 0x17
        /*009a*/ 	.short	(.L_699 - .L_698)
.L_698:
        /*009c*/ 	.word	0x00000000
        /*00a0*/ 	.short	0x0002
        /*00a2*/ 	.short	0x0010
        /*00a4*/ 	.byte	0x00, 0xf5, 0x21, 0x00


	//----- nvinfo : EIATTR_KPARAM_INFO
	.align		4
.L_699:
        /*00a8*/ 	.byte	0x04, 0x17
        /*00aa*/ 	.short	(.L_701 - .L_700)
.L_700:
        /*00ac*/ 	.word	0x00000000
        /*00b0*/ 	.short	0x0001
        /*00b2*/ 	.short	0x0008
        /*00b4*/ 	.byte	0x00, 0xf5, 0x21, 0x00


	//----- nvinfo : EIATTR_KPARAM_INFO
	.align		4
.L_701:
        /*00b8*/ 	.byte	0x04, 0x17
        /*00ba*/ 	.short	(.L_703 - .L_702)
.L_702:
        /*00bc*/ 	.word	0x00000000
        /*00c0*/ 	.short	0x0000
        /*00c2*/ 	.short	0x0000
        /*00c4*/ 	.byte	0x00, 0xf5, 0x21, 0x00


	//----- nvinfo : EIATTR_SPARSE_MMA_MASK
	.align		4
.L_703:
        /*00c8*/ 	.byte	0x03, 0x50
        /*00ca*/ 	.short	0x0000


	//----- nvinfo : EIATTR_MAXREG_COUNT
	.align		4
        /*00cc*/ 	.byte	0x03, 0x1b
        /*00ce*/ 	.short	0x0028


	//----- nvinfo : EIATTR_NUM_BARRIERS
	.align		4
        /*00d0*/ 	.byte	0x02, 0x4c
        /*00d2*/ 	.byte	0x01
	.zero		1


	//----- nvinfo : EIATTR_ANNOTATIONS
	.align		4
        /*00d4*/ 	.byte	0x04, 0x55
        /*00d6*/ 	.short	(.L_705 - .L_704)


	//   ....[0]....
.L_704:
        /* <DEDUP_REMOVED lines=20> */


	//----- nvinfo : EIATTR_MERCURY_ISA_VERSION
	.align		4
.L_705:
        /*0208*/ 	.byte	0x03, 0x5f
        /*020a*/ 	.short	0x0101


	//----- nvinfo : EIATTR_COOP_GROUP_MASK_REGIDS
	.align		4
        /*020c*/ 	.byte	0x04, 0x29
        /*020e*/ 	.short	(.L_707 - .L_706)


	//   ....[0]....
.L_706:
        /*0210*/ 	.word	0xffffffff


	//   ....[1]....
        /*0214*/ 	.word	0xffffffff


	//   ....[2]....
        /*0218*/ 	.word	0xffffffff


	//   ....[3]....
        /*021c*/ 	.word	0xffffffff


	//   ....[4]....
        /*0220*/ 	.word	0xffffffff


	//   ....[5]....
        /*0224*/ 	.word	0xffffffff


	//   ....[6]....
        /*0228*/ 	.word	0xffffffff


	//   ....[7]....
        /*022c*/ 	.word	0xffffffff


	//   ....[8]....
        /*0230*/ 	.word	0xffffffff


	//   ....[9]....
        /*0234*/ 	.word	0xffffffff


	//   ....[10]....
        /*0238*/ 	.word	0x05000017


	//   ....[11]....
        /*023c*/ 	.word	0x05000016


	//   ....[12]....
        /*0240*/ 	.word	0x05000018


	//   ....[13]....
        /*0244*/ 	.word	0x05000019


	//   ....[14]....
        /*0248*/ 	.word	0x0500001b


	//   ....[15]....
        /*024c*/ 	.word	0x0500001a


	//   ....[16]....
        /*0250*/ 	.word	0x0500001c


	//   ....[17]....
        /*0254*/ 	.word	0x05000011


	//   ....[18]....
        /*0258*/ 	.word	0x05000018


	//   ....[19]....
        /*025c*/ 	.word	0x05000018


	//   ....[20]....
        /*0260*/ 	.word	0x05000018


	//   ....[21]....
        /*0264*/ 	.word	0x05000018


	//   ....[22]....
        /*0268*/ 	.word	0x05000018


	//   ....[23]....
        /*026c*/ 	.word	0x05000018


	//   ....[24]....
        /*0270*/ 	.word	0x05000018


	//   ....[25]....
        /*0274*/ 	.word	0x05000018


	//----- nvinfo : EIATTR_COOP_GROUP_INSTR_OFFSETS
	.align		4
.L_707:
        /*0278*/ 	.byte	0x04, 0x28
        /*027a*/ 	.short	(.L_709 - .L_708)


	//   ....[0]....
.L_708:
        /*027c*/ 	.word	0x00001ae0


	//   ....[1]....
        /*0280*/ 	.word	0x00001b10


	//   ....[2]....
        /*0284*/ 	.word	0x00002540


	//   ....[3]....
        /*0288*/ 	.word	0x000025f0


	//   ....[4]....
        /*028c*/ 	.word	0x00002650


	//   ....[5]....
        /*0290*/ 	.word	0x00002670


	//   ....[6]....
        /*0294*/ 	.word	0x00002690


	//   ....[7]....
        /*0298*/ 	.word	0x000026b0


	//   ....[8]....
        /*029c*/ 	.word	0x000026d0


	//   ....[9]....
        /*02a0*/ 	.word	0x000026f0


	//   ....[10]....
        /*02a4*/ 	.word	0x00003510


	//   ....[11]....
        /*02a8*/ 	.word	0x00003540


	//   ....[12]....
        /*02ac*/ 	.word	0x00003590


	//   ....[13]....
        /*02b0*/ 	.word	0x000035b0


	//   ....[14]....
        /*02b4*/ 	.word	0x000035e0


	//   ....[15]....
        /*02b8*/ 	.word	0x000035f0


	//   ....[16]....
        /*02bc*/ 	.word	0x00003620


	//   ....[17]....
        /*02c0*/ 	.word	0x00003630


	//   ....[18]....
        /*02c4*/ 	.word	0x00003800


	//   ....[19]....
        /*02c8*/ 	.word	0x00003890


	//   ....[20]....
        /*02cc*/ 	.word	0x00003900


	//   ....[21]....
        /*02d0*/ 	.word	0x00003960


	//   ....[22]....
        /*02d4*/ 	.word	0x000039d0


	//   ....[23]....
        /*02d8*/ 	.word	0x00003a30


	//   ....[24]....
        /*02dc*/ 	.word	0x00003aa0


	//   ....[25]....
        /*02e0*/ 	.word	0x00003b00


	//----- nvinfo : EIATTR_VRC_CTA_INIT_COUNT
	.align		4
.L_709:
        /*02e4*/ 	.byte	0x02, 0x4a
	.zero		1
	.zero		1


	//----- nvinfo : EIATTR_EXIT_INSTR_OFFSETS
	.align		4
        /*02e8*/ 	.byte	0x04, 0x1c
        /*02ea*/ 	.short	(.L_711 - .L_710)


	//   ....[0]....
.L_710:
        /*02ec*/ 	.word	0x00002a20


	//   ....[1]....
        /*02f0*/ 	.word	0x00003790


	//----- nvinfo : EIATTR_MAX_THREADS
	.align		4
.L_711:
        /*02f4*/ 	.byte	0x04, 0x05
        /*02f6*/ 	.short	(.L_713 - .L_712)
.L_712:
        /*02f8*/ 	.word	0x000001e0
        /*02fc*/ 	.word	0x00000001
        /*0300*/ 	.word	0x00000001


	//----- nvinfo : EIATTR_CRS_STACK_SIZE
	.align		4
.L_713:
        /*0304*/ 	.byte	0x04, 0x1e
        /*0306*/ 	.short	(.L_715 - .L_714)
.L_714:
        /*0308*/ 	.word	0x00000000


	//----- nvinfo : EIATTR_CBANK_PARAM_SIZE
	.align		4
.L_715:
        /*030c*/ 	.byte	0x03, 0x19
        /*030e*/ 	.short	0x0060


	//----- nvinfo : EIATTR_PARAM_CBANK
	.align		4
        /*0310*/ 	.byte	0x04, 0x0a
        /*0312*/ 	.short	(.L_717 - .L_716)
	.align		4
.L_716:
        /*0314*/ 	.word	index@(.nv.constant0._ZN13group_norm_v218gn_bwd_cuda_kernelI13__nv_bfloat16Li480ELi3ELi16ELi60ELi1024ELb1ELb1ELi4ELi960ELi960ELi4ELb1ELi1ELb0ELb0ELNS_15WgradSyncMethodE3ENS_16CompileConditionILi1000EEEEEvPT_S6_S6_PKS5_S8_S8_S8_PKfflPfPj)
        /*0318*/ 	.short	0x0380
        /*031a*/ 	.short	0x0060


	//----- nvinfo : EIATTR_SW_WAR
	.align		4
.L_717:
        /*031c*/ 	.byte	0x04, 0x36
        /*031e*/ 	.short	(.L_719 - .L_718)
.L_718:
        /*0320*/ 	.word	0x00000008
.L_719:


//--------------------- .nv.info._ZN13group_norm_v218gn_bwd_cuda_kernelI13__nv_bfloat16Li480ELi1ELi16ELi60ELi1024ELb1ELb1ELi8ELi960ELi960ELi4ELb1ELi1ELb0ELb0ELNS_15WgradSyncMethodE3ENS_16CompileConditionILi1000EEEEEvPT_S6_S6_PKS5_S8_S8_S8_PKfflPfPj --------------------------
	.section	.nv.info._ZN13group_norm_v218gn_bwd_cuda_kernelI13__nv_bfloat16Li480ELi1ELi16ELi60ELi1024ELb1ELb1ELi8ELi960ELi960ELi4ELb1ELi1ELb0ELb0ELNS_15WgradSyncMethodE3ENS_16CompileConditionILi1000EEEEEvPT_S6_S6_PKS5_S8_S8_S8_PKfflPfPj,"",@"SHT_CUDA_INFO"
	.sectionflags	@""
	.align	4


	//----- nvinfo : EIATTR_CUDA_API_VERSION
	.align		4
        /*0000*/ 	.byte	0x04, 0x37
        /*0002*/ 	.short	(.L_721 - .L_720)
.L_720:
        /*0004*/ 	.word	0x00000082


	//----- nvinfo : EIATTR_KPARAM_INFO
	.align		4
.L_721:
        /*0008*/ 	.byte	0x04, 0x17
        /*000a*/ 	.short	(.L_723 - .L_722)
.L_722:
        /*000c*/ 	.word	0x00000000
        /*0010*/ 	.short	0x000b
        /*0012*/ 	.short	0x0058
        /*0014*/ 	.byte	0x00, 0xf5, 0x21, 0x00


	//----- nvinfo : EIATTR_KPARAM_INFO
	.align		4
.L_723:
        /*0018*/ 	.byte	0x04, 0x17
        /*001a*/ 	.short	(.L_725 - .L_724)
.L_724:
        /*001c*/ 	.word	0x00000000
        /*0020*/ 	.short	0x000a
        /*0022*/ 	.short	0x0050
        /*0024*/ 	.byte	0x00, 0xf5, 0x21, 0x00


	//----- nvinfo : EIATTR_KPARAM_INFO
	.align		4
.L_725:
        /*0028*/ 	.byte	0x04, 0x17
        /*002a*/ 	.short	(.L_727 - .L_726)
.L_726:
        /*002c*/ 	.word	0x00000000
        /*0030*/ 	.short	0x0009
        /*0032*/ 	.short	0x0048
        /*0034*/ 	.byte	0x00, 0xf0, 0x21, 0x00


	//----- nvinfo : EIATTR_KPARAM_INFO
	.align		4
.L_727:
        /*0038*/ 	.byte	0x04, 0x17
        /*003a*/ 	.short	(.L_729 - .L_728)
.L_728:
        /*003c*/ 	.word	0x00000000
        /*0040*/ 	.short	0x0008
        /*0042*/ 	.short	0x0040
        /*0044*/ 	.byte	0x00, 0xf0, 0x11, 0x00


	//----- nvinfo : EIATTR_KPARAM_INFO
	.align		4
.L_729:
        /*0048*/ 	.byte	0x04, 0x17
        /*004a*/ 	.short	(.L_731 - .L_730)
.L_730:
        /*004c*/ 	.word	0x00000000
        /*0050*/ 	.short	0x0007
        /*0052*/ 	.short	0x0038
        /*0054*/ 	.byte	0x00, 0xf5, 0x21, 0x00


	//----- nvinfo : EIATTR_KPARAM_INFO
	.align		4
.L_731:
        /*0058*/ 	.byte	0x04, 0x17
        /*005a*/ 	.short	(.L_733 - .L_732)
.L_732:
        /*005c*/ 	.word	0x00000000
        /*0060*/ 	.short	0x0006
        /*0062*/ 	.short	0x0030
        /*0064*/ 	.byte	0x00, 0xf5, 0x21, 0x00


	//----- nvinfo : EIATTR_KPARAM_INFO
	.align		4
.L_733:
        /*0068*/ 	.byte	0x04, 0x17
        /*006a*/ 	.short	(.L_735 - .L_734)
.L_734:
        /*006c*/ 	.word	0x00000000
        /*0070*/ 	.short	0x0005
        /*0072*/ 	.short	0x0028
        /*0074*/ 	.byte	0x00, 0xf5, 0x21, 0x00


	//----- nvinfo : EIATTR_KPARAM_INFO
	.align		4
.L_735:
        /*0078*/ 	.byte	0x04, 0x17
        /*007a*/ 	.short	(.L_737 - .L_736)
.L_736:
        /*007c*/ 	.word	0x00000000
        /*0080*/ 	.short	0x0004
        /*0082*/ 	.short	0x0020
        /*0084*/ 	.byte	0x00, 0xf5, 0x21, 0x00


	//----- nvinfo : EIATTR_KPARAM_INFO
	.align		4
.L_737:
        /*0088*/ 	.byte	0x04, 0x17
        /*008a*/ 	.short	(.L_739 - .L_738)
.L_738:
        /*008c*/ 	.word	0x00000000
        /*0090*/ 	.short	0x0003
        /*0092*/ 	.short	0x0018
        /*0094*/ 	.byte	0x00, 0xf5, 0x21, 0x00


	//----- nvinfo : EIATTR_KPARAM_INFO
	.align		4
.L_739:
        /*0098*/ 	.byte	0x04, 0x17
        /*009a*/ 	.short	(.L_741 - .L_740)
.L_740:
        /*009c*/ 	.word	0x00000000
        /*00a0*/ 	.short	0x0002
        /*00a2*/ 	.short	0x0010
        /*00a4*/ 	.byte	0x00, 0xf5, 0x21, 0x00


	//----- nvinfo : EIATTR_KPARAM_INFO
	.align		4
.L_741:
        /*00a8*/ 	.byte	0x04, 0x17
        /*00aa*/ 	.short	(.L_743 - .L_742)
.L_742:
        /*00ac*/ 	.word	0x00000000
        /*00b0*/ 	.short	0x0001
        /*00b2*/ 	.short	0x0008
        /*00b4*/ 	.byte	0x00, 0xf5, 0x21, 0x00


	//----- nvinfo : EIATTR_KPARAM_INFO
	.align		4
.L_743:
        /*00b8*/ 	.byte	0x04, 0x17
        /*00ba*/ 	.short	(.L_745 - .L_744)
.L_744:
        /*00bc*/ 	.word	0x00000000
        /*00c0*/ 	.short	0x0000
        /*00c2*/ 	.short	0x0000
        /*00c4*/ 	.byte	0x00, 0xf5, 0x21, 0x00


	//----- nvinfo : EIATTR_SPARSE_MMA_MASK
	.align		4
.L_745:
        /*00c8*/ 	.byte	0x03, 0x50
        /*00ca*/ 	.short	0x0000


	//----- nvinfo : EIATTR_MAXREG_COUNT
	.align		4
        /*00cc*/ 	.byte	0x03, 0x1b
        /*00ce*/ 	.short	0x0080


	//----- nvinfo : EIATTR_NUM_BARRIERS
	.align		4
        /*00d0*/ 	.byte	0x02, 0x4c
        /*00d2*/ 	.byte	0x01
	.zero		1


	//----- nvinfo : EIATTR_MERCURY_ISA_VERSION
	.align		4
        /*00d4*/ 	.byte	0x03, 0x5f
        /*00d6*/ 	.short	0x0101


	//----- nvinfo : EIATTR_COOP_GROUP_MASK_REGIDS
	.align		4
        /*00d8*/ 	.byte	0x04, 0x29
        /*00da*/ 	.short	(.L_747 - .L_746)


	//   ....[0]....
.L_746:
        /*00dc*/ 	.word	0xffffffff


	//   ....[1]....
        /*00e0*/ 	.word	0xffffffff


	//   ....[2]....
        /*00e4*/ 	.word	0xffffffff


	//   ....[3]....
        /*00e8*/ 	.word	0xffffffff


	//   ....[4]....
        /*00ec*/ 	.word	0xffffffff


	//   ....[5]....
        /*00f0*/ 	.word	0xffffffff


	//   ....[6]....
        /*00f4*/ 	.word	0xffffffff


	//   ....[7]....
        /*00f8*/ 	.word	0xffffffff


	//   ....[8]....
        /*00fc*/ 	.word	0xffffffff


	//   ....[9]....
        /*0100*/ 	.word	0xffffffff


	//   ....[10]....
        /*0104*/ 	.word	0x0500001b


	//   ....[11]....
        /*0108*/ 	.word	0x0500001a


	//   ....[12]....
        /*010c*/ 	.word	0x0500001c


	//   ....[13]....
        /*0110*/ 	.word	0x0500001d


	//   ....[14]....
        /*0114*/ 	.word	0x0500001f


	//   ....[15]....
        /*0118*/ 	.word	0x0500001e


	//   ....[16]....
        /*011c*/ 	.word	0x05000020


	//   ....[17]....
        /*0120*/ 	.word	0x0500000d


	//   ....[18]....
        /*0124*/ 	.word	0x0500001c


	//   ....[19]....
        /*0128*/ 	.word	0x0500001c


	//   ....[20]....
        /*012c*/ 	.word	0x0500001c


	//   ....[21]....
        /*0130*/ 	.word	0x0500001c


	//   ....[22]....
        /*0134*/ 	.word	0x0500001c


	//   ....[23]....
        /*0138*/ 	.word	0x0500001c


	//   ....[24]....
        /*013c*/ 	.word	0x0500001c


	//   ....[25]....
        /*0140*/ 	.word	0x0500001c


	//----- nvinfo : EIATTR_COOP_GROUP_INSTR_OFFSETS
	.align		4
.L_747:
        /*0144*/ 	.byte	0x04, 0x28
        /*0146*/ 	.short	(.L_749 - .L_748)


	//   ....[0]....
.L_748:
        /*0148*/ 	.word	0x00002290


	//   ....[1]....
        /*014c*/ 	.word	0x000022b0


	//   ....[2]....
        /*0150*/ 	.word	0x00002820


	//   ....[3]....
        /*0154*/ 	.word	0x00002860


	//   ....[4]....
        /*0158*/ 	.word	0x00002890


	//   ....[5]....
        /*015c*/ 	.word	0x000028a0


	//   ....[6]....
        /*0160*/ 	.word	0x000028d0


	//   ....[7]....
        /*0164*/ 	.word	0x000028e0


	//   ....[8]....
        /*0168*/ 	.word	0x00002910


	//   ....[9]....
        /*016c*/ 	.word	0x00002920


	//   ....[10]....
        /*0170*/ 	.word	0x00003840


	//   ....[11]....
        /*0174*/ 	.word	0x00003870


	//   ....[12]....
        /*0178*/ 	.word	0x000038c0


	//   ....[13]....
        /*017c*/ 	.word	0x000038e0


	//   ....[14]....
        /*0180*/ 	.word	0x00003910


	//   ....[15]....
        /*0184*/ 	.word	0x00003920


	//   ....[16]....
        /*0188*/ 	.word	0x00003950


	//   ....[17]....
        /*018c*/ 	.word	0x00003960


	//   ....[18]....
        /*0190*/ 	.word	0x00003b30


	//   ....[19]....
        /*0194*/ 	.word	0x00003bc0


	//   ....[20]....
        /*0198*/ 	.word	0x00003c30


	//   ....[21]....
        /*019c*/ 	.word	0x00003c90


	//   ....[22]....
        /*01a0*/ 	.word	0x00003d00


	//   ....[23]....
        /*01a4*/ 	.word	0x00003d60


	//   ....[24]....
        /*01a8*/ 	.word	0x00003dd0


	//   ....[25]....
        /*01ac*/ 	.word	0x00003e30


	//----- nvinfo : EIATTR_VRC_CTA_INIT_COUNT
	.align		4
.L_749:
        /*01b0*/ 	.byte	0x02, 0x4a
	.zero		1
	.zero		1


	//----- nvinfo : EIATTR_EXIT_INSTR_OFFSETS
	.align		4
        /*01b4*/ 	.byte	0x04, 0x1c
        /*01b6*/ 	.short	(.L_751 - .L_750)


	//   ....[0]....
.L_750:
        /*01b8*/ 	.word	0x00002dc0


	//   ....[1]....
        /*01bc*/ 	.word	0x00003ac0


	//----- nvinfo : EIATTR_MAX_THREADS
	.align		4
.L_751:
        /*01c0*/ 	.byte	0x04, 0x05
        /*01c2*/ 	.short	(.L_753 - .L_752)
.L_752:
        /*01c4*/ 	.word	0x000001e0
        /*01c8*/ 	.word	0x00000001
        /*01cc*/ 	.word	0x00000001


	//----- nvinfo : EIATTR_CRS_STACK_SIZE
	.align		4
.L_753:
        /*01d0*/ 	.byte	0x04, 0x1e
        /*01d2*/ 	.short	(.L_755 - .L_754)
.L_754:
        /*01d4*/ 	.word	0x00000000


	//----- nvinfo : EIATTR_CBANK_PARAM_SIZE
	.align		4
.L_755:
        /*01d8*/ 	.byte	0x03, 0x19
        /*01da*/ 	.short	0x0060


	//----- nvinfo : EIATTR_PARAM_CBANK
	.align		4
        /*01dc*/ 	.byte	0x04, 0x0a
        /*01de*/ 	.short	(.L_757 - .L_756)
	.align		4
.L_756:
        /*01e0*/ 	.word	index@(.nv.constant0._ZN13group_norm_v218gn_bwd_cuda_kernelI13__nv_bfloat16Li480ELi1ELi16ELi60ELi1024ELb1ELb1ELi8ELi960ELi960ELi4ELb1ELi1ELb0ELb0ELNS_15WgradSyncMethodE3ENS_16CompileConditionILi1000EEEEEvPT_S6_S6_PKS5_S8_S8_S8_PKfflPfPj)
        /*01e4*/ 	.short	0x0380
        /*01e6*/ 	.short	0x0060


	//----- nvinfo : EIATTR_SW_WAR
	.align		4
.L_757:
        /*01e8*/ 	.byte	0x04, 0x36
        /*01ea*/ 	.short	(.L_759 - .L_758)
.L_758:
        /*01ec*/ 	.word	0x00000008
.L_759:


//--------------------- .nv.info._ZN13group_norm_v218gn_bwd_cuda_kernelI13__nv_bfloat16Li480ELi3ELi16ELi60ELi1024ELb1ELb1ELi8ELi960ELi960ELi4ELb1ELi2ELb0ELb0ELNS_15WgradSyncMethodE3ENS_16CompileConditionILi1000EEEEEvPT_S6_S6_PKS5_S8_S8_S8_PKfflPfPj --------------------------
	.section	.nv.info._ZN13group_norm_v218gn_bwd_cuda_kernelI13__nv_bfloat16Li480ELi3ELi16ELi60ELi1024ELb1ELb1ELi8ELi960ELi960ELi4ELb1ELi2ELb0ELb0ELNS_15WgradSyncMethodE3ENS_16CompileConditionILi1000EEEEEvPT_S6_S6_PKS5_S8_S8_S8_PKfflPfPj,"",@"SHT_CUDA_INFO"
	.sectionflags	@""
	.align	4


	//----- nvinfo : EIATTR_CUDA_API_VERSION
	.align		4
        /*0000*/ 	.byte	0x04, 0x37
        /*0002*/ 	.short	(.L_761 - .L_760)
.L_760:
        /*0004*/ 	.word	0x00000082


	//----- nvinfo : EIATTR_KPARAM_INFO
	.align		4
.L_761:
        /*0008*/ 	.byte	0x04, 0x17
        /*000a*/ 	.short	(.L_763 - .L_762)
.L_762:
        /*000c*/ 	.word	0x00000000
        /*0010*/ 	.short	0x000b
        /*0012*/ 	.short	0x0058
        /*0014*/ 	.byte	0x00, 0xf5, 0x21, 0x00


	//----- nvinfo : EIATTR_KPARAM_INFO
	.align		4
.L_763:
        /*0018*/ 	.byte	0x04, 0x17
        /*001a*/ 	.short	(.L_765 - .L_764)
.L_764:
        /*001c*/ 	.word	0x00000000
        /*0020*/ 	.short	0x000a
        /*0022*/ 	.short	0x0050
        /*0024*/ 	.byte	0x00, 0xf5, 0x21, 0x00


	//----- nvinfo : EIATTR_KPARAM_INFO
	.align		4
.L_765:
        /*0028*/ 	.byte	0x04, 0x17
        /*002a*/ 	.short	(.L_767 - .L_766)
.L_766:
        /*002c*/ 	.word	0x00000000
        /*0030*/ 	.short	0x0009
        /*0032*/ 	.short	0x0048
        /*0034*/ 	.byte	0x00, 0xf0, 0x21, 0x00


	//----- nvinfo : EIATTR_KPARAM_INFO
	.align		4
.L_767:
        /*0038*/ 	.byte	0x04, 0x17
        /*003a*/ 	.short	(.L_769 - .L_768)
.L_768:
        /*003c*/ 	.word	0x00000000
        /*0040*/ 	.short	0x0008
        /*0042*/ 	.short	0x0040
        /*0044*/ 	.byte	0x00, 0xf0, 0x11, 0x00


	//----- nvinfo : EIATTR_KPARAM_INFO
	.align		4
.L_769:
        /*0048*/ 	.byte	0x04, 0x17
        /*004a*/ 	.short	(.L_771 - .L_770)
.L_770:
        /*004c*/ 	.word	0x00000000
        /*0050*/ 	.short	0x0007
        /*0052*/ 	.short	0x0038
        /*0054*/ 	.byte	0x00, 0xf5, 0x21, 0x00


	//----- nvinfo : EIATTR_KPARAM_INFO
	.align		4
.L_771:
        /*0058*/ 	.byte	0x04, 0x17
        /*005a*/ 	.short	(.L_773 - .L_772)
.L_772:
        /*005c*/ 	.word	0x00000000
        /*0060*/ 	.short	0x0006
        /*0062*/ 	.short	0x0030
        /*0064*/ 	.byte	0x00, 0xf5, 0x21, 0x00


	//----- nvinfo : EIATTR_KPARAM_INFO
	.align		4
.L_773:
        /*0068*/ 	.byte	0x04, 0x17
        /*006a*/ 	.short	(.L_775 - .L_774)
.L_774:
        /*006c*/ 	.word	0x00000000
        /*0070*/ 	.short	0x0005
        /*0072*/ 	.short	0x0028
        /*0074*/ 	.byte	0x00, 0xf5, 0x21, 0x00


	//----- nvinfo : EIATTR_KPARAM_INFO
	.align		4
.L_775:
        /*0078*/ 	.byte	0x04, 0x17
        /*007a*/ 	.short	(.L_777 - .L_776)
.L_776:
        /*007c*/ 	.word	0x00000000
        /*0080*/ 	.short	0x0004
        /*0082*/ 	.short	0x0020
        /*0084*/ 	.byte	0x00, 0xf5, 0x21, 0x00


	//----- nvinfo : EIATTR_KPARAM_INFO
	.align		4
.L_777:
        /*0088*/ 	.byte	0x04, 0x17
        /*008a*/ 	.short	(.L_779 - .L_778)
.L_778:
        /*008c*/ 	.word	0x00000000
        /*0090*/ 	.short	0x0003
        /*0092*/ 	.short	0x0018
        /*0094*/ 	.byte	0x00, 0xf5, 0x21, 0x00


	//----- nvinfo : EIATTR_KPARAM_INFO
	.align		4
.L_779:
        /*0098*/ 	.byte	0x04, 0x17
        /*009a*/ 	.short	(.L_781 - .L_780)
.L_780:
        /*009c*/ 	.word	0x00000000
        /*00a0*/ 	.short	0x0002
        /*00a2*/ 	.short	0x0010
        /*00a4*/ 	.byte	0x00, 0xf5, 0x21, 0x00


	//----- nvinfo : EIATTR_KPARAM_INFO
	.align		4
.L_781:
        /*00a8*/ 	.byte	0x04, 0x17
        /*00aa*/ 	.short	(.L_783 - .L_782)
.L_782:
        /*00ac*/ 	.word	0x00000000
        /*00b0*/ 	.short	0x0001
        /*00b2*/ 	.short	0x0008
        /*00b4*/ 	.byte	0x00, 0xf5, 0x21, 0x00


	//----- nvinfo : EIATTR_KPARAM_INFO
	.align		4
.L_783:
        /*00b8*/ 	.byte	0x04, 0x17
        /*00ba*/ 	.short	(.L_785 - .L_784)
.L_784:
        /*00bc*/ 	.word	0x00000000
        /*00c0*/ 	.short	0x0000
        /*00c2*/ 	.short	0x0000
        /*00c4*/ 	.byte	0x00, 0xf5, 0x21, 0x00


	//----- nvinfo : EIATTR_SPARSE_MMA_MASK
	.align		4
.L_785:
        /*00c8*/ 	.byte	0x03, 0x50
        /*00ca*/ 	.short	0x0000


	//----- nvinfo : EIATTR_MAXREG_COUNT
	.align		4
        /*00cc*/ 	.byte	0x03, 0x1b
        /*00ce*/ 	.short	0x0028


	//----- nvinfo : EIATTR_NUM_BARRIERS
	.align		4
        /*00d0*/ 	.byte	0x02, 0x4c
        /*00d2*/ 	.byte	0x01
	.zero		1


	//----- nvinfo : EIATTR_ANNOTATIONS
	.align		4
        /*00d4*/ 	.byte	0x04, 0x55
        /*00d6*/ 	.short	(.L_787 - .L_786)


	//   ....[0]....
.L_786:
        /* <DEDUP_REMOVED lines=60> */
        /*048c*/ 	.byte	0x20, 0x35, 0x00, 0x00


	//----- nvinfo : EIATTR_MERCURY_ISA_VERSION
	.align		4
.L_787:
        /*0490*/ 	.byte	0x03, 0x5f
        /*0492*/ 	.short	0x0101


	//----- nvinfo : EIATTR_COOP_GROUP_MASK_REGIDS
	.align		4
        /*0494*/ 	.byte	0x04, 0x29
        /*0496*/ 	.short	(.L_789 - .L_788)


	//   ....[0]....
.L_788:
        /*0498*/ 	.word	0xffffffff


	//   ....[1]....
        /*049c*/ 	.word	0xffffffff


	//   ....[2]....
        /*04a0*/ 	.word	0xffffffff


	//   ....[3]....
        /*04a4*/ 	.word	0xffffffff


	//   ....[4]....
        /*04a8*/ 	.word	0xffffffff


	//   ....[5]....
        /*04ac*/ 	.word	0xffffffff


	//   ....[6]....
        /*04b0*/ 	.word	0xffffffff


	//   ....[7]....
        /*04b4*/ 	.word	0xffffffff


	//   ....[8]....
        /*04b8*/ 	.word	0xffffffff


	//   ....[9]....
        /*04bc*/ 	.word	0xffffffff


	//   ....[10]....
        /*04c0*/ 	.word	0x05000017


	//   ....[11]....
        /*04c4*/ 	.word	0x05000016


	//   ....[12]....
        /*04c8*/ 	.word	0x05000018


	//   ....[13]....
        /*04cc*/ 	.word	0x05000019


	//   ....[14]....
        /*04d0*/ 	.word	0x0500001b


	//   ....[15]....
        /*04d4*/ 	.word	0x0500001a


	//   ....[16]....
        /*04d8*/ 	.word	0x0500001c


	//   ....[17]....
        /*04dc*/ 	.word	0x05000011


	//   ....[18]....
        /*04e0*/ 	.word	0x05000018


	//   ....[19]....
        /*04e4*/ 	.word	0x05000018


	//   ....[20]....
        /*04e8*/ 	.word	0x05000018


	//   ....[21]....
        /*04ec*/ 	.word	0x05000018


	//   ....[22]....
        /*04f0*/ 	.word	0x05000018


	//   ....[23]....
        /*04f4*/ 	.word	0x05000018


	//   ....[24]....
        /*04f8*/ 	.word	0x05000018


	//   ....[25]....
        /*04fc*/ 	.word	0x05000018


	//----- nvinfo : EIATTR_COOP_GROUP_INSTR_OFFSETS
	.align		4
.L_789:
        /*0500*/ 	.byte	0x04, 0x28
        /*0502*/ 	.short	(.L_791 - .L_790)


	//   ....[0]....
.L_790:
        /*0504*/ 	.word	0x00002870


	//   ....[1]....
        /*0508*/ 	.word	0x000028a0


	//   ....[2]....
        /*050c*/ 	.word	0x000030a0


	//   ....[3]....
        /*0510*/ 	.word	0x00003110


	//   ....[4]....
        /*0514*/ 	.word	0x000031b0


	//   ....[5]....
        /*0518*/ 	.word	0x000031f0


	//   ....[6]....
        /*051c*/ 	.word	0x00003210


	//   ....[7]....
        /*0520*/ 	.word	0x00003230


	//   ....[8]....
        /*0524*/ 	.word	0x00003250


	//   ....[9]....
        /*0528*/ 	.word	0x00003270


	//   ....[10]....
        /*052c*/ 	.word	0x00004310


	//   ....[11]....
        /*0530*/ 	.word	0x00004340


	//   ....[12]....
        /*0534*/ 	.word	0x00004390


	//   ....[13]....
        /*0538*/ 	.word	0x000043b0


	//   ....[14]....
        /*053c*/ 	.word	0x000043e0


	//   ....[15]....
        /*0540*/ 	.word	0x000043f0


	//   ....[16]....
        /*0544*/ 	.word	0x00004420


	//   ....[17]....
        /*0548*/ 	.word	0x00004430


	//   ....[18]....
        /*054c*/ 	.word	0x00004600


	//   ....[19]....
        /*0550*/ 	.word	0x00004690


	//   ....[20]....
        /*0554*/ 	.word	0x00004700


	//   ....[21]....
        /*0558*/ 	.word	0x00004760


	//   ....[22]....
        /*055c*/ 	.word	0x000047d0


	//   ....[23]....
        /*0560*/ 	.word	0x00004830


	//   ....[24]....
        /*0564*/ 	.word	0x000048a0


	//   ....[25]....
        /*0568*/ 	.word	0x00004900


	//----- nvinfo : EIATTR_VRC_CTA_INIT_COUNT
	.align		4
.L_791:
        /*056c*/ 	.byte	0x02, 0x4a
	.zero		1
	.zero		1


	//----- nvinfo : EIATTR_EXIT_INSTR_OFFSETS
	.align		4
        /*0570*/ 	.byte	0x04, 0x1c
        /*0572*/ 	.short	(.L_793 - .L_792)


	//   ....[0]....
.L_792:
        /*0574*/ 	.word	0x00003820


	//   ....[1]....
        /*0578*/ 	.word	0x00004590


	//----- nvinfo : EIATTR_MAX_THREADS
	.align		4
.L_793:
        /*057c*/ 	.byte	0x04, 0x05
        /*057e*/ 	.short	(.L_795 - .L_794)
.L_794:
        /*0580*/ 	.word	0x000001e0
        /*0584*/ 	.word	0x00000001
        /*0588*/ 	.word	0x00000001


	//----- nvinfo : EIATTR_CRS_STACK_SIZE
	.align		4
.L_795:
        /*058c*/ 	.byte	0x04, 0x1e
        /*058e*/ 	.short	(.L_797 - .L_796)
.L_796:
        /*0590*/ 	.word	0x00000000


	//----- nvinfo : EIATTR_CBANK_PARAM_SIZE
	.align		4
.L_797:
        /*0594*/ 	.byte	0x03, 0x19
        /*0596*/ 	.short	0x0060


	//----- nvinfo : EIATTR_PARAM_CBANK
	.align		4
        /*0598*/ 	.byte	0x04, 0x0a
        /*059a*/ 	.short	(.L_799 - .L_798)
	.align		4
.L_798:
        /*059c*/ 	.word	index@(.nv.constant0._ZN13group_norm_v218gn_bwd_cuda_kernelI13__nv_bfloat16Li480ELi3ELi16ELi60ELi1024ELb1ELb1ELi8ELi960ELi960ELi4ELb1ELi2ELb0ELb0ELNS_15WgradSyncMethodE3ENS_16CompileConditionILi1000EEEEEvPT_S6_S6_PKS5_S8_S8_S8_PKfflPfPj)
        /*05a0*/ 	.short	0x0380
        /*05a2*/ 	.short	0x0060


	//----- nvinfo : EIATTR_SW_WAR
	.align		4
.L_799:
        /*05a4*/ 	.byte	0x04, 0x36
        /*05a6*/ 	.short	(.L_801 - .L_800)
.L_800:
        /*05a8*/ 	.word	0x00000008
.L_801:


//--------------------- .nv.info._ZN13group_norm_v218gn_bwd_cuda_kernelI13__nv_bfloat16Li480ELi1ELi16ELi60ELi1024ELb1ELb1ELi16ELi960ELi960ELi4ELb1ELi2ELb0ELb0ELNS_15WgradSyncMethodE3ENS_16CompileConditionILi1000EEEEEvPT_S6_S6_PKS5_S8_S8_S8_PKfflPfPj --------------------------
	.section	.nv.info._ZN13group_norm_v218gn_bwd_cuda_kernelI13__nv_bfloat16Li480ELi1ELi16ELi60ELi1024ELb1ELb1ELi16ELi960ELi960ELi4ELb1ELi2ELb0ELb0ELNS_15WgradSyncMethodE3ENS_16CompileConditionILi1000EEEEEvPT_S6_S6_PKS5_S8_S8_S8_PKfflPfPj,"",@"SHT_CUDA_INFO"
	.sectionflags	@""
	.align	4


	//----- nvinfo : EIATTR_CUDA_API_VERSION
	.align		4
        /*0000*/ 	.byte	0x04, 0x37
        /*0002*/ 	.short	(.L_803 - .L_802)
.L_802:
        /*0004*/ 	.word	0x00000082


	//----- nvinfo : EIATTR_KPARAM_INFO
	.align		4
.L_803:
        /*0008*/ 	.byte	0x04, 0x17
        /*000a*/ 	.short	(.L_805 - .L_804)
.L_804:
        /*000c*/ 	.word	0x00000000
        /*0010*/ 	.short	0x000b
        /*0012*/ 	.short	0x0058
        /*0014*/ 	.byte	0x00, 0xf5, 0x21, 0x00


	//----- nvinfo : EIATTR_KPARAM_INFO
	.align		4
.L_805:
        /*0018*/ 	.byte	0x04, 0x17
        /*001a*/ 	.short	(.L_807 - .L_806)
.L_806:
        /*001c*/ 	.word	0x00000000
        /*0020*/ 	.short	0x000a
        /*0022*/ 	.short	0x0050
        /*0024*/ 	.byte	0x00, 0xf5, 0x21, 0x00


	//----- nvinfo : EIATTR_KPARAM_INFO
	.align		4
.L_807:
        /*0028*/ 	.byte	0x04, 0x17
        /*002a*/ 	.short	(.L_809 - .L_808)
.L_808:
        /*002c*/ 	.word	0x00000000
        /*0030*/ 	.short	0x0009
        /*0032*/ 	.short	0x0048
        /*0034*/ 	.byte	0x00, 0xf0, 0x21, 0x00


	//----- nvinfo : EIATTR_KPARAM_INFO
	.align		4
.L_809:
        /*0038*/ 	.byte	0x04, 0x17
        /*003a*/ 	.short	(.L_811 - .L_810)
.L_810:
        /*003c*/ 	.word	0x00000000
        /*0040*/ 	.short	0x0008
        /*0042*/ 	.short	0x0040
        /*0044*/ 	.byte	0x00, 0xf0, 0x11, 0x00


	//----- nvinfo : EIATTR_KPARAM_INFO
	.align		4
.L_811:
        /*0048*/ 	.byte	0x04, 0x17
        /*004a*/ 	.short	(.L_813 - .L_812)
.L_812:
        /*004c*/ 	.word	0x00000000
        /*0050*/ 	.short	0x0007
        /*0052*/ 	.short	0x0038
        /*0054*/ 	.byte	0x00, 0xf5, 0x21, 0x00


	//----- nvinfo : EIATTR_KPARAM_INFO
	.align		4
.L_813:
        /*0058*/ 	.byte	0x04, 0x17
        /*005a*/ 	.short	(.L_815 - .L_814)
.L_814:
        /*005c*/ 	.word	0x00000000
        /*0060*/ 	.short	0x0006
        /*0062*/ 	.short	0x0030
        /*0064*/ 	.byte	0x00, 0xf5, 0x21, 0x00


	//----- nvinfo : EIATTR_KPARAM_INFO
	.align		4
.L_815:
        /*0068*/ 	.byte	0x04, 0x17
        /*006a*/ 	.short	(.L_817 - .L_816)
.L_816:
        /*006c*/ 	.word	0x00000000
        /*0070*/ 	.short	0x0005
        /*0072*/ 	.short	0x0028
        /*0074*/ 	.byte	0x00, 0xf5, 0x21, 0x00


	//----- nvinfo : EIATTR_KPARAM_INFO
	.align		4
.L_817:
        /*0078*/ 	.byte	0x04, 0x17
        /*007a*/ 	.short	(.L_819 - .L_818)
.L_818:
        /*007c*/ 	.word	0x00000000
        /*0080*/ 	.short	0x0004
        /*0082*/ 	.short	0x0020
        /*0084*/ 	.byte	0x00, 0xf5, 0x21, 0x00


	//----- nvinfo : EIATTR_KPARAM_INFO
	.align		4
.L_819:
        /*0088*/ 	.byte	0x04, 0x17
        /*008a*/ 	.short	(.L_821 - .L_820)
.L_820:
        /*008c*/ 	.word	0x00000000
        /*0090*/ 	.short	0x0003
        /*0092*/ 	.short	0x0018
        /*0094*/ 	.byte	0x00, 0xf5, 0x21, 0x00


	//----- nvinfo : EIATTR_KPARAM_INFO
	.align		4
.L_821:
        /*0098*/ 	.byte	0x04, 0x17
        /*009a*/ 	.short	(.L_823 - .L_822)
.L_822:
        /*009c*/ 	.word	0x00000000
        /*00a0*/ 	.short	0x0002
        /*00a2*/ 	.short	0x0010
        /*00a4*/ 	.byte	0x00, 0xf5, 0x21, 0x00


	//----- nvinfo : EIATTR_KPARAM_INFO
	.align		4
.L_823:
        /*00a8*/ 	.byte	0x04, 0x17
        /*00aa*/ 	.short	(.L_825 - .L_824)
.L_824:
        /*00ac*/ 	.word	0x00000000
        /*00b0*/ 	.short	0x0001
        /*00b2*/ 	.short	0x0008
        /*00b4*/ 	.byte	0x00, 0xf5, 0x21, 0x00


	//----- nvinfo : EIATTR_KPARAM_INFO
	.align		4
.L_825:
        /*00b8*/ 	.byte	0x04, 0x17
        /*00ba*/ 	.short	(.L_827 - .L_826)
.L_826:
        /*00bc*/ 	.word	0x00000000
        /*00c0*/ 	.short	0x0000
        /*00c2*/ 	.short	0x0000
        /*00c4*/ 	.byte	0x00, 0xf5, 0x21, 0x00


	//----- nvinfo : EIATTR_SPARSE_MMA_MASK
	.align		4
.L_827:
        /*00c8*/ 	.byte	0x03, 0x50
        /*00ca*/ 	.short	0x0000


	//----- nvinfo : EIATTR_MAXREG_COUNT
	.align		4
        /*00cc*/ 	.byte	0x03, 0x1b
        /*00ce*/ 	.short	0x0080


	//----- nvinfo : EIATTR_NUM_BARRIERS
	.align		4
        /*00d0*/ 	.byte	0x02, 0x4c
        /*00d2*/ 	.byte	0x01
	.zero		1


	//----- nvinfo : EIATTR_MERCURY_ISA_VERSION
	.align		4
        /*00d4*/ 	.byte	0x03, 0x5f
        /*00d6*/ 	.short	0x0101


	//----- nvinfo : EIATTR_INT_WARP_WIDE_INSTR_OFFSETS
	.align		4
        /*00d8*/ 	.byte	0x04, 0x31
        /*00da*/ 	.short	(.L_829 - .L_828)


	//   ....[0]....
.L_828:
        /*00dc*/ 	.word	0x00003600


	//----- nvinfo : EIATTR_COOP_GROUP_MASK_REGIDS
	.align		4
.L_829:
        /*00e0*/ 	.byte	0x04, 0x29
        /*00e2*/ 	.short	(.L_831 - .L_830)


	//   ....[0]....
.L_830:
        /*00e4*/ 	.word	0xffffffff


	//   ....[1]....
        /*00e8*/ 	.word	0xffffffff


	//   ....[2]....
        /*00ec*/ 	.word	0xffffffff


	//   ....[3]....
        /*00f0*/ 	.word	0xffffffff


	//   ....[4]....
        /*00f4*/ 	.word	0xffffffff


	//   ....[5]....
        /*00f8*/ 	.word	0xffffffff


	//   ....[6]....
        /*00fc*/ 	.word	0xffffffff


	//   ....[7]....
        /*0100*/ 	.word	0xffffffff


	//   ....[8]....
        /*0104*/ 	.word	0xffffffff


	//   ....[9]....
        /*0108*/ 	.word	0xffffffff


	//   ....[10]....
        /*010c*/ 	.word	0x0500001b


	//   ....[11]....
        /*0110*/ 	.word	0x0500001a


	//   ....[12]....
        /*0114*/ 	.word	0x0500001c


	//   ....[13]....
        /*0118*/ 	.word	0x0500001d


	//   ....[14]....
        /*011c*/ 	.word	0x0500001f


	//   ....[15]....
        /*0120*/ 	.word	0x0500001e


	//   ....[16]....
        /*0124*/ 	.word	0x05000020


	//   ....[17]....
        /*0128*/ 	.word	0x05000009


	//   ....[18]....
        /*012c*/ 	.word	0x0500001c


	//   ....[19]....
        /*0130*/ 	.word	0x0500001c


	//   ....[20]....
        /*0134*/ 	.word	0x0500001c


	//   ....[21]....
        /*0138*/ 	.word	0x0500001c


	//   ....[22]....
        /*013c*/ 	.word	0x0500001c


	//   ....[23]....
        /*0140*/ 	.word	0x0500001c


	//   ....[24]....
        /*0144*/ 	.word	0x0500001c


	//   ....[25]....
        /*0148*/ 	.word	0x0500001c


	//----- nvinfo : EIATTR_COOP_GROUP_INSTR_OFFSETS
	.align		4
.L_831:
        /*014c*/ 	.byte	0x04, 0x28
        /*014e*/ 	.short	(.L_833 - .L_832)


	//   ....[0]....
.L_832:
        /*0150*/ 	.word	0x000035d0


	//   ....[1]....
        /*0154*/ 	.word	0x00003610


	//   ....[2]....
        /*0158*/ 	.word	0x00003b40


	//   ....[3]....
        /*015c*/ 	.word	0x00003b70


	//   ....[4]....
        /*0160*/ 	.word	0x00003bc0


	//   ....[5]....
        /*0164*/ 	.word	0x00003bd0


	//   ....[6]....
        /*0168*/ 	.word	0x00003c10


	//   ....[7]....
        /*016c*/ 	.word	0x00003c30


	//   ....[8]....
        /*0170*/ 	.word	0x00003c80


	//   ....[9]....
        /*0174*/ 	.word	0x00003c90


	//   ....[10]....
        /*0178*/ 	.word	0x00005070


	//   ....[11]....
        /*017c*/ 	.word	0x000050a0


	//   ....[12]....
        /*0180*/ 	.word	0x000050f0


	//   ....[13]....
        /*0184*/ 	.word	0x00005110


	//   ....[14]....
        /*0188*/ 	.word	0x00005140


	//   ....[15]....
        /*018c*/ 	.word	0x00005150


	//   ....[16]....
        /*0190*/ 	.word	0x00005180


	//   ....[17]....
        /*0194*/ 	.word	0x00005190


	//   ....[18]....
        /*0198*/ 	.word	0x00005360


	//   ....[19]....
        /*019c*/ 	.word	0x000053f0


	//   ....[20]....
        /*01a0*/ 	.word	0x00005460


	//   ....[21]....
        /*01a4*/ 	.word	0x000054c0


	//   ....[22]....
        /*01a8*/ 	.word	0x00005530


	//   ....[23]....
        /*01ac*/ 	.word	0x00005590


	//   ....[24]....
        /*01b0*/ 	.word	0x00005600


	//   ....[25]....
        /*01b4*/ 	.word	0x00005660


	//----- nvinfo : EIATTR_VRC_CTA_INIT_COUNT
	.align		4
.L_833:
        /*01b8*/ 	.byte	0x02, 0x4a
	.zero		1
	.zero		1


	//----- nvinfo : EIATTR_EXIT_INSTR_OFFSETS
	.align		4
        /*01bc*/ 	.byte	0x04, 0x1c
        /*01be*/ 	.short	(.L_835 - .L_834)


	//   ....[0]....
.L_834:
        /*01c0*/ 	.word	0x00004500


	//   ....[1]....
        /*01c4*/ 	.word	0x000052f0


	//----- nvinfo : EIATTR_MAX_THREADS
	.align		4
.L_835:
        /*01c8*/ 	.byte	0x04, 0x05
        /*01ca*/ 	.short	(.L_837 - .L_836)
.L_836:
        /*01cc*/ 	.word	0x000001e0
        /*01d0*/ 	.word	0x00000001
        /*01d4*/ 	.word	0x00000001


	//----- nvinfo : EIATTR_CRS_STACK_SIZE
	.align		4
.L_837:
        /*01d8*/ 	.byte	0x04, 0x1e
        /*01da*/ 	.short	(.L_839 - .L_838)
.L_838:
        /*01dc*/ 	.word	0x00000000


	//----- nvinfo : EIATTR_CBANK_PARAM_SIZE
	.align		4
.L_839:
        /*01e0*/ 	.byte	0x03, 0x19
        /*01e2*/ 	.short	0x0060


	//----- nvinfo : EIATTR_PARAM_CBANK
	.align		4
        /*01e4*/ 	.byte	0x04, 0x0a
        /*01e6*/ 	.short	(.L_841 - .L_840)
	.align		4
.L_840:
        /*01e8*/ 	.word	index@(.nv.constant0._ZN13group_norm_v218gn_bwd_cuda_kernelI13__nv_bfloat16Li480ELi1ELi16ELi60ELi1024ELb1ELb1ELi16ELi960ELi960ELi4ELb1ELi2ELb0ELb0ELNS_15WgradSyncMethodE3ENS_16CompileConditionILi1000EEEEEvPT_S6_S6_PKS5_S8_S8_S8_PKfflPfPj)
        /*01ec*/ 	.short	0x0380
        /*01ee*/ 	.short	0x0060


	//----- nvinfo : EIATTR_SW_WAR
	.align		4
.L_841:
        /*01f0*/ 	.byte	0x04, 0x36
        /*01f2*/ 	.short	(.L_843 - .L_842)
.L_842:
        /*01f4*/ 	.word	0x00000008
.L_843:


//--------------------- .nv.info._ZN13group_norm_v218gn_bwd_cuda_kernelI13__nv_bfloat16Li480ELi1ELi16ELi60ELi1024ELb1ELb1ELi32ELi960ELi960ELi4ELb1ELi4ELb0ELb0ELNS_15WgradSyncMethodE3ENS_16CompileConditionILi1000EEEEEvPT_S6_S6_PKS5_S8_S8_S8_PKfflPfPj --------------------------
	.section	.nv.info._ZN13group_norm_v218gn_bwd_cuda_kernelI13__nv_bfloat16Li480ELi1ELi16ELi60ELi1024ELb1ELb1ELi32ELi960ELi960ELi4ELb1ELi4ELb0ELb0ELNS_15WgradSyncMethodE3ENS_16CompileConditionILi1000EEEEEvPT_S6_S6_PKS5_S8_S8_S8_PKfflPfPj,"",@"SHT_CUDA_INFO"
	.sectionflags	@""
	.align	4


	//----- nvinfo : EIATTR_CUDA_API_VERSION
	.align		4
        /*0000*/ 	.byte	0x04, 0x37
        /*0002*/ 	.short	(.L_845 - .L_844)
.L_844:
        /*0004*/ 	.word	0x00000082


	//----- nvinfo : EIATTR_KPARAM_INFO
	.align		4
.L_845:
        /*0008*/ 	.byte	0x04, 0x17
        /*000a*/ 	.short	(.L_847 - .L_846)
.L_846:
        /*000c*/ 	.word	0x00000000
        /*0010*/ 	.short	0x000b
        /*0012*/ 	.short	0x0058
        /*0014*/ 	.byte	0x00, 0xf5, 0x21, 0x00


	//----- nvinfo : EIATTR_KPARAM_INFO
	.align		4
.L_847:
        /*0018*/ 	.byte	0x04, 0x17
        /*001a*/ 	.short	(.L_849 - .L_848)
.L_848:
        /*001c*/ 	.word	0x00000000
        /*0020*/ 	.short	0x000a
        /*0022*/ 	.short	0x0050
        /*0024*/ 	.byte	0x00, 0xf5, 0x21, 0x00


	//----- nvinfo : EIATTR_KPARAM_INFO
	.align		4
.L_849:
        /*0028*/ 	.byte	0x04, 0x17
        /*002a*/ 	.short	(.L_851 - .L_850)
.L_850:
        /*002c*/ 	.word	0x00000000
        /*0030*/ 	.short	0x0009
        /*0032*/ 	.short	0x0048
        /*0034*/ 	.byte	0x00, 0xf0, 0x21, 0x00


	//----- nvinfo : EIATTR_KPARAM_INFO
	.align		4
.L_851:
        /*0038*/ 	.byte	0x04, 0x17
        /*003a*/ 	.short	(.L_853 - .L_852)
.L_852:
        /*003c*/ 	.word	0x00000000
        /*0040*/ 	.short	0x0008
        /*0042*/ 	.short	0x0040
        /*0044*/ 	.byte	0x00, 0xf0, 0x11, 0x00


	//----- nvinfo : EIATTR_KPARAM_INFO
	.align		4
.L_853:
        /*0048*/ 	.byte	0x04, 0x17
        /*004a*/ 	.short	(.L_855 - .L_854)
.L_854:
        /*004c*/ 	.word	0x00000000
        /*0050*/ 	.short	0x0007
        /*0052*/ 	.short	0x0038
        /*0054*/ 	.byte	0x00, 0xf5, 0x21, 0x00


	//----- nvinfo : EIATTR_KPARAM_INFO
	.align		4
.L_855:
        /*0058*/ 	.byte	0x04, 0x17
        /*005a*/ 	.short	(.L_857 - .L_856)
.L_856:
        /*005c*/ 	.word	0x00000000
        /*0060*/ 	.short	0x0006
        /*0062*/ 	.short	0x0030
        /*0064*/ 	.byte	0x00, 0xf5, 0x21, 0x00


	//----- nvinfo : EIATTR_KPARAM_INFO
	.align		4
.L_857:
        /*0068*/ 	.byte	0x04, 0x17
        /*006a*/ 	.short	(.L_859 - .L_858)
.L_858:
        /*006c*/ 	.word	0x00000000
        /*0070*/ 	.short	0x0005
        /*0072*/ 	.short	0x0028
        /*0074*/ 	.byte	0x00, 0xf5, 0x21, 0x00


	//----- nvinfo : EIATTR_KPARAM_INFO
	.align		4
.L_859:
        /*0078*/ 	.byte	0x04, 0x17
        /*007a*/ 	.short	(.L_861 - .L_860)
.L_860:
        /*007c*/ 	.word	0x00000000
        /*0080*/ 	.short	0x0004
        /*0082*/ 	.short	0x0020
        /*0084*/ 	.byte	0x00, 0xf5, 0x21, 0x00


	//----- nvinfo : EIATTR_KPARAM_INFO
	.align		4
.L_861:
        /*0088*/ 	.byte	0x04, 0x17
        /*008a*/ 	.short	(.L_863 - .L_862)
.L_862:
        /*008c*/ 	.word	0x00000000
        /*0090*/ 	.short	0x0003
        /*0092*/ 	.short	0x0018
        /*0094*/ 	.byte	0x00, 0xf5, 0x21, 0x00


	//----- nvinfo : EIATTR_KPARAM_INFO
	.align		4
.L_863:
        /*0098*/ 	.byte	0x04, 0x17
        /*009a*/ 	.short	(.L_865 - .L_864)
.L_864:
        /*009c*/ 	.word	0x00000000
        /*00a0*/ 	.short	0x0002
        /*00a2*/ 	.short	0x0010
        /*00a4*/ 	.byte	0x00, 0xf5, 0x21, 0x00


	//----- nvinfo : EIATTR_KPARAM_INFO
	.align		4
.L_865:
        /*00a8*/ 	.byte	0x04, 0x17
        /*00aa*/ 	.short	(.L_867 - .L_866)
.L_866:
        /*00ac*/ 	.word	0x00000000
        /*00b0*/ 	.short	0x0001
        /*00b2*/ 	.short	0x0008
        /*00b4*/ 	.byte	0x00, 0xf5, 0x21, 0x00


	//----- nvinfo : EIATTR_KPARAM_INFO
	.align		4
.L_867:
        /*00b8*/ 	.byte	0x04, 0x17
        /*00ba*/ 	.short	(.L_869 - .L_868)
.L_868:
        /*00bc*/ 	.word	0x00000000
        /*00c0*/ 	.short	0x0000
        /*00c2*/ 	.short	0x0000
        /*00c4*/ 	.byte	0x00, 0xf5, 0x21, 0x00


	//----- nvinfo : EIATTR_SPARSE_MMA_MASK
	.align		4
.L_869:
        /*00c8*/ 	.byte	0x03, 0x50
        /*00ca*/ 	.short	0x0000


	//----- nvinfo : EIATTR_MAXREG_COUNT
	.align		4
        /*00cc*/ 	.byte	0x03, 0x1b
        /*00ce*/ 	.short	0x0080


	//----- nvinfo : EIATTR_NUM_BARRIERS
	.align		4
        /*00d0*/ 	.byte	0x02, 0x4c
        /*00d2*/ 	.byte	0x01
	.zero		1


	//----- nvinfo : EIATTR_ANNOTATIONS
	.align		4
        /*00d4*/ 	.byte	0x04, 0x55
        /*00d6*/ 	.short	(.L_871 - .L_870)


	//   ....[0]....
.L_870:
        /* <DEDUP_REMOVED lines=90> */


	//----- nvinfo : EIATTR_MERCURY_ISA_VERSION
	.align		4
.L_871:
        /*0668*/ 	.byte	0x03, 0x5f
        /*066a*/ 	.short	0x0101


	//----- nvinfo : EIATTR_COOP_GROUP_MASK_REGIDS
	.align		4
        /*066c*/ 	.byte	0x04, 0x29
        /*066e*/ 	.short	(.L_873 - .L_872)


	//   ....[0]....
.L_872:
        /*0670*/ 	.word	0xffffffff


	//   ....[1]....
        /*0674*/ 	.word	0xffffffff


	//   ....[2]....
        /*0678*/ 	.word	0xffffffff


	//   ....[3]....
        /*067c*/ 	.word	0xffffffff


	//   ....[4]....
        /*0680*/ 	.word	0xffffffff


	//   ....[5]....
        /*0684*/ 	.word	0xffffffff


	//   ....[6]....
        /*0688*/ 	.word	0xffffffff


	//   ....[7]....
        /*068c*/ 	.word	0xffffffff


	//   ....[8]....
        /*0690*/ 	.word	0xffffffff


	//   ....[9]....
        /*0694*/ 	.word	0xffffffff


	//   ....[10]....
        /*0698*/ 	.word	0x0500001d


	//   ....[11]....
        /*069c*/ 	.word	0x05000018


	//   ....[12]....
        /*06a0*/ 	.word	0x0500001a


	//   ....[13]....
        /*06a4*/ 	.word	0x0500001f


	//   ....[14]....
        /*06a8*/ 	.word	0x05000021


	//   ....[15]....
        /*06ac*/ 	.word	0x0500001c


	//   ....[16]....
        /*06b0*/ 	.word	0x0500001e


	//   ....[17]....
        /*06b4*/ 	.word	0x0500000d


	//   ....[18]....
        /*06b8*/ 	.word	0x0500001a


	//   ....[19]....
        /*06bc*/ 	.word	0x0500001a


	//   ....[20]....
        /*06c0*/ 	.word	0x0500001a


	//   ....[21]....
        /*06c4*/ 	.word	0x0500001a


	//   ....[22]....
        /*06c8*/ 	.word	0x0500001a


	//   ....[23]....
        /*06cc*/ 	.word	0x0500001a


	//   ....[24]....
        /*06d0*/ 	.word	0x0500001a


	//   ....[25]....
        /*06d4*/ 	.word	0x0500001a


	//----- nvinfo : EIATTR_COOP_GROUP_INSTR_OFFSETS
	.align		4
.L_873:
        /*06d8*/ 	.byte	0x04, 0x28
        /*06da*/ 	.short	(.L_875 - .L_874)


	//   ....[0]....
.L_874:
        /*06dc*/ 	.word	0x000064d0


	//   ....[1]....
        /*06e0*/ 	.word	0x00006500


	//   ....[2]....
        /*06e4*/ 	.word	0x00006c50


	//   ....[3]....
        /*06e8*/ 	.word	0x00006c60


	//   ....[4]....
        /*06ec*/ 	.word	0x00006c90


	//   ....[5]....
        /*06f0*/ 	.word	0x00006ca0


	//   ....[6]....
        /*06f4*/ 	.word	0x00006cd0


	//   ....[7]....
        /*06f8*/ 	.word	0x00006ce0


	//   ....[8]....
        /*06fc*/ 	.word	0x00006d10


	//   ....[9]....
        /*0700*/ 	.word	0x00006d20


	//   ....[10]....
        /*0704*/ 	.word	0x00008b60


	//   ....[11]....
        /*0708*/ 	.word	0x00008b90


	//   ....[12]....
        /*070c*/ 	.word	0x00008be0


	//   ....[13]....
        /*0710*/ 	.word	0x00008c00


	//   ....[14]....
        /*0714*/ 	.word	0x00008c30


	//   ....[15]....
        /*0718*/ 	.word	0x00008c40


	//   ....[16]....
        /*071c*/ 	.word	0x00008c70


	//   ....[17]....
        /*0720*/ 	.word	0x00008c80


	//   ....[18]....
        /*0724*/ 	.word	0x00008e50


	//   ....[19]....
        /*0728*/ 	.word	0x00008ee0


	//   ....[20]....
        /*072c*/ 	.word	0x00008f50


	//   ....[21]....
        /*0730*/ 	.word	0x00008fb0


	//   ....[22]....
        /*0734*/ 	.word	0x00009020


	//   ....[23]....
        /*0738*/ 	.word	0x00009080


	//   ....[24]....
        /*073c*/ 	.word	0x000090f0


	//   ....[25]....
        /*0740*/ 	.word	0x00009150


	//----- nvinfo : EIATTR_VRC_CTA_INIT_COUNT
	.align		4
.L_875:
        /*0744*/ 	.byte	0x02, 0x4a
	.zero		1
	.zero		1


	//----- nvinfo : EIATTR_EXIT_INSTR_OFFSETS
	.align		4
        /*0748*/ 	.byte	0x04, 0x1c
        /*074a*/ 	.short	(.L_877 - .L_876)


	//   ....[0]....
.L_876:
        /*074c*/ 	.word	0x00007ff0


	//   ....[1]....
        /*0750*/ 	.word	0x00008de0


	//----- nvinfo : EIATTR_MAX_THREADS
	.align		4
.L_877:
        /*0754*/ 	.byte	0x04, 0x05
        /*0756*/ 	.short	(.L_879 - .L_878)
.L_878:
        /*0758*/ 	.word	0x000001e0
        /*075c*/ 	.word	0x00000001
        /*0760*/ 	.word	0x00000001


	//----- nvinfo : EIATTR_CRS_STACK_SIZE
	.align		4
.L_879:
        /*0764*/ 	.byte	0x04, 0x1e
        /*0766*/ 	.short	(.L_881 - .L_880)
.L_880:
        /*0768*/ 	.word	0x00000000


	//----- nvinfo : EIATTR_CBANK_PARAM_SIZE
	.align		4
.L_881:
        /*076c*/ 	.byte	0x03, 0x19
        /*076e*/ 	.short	0x0060


	//----- nvinfo : EIATTR_PARAM_CBANK
	.align		4
        /*0770*/ 	.byte	0x04, 0x0a
        /*0772*/ 	.short	(.L_883 - .L_882)
	.align		4
.L_882:
        /*0774*/ 	.word	index@(.nv.constant0._ZN13group_norm_v218gn_bwd_cuda_kernelI13__nv_bfloat16Li480ELi1ELi16ELi60ELi1024ELb1ELb1ELi32ELi960ELi960ELi4ELb1ELi4ELb0ELb0ELNS_15WgradSyncMethodE3ENS_16CompileConditionILi1000EEEEEvPT_S6_S6_PKS5_S8_S8_S8_PKfflPfPj)
        /*0778*/ 	.short	0x0380
        /*077a*/ 	.short	0x0060


	//----- nvinfo : EIATTR_SW_WAR
	.align		4
.L_883:
        /*077c*/ 	.byte	0x04, 0x36
        /*077e*/ 	.short	(.L_885 - .L_884)
.L_884:
        /*0780*/ 	.word	0x00000008
.L_885:


//--------------------- .nv.info._ZN13group_norm_v218gn_bwd_cuda_kernelI13__nv_bfloat16Li480ELi2ELi16ELi60ELi1024ELb1ELb1ELi16ELi960ELi960ELi4ELb1ELi3ELb0ELb0ELNS_15WgradSyncMethodE3ENS_16CompileConditionILi1000EEEEEvPT_S6_S6_PKS5_S8_S8_S8_PKfflPfPj --------------------------
	.section	.nv.info._ZN13group_norm_v218gn_bwd_cuda_kernelI13__nv_bfloat16Li480ELi2ELi16ELi60ELi1024ELb1ELb1ELi16ELi960ELi960ELi4ELb1ELi3ELb0ELb0ELNS_15WgradSyncMethodE3ENS_16CompileConditionILi1000EEEEEvPT_S6_S6_PKS5_S8_S8_S8_PKfflPfPj,"",@"SHT_CUDA_INFO"
	.sectionflags	@""
	.align	4


	//----- nvinfo : EIATTR_CUDA_API_VERSION
	.align		4
        /*0000*/ 	.byte	0x04, 0x37
        /*0002*/ 	.short	(.L_887 - .L_886)
.L_886:
        /*0004*/ 	.word	0x00000082


	//----- nvinfo : EIATTR_KPARAM_INFO
	.align		4
.L_887:
        /*0008*/ 	.byte	0x04, 0x17
        /*000a*/ 	.short	(.L_889 - .L_888)
.L_888:
        /*000c*/ 	.word	0x00000000
        /*0010*/ 	.short	0x000b
        /*0012*/ 	.short	0x0058
        /*0014*/ 	.byte	0x00, 0xf5, 0x21, 0x00


	//----- nvinfo : EIATTR_KPARAM_INFO
	.align		4
.L_889:
        /*0018*/ 	.byte	0x04, 0x17
        /*001a*/ 	.short	(.L_891 - .L_890)
.L_890:
        /*001c*/ 	.word	0x00000000
        /*0020*/ 	.short	0x000a
        /*0022*/ 	.short	0x0050
        /*0024*/ 	.byte	0x00, 0xf5, 0x21, 0x00


	//----- nvinfo : EIATTR_KPARAM_INFO
	.align		4
.L_891:
        /*0028*/ 	.byte	0x04, 0x17
        /*002a*/ 	.short	(.L_893 - .L_892)
.L_892:
        /*002c*/ 	.word	0x00000000
        /*0030*/ 	.short	0x0009
        /*0032*/ 	.short	0x0048
        /*0034*/ 	.byte	0x00, 0xf0, 0x21, 0x00


	//----- nvinfo : EIATTR_KPARAM_INFO
	.align		4
.L_893:
        /*0038*/ 	.byte	0x04, 0x17
        /*003a*/ 	.short	(.L_895 - .L_894)
.L_894:
        /*003c*/ 	.word	0x00000000
        /*0040*/ 	.short	0x0008
        /*0042*/ 	.short	0x0040
        /*0044*/ 	.byte	0x00, 0xf0, 0x11, 0x00


	//----- nvinfo : EIATTR_KPARAM_INFO
	.align		4
.L_895:
        /*0048*/ 	.byte	0x04, 0x17
        /*004a*/ 	.short	(.L_897 - .L_896)
.L_896:
        /*004c*/ 	.word	0x00000000
        /*0050*/ 	.short	0x0007
        /*0052*/ 	.short	0x0038
        /*0054*/ 	.byte	0x00, 0xf5, 0x21, 0x00


	//----- nvinfo : EIATTR_KPARAM_INFO
	.align		4
.L_897:
        /*0058*/ 	.byte	0x04, 0x17
        /*005a*/ 	.short	(.L_899 - .L_898)
.L_898:
        /*005c*/ 	.word	0x00000000
        /*0060*/ 	.short	0x0006
        /*0062*/ 	.short	0x0030
        /*0064*/ 	.byte	0x00, 0xf5, 0x21, 0x00


	//----- nvinfo : EIATTR_KPARAM_INFO
	.align		4
.L_899:
        /*0068*/ 	.byte	0x04, 0x17
        /*006a*/ 	.short	(.L_901 - .L_900)
.L_900:
        /*006c*/ 	.word	0x00000000
        /*0070*/ 	.short	0x0005
        /*0072*/ 	.short	0x0028
        /*0074*/ 	.byte	0x00, 0xf5, 0x21, 0x00


	//----- nvinfo : EIATTR_KPARAM_INFO
	.align		4
.L_901:
        /*0078*/ 	.byte	0x04, 0x17
        /*007a*/ 	.short	(.L_903 - .L_902)
.L_902:
        /*007c*/ 	.word	0x00000000
        /*0080*/ 	.short	0x0004
        /*0082*/ 	.short	0x0020
        /*0084*/ 	.byte	0x00, 0xf5, 0x21, 0x00


	//----- nvinfo : EIATTR_KPARAM_INFO
	.align		4
.L_903:
        /*0088*/ 	.byte	0x04, 0x17
        /*008a*/ 	.short	(.L_905 - .L_904)
.L_904:
        /*008c*/ 	.word	0x00000000
        /*0090*/ 	.short	0x0003
        /*0092*/ 	.short	0x0018
        /*0094*/ 	.byte	0x00, 0xf5, 0x21, 0x00


	//----- nvinfo : EIATTR_KPARAM_INFO
	.align		4
.L_905:
        /*0098*/ 	.byte	0x04, 0x17
        /*009a*/ 	.short	(.L_907 - .L_906)
.L_906:
        /*009c*/ 	.word	0x00000000
        /*00a0*/ 	.short	0x0002
        /*00a2*/ 	.short	0x0010
        /*00a4*/ 	.byte	0x00, 0xf5, 0x21, 0x00


	//----- nvinfo : EIATTR_KPARAM_INFO
	.align		4
.L_907:
        /*00a8*/ 	.byte	0x04, 0x17
        /*00aa*/ 	.short	(.L_909 - .L_908)
.L_908:
        /*00ac*/ 	.word	0x00000000
        /*00b0*/ 	.short	0x0001
        /*00b2*/ 	.short	0x0008
        /*00b4*/ 	.byte	0x00, 0xf5, 0x21, 0x00


	//----- nvinfo : EIATTR_KPARAM_INFO
	.align		4
.L_909:
        /*00b8*/ 	.byte	0x04, 0x17
        /*00ba*/ 	.short	(.L_911 - .L_910)
.L_910:
        /*00bc*/ 	.word	0x00000000
        /*00c0*/ 	.short	0x0000
        /*00c2*/ 	.short	0x0000
        /*00c4*/ 	.byte	0x00, 0xf5, 0x21, 0x00


	//----- nvinfo : EIATTR_SPARSE_MMA_MASK
	.align		4
.L_911:
        /*00c8*/ 	.byte	0x03, 0x50
        /*00ca*/ 	.short	0x0000


	//----- nvinfo : EIATTR_MAXREG_COUNT
	.align		4
        /*00cc*/ 	.byte	0x03, 0x1b
        /*00ce*/ 	.short	0x0040


	//----- nvinfo : EIATTR_NUM_BARRIERS
	.align		4
        /*00d0*/ 	.byte	0x02, 0x4c
        /*00d2*/ 	.byte	0x01
	.zero		1


	//----- nvinfo : EIATTR_ANNOTATIONS
	.align		4
        /*00d4*/ 	.byte	0x04, 0x55
        /*00d6*/ 	.short	(.L_913 - .L_912)


	//   ....[0]....
.L_912:
        /* <DEDUP_REMOVED lines=85> */


	//----- nvinfo : EIATTR_MERCURY_ISA_VERSION
	.align		4
.L_913:
        /*0618*/ 	.byte	0x03, 0x5f
        /*061a*/ 	.short	0x0101


	//----- nvinfo : EIATTR_COOP_GROUP_MASK_REGIDS
	.align		4
        /*061c*/ 	.byte	0x04, 0x29
        /*061e*/ 	.short	(.L_915 - .L_914)


	//   ....[0]....
.L_914:
        /*0620*/ 	.word	0xffffffff


	//   ....[1]....
        /*0624*/ 	.word	0xffffffff


	//   ....[2]....
        /*0628*/ 	.word	0xffffffff


	//   ....[3]....
        /*062c*/ 	.word	0xffffffff


	//   ....[4]....
        /*0630*/ 	.word	0xffffffff


	//   ....[5]....
        /*0634*/ 	.word	0xffffffff


	//   ....[6]....
        /*0638*/ 	.word	0xffffffff


	//   ....[7]....
        /*063c*/ 	.word	0xffffffff


	//   ....[8]....
        /*0640*/ 	.word	0xffffffff


	//   ....[9]....
        /*0644*/ 	.word	0xffffffff


	//   ....[10]....
        /*0648*/ 	.word	0x0500000f


	//   ....[11]....
        /*064c*/ 	.word	0x05000011


	//   ....[12]....
        /*0650*/ 	.word	0x05000010


	//   ....[13]....
        /*0654*/ 	.word	0x05000012


	//   ....[14]....
        /*0658*/ 	.word	0x05000013


	//   ....[15]....
        /*065c*/ 	.word	0x05000015


	//   ....[16]....
        /*0660*/ 	.word	0x05000014


	//   ....[17]....
        /*0664*/ 	.word	0x0500000a


	//   ....[18]....
        /*0668*/ 	.word	0x05000010


	//   ....[19]....
        /*066c*/ 	.word	0x05000010


	//   ....[20]....
        /*0670*/ 	.word	0x05000010


	//   ....[21]....
        /*0674*/ 	.word	0x05000010


	//   ....[22]....
        /*0678*/ 	.word	0x05000010


	//   ....[23]....
        /*067c*/ 	.word	0x05000010


	//   ....[24]....
        /*0680*/ 	.word	0x05000010


	//   ....[25]....
        /*0684*/ 	.word	0x05000010


	//----- nvinfo : EIATTR_COOP_GROUP_INSTR_OFFSETS
	.align		4
.L_915:
        /*0688*/ 	.byte	0x04, 0x28
        /*068a*/ 	.short	(.L_917 - .L_916)


	//   ....[0]....
.L_916:
        /*068c*/ 	.word	0x00003e10


	//   ....[1]....
        /*0690*/ 	.word	0x00003e40


	//   ....[2]....
        /*0694*/ 	.word	0x000044c0


	//   ....[3]....
        /*0698*/ 	.word	0x00004610


	//   ....[4]....
        /*069c*/ 	.word	0x00004650


	//   ....[5]....
        /*06a0*/ 	.word	0x00004670


	//   ....[6]....
        /*06a4*/ 	.word	0x00004690


	//   ....[7]....
        /*06a8*/ 	.word	0x000046b0


	//   ....[8]....
        /*06ac*/ 	.word	0x000046d0


	//   ....[9]....
        /*06b0*/ 	.word	0x000046f0


	//   ....[10]....
        /*06b4*/ 	.word	0x00005d00


	//   ....[11]....
        /*06b8*/ 	.word	0x00005d30


	//   ....[12]....
        /*06bc*/ 	.word	0x00005d80


	//   ....[13]....
        /*06c0*/ 	.word	0x00005da0


	//   ....[14]....
        /*06c4*/ 	.word	0x00005dd0


	//   ....[15]....
        /*06c8*/ 	.word	0x00005de0


	//   ....[16]....
        /*06cc*/ 	.word	0x00005e10


	//   ....[17]....
        /*06d0*/ 	.word	0x00005e20


	//   ....[18]....
        /*06d4*/ 	.word	0x00005fe0


	//   ....[19]....
        /*06d8*/ 	.word	0x00006070


	//   ....[20]....
        /*06dc*/ 	.word	0x000060e0


	//   ....[21]....
        /*06e0*/ 	.word	0x00006140


	//   ....[22]....
        /*06e4*/ 	.word	0x000061b0


	//   ....[23]....
        /*06e8*/ 	.word	0x00006210


	//   ....[24]....
        /*06ec*/ 	.word	0x00006280


	//   ....[25]....
        /*06f0*/ 	.word	0x000062e0


	//----- nvinfo : EIATTR_VRC_CTA_INIT_COUNT
	.align		4
.L_917:
        /*06f4*/ 	.byte	0x02, 0x4a
	.zero		1
	.zero		1


	//----- nvinfo : EIATTR_EXIT_INSTR_OFFSETS
	.align		4
        /*06f8*/ 	.byte	0x04, 0x1c
        /*06fa*/ 	.short	(.L_919 - .L_918)


	//   ....[0]....
.L_918:
        /*06fc*/ 	.word	0x00005190


	//   ....[1]....
        /*0700*/ 	.word	0x00005f70


	//----- nvinfo : EIATTR_MAX_THREADS
	.align		4
.L_919:
        /*0704*/ 	.byte	0x04, 0x05
        /*0706*/ 	.short	(.L_921 - .L_920)
.L_920:
        /*0708*/ 	.word	0x000001e0
        /*070c*/ 	.word	0x00000001
        /*0710*/ 	.word	0x00000001


	//----- nvinfo : EIATTR_CRS_STACK_SIZE
	.align		4
.L_921:
        /*0714*/ 	.byte	0x04, 0x1e
        /*0716*/ 	.short	(.L_923 - .L_922)
.L_922:
        /*0718*/ 	.word	0x00000000


	//----- nvinfo : EIATTR_CBANK_PARAM_SIZE
	.align		4
.L_923:
        /*071c*/ 	.byte	0x03, 0x19
        /*071e*/ 	.short	0x0060


	//----- nvinfo : EIATTR_PARAM_CBANK
	.align		4
        /*0720*/ 	.byte	0x04, 0x0a
        /*0722*/ 	.short	(.L_925 - .L_924)
	.align		4
.L_924:
        /*0724*/ 	.word	index@(.nv.constant0._ZN13group_norm_v218gn_bwd_cuda_kernelI13__nv_bfloat16Li480ELi2ELi16ELi60ELi1024ELb1ELb1ELi16ELi960ELi960ELi4ELb1ELi3ELb0ELb0ELNS_15WgradSyncMethodE3ENS_16CompileConditionILi1000EEEEEvPT_S6_S6_PKS5_S8_S8_S8_PKfflPfPj)
        /*0728*/ 	.short	0x0380
        /*072a*/ 	.short	0x0060


	//----- nvinfo : EIATTR_SW_WAR
	.align		4
.L_925:
        /*072c*/ 	.byte	0x04, 0x36
        /*072e*/ 	.short	(.L_927 - .L_926)
.L_926:
        /*0730*/ 	.word	0x00000008
.L_927:


//--------------------- .nv.info._ZN13group_norm_v218gn_bwd_cuda_kernelI13__nv_bfloat16Li480ELi2ELi16ELi60ELi1024ELb1ELb1ELi16ELi960ELi960ELi4ELb1ELi4ELb0ELb0ELNS_15WgradSyncMethodE3ENS_16CompileConditionILi1000EEEEEvPT_S6_S6_PKS5_S8_S8_S8_PKfflPfPj --------------------------
	.section	.nv.info._ZN13group_norm_v218gn_bwd_cuda_kernelI13__nv_bfloat16Li480ELi2ELi16ELi60ELi1024ELb1ELb1ELi16ELi960ELi960ELi4ELb1ELi4ELb0ELb0ELNS_15WgradSyncMethodE3ENS_16CompileConditionILi1000EEEEEvPT_S6_S6_PKS5_S8_S8_S8_PKfflPfPj,"",@"SHT_CUDA_INFO"
	.sectionflags	@""
	.align	4


	//----- nvinfo : EIATTR_CUDA_API_VERSION
	.align		4
        /*0000*/ 	.byte	0x04, 0x37
        /*0002*/ 	.short	(.L_929 - .L_928)
.L_928:
        /*0004*/ 	.word	0x00000082


	//----- nvinfo : EIATTR_KPARAM_INFO
	.align		4
.L_929:
        /*0008*/ 	.byte	0x04, 0x17
        /*000a*/ 	.short	(.L_931 - .L_930)
.L_930:
        /*000c*/ 	.word	0x00000000
        /*0010*/ 	.short	0x000b
        /*0012*/ 	.short	0x0058
        /*0014*/ 	.byte	0x00, 0xf5, 0x21, 0x00


	//----- nvinfo : EIATTR_KPARAM_INFO
	.align		4
.L_931:
        /*0018*/ 	.byte	0x04, 0x17
        /*001a*/ 	.short	(.L_933 - .L_932)
.L_932:
        /*001c*/ 	.word	0x00000000
        /*0020*/ 	.short	0x000a
        /*0022*/ 	.short	0x0050
        /*0024*/ 	.byte	0x00, 0xf5, 0x21, 0x00


	//----- nvinfo : EIATTR_KPARAM_INFO
	.align		4
.L_933:
        /*0028*/ 	.byte	0x04, 0x17
        /*002a*/ 	.short	(.L_935 - .L_934)
.L_934:
        /*002c*/ 	.word	0x00000000
        /*0030*/ 	.short	0x0009
        /*0032*/ 	.short	0x0048
        /*0034*/ 	.byte	0x00, 0xf0, 0x21, 0x00


	//----- nvinfo : EIATTR_KPARAM_INFO
	.align		4
.L_935:
        /*0038*/ 	.byte	0x04, 0x17
        /*003a*/ 	.short	(.L_937 - .L_936)
.L_936:
        /*003c*/ 	.word	0x00000000
        /*0040*/ 	.short	0x0008
        /*0042*/ 	.short	0x0040
        /*0044*/ 	.byte	0x00, 0xf0, 0x11, 0x00


	//----- nvinfo : EIATTR_KPARAM_INFO
	.align		4
.L_937:
        /*0048*/ 	.byte	0x04, 0x17
        /*004a*/ 	.short	(.L_939 - .L_938)
.L_938:
        /*004c*/ 	.word	0x00000000
        /*0050*/ 	.short	0x0007
        /*0052*/ 	.short	0x0038
        /*0054*/ 	.byte	0x00, 0xf5, 0x21, 0x00


	//----- nvinfo : EIATTR_KPARAM_INFO
	.align		4
.L_939:
        /*0058*/ 	.byte	0x04, 0x17
        /*005a*/ 	.short	(.L_941 - .L_940)
.L_940:
        /*005c*/ 	.word	0x00000000
        /*0060*/ 	.short	0x0006
        /*0062*/ 	.short	0x0030
        /*0064*/ 	.byte	0x00, 0xf5, 0x21, 0x00


	//----- nvinfo : EIATTR_KPARAM_INFO
	.align		4
.L_941:
        /*0068*/ 	.byte	0x04, 0x17
        /*006a*/ 	.short	(.L_943 - .L_942)
.L_942:
        /*006c*/ 	.word	0x00000000
        /*0070*/ 	.short	0x0005
        /*0072*/ 	.short	0x0028
        /*0074*/ 	.byte	0x00, 0xf5, 0x21, 0x00


	//----- nvinfo : EIATTR_KPARAM_INFO
	.align		4
.L_943:
        /*0078*/ 	.byte	0x04, 0x17
        /*007a*/ 	.short	(.L_945 - .L_944)
.L_944:
        /*007c*/ 	.word	0x00000000
        /*0080*/ 	.short	0x0004
        /*0082*/ 	.short	0x0020
        /*0084*/ 	.byte	0x00, 0xf5, 0x21, 0x00


	//----- nvinfo : EIATTR_KPARAM_INFO
	.align		4
.L_945:
        /*0088*/ 	.byte	0x04, 0x17
        /*008a*/ 	.short	(.L_947 - .L_946)
.L_946:
        /*008c*/ 	.word	0x00000000
        /*0090*/ 	.short	0x0003
        /*0092*/ 	.short	0x0018
        /*0094*/ 	.byte	0x00, 0xf5, 0x21, 0x00


	//----- nvinfo : EIATTR_KPARAM_INFO
	.align		4
.L_947:
        /*0098*/ 	.byte	0x04, 0x17
        /*009a*/ 	.short	(.L_949 - .L_948)
.L_948:
        /*009c*/ 	.word	0x00000000
        /*00a0*/ 	.short	0x0002
        /*00a2*/ 	.short	0x0010
        /*00a4*/ 	.byte	0x00, 0xf5, 0x21, 0x00


	//----- nvinfo : EIATTR_KPARAM_INFO
	.align		4
.L_949:
        /*00a8*/ 	.byte	0x04, 0x17
        /*00aa*/ 	.short	(.L_951 - .L_950)
.L_950:
        /*00ac*/ 	.word	0x00000000
        /*00b0*/ 	.short	0x0001
        /*00b2*/ 	.short	0x0008
        /*00b4*/ 	.byte	0x00, 0xf5, 0x21, 0x00


	//----- nvinfo : EIATTR_KPARAM_INFO
	.align		4
.L_951:
        /*00b8*/ 	.byte	0x04, 0x17
        /*00ba*/ 	.short	(.L_953 - .L_952)
.L_952:
        /*00bc*/ 	.word	0x00000000
        /*00c0*/ 	.short	0x0000
        /*00c2*/ 	.short	0x0000
        /*00c4*/ 	.byte	0x00, 0xf5, 0x21, 0x00


	//----- nvinfo : EIATTR_SPARSE_MMA_MASK
	.align		4
.L_953:
        /*00c8*/ 	.byte	0x03, 0x50
        /*00ca*/ 	.short	0x0000


	//----- nvinfo : EIATTR_MAXREG_COUNT
	.align		4
        /*00cc*/ 	.byte	0x03, 0x1b
        /*00ce*/ 	.short	0x0040


	//----- nvinfo : EIATTR_NUM_BARRIERS
	.align		4
        /*00d0*/ 	.byte	0x02, 0x4c
        /*00d2*/ 	.byte	0x01
	.zero		1


	//----- nvinfo : EIATTR_ANNOTATIONS
	.align		4
        /*00d4*/ 	.byte	0x04, 0x55
        /*00d6*/ 	.short	(.L_955 - .L_954)


	//   ....[0]....
.L_954:
        /* <DEDUP_REMOVED lines=85> */


	//----- nvinfo : EIATTR_MERCURY_ISA_VERSION
	.align		4
.L_955:
        /*0618*/ 	.byte	0x03, 0x5f
        /*061a*/ 	.short	0x0101


	//----- nvinfo : EIATTR_COOP_GROUP_MASK_REGIDS
	.align		4
        /*061c*/ 	.byte	0x04, 0x29
        /*061e*/ 	.short	(.L_957 - .L_956)


	//   ....[0]....
.L_956:
        /*0620*/ 	.word	0xffffffff


	//   ....[1]....
        /*0624*/ 	.word	0xffffffff


	//   ....[2]....
        /*0628*/ 	.word	0xffffffff


	//   ....[3]....
        /*062c*/ 	.word	0xffffffff


	//   ....[4]....
        /*0630*/ 	.word	0xffffffff


	//   ....[5]....
        /*0634*/ 	.word	0xffffffff


	//   ....[6]....
        /*0638*/ 	.word	0xffffffff


	//   ....[7]....
        /*063c*/ 	.word	0xffffffff


	//   ....[8]....
        /*0640*/ 	.word	0xffffffff


	//   ....[9]....
        /*0644*/ 	.word	0xffffffff


	//   ....[10]....
        /*0648*/ 	.word	0x0500000f


	//   ....[11]....
        /*064c*/ 	.word	0x05000011


	//   ....[12]....
        /*0650*/ 	.word	0x05000010


	//   ....[13]....
        /*0654*/ 	.word	0x05000012


	//   ....[14]....
        /*0658*/ 	.word	0x05000013


	//   ....[15]....
        /*065c*/ 	.word	0x05000015


	//   ....[16]....
        /*0660*/ 	.word	0x05000014


	//   ....[17]....
        /*0664*/ 	.word	0x0500000a


	//   ....[18]....
        /*0668*/ 	.word	0x05000010


	//   ....[19]....
        /*066c*/ 	.word	0x05000010


	//   ....[20]....
        /*0670*/ 	.word	0x05000010


	//   ....[21]....
        /*0674*/ 	.word	0x05000010


	//   ....[22]....
        /*0678*/ 	.word	0x05000010


	//   ....[23]....
        /*067c*/ 	.word	0x05000010


	//   ....[24]....
        /*0680*/ 	.word	0x05000010


	//   ....[25]....
        /*0684*/ 	.word	0x05000010


	//----- nvinfo : EIATTR_COOP_GROUP_INSTR_OFFSETS
	.align		4
.L_957:
        /*0688*/ 	.byte	0x04, 0x28
        /*068a*/ 	.short	(.L_959 - .L_958)


	//   ....[0]....
.L_958:
        /*068c*/ 	.word	0x00003e10


	//   ....[1]....
        /*0690*/ 	.word	0x00003e40


	//   ....[2]....
        /*0694*/ 	.word	0x000044c0


	//   ....[3]....
        /*0698*/ 	.word	0x00004610


	//   ....[4]....
        /*069c*/ 	.word	0x00004650


	//   ....[5]....
        /*06a0*/ 	.word	0x00004670


	//   ....[6]....
        /*06a4*/ 	.word	0x00004690


	//   ....[7]....
        /*06a8*/ 	.word	0x000046b0


	//   ....[8]....
        /*06ac*/ 	.word	0x000046d0


	//   ....[9]....
        /*06b0*/ 	.word	0x000046f0


	//   ....[10]....
        /*06b4*/ 	.word	0x00005d00


	//   ....[11]....
        /*06b8*/ 	.word	0x00005d30


	//   ....[12]....
        /*06bc*/ 	.word	0x00005d80


	//   ....[13]....
        /*06c0*/ 	.word	0x00005da0


	//   ....[14]....
        /*06c4*/ 	.word	0x00005dd0


	//   ....[15]....
        /*06c8*/ 	.word	0x00005de0


	//   ....[16]....
        /*06cc*/ 	.word	0x00005e10


	//   ....[17]....
        /*06d0*/ 	.word	0x00005e20


	//   ....[18]....
        /*06d4*/ 	.word	0x00005fe0


	//   ....[19]....
        /*06d8*/ 	.word	0x00006070


	//   ....[20]....
        /*06dc*/ 	.word	0x000060e0


	//   ....[21]....
        /*06e0*/ 	.word	0x00006140


	//   ....[22]....
        /*06e4*/ 	.word	0x000061b0


	//   ....[23]....
        /*06e8*/ 	.word	0x00006210


	//   ....[24]....
        /*06ec*/ 	.word	0x00006280


	//   ....[25]....
        /*06f0*/ 	.word	0x000062e0


	//----- nvinfo : EIATTR_VRC_CTA_INIT_COUNT
	.align		4
.L_959:
        /*06f4*/ 	.byte	0x02, 0x4a
	.zero		1
	.zero		1


	//----- nvinfo : EIATTR_EXIT_INSTR_OFFSETS
	.align		4
        /*06f8*/ 	.byte	0x04, 0x1c
        /*06fa*/ 	.short	(.L_961 - .L_960)


	//   ....[0]....
.L_960:
        /*06fc*/ 	.word	0x00005190


	//   ....[1]....
        /*0700*/ 	.word	0x00005f70


	//----- nvinfo : EIATTR_MAX_THREADS
	.align		4
.L_961:
        /*0704*/ 	.byte	0x04, 0x05
        /*0706*/ 	.short	(.L_963 - .L_962)
.L_962:
        /*0708*/ 	.word	0x000001e0
        /*070c*/ 	.word	0x00000001
        /*0710*/ 	.word	0x00000001


	//----- nvinfo : EIATTR_CRS_STACK_SIZE
	.align		4
.L_963:
        /*0714*/ 	.byte	0x04, 0x1e
        /*0716*/ 	.short	(.L_965 - .L_964)
.L_964:
        /*0718*/ 	.word	0x00000000


	//----- nvinfo : EIATTR_CBANK_PARAM_SIZE
	.align		4
.L_965:
        /*071c*/ 	.byte	0x03, 0x19
        /*071e*/ 	.short	0x0060


	//----- nvinfo : EIATTR_PARAM_CBANK
	.align		4
        /*0720*/ 	.byte	0x04, 0x0a
        /*0722*/ 	.short	(.L_967 - .L_966)
	.align		4
.L_966:
        /*0724*/ 	.word	index@(.nv.constant0._ZN13group_norm_v218gn_bwd_cuda_kernelI13__nv_bfloat16Li480ELi2ELi16ELi60ELi1024ELb1ELb1ELi16ELi960ELi960ELi4ELb1ELi4ELb0ELb0ELNS_15WgradSyncMethodE3ENS_16CompileConditionILi1000EEEEEvPT_S6_S6_PKS5_S8_S8_S8_PKfflPfPj)
        /*0728*/ 	.short	0x0380
        /*072a*/ 	.short	0x0060


	//----- nvinfo : EIATTR_SW_WAR
	.align		4
.L_967:
        /*072c*/ 	.byte	0x04, 0x36
        /*072e*/ 	.short	(.L_969 - .L_968)
.L_968:
        /*0730*/ 	.word	0x00000008
.L_969:


//--------------------- .nv.info._ZN13group_norm_v214gn_cuda_kernelI13__nv_bfloat16Li480ELi3ELi32ELi30ELi1024ELb0ELi4ELi960ELi960ELi4ELb1ELi1ELb0ELb0ENS_16CompileConditionILi1000EEEEEvPT_PKS4_S7_S7_flPfS8_Pj --------------------------
	.section	.nv.info._ZN13group_norm_v214gn_cuda_kernelI13__nv_bfloat16Li480ELi3ELi32ELi30ELi1024ELb0ELi4ELi960ELi960ELi4ELb1ELi1ELb0ELb0ENS_16CompileConditionILi1000EEEEEvPT_PKS4_S7_S7_flPfS8_Pj,"",@"SHT_CUDA_INFO"
	.sectionflags	@""
	.align	4


	//----- nvinfo : EIATTR_CUDA_API_VERSION
	.align		4
        /*0000*/ 	.byte	0x04, 0x37
        /*0002*/ 	.short	(.L_971 - .L_970)
.L_970:
        /*0004*/ 	.word	0x00000082


	//----- nvinfo : EIATTR_KPARAM_INFO
	.align		4
.L_971:
        /*0008*/ 	.byte	0x04, 0x17
        /*000a*/ 	.short	(.L_973 - .L_972)
.L_972:
        /*000c*/ 	.word	0x00000000
        /*0010*/ 	.short	0x0008
        /*0012*/ 	.short	0x0040
        /*0014*/ 	.byte	0x00, 0xf5, 0x21, 0x00


	//----- nvinfo : EIATTR_KPARAM_INFO
	.align		4
.L_973:
        /*0018*/ 	.byte	0x04, 0x17
        /*001a*/ 	.short	(.L_975 - .L_974)
.L_974:
        /*001c*/ 	.word	0x00000000
        /*0020*/ 	.short	0x0007
        /*0022*/ 	.short	0x0038
        /*0024*/ 	.byte	0x00, 0xf5, 0x21, 0x00


	//----- nvinfo : EIATTR_KPARAM_INFO
	.align		4
.L_975:
        /*0028*/ 	.byte	0x04, 0x17
        /*002a*/ 	.short	(.L_977 - .L_976)
.L_976:
        /*002c*/ 	.word	0x00000000
        /*0030*/ 	.short	0x0006
        /*0032*/ 	.short	0x0030
        /*0034*/ 	.byte	0x00, 0xf5, 0x21, 0x00


	//----- nvinfo : EIATTR_KPARAM_INFO
	.align		4
.L_977:
        /*0038*/ 	.byte	0x04, 0x17
        /*003a*/ 	.short	(.L_979 - .L_978)
.L_978:
        /*003c*/ 	.word	0x00000000
        /*0040*/ 	.short	0x0005
        /*0042*/ 	.short	0x0028
        /*0044*/ 	.byte	0x00, 0xf0, 0x21, 0x00


	//----- nvinfo : EIATTR_KPARAM_INFO
	.align		4
.L_979:
        /*0048*/ 	.byte	0x04, 0x17
        /*004a*/ 	.short	(.L_981 - .L_980)
.L_980:
        /*004c*/ 	.word	0x00000000
        /*0050*/ 	.short	0x0004
        /*0052*/ 	.short	0x0020
        /*0054*/ 	.byte	0x00, 0xf0, 0x11, 0x00


	//----- nvinfo : EIATTR_KPARAM_INFO
	.align		4
.L_981:
        /*0058*/ 	.byte	0x04, 0x17
        /*005a*/ 	.short	(.L_983 - .L_982)
.L_982:
        /*005c*/ 	.word	0x00000000
        /*0060*/ 	.short	0x0003
        /*0062*/ 	.short	0x0018
        /*0064*/ 	.byte	0x00, 0xf5, 0x21, 0x00


	//----- nvinfo : EIATTR_KPARAM_INFO
	.align		4
.L_983:
        /*0068*/ 	.byte	0x04, 0x17
        /*006a*/ 	.short	(.L_985 - .L_984)
.L_984:
        /*006c*/ 	.word	0x00000000
        /*0070*/ 	.short	0x0002
        /*0072*/ 	.short	0x0010
        /*0074*/ 	.byte	0x00, 0xf5, 0x21, 0x00


	//----- nvinfo : EIATTR_KPARAM_INFO
	.align		4
.L_985:
        /*0078*/ 	.byte	0x04, 0x17
        /*007a*/ 	.short	(.L_987 - .L_986)
.L_986:
        /*007c*/ 	.word	0x00000000
        /*0080*/ 	.short	0x0001
        /*0082*/ 	.short	0x0008
        /*0084*/ 	.byte	0x00, 0xf5, 0x21, 0x00


	//----- nvinfo : EIATTR_KPARAM_INFO
	.align		4
.L_987:
        /*0088*/ 	.byte	0x04, 0x17
        /*008a*/ 	.short	(.L_989 - .L_988)
.L_988:
        /*008c*/ 	.word	0x00000000
        /*0090*/ 	.short	0x0000
        /*0092*/ 	.short	0x0000
        /*0094*/ 	.byte	0x00, 0xf5, 0x21, 0x00


	//----- nvinfo : EIATTR_SPARSE_MMA_MASK
	.align		4
.L_989:
        /*0098*/ 	.byte	0x03, 0x50
        /*009a*/ 	.short	0x0000


	//----- nvinfo : EIATTR_MAXREG_COUNT
	.align		4
        /*009c*/ 	.byte	0x03, 0x1b
        /*009e*/ 	.short	0x0028


	//----- nvinfo : EIATTR_NUM_BARRIERS
	.align		4
        /*00a0*/ 	.byte	0x02, 0x4c
        /*00a2*/ 	.byte	0x01
	.zero		1


	//----- nvinfo : EIATTR_MERCURY_ISA_VERSION
	.align		4
        /*00a4*/ 	.byte	0x03, 0x5f
        /*00a6*/ 	.short	0x0101


	//----- nvinfo : EIATTR_COOP_GROUP_MASK_REGIDS
	.align		4
        /*00a8*/ 	.byte	0x04, 0x29
        /*00aa*/ 	.short	(.L_991 - .L_990)


	//   ....[0]....
.L_990:
        /*00ac*/ 	.word	0xffffffff


	//   ....[1]....
        /*00b0*/ 	.word	0xffffffff


	//   ....[2]....
        /*00b4*/ 	.word	0xffffffff


	//   ....[3]....
        /*00b8*/ 	.word	0xffffffff


	//   ....[4]....
        /*00bc*/ 	.word	0xffffffff


	//   ....[5]....
        /*00c0*/ 	.word	0xffffffff


	//   ....[6]....
        /*00c4*/ 	.word	0xffffffff


	//   ....[7]....
        /*00c8*/ 	.word	0xffffffff


	//----- nvinfo : EIATTR_COOP_GROUP_INSTR_OFFSETS
	.align		4
.L_991:
        /*00cc*/ 	.byte	0x04, 0x28
        /*00ce*/ 	.short	(.L_993 - .L_992)


	//   ....[0]....
.L_992:
        /*00d0*/ 	.word	0x00000f40


	//   ....[1]....
        /*00d4*/ 	.word	0x00000f80


	//   ....[2]....
        /*00d8*/ 	.word	0x00001cb0


	//   ....[3]....
        /*00dc*/ 	.word	0x00001ce0


	//   ....[4]....
        /*00e0*/ 	.word	0x00001d10


	//   ....[5]....
        /*00e4*/ 	.word	0x00001d20


	//   ....[6]....
        /*00e8*/ 	.word	0x00001d50


	//   ....[7]....
        /*00ec*/ 	.word	0x00001d60


	//----- nvinfo : EIATTR_VRC_CTA_INIT_COUNT
	.align		4
.L_993:
        /*00f0*/ 	.byte	0x02, 0x4a
	.zero		1
	.zero		1


	//----- nvinfo : EIATTR_EXIT_INSTR_OFFSETS
	.align		4
        /*00f4*/ 	.byte	0x04, 0x1c
        /*00f6*/ 	.short	(.L_995 - .L_994)


	//   ....[0]....
.L_994:
        /*00f8*/ 	.word	0x00000060


	//   ....[1]....
        /*00fc*/ 	.word	0x00002330


	//----- nvinfo : EIATTR_MAX_THREADS
	.align		4
.L_995:
        /*0100*/ 	.byte	0x04, 0x05
        /*0102*/ 	.short	(.L_997 - .L_996)
.L_996:
        /*0104*/ 	.word	0x000001e0
        /*0108*/ 	.word	0x00000001
        /*010c*/ 	.word	0x00000001


	//----- nvinfo : EIATTR_CRS_STACK_SIZE
	.align		4
.L_997:
        /*0110*/ 	.byte	0x04, 0x1e
        /*0112*/ 	.short	(.L_999 - .L_998)
.L_998:
        /*0114*/ 	.word	0x00000000


	//----- nvinfo : EIATTR_CBANK_PARAM_SIZE
	.align		4
.L_999:
        /*0118*/ 	.byte	0x03, 0x19
        /*011a*/ 	.short	0x0048


	//----- nvinfo : EIATTR_PARAM_CBANK
	.align		4
        /*011c*/ 	.byte	0x04, 0x0a
        /*011e*/ 	.short	(.L_1001 - .L_1000)
	.align		4
.L_1000:
        /*0120*/ 	.word	index@(.nv.constant0._ZN13group_norm_v214gn_cuda_kernelI13__nv_bfloat16Li480ELi3ELi32ELi30ELi1024ELb0ELi4ELi960ELi960ELi4ELb1ELi1ELb0ELb0ENS_16CompileConditionILi1000EEEEEvPT_PKS4_S7_S7_flPfS8_Pj)
        /*0124*/ 	.short	0x0380
        /*0126*/ 	.short	0x0048


	//----- nvinfo : EIATTR_SW_WAR
	.align		4
.L_1001:
        /*0128*/ 	.byte	0x04, 0x36
        /*012a*/ 	.short	(.L_1003 - .L_1002)
.L_1002:
        /*012c*/ 	.word	0x00000008
.L_1003:


//--------------------- .nv.info._ZN13group_norm_v214gn_cuda_kernelI13__nv_bfloat16Li480ELi1ELi32ELi30ELi1024ELb0ELi8ELi960ELi960ELi4ELb1ELi1ELb0ELb0ENS_16CompileConditionILi1000EEEEEvPT_PKS4_S7_S7_flPfS8_Pj --------------------------
	.section	.nv.info._ZN13group_norm_v214gn_cuda_kernelI13__nv_bfloat16Li480ELi1ELi32ELi30ELi1024ELb0ELi8ELi960ELi960ELi4ELb1ELi1ELb0ELb0ENS_16CompileConditionILi1000EEEEEvPT_PKS4_S7_S7_flPfS8_Pj,"",@"SHT_CUDA_INFO"
	.sectionflags	@""
	.align	4


	//----- nvinfo : EIATTR_CUDA_API_VERSION
	.align		4
        /*0000*/ 	.byte	0x04, 0x37
        /*0002*/ 	.short	(.L_1005 - .L_1004)
.L_1004:
        /*0004*/ 	.word	0x00000082


	//----- nvinfo : EIATTR_KPARAM_INFO
	.align		4
.L_1005:
        /*0008*/ 	.byte	0x04, 0x17
        /*000a*/ 	.short	(.L_1007 - .L_1006)
.L_1006:
        /*000c*/ 	.word	0x00000000
        /*0010*/ 	.short	0x0008
        /*0012*/ 	.short	0x0040
        /*0014*/ 	.byte	0x00, 0xf5, 0x21, 0x00


	//----- nvinfo : EIATTR_KPARAM_INFO
	.align		4
.L_1007:
        /*0018*/ 	.byte	0x04, 0x17
        /*001a*/ 	.short	(.L_1009 - .L_1008)
.L_1008:
        /*001c*/ 	.word	0x00000000
        /*0020*/ 	.short	0x0007
        /*0022*/ 	.short	0x0038
        /*0024*/ 	.byte	0x00, 0xf5, 0x21, 0x00


	//----- nvinfo : EIATTR_KPARAM_INFO
	.align		4
.L_1009:
        /*0028*/ 	.byte	0x04, 0x17
        /*002a*/ 	.short	(.L_1011 - .L_1010)
.L_1010:
        /*002c*/ 	.word	0x00000000
        /*0030*/ 	.short	0x0006
        /*0032*/ 	.short	0x0030
        /*0034*/ 	.byte	0x00, 0xf5, 0x21, 0x00


	//----- nvinfo : EIATTR_KPARAM_INFO
	.align		4
.L_1011:
        /*0038*/ 	.byte	0x04, 0x17
        /*003a*/ 	.short	(.L_1013 - .L_1012)
.L_1012:
        /*003c*/ 	.word	0x00000000
        /*0040*/ 	.short	0x0005
        /*0042*/ 	.short	0x0028
        /*0044*/ 	.byte	0x00, 0xf0, 0x21, 0x00


	//----- nvinfo : EIATTR_KPARAM_INFO
	.align		4
.L_1013:
        /*0048*/ 	.byte	0x04, 0x17
        /*004a*/ 	.short	(.L_1015 - .L_1014)
.L_1014:
        /*004c*/ 	.word	0x00000000
        /*0050*/ 	.short	0x0004
        /*0052*/ 	.short	0x0020
        /*0054*/ 	.byte	0x00, 0xf0, 0x11, 0x00


	//----- nvinfo : EIATTR_KPARAM_INFO
	.align		4
.L_1015:
        /*0058*/ 	.byte	0x04, 0x17
        /*005a*/ 	.short	(.L_1017 - .L_1016)
.L_1016:
        /*005c*/ 	.word	0x00000000
        /*0060*/ 	.short	0x0003
        /*0062*/ 	.short	0x0018
        /*0064*/ 	.byte	0x00, 0xf5, 0x21, 0x00


	//----- nvinfo : EIATTR_KPARAM_INFO
	.align		4
.L_1017:
        /*0068*/ 	.byte	0x04, 0x17
        /*006a*/ 	.short	(.L_1019 - .L_1018)
.L_1018:
        /*006c*/ 	.word	0x00000000
        /*0070*/ 	.short	0x0002
        /*0072*/ 	.short	0x0010
        /*0074*/ 	.byte	0x00, 0xf5, 0x21, 0x00


	//----- nvinfo : EIATTR_KPARAM_INFO
	.align		4
.L_1019:
        /*0078*/ 	.byte	0x04, 0x17
        /*007a*/ 	.short	(.L_1021 - .L_1020)
.L_1020:
        /*007c*/ 	.word	0x00000000
        /*0080*/ 	.short	0x0001
        /*0082*/ 	.short	0x0008
        /*0084*/ 	.byte	0x00, 0xf5, 0x21, 0x00


	//----- nvinfo : EIATTR_KPARAM_INFO
	.align		4
.L_1021:
        /*0088*/ 	.byte	0x04, 0x17
        /*008a*/ 	.short	(.L_1023 - .L_1022)
.L_1022:
        /*008c*/ 	.word	0x00000000
        /*0090*/ 	.short	0x0000
        /*0092*/ 	.short	0x0000
        /*0094*/ 	.byte	0x00, 0xf5, 0x21, 0x00


	//----- nvinfo : EIATTR_SPARSE_MMA_MASK
	.align		4
.L_1023:
        /*0098*/ 	.byte	0x03, 0x50
        /*009a*/ 	.short	0x0000


	//----- nvinfo : EIATTR_MAXREG_COUNT
	.align		4
        /*009c*/ 	.byte	0x03, 0x1b
        /*009e*/ 	.short	0x0080


	//----- nvinfo : EIATTR_NUM_BARRIERS
	.align		4
        /*00a0*/ 	.byte	0x02, 0x4c
        /*00a2*/ 	.byte	0x01
	.zero		1


	//----- nvinfo : EIATTR_MERCURY_ISA_VERSION
	.align		4
        /*00a4*/ 	.byte	0x03, 0x5f
        /*00a6*/ 	.short	0x0101


	//----- nvinfo : EIATTR_COOP_GROUP_MASK_REGIDS
	.align		4
        /*00a8*/ 	.byte	0x04, 0x29
        /*00aa*/ 	.short	(.L_1025 - .L_1024)


	//   ....[0]....
.L_1024:
        /*00ac*/ 	.word	0xffffffff


	//   ....[1]....
        /*00b0*/ 	.word	0xffffffff


	//   ....[2]....
        /*00b4*/ 	.word	0xffffffff


	//   ....[3]....
        /*00b8*/ 	.word	0xffffffff


	//   ....[4]....
        /*00bc*/ 	.word	0xffffffff


	//   ....[5]....
        /*00c0*/ 	.word	0xffffffff


	//   ....[6]....
        /*00c4*/ 	.word	0xffffffff


	//   ....[7]....
        /*00c8*/ 	.word	0xffffffff


	//----- nvinfo : EIATTR_COOP_GROUP_INSTR_OFFSETS
	.align		4
.L_1025:
        /*00cc*/ 	.byte	0x04, 0x28
        /*00ce*/ 	.short	(.L_1027 - .L_1026)


	//   ....[0]....
.L_1026:
        /*00d0*/ 	.word	0x000011d0


	//   ....[1]....
        /*00d4*/ 	.word	0x00001200


	//   ....[2]....
        /*00d8*/ 	.word	0x00001930


	//   ....[3]....
        /*00dc*/ 	.word	0x00001970


	//   ....[4]....
        /*00e0*/ 	.word	0x000019f0


	//   ....[5]....
        /*00e4*/ 	.word	0x00001a00


	//   ....[6]....
        /*00e8*/ 	.word	0x00001a30


	//   ....[7]....
        /*00ec*/ 	.word	0x00001a40


	//----- nvinfo : EIATTR_VRC_CTA_INIT_COUNT
	.align		4
.L_1027:
        /*00f0*/ 	.byte	0x02, 0x4a
	.zero		1
	.zero		1


	//----- nvinfo : EIATTR_EXIT_INSTR_OFFSETS
	.align		4
        /*00f4*/ 	.byte	0x04, 0x1c
        /*00f6*/ 	.short	(.L_1029 - .L_1028)


	//   ....[0]....
.L_1028:
        /*00f8*/ 	.word	0x00000050


	//   ....[1]....
        /*00fc*/ 	.word	0x00002020


	//----- nvinfo : EIATTR_MAX_THREADS
	.align		4
.L_1029:
        /*0100*/ 	.byte	0x04, 0x05
        /*0102*/ 	.short	(.L_1031 - .L_1030)
.L_1030:
        /*0104*/ 	.word	0x000001e0
        /*0108*/ 	.word	0x00000001
        /*010c*/ 	.word	0x00000001


	//----- nvinfo : EIATTR_CRS_STACK_SIZE
	.align		4
.L_1031:
        /*0110*/ 	.byte	0x04, 0x1e
        /*0112*/ 	.short	(.L_1033 - .L_1032)
.L_1032:
        /*0114*/ 	.word	0x00000000


	//----- nvinfo : EIATTR_CBANK_PARAM_SIZE
	.align		4
.L_1033:
        /*0118*/ 	.byte	0x03, 0x19
        /*011a*/ 	.short	0x0048


	//----- nvinfo : EIATTR_PARAM_CBANK
	.align		4
        /*011c*/ 	.byte	0x04, 0x0a
        /*011e*/ 	.short	(.L_1035 - .L_1034)
	.align		4
.L_1034:
        /*0120*/ 	.word	index@(.nv.constant0._ZN13group_norm_v214gn_cuda_kernelI13__nv_bfloat16Li480ELi1ELi32ELi30ELi1024ELb0ELi8ELi960ELi960ELi4ELb1ELi1ELb0ELb0ENS_16CompileConditionILi1000EEEEEvPT_PKS4_S7_S7_flPfS8_Pj)
        /*0124*/ 	.short	0x0380
        /*0126*/ 	.short	0x0048


	//----- nvinfo : EIATTR_SW_WAR
	.align		4
.L_1035:
        /*0128*/ 	.byte	0x04, 0x36
        /*012a*/ 	.short	(.L_1037 - .L_1036)
.L_1036:
        /*012c*/ 	.word	0x00000008
.L_1037:


//--------------------- .nv.info._ZN13group_norm_v214gn_cuda_kernelI13__nv_bfloat16Li480ELi3ELi32ELi30ELi1024ELb0ELi8ELi960ELi960ELi4ELb1ELi2ELb0ELb0ENS_16CompileConditionILi1000EEEEEvPT_PKS4_S7_S7_flPfS8_Pj --------------------------
	.section	.nv.info._ZN13group_norm_v214gn_cuda_kernelI13__nv_bfloat16Li480ELi3ELi32ELi30ELi1024ELb0ELi8ELi960ELi960ELi4ELb1ELi2ELb0ELb0ENS_16CompileConditionILi1000EEEEEvPT_PKS4_S7_S7_flPfS8_Pj,"",@"SHT_CUDA_INFO"
	.sectionflags	@""
	.align	4


	//----- nvinfo : EIATTR_CUDA_API_VERSION
	.align		4
        /*0000*/ 	.byte	0x04, 0x37
        /*0002*/ 	.short	(.L_1039 - .L_1038)
.L_1038:
        /*0004*/ 	.word	0x00000082


	//----- nvinfo : EIATTR_KPARAM_INFO
	.align		4
.L_1039:
        /*0008*/ 	.byte	0x04, 0x17
        /*000a*/ 	.short	(.L_1041 - .L_1040)
.L_1040:
        /*000c*/ 	.word	0x00000000
        /*0010*/ 	.short	0x0008
        /*0012*/ 	.short	0x0040
        /*0014*/ 	.byte	0x00, 0xf5, 0x21, 0x00


	//----- nvinfo : EIATTR_KPARAM_INFO
	.align		4
.L_1041:
        /*0018*/ 	.byte	0x04, 0x17
        /*001a*/ 	.short	(.L_1043 - .L_1042)
.L_1042:
        /*001c*/ 	.word	0x00000000
        /*0020*/ 	.short	0x0007
        /*0022*/ 	.short	0x0038
        /*0024*/ 	.byte	0x00, 0xf5, 0x21, 0x00


	//----- nvinfo : EIATTR_KPARAM_INFO
	.align		4
.L_1043:
        /*0028*/ 	.byte	0x04, 0x17
        /*002a*/ 	.short	(.L_1045 - .L_1044)
.L_1044:
        /*002c*/ 	.word	0x00000000
        /*0030*/ 	.short	0x0006
        /*0032*/ 	.short	0x0030
        /*0034*/ 	.byte	0x00, 0xf5, 0x21, 0x00


	//----- nvinfo : EIATTR_KPARAM_INFO
	.align		4
.L_1045:
        /*0038*/ 	.byte	0x04, 0x17
        /*003a*/ 	.short	(.L_1047 - .L_1046)
.L_1046:
        /*003c*/ 	.word	0x00000000
        /*0040*/ 	.short	0x0005
        /*0042*/ 	.short	0x0028
        /*0044*/ 	.byte	0x00, 0xf0, 0x21, 0x00


	//----- nvinfo : EIATTR_KPARAM_INFO
	.align		4
.L_1047:
        /*0048*/ 	.byte	0x04, 0x17
        /*004a*/ 	.short	(.L_1049 - .L_1048)
.L_1048:
        /*004c*/ 	.word	0x00000000
        /*0050*/ 	.short	0x0004
        /*0052*/ 	.short	0x0020
        /*0054*/ 	.byte	0x00, 0xf0, 0x11, 0x00


	//----- nvinfo : EIATTR_KPARAM_INFO
	.align		4
.L_1049:
        /*0058*/ 	.byte	0x04, 0x17
        /*005a*/ 	.short	(.L_1051 - .L_1050)
.L_1050:
        /*005c*/ 	.word	0x00000000
        /*0060*/ 	.short	0x0003
        /*0062*/ 	.short	0x0018
        /*0064*/ 	.byte	0x00, 0xf5, 0x21, 0x00


	//----- nvinfo : EIATTR_KPARAM_INFO
	.align		4
.L_1051:
        /*0068*/ 	.byte	0x04, 0x17
        /*006a*/ 	.short	(.L_1053 - .L_1052)
.L_1052:
        /*006c*/ 	.word	0x00000000
        /*0070*/ 	.short	0x0002
        /*0072*/ 	.short	0x0010
        /*0074*/ 	.byte	0x00, 0xf5, 0x21, 0x00


	//----- nvinfo : EIATTR_KPARAM_INFO
	.align		4
.L_1053:
        /*0078*/ 	.byte	0x04, 0x17
        /*007a*/ 	.short	(.L_1055 - .L_1054)
.L_1054:
        /*007c*/ 	.word	0x00000000
        /*0080*/ 	.short	0x0001
        /*0082*/ 	.short	0x0008
        /*0084*/ 	.byte	0x00, 0xf5, 0x21, 0x00


	//----- nvinfo : EIATTR_KPARAM_INFO
	.align		4
.L_1055:
        /*0088*/ 	.byte	0x04, 0x17
        /*008a*/ 	.short	(.L_1057 - .L_1056)
.L_1056:
        /*008c*/ 	.word	0x00000000
        /*0090*/ 	.short	0x0000
        /*0092*/ 	.short	0x0000
        /*0094*/ 	.byte	0x00, 0xf5, 0x21, 0x00


	//----- nvinfo : EIATTR_SPARSE_MMA_MASK
	.align		4
.L_1057:
        /*0098*/ 	.byte	0x03, 0x50
        /*009a*/ 	.short	0x0000


	//----- nvinfo : EIATTR_MAXREG_COUNT
	.align		4
        /*009c*/ 	.byte	0x03, 0x1b
        /*009e*/ 	.short	0x0028


	//----- nvinfo : EIATTR_NUM_BARRIERS
	.align		4
        /*00a0*/ 	.byte	0x02, 0x4c
        /*00a2*/ 	.byte	0x01
	.zero		1


	//----- nvinfo : EIATTR_ANNOTATIONS
	.align		4
        /*00a4*/ 	.byte	0x04, 0x55
        /*00a6*/ 	.short	(.L_1059 - .L_1058)


	//   ....[0]....
.L_1058:
        /*00a8*/ 	.word	0x00000001
        /*00ac*/ 	.byte	0x00, 0x02, 0x00, 0x00, 0x01, 0x00, 0x00, 0x00, 0xd0, 0x02, 0x00, 0x00, 0x01, 0x00, 0x00, 0x00
        /*00bc*/ 	.byte	0xe0, 0x02, 0x00, 0x00, 0x01, 0x00, 0x00, 0x00, 0xf0, 0x02, 0x00, 0x00, 0x01, 0x00, 0x00, 0x00
        /*00cc*/ 	.byte	0x80, 0x14, 0x00, 0x00, 0x01, 0x00, 0x00, 0x00, 0x40, 0x19, 0x00, 0x00, 0x01, 0x00, 0x00, 0x00
        /*00dc*/ 	.byte	0x20, 0x1d, 0x00, 0x00, 0x01, 0x00, 0x00, 0x00, 0x40, 0x1d, 0x00, 0x00


	//----- nvinfo : EIATTR_MERCURY_ISA_VERSION
	.align		4
.L_1059:
        /*00e8*/ 	.byte	0x03, 0x5f
        /*00ea*/ 	.short	0x0101


	//----- nvinfo : EIATTR_COOP_GROUP_MASK_REGIDS
	.align		4
        /*00ec*/ 	.byte	0x04, 0x29
        /*00ee*/ 	.short	(.L_1061 - .L_1060)


	//   ....[0]....
.L_1060:
        /*00f0*/ 	.word	0xffffffff


	//   ....[1]....
        /*00f4*/ 	.word	0xffffffff


	//   ....[2]....
        /*00f8*/ 	.word	0xffffffff


	//   ....[3]....
        /*00fc*/ 	.word	0xffffffff


	//   ....[4]....
        /*0100*/ 	.word	0xffffffff


	//   ....[5]....
        /*0104*/ 	.word	0xffffffff


	//   ....[6]....
        /*0108*/ 	.word	0xffffffff


	//   ....[7]....
        /*010c*/ 	.word	0xffffffff


	//----- nvinfo : EIATTR_COOP_GROUP_INSTR_OFFSETS
	.align		4
.L_1061:
        /*0110*/ 	.byte	0x04, 0x28
        /*0112*/ 	.short	(.L_1063 - .L_1062)


	//   ....[0]....
.L_1062:
        /*0114*/ 	.word	0x00001180


	//   ....[1]....
        /*0118*/ 	.word	0x000011c0


	//   ....[2]....
        /*011c*/ 	.word	0x00001a10


	//   ....[3]....
        /*0120*/ 	.word	0x00001a30


	//   ....[4]....
        /*0124*/ 	.word	0x00001a70


	//   ....[5]....
        /*0128*/ 	.word	0x00001a80


	//   ....[6]....
        /*012c*/ 	.word	0x00001ac0


	//   ....[7]....
        /*0130*/ 	.word	0x00001ad0


	//----- nvinfo : EIATTR_VRC_CTA_INIT_COUNT
	.align		4
.L_1063:
        /*0134*/ 	.byte	0x02, 0x4a
	.zero		1
	.zero		1


	//----- nvinfo : EIATTR_EXIT_INSTR_OFFSETS
	.align		4
        /*0138*/ 	.byte	0x04, 0x1c
        /*013a*/ 	.short	(.L_1065 - .L_1064)


	//   ....[0]....
.L_1064:
        /*013c*/ 	.word	0x00000060


	//   ....[1]....
        /*0140*/ 	.word	0x000022b0


	//----- nvinfo : EIATTR_MAX_THREADS
	.align		4
.L_1065:
        /*0144*/ 	.byte	0x04, 0x05
        /*0146*/ 	.short	(.L_1067 - .L_1066)
.L_1066:
        /*0148*/ 	.word	0x000001e0
        /*014c*/ 	.word	0x00000001
        /*0150*/ 	.word	0x00000001


	//----- nvinfo : EIATTR_CRS_STACK_SIZE
	.align		4
.L_1067:
        /*0154*/ 	.byte	0x04, 0x1e
        /*0156*/ 	.short	(.L_1069 - .L_1068)
.L_1068:
        /*0158*/ 	.word	0x00000000


	//----- nvinfo : EIATTR_CBANK_PARAM_SIZE
	.align		4
.L_1069:
        /*015c*/ 	.byte	0x03, 0x19
        /*015e*/ 	.short	0x0048


	//----- nvinfo : EIATTR_PARAM_CBANK
	.align		4
        /*0160*/ 	.byte	0x04, 0x0a
        /*0162*/ 	.short	(.L_1071 - .L_1070)
	.align		4
.L_1070:
        /*0164*/ 	.word	index@(.nv.constant0._ZN13group_norm_v214gn_cuda_kernelI13__nv_bfloat16Li480ELi3ELi32ELi30ELi1024ELb0ELi8ELi960ELi960ELi4ELb1ELi2ELb0ELb0ENS_16CompileConditionILi1000EEEEEvPT_PKS4_S7_S7_flPfS8_Pj)
        /*0168*/ 	.short	0x0380
        /*016a*/ 	.short	0x0048


	//----- nvinfo : EIATTR_SW_WAR
	.align		4
.L_1071:
        /*016c*/ 	.byte	0x04, 0x36
        /*016e*/ 	.short	(.L_1073 - .L_1072)
.L_1072:
        /*0170*/ 	.word	0x00000008
.L_1073:


//--------------------- .nv.info._ZN13group_norm_v214gn_cuda_kernelI13__nv_bfloat16Li480ELi1ELi32ELi30ELi1024ELb0ELi16ELi960ELi960ELi4ELb1ELi2ELb0ELb0ENS_16CompileConditionILi1000EEEEEvPT_PKS4_S7_S7_flPfS8_Pj --------------------------
	.section	.nv.info._ZN13group_norm_v214gn_cuda_kernelI13__nv_bfloat16Li480ELi1ELi32ELi30ELi1024ELb0ELi16ELi960ELi960ELi4ELb1ELi2ELb0ELb0ENS_16CompileConditionILi1000EEEEEvPT_PKS4_S7_S7_flPfS8_Pj,"",@"SHT_CUDA_INFO"
	.sectionflags	@""
	.align	4


	//----- nvinfo : EIATTR_CUDA_API_VERSION
	.align		4
        /*0000*/ 	.byte	0x04, 0x37
        /*0002*/ 	.short	(.L_1075 - .L_1074)
.L_1074:
        /*0004*/ 	.word	0x00000082


	//----- nvinfo : EIATTR_KPARAM_INFO
	.align		4
.L_1075:
        /*0008*/ 	.byte	0x04, 0x17
        /*000a*/ 	.short	(.L_1077 - .L_1076)
.L_1076:
        /*000c*/ 	.word	0x00000000
        /*0010*/ 	.short	0x0008
        /*0012*/ 	.short	0x0040
        /*0014*/ 	.byte	0x00, 0xf5, 0x21, 0x00


	//----- nvinfo : EIATTR_KPARAM_INFO
	.align		4
.L_1077:
        /*0018*/ 	.byte	0x04, 0x17
        /*001a*/ 	.short	(.L_1079 - .L_1078)
.L_1078:
        /*001c*/ 	.word	0x00000000
        /*0020*/ 	.short	0x0007
        /*0022*/ 	.short	0x0038
        /*0024*/ 	.byte	0x00, 0xf5, 0x21, 0x00


	//----- nvinfo : EIATTR_KPARAM_INFO
	.align		4
.L_1079:
        /*0028*/ 	.byte	0x04, 0x17
        /*002a*/ 	.short	(.L_1081 - .L_1080)
.L_1080:
        /*002c*/ 	.word	0x00000000
        /*0030*/ 	.short	0x0006
        /*0032*/ 	.short	0x0030
        /*0034*/ 	.byte	0x00, 0xf5, 0x21, 0x00


	//----- nvinfo : EIATTR_KPARAM_INFO
	.align		4
.L_1081:
        /*0038*/ 	.byte	0x04, 0x17
        /*003a*/ 	.short	(.L_1083 - .L_1082)
.L_1082:
        /*003c*/ 	.word	0x00000000
        /*0040*/ 	.short	0x0005
        /*0042*/ 	.short	0x0028
        /*0044*/ 	.byte	0x00, 0xf0, 0x21, 0x00


	//----- nvinfo : EIATTR_KPARAM_INFO
	.align		4
.L_1083:
        /*0048*/ 	.byte	0x04, 0x17
        /*004a*/ 	.short	(.L_1085 - .L_1084)
.L_1084:
        /*004c*/ 	.word	0x00000000
        /*0050*/ 	.short	0x0004
        /*0052*/ 	.short	0x0020
        /*0054*/ 	.byte	0x00, 0xf0, 0x11, 0x00


	//----- nvinfo : EIATTR_KPARAM_INFO
	.align		4
.L_1085:
        /*0058*/ 	.byte	0x04, 0x17
        /*005a*/ 	.short	(.L_1087 - .L_1086)
.L_1086:
        /*005c*/ 	.word	0x00000000
        /*0060*/ 	.short	0x0003
        /*0062*/ 	.short	0x0018
        /*0064*/ 	.byte	0x00, 0xf5, 0x21, 0x00


	//----- nvinfo : EIATTR_KPARAM_INFO
	.align		4
.L_1087:
        /*0068*/ 	.byte	0x04, 0x17
        /*006a*/ 	.short	(.L_1089 - .L_1088)
.L_1088:
        /*006c*/ 	.word	0x00000000
        /*0070*/ 	.short	0x0002
        /*0072*/ 	.short	0x0010
        /*0074*/ 	.byte	0x00, 0xf5, 0x21, 0x00


	//----- nvinfo : EIATTR_KPARAM_INFO
	.align		4
.L_1089:
        /*0078*/ 	.byte	0x04, 0x17
        /*007a*/ 	.short	(.L_1091 - .L_1090)
.L_1090:
        /*007c*/ 	.word	0x00000000
        /*0080*/ 	.short	0x0001
        /*0082*/ 	.short	0x0008
        /*0084*/ 	.byte	0x00, 0xf5, 0x21, 0x00


	//----- nvinfo : EIATTR_KPARAM_INFO
	.align		4
.L_1091:
        /*0088*/ 	.byte	0x04, 0x17
        /*008a*/ 	.short	(.L_1093 - .L_1092)
.L_1092:
        /*008c*/ 	.word	0x00000000
        /*0090*/ 	.short	0x0000
        /*0092*/ 	.short	0x0000
        /*0094*/ 	.byte	0x00, 0xf5, 0x21, 0x00


	//----- nvinfo : EIATTR_SPARSE_MMA_MASK
	.align		4
.L_1093:
        /*0098*/ 	.byte	0x03, 0x50
        /*009a*/ 	.short	0x0000


	//----- nvinfo : EIATTR_MAXREG_COUNT
	.align		4
        /*009c*/ 	.byte	0x03, 0x1b
        /*009e*/ 	.short	0x0080


	//----- nvinfo : EIATTR_NUM_BARRIERS
	.align		4
        /*00a0*/ 	.byte	0x02, 0x4c
        /*00a2*/ 	.byte	0x01
	.zero		1


	//----- nvinfo : EIATTR_MERCURY_ISA_VERSION
	.align		4
        /*00a4*/ 	.byte	0x03, 0x5f
        /*00a6*/ 	.short	0x0101


	//----- nvinfo : EIATTR_COOP_GROUP_MASK_REGIDS
	.align		4
        /*00a8*/ 	.byte	0x04, 0x29
        /*00aa*/ 	.short	(.L_1095 - .L_1094)


	//   ....[0]....
.L_1094:
        /*00ac*/ 	.word	0xffffffff


	//   ....[1]....
        /*00b0*/ 	.word	0xffffffff


	//   ....[2]....
        /*00b4*/ 	.word	0xffffffff


	//   ....[3]....
        /*00b8*/ 	.word	0xffffffff


	//   ....[4]....
        /*00bc*/ 	.word	0xffffffff


	//   ....[5]....
        /*00c0*/ 	.word	0xffffffff


	//   ....[6]....
        /*00c4*/ 	.word	0xffffffff


	//   ....[7]....
        /*00c8*/ 	.word	0xffffffff


	//----- nvinfo : EIATTR_COOP_GROUP_INSTR_OFFSETS
	.align		4
.L_1095:
        /*00cc*/ 	.byte	0x04, 0x28
        /*00ce*/ 	.short	(.L_1097 - .L_1096)


	//   ....[0]....
.L_1096:
        /*00d0*/ 	.word	0x00001570


	//   ....[1]....
        /*00d4*/ 	.word	0x000015a0


	//   ....[2]....
        /*00d8*/ 	.word	0x00001a50


	//   ....[3]....
        /*00dc*/ 	.word	0x00001a90


	//   ....[4]....
        /*00e0*/ 	.word	0x00001b00


	//   ....[5]....
        /*00e4*/ 	.word	0x00001b10


	//   ....[6]....
        /*00e8*/ 	.word	0x00001b40


	//   ....[7]....
        /*00ec*/ 	.word	0x00001b50


	//----- nvinfo : EIATTR_VRC_CTA_INIT_COUNT
	.align		4
.L_1097:
        /*00f0*/ 	.byte	0x02, 0x4a
	.zero		1
	.zero		1


	//----- nvinfo : EIATTR_EXIT_INSTR_OFFSETS
	.align		4
        /*00f4*/ 	.byte	0x04, 0x1c
        /*00f6*/ 	.short	(.L_1099 - .L_1098)


	//   ....[0]....
.L_1098:
        /*00f8*/ 	.word	0x00000050


	//   ....[1]....
        /*00fc*/ 	.word	0x00002500


	//----- nvinfo : EIATTR_MAX_THREADS
	.align		4
.L_1099:
        /*0100*/ 	.byte	0x04, 0x05
        /*0102*/ 	.short	(.L_1101 - .L_1100)
.L_1100:
        /*0104*/ 	.word	0x000001e0
        /*0108*/ 	.word	0x00000001
        /*010c*/ 	.word	0x00000001


	//----- nvinfo : EIATTR_CRS_STACK_SIZE
	.align		4
.L_1101:
        /*0110*/ 	.byte	0x04, 0x1e
        /*0112*/ 	.short	(.L_1103 - .L_1102)
.L_1102:
        /*0114*/ 	.word	0x00000000


	//----- nvinfo : EIATTR_CBANK_PARAM_SIZE
	.align		4
.L_1103:
        /*0118*/ 	.byte	0x03, 0x19
        /*011a*/ 	.short	0x0048


	//----- nvinfo : EIATTR_PARAM_CBANK
	.align		4
        /*011c*/ 	.byte	0x04, 0x0a
        /*011e*/ 	.short	(.L_1105 - .L_1104)
	.align		4
.L_1104:
        /*0120*/ 	.word	index@(.nv.constant0._ZN13group_norm_v214gn_cuda_kernelI13__nv_bfloat16Li480ELi1ELi32ELi30ELi1024ELb0ELi16ELi960ELi960ELi4ELb1ELi2ELb0ELb0ENS_16CompileConditionILi1000EEEEEvPT_PKS4_S7_S7_flPfS8_Pj)
        /*0124*/ 	.short	0x0380
        /*0126*/ 	.short	0x0048


	//----- nvinfo : EIATTR_SW_WAR
	.align		4
.L_1105:
        /*0128*/ 	.byte	0x04, 0x36
        /*012a*/ 	.short	(.L_1107 - .L_1106)
.L_1106:
        /*012c*/ 	.word	0x00000008
.L_1107:


//--------------------- .nv.info._ZN13group_norm_v214gn_cuda_kernelI13__nv_bfloat16Li480ELi3ELi32ELi30ELi1024ELb0ELi16ELi960ELi960ELi4ELb1ELi5ELb0ELb0ENS_16CompileConditionILi1000EEEEEvPT_PKS4_S7_S7_flPfS8_Pj --------------------------
	.section	.nv.info._ZN13group_norm_v214gn_cuda_kernelI13__nv_bfloat16Li480ELi3ELi32ELi30ELi1024ELb0ELi16ELi960ELi960ELi4ELb1ELi5ELb0ELb0ENS_16CompileConditionILi1000EEEEEvPT_PKS4_S7_S7_flPfS8_Pj,"",@"SHT_CUDA_INFO"
	.sectionflags	@""
	.align	4


	//----- nvinfo : EIATTR_CUDA_API_VERSION
	.align		4
        /*0000*/ 	.byte	0x04, 0x37
        /*0002*/ 	.short	(.L_1109 - .L_1108)
.L_1108:
        /*0004*/ 	.word	0x00000082


	//----- nvinfo : EIATTR_KPARAM_INFO
	.align		4
.L_1109:
        /*0008*/ 	.byte	0x04, 0x17
        /*000a*/ 	.short	(.L_1111 - .L_1110)
.L_1110:
        /*000c*/ 	.word	0x00000000
        /*0010*/ 	.short	0x0008
        /*0012*/ 	.short	0x0040
        /*0014*/ 	.byte	0x00, 0xf5, 0x21, 0x00


	//----- nvinfo : EIATTR_KPARAM_INFO
	.align		4
.L_1111:
        /*0018*/ 	.byte	0x04, 0x17
        /*001a*/ 	.short	(.L_1113 - .L_1112)
.L_1112:
        /*001c*/ 	.word	0x00000000
        /*0020*/ 	.short	0x0007
        /*0022*/ 	.short	0x0038
        /*0024*/ 	.byte	0x00, 0xf5, 0x21, 0x00


	//----- nvinfo : EIATTR_KPARAM_INFO
	.align		4
.L_1113:
        /*0028*/ 	.byte	0x04, 0x17
        /*002a*/ 	.short	(.L_1115 - .L_1114)
.L_1114:
        /*002c*/ 	.word	0x00000000
        /*0030*/ 	.short	0x0006
        /*0032*/ 	.short	0x0030
        /*0034*/ 	.byte	0x00, 0xf5, 0x21, 0x00


	//----- nvinfo : EIATTR_KPARAM_INFO
	.align		4
.L_1115:
        /*0038*/ 	.byte	0x04, 0x17
        /*003a*/ 	.short	(.L_1117 - .L_1116)
.L_1116:
        /*003c*/ 	.word	0x00000000
        /*0040*/ 	.short	0x0005
        /*0042*/ 	.short	0x0028
        /*0044*/ 	.byte	0x00, 0xf0, 0x21, 0x00


	//----- nvinfo : EIATTR_KPARAM_INFO
	.align		4
.L_1117:
        /*0048*/ 	.byte	0x04, 0x17
        /*004a*/ 	.short	(.L_1119 - .L_1118)
.L_1118:
        /*004c*/ 	.word	0x00000000
        /*0050*/ 	.short	0x0004
        /*0052*/ 	.short	0x0020
        /*0054*/ 	.byte	0x00, 0xf0, 0x11, 0x00


	//----- nvinfo : EIATTR_KPARAM_INFO
	.align		4
.L_1119:
        /*0058*/ 	.byte	0x04, 0x17
        /*005a*/ 	.short	(.L_1121 - .L_1120)
.L_1120:
        /*005c*/ 	.word	0x00000000
        /*0060*/ 	.short	0x0003
        /*0062*/ 	.short	0x0018
        /*0064*/ 	.byte	0x00, 0xf5, 0x21, 0x00


	//----- nvinfo : EIATTR_KPARAM_INFO
	.align		4
.L_1121:
        /*0068*/ 	.byte	0x04, 0x17
        /*006a*/ 	.short	(.L_1123 - .L_1122)
.L_1122:
        /*006c*/ 	.word	0x00000000
        /*0070*/ 	.short	0x0002
        /*0072*/ 	.short	0x0010
        /*0074*/ 	.byte	0x00, 0xf5, 0x21, 0x00


	//----- nvinfo : EIATTR_KPARAM_INFO
	.align		4
.L_1123:
        /*0078*/ 	.byte	0x04, 0x17
        /*007a*/ 	.short	(.L_1125 - .L_1124)
.L_1124:
        /*007c*/ 	.word	0x00000000
        /*0080*/ 	.short	0x0001
        /*0082*/ 	.short	0x0008
        /*0084*/ 	.byte	0x00, 0xf5, 0x21, 0x00


	//----- nvinfo : EIATTR_KPARAM_INFO
	.align		4
.L_1125:
        /*0088*/ 	.byte	0x04, 0x17
        /*008a*/ 	.short	(.L_1127 - .L_1126)
.L_1126:
        /*008c*/ 	.word	0x00000000
        /*0090*/ 	.short	0x0000
        /*0092*/ 	.short	0x0000
        /*0094*/ 	.byte	0x00, 0xf5, 0x21, 0x00


	//----- nvinfo : EIATTR_SPARSE_MMA_MASK
	.align		4
.L_1127:
        /*0098*/ 	.byte	0x03, 0x50
        /*009a*/ 	.short	0x0000


	//----- nvinfo : EIATTR_MAXREG_COUNT
	.align		4
        /*009c*/ 	.byte	0x03, 0x1b
        /*009e*/ 	.short	0x0028


	//----- nvinfo : EIATTR_NUM_BARRIERS
	.align		4
        /*00a0*/ 	.byte	0x02, 0x4c
        /*00a2*/ 	.byte	0x01
	.zero		1


	//----- nvinfo : EIATTR_ANNOTATIONS
	.align		4
        /*00a4*/ 	.byte	0x04, 0x55
        /*00a6*/ 	.short	(.L_1129 - .L_1128)


	//   ....[0]....
.L_1128:
        /* <DEDUP_REMOVED lines=29> */


	//----- nvinfo : EIATTR_MERCURY_ISA_VERSION
	.align		4
.L_1129:
        /*0260*/ 	.byte	0x03, 0x5f
        /*0262*/ 	.short	0x0101


	//----- nvinfo : EIATTR_COOP_GROUP_MASK_REGIDS
	.align		4
        /*0264*/ 	.byte	0x04, 0x29
        /*0266*/ 	.short	(.L_1131 - .L_1130)


	//   ....[0]....
.L_1130:
        /*0268*/ 	.word	0xffffffff


	//   ....[1]....
        /*026c*/ 	.word	0xffffffff


	//   ....[2]....
        /*0270*/ 	.word	0xffffffff


	//   ....[3]....
        /*0274*/ 	.word	0xffffffff


	//   ....[4]....
        /*0278*/ 	.word	0xffffffff


	//   ....[5]....
        /*027c*/ 	.word	0xffffffff


	//   ....[6]....
        /*0280*/ 	.word	0xffffffff


	//   ....[7]....
        /*0284*/ 	.word	0xffffffff


	//----- nvinfo : EIATTR_COOP_GROUP_INSTR_OFFSETS
	.align		4
.L_1131:
        /*0288*/ 	.byte	0x04, 0x28
        /*028a*/ 	.short	(.L_1133 - .L_1132)


	//   ....[0]....
.L_1132:
        /*028c*/ 	.word	0x00001750


	//   ....[1]....
        /*0290*/ 	.word	0x00001760


	//   ....[2]....
        /*0294*/ 	.word	0x00001d50


	//   ....[3]....
        /*0298*/ 	.word	0x00001d70


	//   ....[4]....
        /*029c*/ 	.word	0x00001db0


	//   ....[5]....
        /*02a0*/ 	.word	0x00001dc0


	//   ....[6]....
        /*02a4*/ 	.word	0x00001e00


	//   ....[7]....
        /*02a8*/ 	.word	0x00001e10


	//----- nvinfo : EIATTR_VRC_CTA_INIT_COUNT
	.align		4
.L_1133:
        /*02ac*/ 	.byte	0x02, 0x4a
	.zero		1
	.zero		1


	//----- nvinfo : EIATTR_EXIT_INSTR_OFFSETS
	.align		4
        /*02b0*/ 	.byte	0x04, 0x1c
        /*02b2*/ 	.short	(.L_1135 - .L_1134)


	//   ....[0]....
.L_1134:
        /*02b4*/ 	.word	0x00000060


	//   ....[1]....
        /*02b8*/ 	.word	0x00002aa0


	//----- nvinfo : EIATTR_MAX_THREADS
	.align		4
.L_1135:
        /*02bc*/ 	.byte	0x04, 0x05
        /*02be*/ 	.short	(.L_1137 - .L_1136)
.L_1136:
        /*02c0*/ 	.word	0x000001e0
        /*02c4*/ 	.word	0x00000001
        /*02c8*/ 	.word	0x00000001


	//----- nvinfo : EIATTR_CRS_STACK_SIZE
	.align		4
.L_1137:
        /*02cc*/ 	.byte	0x04, 0x1e
        /*02ce*/ 	.short	(.L_1139 - .L_1138)
.L_1138:
        /*02d0*/ 	.word	0x00000000


	//----- nvinfo : EIATTR_CBANK_PARAM_SIZE
	.align		4
.L_1139:
        /*02d4*/ 	.byte	0x03, 0x19
        /*02d6*/ 	.short	0x0048


	//----- nvinfo : EIATTR_PARAM_CBANK
	.align		4
        /*02d8*/ 	.byte	0x04, 0x0a
        /*02da*/ 	.short	(.L_1141 - .L_1140)
	.align		4
.L_1140:
        /*02dc*/ 	.word	index@(.nv.constant0._ZN13group_norm_v214gn_cuda_kernelI13__nv_bfloat16Li480ELi3ELi32ELi30ELi1024ELb0ELi16ELi960ELi960ELi4ELb1ELi5ELb0ELb0ENS_16CompileConditionILi1000EEEEEvPT_PKS4_S7_S7_flPfS8_Pj)
        /*02e0*/ 	.short	0x0380
        /*02e2*/ 	.short	0x0048


	//----- nvinfo : EIATTR_SW_WAR
	.align		4
.L_1141:
        /*02e4*/ 	.byte	0x04, 0x36
        /*02e6*/ 	.short	(.L_1143 - .L_1142)
.L_1142:
        /*02e8*/ 	.word	0x00000008
.L_1143:


//--------------------- .nv.info._ZN13group_norm_v214gn_cuda_kernelI13__nv_bfloat16Li480ELi1ELi32ELi30ELi1024ELb0ELi32ELi960ELi960ELi4ELb1ELi4ELb0ELb0ENS_16CompileConditionILi1000EEEEEvPT_PKS4_S7_S7_flPfS8_Pj --------------------------
	.section	.nv.info._ZN13group_norm_v214gn_cuda_kernelI13__nv_bfloat16Li480ELi1ELi32ELi30ELi1024ELb0ELi32ELi960ELi960ELi4ELb1ELi4ELb0ELb0ENS_16CompileConditionILi1000EEEEEvPT_PKS4_S7_S7_flPfS8_Pj,"",@"SHT_CUDA_INFO"
	.sectionflags	@""
	.align	4


	//----- nvinfo : EIATTR_CUDA_API_VERSION
	.align		4
        /*0000*/ 	.byte	0x04, 0x37
        /*0002*/ 	.short	(.L_1145 - .L_1144)
.L_1144:
        /*0004*/ 	.word	0x00000082


	//----- nvinfo : EIATTR_KPARAM_INFO
	.align		4
.L_1145:
        /*0008*/ 	.byte	0x04, 0x17
        /*000a*/ 	.short	(.L_1147 - .L_1146)
.L_1146:
        /*000c*/ 	.word	0x00000000
        /*0010*/ 	.short	0x0008
        /*0012*/ 	.short	0x0040
        /*0014*/ 	.byte	0x00, 0xf5, 0x21, 0x00


	//----- nvinfo : EIATTR_KPARAM_INFO
	.align		4
.L_1147:
        /*0018*/ 	.byte	0x04, 0x17
        /*001a*/ 	.short	(.L_1149 - .L_1148)
.L_1148:
        /*001c*/ 	.word	0x00000000
        /*0020*/ 	.short	0x0007
        /*0022*/ 	.short	0x0038
        /*0024*/ 	.byte	0x00, 0xf5, 0x21, 0x00


	//----- nvinfo : EIATTR_KPARAM_INFO
	.align		4
.L_1149:
        /*0028*/ 	.byte	0x04, 0x17
        /*002a*/ 	.short	(.L_1151 - .L_1150)
.L_1150:
        /*002c*/ 	.word	0x00000000
        /*0030*/ 	.short	0x0006
        /*0032*/ 	.short	0x0030
        /*0034*/ 	.byte	0x00, 0xf5, 0x21, 0x00


	//----- nvinfo : EIATTR_KPARAM_INFO
	.align		4
.L_1151:
        /*0038*/ 	.byte	0x04, 0x17
        /*003a*/ 	.short	(.L_1153 - .L_1152)
.L_1152:
        /*003c*/ 	.word	0x00000000
        /*0040*/ 	.short	0x0005
        /*0042*/ 	.short	0x0028
        /*0044*/ 	.byte	0x00, 0xf0, 0x21, 0x00


	//----- nvinfo : EIATTR_KPARAM_INFO
	.align		4
.L_1153:
        /*0048*/ 	.byte	0x04, 0x17
        /*004a*/ 	.short	(.L_1155 - .L_1154)
.L_1154:
        /*004c*/ 	.word	0x00000000
        /*0050*/ 	.short	0x0004
        /*0052*/ 	.short	0x0020
        /*0054*/ 	.byte	0x00, 0xf0, 0x11, 0x00


	//----- nvinfo : EIATTR_KPARAM_INFO
	.align		4
.L_1155:
        /*0058*/ 	.byte	0x04, 0x17
        /*005a*/ 	.short	(.L_1157 - .L_1156)
.L_1156:
        /*005c*/ 	.word	0x00000000
        /*0060*/ 	.short	0x0003
        /*0062*/ 	.short	0x0018
        /*0064*/ 	.byte	0x00, 0xf5, 0x21, 0x00


	//----- nvinfo : EIATTR_KPARAM_INFO
	.align		4
.L_1157:
        /*0068*/ 	.byte	0x04, 0x17
        /*006a*/ 	.short	(.L_1159 - .L_1158)
.L_1158:
        /*006c*/ 	.word	0x00000000
        /*0070*/ 	.short	0x0002
        /*0072*/ 	.short	0x0010
        /*0074*/ 	.byte	0x00, 0xf5, 0x21, 0x00


	//----- nvinfo : EIATTR_KPARAM_INFO
	.align		4
.L_1159:
        /*0078*/ 	.byte	0x04, 0x17
        /*007a*/ 	.short	(.L_1161 - .L_1160)
.L_1160:
        /*007c*/ 	.word	0x00000000
        /*0080*/ 	.short	0x0001
        /*0082*/ 	.short	0x0008
        /*0084*/ 	.byte	0x00, 0xf5, 0x21, 0x00


	//----- nvinfo : EIATTR_KPARAM_INFO
	.align		4
.L_1161:
        /*0088*/ 	.byte	0x04, 0x17
        /*008a*/ 	.short	(.L_1163 - .L_1162)
.L_1162:
        /*008c*/ 	.word	0x00000000
        /*0090*/ 	.short	0x0000
        /*0092*/ 	.short	0x0000
        /*0094*/ 	.byte	0x00, 0xf5, 0x21, 0x00


	//----- nvinfo : EIATTR_SPARSE_MMA_MASK
	.align		4
.L_1163:
        /*0098*/ 	.byte	0x03, 0x50
        /*009a*/ 	.short	0x0000


	//----- nvinfo : EIATTR_MAXREG_COUNT
	.align		4
        /*009c*/ 	.byte	0x03, 0x1b
        /*009e*/ 	.short	0x0080


	//----- nvinfo : EIATTR_NUM_BARRIERS
	.align		4
        /*00a0*/ 	.byte	0x02, 0x4c
        /*00a2*/ 	.byte	0x01
	.zero		1


	//----- nvinfo : EIATTR_MERCURY_ISA_VERSION
	.align		4
        /*00a4*/ 	.byte	0x03, 0x5f
        /*00a6*/ 	.short	0x0101


	//----- nvinfo : EIATTR_INT_WARP_WIDE_INSTR_OFFSETS
	.align		4
        /*00a8*/ 	.byte	0x04, 0x31
        /*00aa*/ 	.short	(.L_1165 - .L_1164)


	//   ....[0]....
.L_1164:
        /*00ac*/ 	.word	0x00001cf0


	//----- nvinfo : EIATTR_COOP_GROUP_MASK_REGIDS
	.align		4
.L_1165:
        /*00b0*/ 	.byte	0x04, 0x29
        /*00b2*/ 	.short	(.L_1167 - .L_1166)


	//   ....[0]....
.L_1166:
        /*00b4*/ 	.word	0xffffffff


	//   ....[1]....
        /*00b8*/ 	.word	0xffffffff


	//   ....[2]....
        /*00bc*/ 	.word	0xffffffff


	//   ....[3]....
        /*00c0*/ 	.word	0xffffffff


	//   ....[4]....
        /*00c4*/ 	.word	0xffffffff


	//   ....[5]....
        /*00c8*/ 	.word	0xffffffff


	//   ....[6]....
        /*00cc*/ 	.word	0xffffffff


	//   ....[7]....
        /*00d0*/ 	.word	0xffffffff


	//----- nvinfo : EIATTR_COOP_GROUP_INSTR_OFFSETS
	.align		4
.L_1167:
        /*00d4*/ 	.byte	0x04, 0x28
        /*00d6*/ 	.short	(.L_1169 - .L_1168)


	//   ....[0]....
.L_1168:
        /*00d8*/ 	.word	0x00001ce0


	//   ....[1]....
        /*00dc*/ 	.word	0x00001d20


	//   ....[2]....
        /*00e0*/ 	.word	0x000020c0


	//   ....[3]....
        /*00e4*/ 	.word	0x000020f0


	//   ....[4]....
        /*00e8*/ 	.word	0x00002120


	//   ....[5]....
        /*00ec*/ 	.word	0x00002130


	//   ....[6]....
        /*00f0*/ 	.word	0x00002160


	//   ....[7]....
        /*00f4*/ 	.word	0x00002170


	//----- nvinfo : EIATTR_VRC_CTA_INIT_COUNT
	.align		4
.L_1169:
        /*00f8*/ 	.byte	0x02, 0x4a
	.zero		1
	.zero		1


	//----- nvinfo : EIATTR_EXIT_INSTR_OFFSETS
	.align		4
        /*00fc*/ 	.byte	0x04, 0x1c
        /*00fe*/ 	.short	(.L_1171 - .L_1170)


	//   ....[0]....
.L_1170:
        /*0100*/ 	.word	0x00000050


	//   ....[1]....
        /*0104*/ 	.word	0x000033a0


	//----- nvinfo : EIATTR_MAX_THREADS
	.align		4
.L_1171:
        /*0108*/ 	.byte	0x04, 0x05
        /*010a*/ 	.short	(.L_1173 - .L_1172)
.L_1172:
        /*010c*/ 	.word	0x000001e0
        /*0110*/ 	.word	0x00000001
        /*0114*/ 	.word	0x00000001


	//----- nvinfo : EIATTR_CRS_STACK_SIZE
	.align		4
.L_1173:
        /*0118*/ 	.byte	0x04, 0x1e
        /*011a*/ 	.short	(.L_1175 - .L_1174)
.L_1174:
        /*011c*/ 	.word	0x00000000


	//----- nvinfo : EIATTR_CBANK_PARAM_SIZE
	.align		4
.L_1175:
        /*0120*/ 	.byte	0x03, 0x19
        /*0122*/ 	.short	0x0048


	//----- nvinfo : EIATTR_PARAM_CBANK
	.align		4
        /*0124*/ 	.byte	0x04, 0x0a
        /*0126*/ 	.short	(.L_1177 - .L_1176)
	.align		4
.L_1176:
        /*0128*/ 	.word	index@(.nv.constant0._ZN13group_norm_v214gn_cuda_kernelI13__nv_bfloat16Li480ELi1ELi32ELi30ELi1024ELb0ELi32ELi960ELi960ELi4ELb1ELi4ELb0ELb0ENS_16CompileConditionILi1000EEEEEvPT_PKS4_S7_S7_flPfS8_Pj)
        /*012c*/ 	.short	0x0380
        /*012e*/ 	.short	0x0048


	//----- nvinfo : EIATTR_SW_WAR
	.align		4
.L_1177:
        /*0130*/ 	.byte	0x04, 0x36
        /*0132*/ 	.short	(.L_1179 - .L_1178)
.L_1178:
        /*0134*/ 	.word	0x00000008
.L_1179:


//--------------------- .nv.info._ZN13group_norm_v214gn_cuda_kernelI13__nv_bfloat16Li480ELi1ELi32ELi30ELi1024ELb0ELi64ELi960ELi960ELi4ELb1ELi9ELb0ELb0ENS_16CompileConditionILi1000EEEEEvPT_PKS4_S7_S7_flPfS8_Pj --------------------------
	.section	.nv.info._ZN13group_norm_v214gn_cuda_kernelI13__nv_bfloat16Li480ELi1ELi32ELi30ELi1024ELb0ELi64ELi960ELi960ELi4ELb1ELi9ELb0ELb0ENS_16CompileConditionILi1000EEEEEvPT_PKS4_S7_S7_flPfS8_Pj,"",@"SHT_CUDA_INFO"
	.sectionflags	@""
	.align	4


	//----- nvinfo : EIATTR_CUDA_API_VERSION
	.align		4
        /*0000*/ 	.byte	0x04, 0x37
        /*0002*/ 	.short	(.L_1181 - .L_1180)
.L_1180:
        /*0004*/ 	.word	0x00000082


	//----- nvinfo : EIATTR_KPARAM_INFO
	.align		4
.L_1181:
        /*0008*/ 	.byte	0x04, 0x17
        /*000a*/ 	.short	(.L_1183 - .L_1182)
.L_1182:
        /*000c*/ 	.word	0x00000000
        /*0010*/ 	.short	0x0008
        /*0012*/ 	.short	0x0040
        /*0014*/ 	.byte	0x00, 0xf5, 0x21, 0x00


	//----- nvinfo : EIATTR_KPARAM_INFO
	.align		4
.L_1183:
        /*0018*/ 	.byte	0x04, 0x17
        /*001a*/ 	.short	(.L_1185 - .L_1184)
.L_1184:
        /*001c*/ 	.word	0x00000000
        /*0020*/ 	.short	0x0007
        /*0022*/ 	.short	0x0038
        /*0024*/ 	.byte	0x00, 0xf5, 0x21, 0x00


	//----- nvinfo : EIATTR_KPARAM_INFO
	.align		4
.L_1185:
        /*0028*/ 	.byte	0x04, 0x17
        /*002a*/ 	.short	(.L_1187 - .L_1186)
.L_1186:
        /*002c*/ 	.word	0x00000000
        /*0030*/ 	.short	0x0006
        /*0032*/ 	.short	0x0030
        /*0034*/ 	.byte	0x00, 0xf5, 0x21, 0x00


	//----- nvinfo : EIATTR_KPARAM_INFO
	.align		4
.L_1187:
        /*0038*/ 	.byte	0x04, 0x17
        /*003a*/ 	.short	(.L_1189 - .L_1188)
.L_1188:
        /*003c*/ 	.word	0x00000000
        /*0040*/ 	.short	0x0005
        /*0042*/ 	.short	0x0028
        /*0044*/ 	.byte	0x00, 0xf0, 0x21, 0x00


	//----- nvinfo : EIATTR_KPARAM_INFO
	.align		4
.L_1189:
        /*0048*/ 	.byte	0x04, 0x17
        /*004a*/ 	.short	(.L_1191 - .L_1190)
.L_1190:
        /*004c*/ 	.word	0x00000000
        /*0050*/ 	.short	0x0004
        /*0052*/ 	.short	0x0020
        /*0054*/ 	.byte	0x00, 0xf0, 0x11, 0x00


	//----- nvinfo : EIATTR_KPARAM_INFO
	.align		4
.L_1191:
        /*0058*/ 	.byte	0x04, 0x17
        /*005a*/ 	.short	(.L_1193 - .L_1192)
.L_1192:
        /*005c*/ 	.word	0x00000000
        /*0060*/ 	.short	0x0003
        /*0062*/ 	.short	0x0018
        /*0064*/ 	.byte	0x00, 0xf5, 0x21, 0x00


	//----- nvinfo : EIATTR_KPARAM_INFO
	.align		4
.L_1193:
        /*0068*/ 	.byte	0x04, 0x17
        /*006a*/ 	.short	(.L_1195 - .L_1194)
.L_1194:
        /*006c*/ 	.word	0x00000000
        /*0070*/ 	.short	0x0002
        /*0072*/ 	.short	0x0010
        /*0074*/ 	.byte	0x00, 0xf5, 0x21, 0x00


	//----- nvinfo : EIATTR_KPARAM_INFO
	.align		4
.L_1195:
        /*0078*/ 	.byte	0x04, 0x17
        /*007a*/ 	.short	(.L_1197 - .L_1196)
.L_1196:
        /*007c*/ 	.word	0x00000000
        /*0080*/ 	.short	0x0001
        /*0082*/ 	.short	0x0008
        /*0084*/ 	.byte	0x00, 0xf5, 0x21, 0x00


	//----- nvinfo : EIATTR_KPARAM_INFO
	.align		4
.L_1197:
        /*0088*/ 	.byte	0x04, 0x17
        /*008a*/ 	.short	(.L_1199 - .L_1198)
.L_1198:
        /*008c*/ 	.word	0x00000000
        /*0090*/ 	.short	0x0000
        /*0092*/ 	.short	0x0000
        /*0094*/ 	.byte	0x00, 0xf5, 0x21, 0x00


	//----- nvinfo : EIATTR_SPARSE_MMA_MASK
	.align		4
.L_1199:
        /*0098*/ 	.byte	0x03, 0x50
        /*009a*/ 	.short	0x0000


	//----- nvinfo : EIATTR_MAXREG_COUNT
	.align		4
        /*009c*/ 	.byte	0x03, 0x1b
        /*009e*/ 	.short	0x0080


	//----- nvinfo : EIATTR_NUM_BARRIERS
	.align		4
        /*00a0*/ 	.byte	0x02, 0x4c
        /*00a2*/ 	.byte	0x01
	.zero		1


	//----- nvinfo : EIATTR_ANNOTATIONS
	.align		4
        /*00a4*/ 	.byte	0x04, 0x55
        /*00a6*/ 	.short	(.L_1201 - .L_1200)


	//   ....[0]....
.L_1200:
        /* <DEDUP_REMOVED lines=58> */


	//----- nvinfo : EIATTR_MERCURY_ISA_VERSION
	.align		4
.L_1201:
        /*0430*/ 	.byte	0x03, 0x5f
        /*0432*/ 	.short	0x0101


	//----- nvinfo : EIATTR_COOP_GROUP_MASK_REGIDS
	.align		4
        /*0434*/ 	.byte	0x04, 0x29
        /*0436*/ 	.short	(.L_1203 - .L_1202)


	//   ....[0]....
.L_1202:
        /*0438*/ 	.word	0xffffffff


	//   ....[1]....
        /*043c*/ 	.word	0xffffffff


	//   ....[2]....
        /*0440*/ 	.word	0xffffffff


	//   ....[3]....
        /*0444*/ 	.word	0xffffffff


	//   ....[4]....
        /*0448*/ 	.word	0xffffffff


	//   ....[5]....
        /*044c*/ 	.word	0xffffffff


	//   ....[6]....
        /*0450*/ 	.word	0xffffffff


	//   ....[7]....
        /*0454*/ 	.word	0xffffffff


	//----- nvinfo : EIATTR_COOP_GROUP_INSTR_OFFSETS
	.align		4
.L_1203:
        /*0458*/ 	.byte	0x04, 0x28
        /*045a*/ 	.short	(.L_1205 - .L_1204)


	//   ....[0]....
.L_1204:
        /*045c*/ 	.word	0x00002ea0


	//   ....[1]....
        /*0460*/ 	.word	0x00002eb0


	//   ....[2]....
        /*0464*/ 	.word	0x000032c0


	//   ....[3]....
        /*0468*/ 	.word	0x000032d0


	//   ....[4]....
        /*046c*/ 	.word	0x000032f0


	//   ....[5]....
        /*0470*/ 	.word	0x00003310


	//   ....[6]....
        /*0474*/ 	.word	0x00003340


	//   ....[7]....
        /*0478*/ 	.word	0x00003370


	//----- nvinfo : EIATTR_VRC_CTA_INIT_COUNT
	.align		4
.L_1205:
        /*047c*/ 	.byte	0x02, 0x4a
	.zero		1
	.zero		1


	//----- nvinfo : EIATTR_EXIT_INSTR_OFFSETS
	.align		4
        /*0480*/ 	.byte	0x04, 0x1c
        /*0482*/ 	.short	(.L_1207 - .L_1206)


	//   ....[0]....
.L_1206:
        /*0484*/ 	.word	0x00000060


	//   ....[1]....
        /*0488*/ 	.word	0x000058f0


	//----- nvinfo : EIATTR_MAX_THREADS
	.align		4
.L_1207:
        /*048c*/ 	.byte	0x04, 0x05
        /*048e*/ 	.short	(.L_1209 - .L_1208)
.L_1208:
        /*0490*/ 	.word	0x000001e0
        /*0494*/ 	.word	0x00000001
        /*0498*/ 	.word	0x00000001


	//----- nvinfo : EIATTR_CRS_STACK_SIZE
	.align		4
.L_1209:
        /*049c*/ 	.byte	0x04, 0x1e
        /*049e*/ 	.short	(.L_1211 - .L_1210)
.L_1210:
        /*04a0*/ 	.word	0x00000000


	//----- nvinfo : EIATTR_CBANK_PARAM_SIZE
	.align		4
.L_1211:
        /*04a4*/ 	.byte	0x03, 0x19
        /*04a6*/ 	.short	0x0048


	//----- nvinfo : EIATTR_PARAM_CBANK
	.align		4
        /*04a8*/ 	.byte	0x04, 0x0a
        /*04aa*/ 	.short	(.L_1213 - .L_1212)
	.align		4
.L_1212:
        /*04ac*/ 	.word	index@(.nv.constant0._ZN13group_norm_v214gn_cuda_kernelI13__nv_bfloat16Li480ELi1ELi32ELi30ELi1024ELb0ELi64ELi960ELi960ELi4ELb1ELi9ELb0ELb0ENS_16CompileConditionILi1000EEEEEvPT_PKS4_S7_S7_flPfS8_Pj)
        /*04b0*/ 	.short	0x0380
        /*04b2*/ 	.short	0x0048


	//----- nvinfo : EIATTR_SW_WAR
	.align		4
.L_1213:
        /*04b4*/ 	.byte	0x04, 0x36
        /*04b6*/ 	.short	(.L_1215 - .L_1214)
.L_1214:
        /*04b8*/ 	.word	0x00000008
.L_1215:


//--------------------- .nv.info._ZN13group_norm_v214gn_cuda_kernelI13__nv_bfloat16Li480ELi2ELi32ELi30ELi1024ELb0ELi32ELi960ELi960ELi4ELb1ELi7ELb0ELb0ENS_16CompileConditionILi1000EEEEEvPT_PKS4_S7_S7_flPfS8_Pj --------------------------
	.section	.nv.info._ZN13group_norm_v214gn_cuda_kernelI13__nv_bfloat16Li480ELi2ELi32ELi30ELi1024ELb0ELi32ELi960ELi960ELi4ELb1ELi7ELb0ELb0ENS_16CompileConditionILi1000EEEEEvPT_PKS4_S7_S7_flPfS8_Pj,"",@"SHT_CUDA_INFO"
	.sectionflags	@""
	.align	4


	//----- nvinfo : EIATTR_CUDA_API_VERSION
	.align		4
        /*0000*/ 	.byte	0x04, 0x37
        /*0002*/ 	.short	(.L_1217 - .L_1216)
.L_1216:
        /*0004*/ 	.word	0x00000082


	//----- nvinfo : EIATTR_KPARAM_INFO
	.align		4
.L_1217:
        /*0008*/ 	.byte	0x04, 0x17
        /*000a*/ 	.short	(.L_1219 - .L_1218)
.L_1218:
        /*000c*/ 	.word	0x00000000
        /*0010*/ 	.short	0x0008
        /*0012*/ 	.short	0x0040
        /*0014*/ 	.byte	0x00, 0xf5, 0x21, 0x00


	//----- nvinfo : EIATTR_KPARAM_INFO
	.align		4
.L_1219:
        /*0018*/ 	.byte	0x04, 0x17
        /*001a*/ 	.short	(.L_1221 - .L_1220)
.L_1220:
        /*001c*/ 	.word	0x00000000
        /*0020*/ 	.short	0x0007
        /*0022*/ 	.short	0x0038
        /*0024*/ 	.byte	0x00, 0xf5, 0x21, 0x00


	//----- nvinfo : EIATTR_KPARAM_INFO
	.align		4
.L_1221:
        /*0028*/ 	.byte	0x04, 0x17
        /*002a*/ 	.short	(.L_1223 - .L_1222)
.L_1222:
        /*002c*/ 	.word	0x00000000
        /*0030*/ 	.short	0x0006
        /*0032*/ 	.short	0x0030
        /*0034*/ 	.byte	0x00, 0xf5, 0x21, 0x00


	//----- nvinfo : EIATTR_KPARAM_INFO
	.align		4
.L_1223:
        /*0038*/ 	.byte	0x04, 0x17
        /*003a*/ 	.short	(.L_1225 - .L_1224)
.L_1224:
        /*003c*/ 	.word	0x00000000
        /*0040*/ 	.short	0x0005
        /*0042*/ 	.short	0x0028
        /*0044*/ 	.byte	0x00, 0xf0, 0x21, 0x00


	//----- nvinfo : EIATTR_KPARAM_INFO
	.align		4
.L_1225:
        /*0048*/ 	.byte	0x04, 0x17
        /*004a*/ 	.short	(.L_1227 - .L_1226)
.L_1226:
        /*004c*/ 	.word	0x00000000
        /*0050*/ 	.short	0x0004
        /*0052*/ 	.short	0x0020
        /*0054*/ 	.byte	0x00, 0xf0, 0x11, 0x00


	//----- nvinfo : EIATTR_KPARAM_INFO
	.align		4
.L_1227:
        /*0058*/ 	.byte	0x04, 0x17
        /*005a*/ 	.short	(.L_1229 - .L_1228)
.L_1228:
        /*005c*/ 	.word	0x00000000
        /*0060*/ 	.short	0x0003
        /*0062*/ 	.short	0x0018
        /*0064*/ 	.byte	0x00, 0xf5, 0x21, 0x00


	//----- nvinfo : EIATTR_KPARAM_INFO
	.align		4
.L_1229:
        /*0068*/ 	.byte	0x04, 0x17
        /*006a*/ 	.short	(.L_1231 - .L_1230)
.L_1230:
        /*006c*/ 	.word	0x00000000
        /*0070*/ 	.short	0x0002
        /*0072*/ 	.short	0x0010
        /*0074*/ 	.byte	0x00, 0xf5, 0x21, 0x00


	//----- nvinfo : EIATTR_KPARAM_INFO
	.align		4
.L_1231:
        /*0078*/ 	.byte	0x04, 0x17
        /*007a*/ 	.short	(.L_1233 - .L_1232)
.L_1232:
        /*007c*/ 	.word	0x00000000
        /*0080*/ 	.short	0x0001
        /*0082*/ 	.short	0x0008
        /*0084*/ 	.byte	0x00, 0xf5, 0x21, 0x00


	//----- nvinfo : EIATTR_KPARAM_INFO
	.align		4
.L_1233:
        /*0088*/ 	.byte	0x04, 0x17
        /*008a*/ 	.short	(.L_1235 - .L_1234)
.L_1234:
        /*008c*/ 	.word	0x00000000
        /*0090*/ 	.short	0x0000
        /*0092*/ 	.short	0x0000
        /*0094*/ 	.byte	0x00, 0xf5, 0x21, 0x00


	//----- nvinfo : EIATTR_SPARSE_MMA_MASK
	.align		4
.L_1235:
        /*0098*/ 	.byte	0x03, 0x50
        /*009a*/ 	.short	0x0000


	//----- nvinfo : EIATTR_MAXREG_COUNT
	.align		4
        /*009c*/ 	.byte	0x03, 0x1b
        /*009e*/ 	.short	0x0040


	//----- nvinfo : EIATTR_NUM_BARRIERS
	.align		4
        /*00a0*/ 	.byte	0x02, 0x4c
        /*00a2*/ 	.byte	0x01
	.zero		1


	//----- nvinfo : EIATTR_ANNOTATIONS
	.align		4
        /*00a4*/ 	.byte	0x04, 0x55
        /*00a6*/ 	.short	(.L_1237 - .L_1236)


	//   ....[0]....
.L_1236:
        /* <DEDUP_REMOVED lines=49> */


	//----- nvinfo : EIATTR_MERCURY_ISA_VERSION
	.align		4
.L_1237:
        /*03a8*/ 	.byte	0x03, 0x5f
        /*03aa*/ 	.short	0x0101


	//----- nvinfo : EIATTR_COOP_GROUP_MASK_REGIDS
	.align		4
        /*03ac*/ 	.byte	0x04, 0x29
        /*03ae*/ 	.short	(.L_1239 - .L_1238)


	//   ....[0]....
.L_1238:
        /*03b0*/ 	.word	0xffffffff


	//   ....[1]....
        /*03b4*/ 	.word	0xffffffff


	//   ....[2]....
        /*03b8*/ 	.word	0xffffffff


	//   ....[3]....
        /*03bc*/ 	.word	0xffffffff


	//   ....[4]....
        /*03c0*/ 	.word	0xffffffff


	//   ....[5]....
        /*03c4*/ 	.word	0xffffffff


	//   ....[6]....
        /*03c8*/ 	.word	0xffffffff


	//   ....[7]....
        /*03cc*/ 	.word	0xffffffff


	//----- nvinfo : EIATTR_COOP_GROUP_INSTR_OFFSETS
	.align		4
.L_1239:
        /*03d0*/ 	.byte	0x04, 0x28
        /*03d2*/ 	.short	(.L_1241 - .L_1240)


	//   ....[0]....
.L_1240:
        /*03d4*/ 	.word	0x00001ff0


	//   ....[1]....
        /*03d8*/ 	.word	0x00002000


	//   ....[2]....
        /*03dc*/ 	.word	0x00002490


	//   ....[3]....
        /*03e0*/ 	.word	0x000024c0


	//   ....[4]....
        /*03e4*/ 	.word	0x000024f0


	//   ....[5]....
        /*03e8*/ 	.word	0x00002500


	//   ....[6]....
        /*03ec*/ 	.word	0x00002530


	//   ....[7]....
        /*03f0*/ 	.word	0x00002540


	//----- nvinfo : EIATTR_VRC_CTA_INIT_COUNT
	.align		4
.L_1241:
        /*03f4*/ 	.byte	0x02, 0x4a
	.zero		1
	.zero		1


	//----- nvinfo : EIATTR_EXIT_INSTR_OFFSETS
	.align		4
        /*03f8*/ 	.byte	0x04, 0x1c
        /*03fa*/ 	.short	(.L_1243 - .L_1242)


	//   ....[0]....
.L_1242:
        /*03fc*/ 	.word	0x00000060


	//   ....[1]....
        /*0400*/ 	.word	0x00003ad0


	//----- nvinfo : EIATTR_MAX_THREADS
	.align		4
.L_1243:
        /*0404*/ 	.byte	0x04, 0x05
        /*0406*/ 	.short	(.L_1245 - .L_1244)
.L_1244:
        /*0408*/ 	.word	0x000001e0
        /*040c*/ 	.word	0x00000001
        /*0410*/ 	.word	0x00000001


	//----- nvinfo : EIATTR_CRS_STACK_SIZE
	.align		4
.L_1245:
        /*0414*/ 	.byte	0x04, 0x1e
        /*0416*/ 	.short	(.L_1247 - .L_1246)
.L_1246:
        /*0418*/ 	.word	0x00000000


	//----- nvinfo : EIATTR_CBANK_PARAM_SIZE
	.align		4
.L_1247:
        /*041c*/ 	.byte	0x03, 0x19
        /*041e*/ 	.short	0x0048


	//----- nvinfo : EIATTR_PARAM_CBANK
	.align		4
        /*0420*/ 	.byte	0x04, 0x0a
        /*0422*/ 	.short	(.L_1249 - .L_1248)
	.align		4
.L_1248:
        /*0424*/ 	.word	index@(.nv.constant0._ZN13group_norm_v214gn_cuda_kernelI13__nv_bfloat16Li480ELi2ELi32ELi30ELi1024ELb0ELi32ELi960ELi960ELi4ELb1ELi7ELb0ELb0ENS_16CompileConditionILi1000EEEEEvPT_PKS4_S7_S7_flPfS8_Pj)
        /*0428*/ 	.short	0x0380
        /*042a*/ 	.short	0x0048


	//----- nvinfo : EIATTR_SW_WAR
	.align		4
.L_1249:
        /*042c*/ 	.byte	0x04, 0x36
        /*042e*/ 	.short	(.L_1251 - .L_1250)
.L_1250:
        /*0430*/ 	.word	0x00000008
.L_1251:


//--------------------- .nv.info._ZN13group_norm_v214gn_cuda_kernelI13__nv_bfloat16Li480ELi2ELi32ELi30ELi1024ELb0ELi32ELi960ELi960ELi4ELb1ELi9ELb0ELb0ENS_16CompileConditionILi1000EEEEEvPT_PKS4_S7_S7_flPfS8_Pj --------------------------
	.section	.nv.info._ZN13group_norm_v214gn_cuda_kernelI13__nv_bfloat16Li480ELi2ELi32ELi30ELi1024ELb0ELi32ELi960ELi960ELi4ELb1ELi9ELb0ELb0ENS_16CompileConditionILi1000EEEEEvPT_PKS4_S7_S7_flPfS8_Pj,"",@"SHT_CUDA_INFO"
	.sectionflags	@""
	.align	4


	//----- nvinfo : EIATTR_CUDA_API_VERSION
	.align		4
        /*0000*/ 	.byte	0x04, 0x37
        /*0002*/ 	.short	(.L_1253 - .L_1252)
.L_1252:
        /*0004*/ 	.word	0x00000082


	//----- nvinfo : EIATTR_KPARAM_INFO
	.align		4
.L_1253:
        /*0008*/ 	.byte	0x04, 0x17
        /*000a*/ 	.short	(.L_1255 - .L_1254)
.L_1254:
        /*000c*/ 	.word	0x00000000
        /*0010*/ 	.short	0x0008
        /*0012*/ 	.short	0x0040
        /*0014*/ 	.byte	0x00, 0xf5, 0x21, 0x00


	//----- nvinfo : EIATTR_KPARAM_INFO
	.align		4
.L_1255:
        /*0018*/ 	.byte	0x04, 0x17
        /*001a*/ 	.short	(.L_1257 - .L_1256)
.L_1256:
        /*001c*/ 	.word	0x00000000
        /*0020*/ 	.short	0x0007
        /*0022*/ 	.short	0x0038
        /*0024*/ 	.byte	0x00, 0xf5, 0x21, 0x00


	//----- nvinfo : EIATTR_KPARAM_INFO
	.align		4
.L_1257:
        /*0028*/ 	.byte	0x04, 0x17
        /*002a*/ 	.short	(.L_1259 - .L_1258)
.L_1258:
        /*002c*/ 	.word	0x00000000
        /*0030*/ 	.short	0x0006
        /*0032*/ 	.short	0x0030
        /*0034*/ 	.byte	0x00, 0xf5, 0x21, 0x00


	//----- nvinfo : EIATTR_KPARAM_INFO
	.align		4
.L_1259:
        /*0038*/ 	.byte	0x04, 0x17
        /*003a*/ 	.short	(.L_1261 - .L_1260)
.L_1260:
        /*003c*/ 	.word	0x00000000
        /*0040*/ 	.short	0x0005
        /*0042*/ 	.short	0x0028
        /*0044*/ 	.byte	0x00, 0xf0, 0x21, 0x00


	//----- nvinfo : EIATTR_KPARAM_INFO
	.align		4
.L_1261:
        /*0048*/ 	.byte	0x04, 0x17
        /*004a*/ 	.short	(.L_1263 - .L_1262)
.L_1262:
        /*004c*/ 	.word	0x00000000
        /*0050*/ 	.short	0x0004
        /*0052*/ 	.short	0x0020
        /*0054*/ 	.byte	0x00, 0xf0, 0x11, 0x00


	//----- nvinfo : EIATTR_KPARAM_INFO
	.align		4
.L_1263:
        /*0058*/ 	.byte	0x04, 0x17
        /*005a*/ 	.short	(.L_1265 - .L_1264)
.L_1264:
        /*005c*/ 	.word	0x00000000
        /*0060*/ 	.short	0x0003
        /*0062*/ 	.short	0x0018
        /*0064*/ 	.byte	0x00, 0xf5, 0x21, 0x00


	//----- nvinfo : EIATTR_KPARAM_INFO
	.align		4
.L_1265:
        /*0068*/ 	.byte	0x04, 0x17
        /*006a*/ 	.short	(.L_1267 - .L_1266)
.L_1266:
        /*006c*/ 	.word	0x00000000
        /*0070*/ 	.short	0x0002
        /*0072*/ 	.short	0x0010
        /*0074*/ 	.byte	0x00, 0xf5, 0x21, 0x00


	//----- nvinfo : EIATTR_KPARAM_INFO
	.align		4
.L_1267:
        /*0078*/ 	.byte	0x04, 0x17
        /*007a*/ 	.short	(.L_1269 - .L_1268)
.L_1268:
        /*007c*/ 	.word	0x00000000
        /*0080*/ 	.short	0x0001
        /*0082*/ 	.short	0x0008
        /*0084*/ 	.byte	0x00, 0xf5, 0x21, 0x00


	//----- nvinfo : EIATTR_KPARAM_INFO
	.align		4
.L_1269:
        /*0088*/ 	.byte	0x04, 0x17
        /*008a*/ 	.short	(.L_1271 - .L_1270)
.L_1270:
        /*008c*/ 	.word	0x00000000
        /*0090*/ 	.short	0x0000
        /*0092*/ 	.short	0x0000
        /*0094*/ 	.byte	0x00, 0xf5, 0x21, 0x00


	//----- nvinfo : EIATTR_SPARSE_MMA_MASK
	.align		4
.L_1271:
        /*0098*/ 	.byte	0x03, 0x50
        /*009a*/ 	.short	0x0000


	//----- nvinfo : EIATTR_MAXREG_COUNT
	.align		4
        /*009c*/ 	.byte	0x03, 0x1b
        /*009e*/ 	.short	0x0040


	//----- nvinfo : EIATTR_NUM_BARRIERS
	.align		4
        /*00a0*/ 	.byte	0x02, 0x4c
        /*00a2*/ 	.byte	0x01
	.zero		1


	//----- nvinfo : EIATTR_ANNOTATIONS
	.align		4
        /*00a4*/ 	.byte	0x04, 0x55
        /*00a6*/ 	.short	(.L_1273 - .L_1272)


	//   ....[0]....
.L_1272:
        /* <DEDUP_REMOVED lines=49> */


	//----- nvinfo : EIATTR_MERCURY_ISA_VERSION
	.align		4
.L_1273:
        /*03a8*/ 	.byte	0x03, 0x5f
        /*03aa*/ 	.short	0x0101


	//----- nvinfo : EIATTR_COOP_GROUP_MASK_REGIDS
	.align		4
        /*03ac*/ 	.byte	0x04, 0x29
        /*03ae*/ 	.short	(.L_1275 - .L_1274)


	//   ....[0]....
.L_1274:
        /*03b0*/ 	.word	0xffffffff


	//   ....[1]....
        /*03b4*/ 	.word	0xffffffff


	//   ....[2]....
        /*03b8*/ 	.word	0xffffffff


	//   ....[3]....
        /*03bc*/ 	.word	0xffffffff


	//   ....[4]....
        /*03c0*/ 	.word	0xffffffff


	//   ....[5]....
        /*03c4*/ 	.word	0xffffffff


	//   ....[6]....
        /*03c8*/ 	.word	0xffffffff


	//   ....[7]....
        /*03cc*/ 	.word	0xffffffff


	//----- nvinfo : EIATTR_COOP_GROUP_INSTR_OFFSETS
	.align		4
.L_1275:
        /*03d0*/ 	.byte	0x04, 0x28
        /*03d2*/ 	.short	(.L_1277 - .L_1276)


	//   ....[0]....
.L_1276:
        /*03d4*/ 	.word	0x00001ff0


	//   ....[1]....
        /*03d8*/ 	.word	0x00002000


	//   ....[2]....
        /*03dc*/ 	.word	0x00002490


	//   ....[3]....
        /*03e0*/ 	.word	0x000024c0


	//   ....[4]....
        /*03e4*/ 	.word	0x000024f0


	//   ....[5]....
        /*03e8*/ 	.word	0x00002500


	//   ....[6]....
        /*03ec*/ 	.word	0x00002530


	//   ....[7]....
        /*03f0*/ 	.word	0x00002540


	//----- nvinfo : EIATTR_VRC_CTA_INIT_COUNT
	.align		4
.L_1277:
        /*03f4*/ 	.byte	0x02, 0x4a
	.zero		1
	.zero		1


	//----- nvinfo : EIATTR_EXIT_INSTR_OFFSETS
	.align		4
        /*03f8*/ 	.byte	0x04, 0x1c
        /*03fa*/ 	.short	(.L_1279 - .L_1278)


	//   ....[0]....
.L_1278:
        /*03fc*/ 	.word	0x00000060


	//   ....[1]....
        /*0400*/ 	.word	0x00003ad0


	//----- nvinfo : EIATTR_MAX_THREADS
	.align		4
.L_1279:
        /*0404*/ 	.byte	0x04, 0x05
        /*0406*/ 	.short	(.L_1281 - .L_1280)
.L_1280:
        /*0408*/ 	.word	0x000001e0
        /*040c*/ 	.word	0x00000001
        /*0410*/ 	.word	0x00000001


	//----- nvinfo : EIATTR_CRS_STACK_SIZE
	.align		4
.L_1281:
        /*0414*/ 	.byte	0x04, 0x1e
        /*0416*/ 	.short	(.L_1283 - .L_1282)
.L_1282:
        /*0418*/ 	.word	0x00000000


	//----- nvinfo : EIATTR_CBANK_PARAM_SIZE
	.align		4
.L_1283:
        /*041c*/ 	.byte	0x03, 0x19
        /*041e*/ 	.short	0x0048


	//----- nvinfo : EIATTR_PARAM_CBANK
	.align		4
        /*0420*/ 	.byte	0x04, 0x0a
        /*0422*/ 	.short	(.L_1285 - .L_1284)
	.align		4
.L_1284:
        /*0424*/ 	.word	index@(.nv.constant0._ZN13group_norm_v214gn_cuda_kernelI13__nv_bfloat16Li480ELi2ELi32ELi30ELi1024ELb0ELi32ELi960ELi960ELi4ELb1ELi9ELb0ELb0ENS_16CompileConditionILi1000EEEEEvPT_PKS4_S7_S7_flPfS8_Pj)
        /*0428*/ 	.short	0x0380
        /*042a*/ 	.short	0x0048


	//----- nvinfo : EIATTR_SW_WAR
	.align		4
.L_1285:
        /*042c*/ 	.byte	0x04, 0x36
        /*042e*/ 	.short	(.L_1287 - .L_1286)
.L_1286:
        /*0430*/ 	.word	0x00000008
.L_1287:


//--------------------- .nv.info._ZN13group_norm_v214gn_cuda_kernelI13__nv_bfloat16Li480ELi3ELi16ELi60ELi1024ELb1ELi4ELi960ELi960ELi4ELb1ELi1ELb0ELb0ENS_16CompileConditionILi1000EEEEEvPT_PKS4_S7_S7_flPfS8_Pj --------------------------
	.section	.nv.info._ZN13group_norm_v214gn_cuda_kernelI13__nv_bfloat16Li480ELi3ELi16ELi60ELi1024ELb1ELi4ELi960ELi960ELi4ELb1ELi1ELb0ELb0ENS_16CompileConditionILi1000EEEEEvPT_PKS4_S7_S7_flPfS8_Pj,"",@"SHT_CUDA_INFO"
	.sectionflags	@""
	.align	4


	//----- nvinfo : EIATTR_CUDA_API_VERSION
	.align		4
        /*0000*/ 	.byte	0x04, 0x37
        /*0002*/ 	.short	(.L_1289 - .L_1288)
.L_1288:
        /*0004*/ 	.word	0x00000082


	//----- nvinfo : EIATTR_KPARAM_INFO
	.align		4
.L_1289:
        /*0008*/ 	.byte	0x04, 0x17
        /*000a*/ 	.short	(.L_1291 - .L_1290)
.L_1290:
        /*000c*/ 	.word	0x00000000
        /*0010*/ 	.short	0x0008
        /*0012*/ 	.short	0x0040
        /*0014*/ 	.byte	0x00, 0xf5, 0x21, 0x00


	//----- nvinfo : EIATTR_KPARAM_INFO
	.align		4
.L_1291:
        /*0018*/ 	.byte	0x04, 0x17
        /*001a*/ 	.short	(.L_1293 - .L_1292)
.L_1292:
        /*001c*/ 	.word	0x00000000
        /*0020*/ 	.short	0x0007
        /*0022*/ 	.short	0x0038
        /*0024*/ 	.byte	0x00, 0xf5, 0x21, 0x00


	//----- nvinfo : EIATTR_KPARAM_INFO
	.align		4
.L_1293:
        /*0028*/ 	.byte	0x04, 0x17
        /*002a*/ 	.short	(.L_1295 - .L_1294)
.L_1294:
        /*002c*/ 	.word	0x00000000
        /*0030*/ 	.short	0x0006
        /*0032*/ 	.short	0x0030
        /*0034*/ 	.byte	0x00, 0xf5, 0x21, 0x00


	//----- nvinfo : EIATTR_KPARAM_INFO
	.align		4
.L_1295:
        /*0038*/ 	.byte	0x04, 0x17
        /*003a*/ 	.short	(.L_1297 - .L_1296)
.L_1296:
        /*003c*/ 	.word	0x00000000
        /*0040*/ 	.short	0x0005
        /*0042*/ 	.short	0x0028
        /*0044*/ 	.byte	0x00, 0xf0, 0x21, 0x00


	//----- nvinfo : EIATTR_KPARAM_INFO
	.align		4
.L_1297:
        /*0048*/ 	.byte	0x04, 0x17
        /*004a*/ 	.short	(.L_1299 - .L_1298)
.L_1298:
        /*004c*/ 	.word	0x00000000
        /*0050*/ 	.short	0x0004
        /*0052*/ 	.short	0x0020
        /*0054*/ 	.byte	0x00, 0xf0, 0x11, 0x00


	//----- nvinfo : EIATTR_KPARAM_INFO
	.align		4
.L_1299:
        /*0058*/ 	.byte	0x04, 0x17
        /*005a*/ 	.short	(.L_1301 - .L_1300)
.L_1300:
        /*005c*/ 	.word	0x00000000
        /*0060*/ 	.short	0x0003
        /*0062*/ 	.short	0x0018
        /*0064*/ 	.byte	0x00, 0xf5, 0x21, 0x00


	//----- nvinfo : EIATTR_KPARAM_INFO
	.align		4
.L_1301:
        /*0068*/ 	.byte	0x04, 0x17
        /*006a*/ 	.short	(.L_1303 - .L_1302)
.L_1302:
        /*006c*/ 	.word	0x00000000
        /*0070*/ 	.short	0x0002
        /*0072*/ 	.short	0x0010
        /*0074*/ 	.byte	0x00, 0xf5, 0x21, 0x00


	//----- nvinfo : EIATTR_KPARAM_INFO
	.align		4
.L_1303:
        /*0078*/ 	.byte	0x04, 0x17
        /*007a*/ 	.short	(.L_1305 - .L_1304)
.L_1304:
        /*007c*/ 	.word	0x00000000
        /*0080*/ 	.short	0x0001
        /*0082*/ 	.short	0x0008
        /*0084*/ 	.byte	0x00, 0xf5, 0x21, 0x00


	//----- nvinfo : EIATTR_KPARAM_INFO
	.align		4
.L_1305:
        /*0088*/ 	.byte	0x04, 0x17
        /*008a*/ 	.short	(.L_1307 - .L_1306)
.L_1306:
        /*008c*/ 	.word	0x00000000
        /*0090*/ 	.short	0x0000
        /*0092*/ 	.short	0x0000
        /*0094*/ 	.byte	0x00, 0xf5, 0x21, 0x00


	//----- nvinfo : EIATTR_SPARSE_MMA_MASK
	.align		4
.L_1307:
        /*0098*/ 	.byte	0x03, 0x50
        /*009a*/ 	.short	0x0000


	//----- nvinfo : EIATTR_MAXREG_COUNT
	.align		4
        /*009c*/ 	.byte	0x03, 0x1b
        /*009e*/ 	.short	0x0028


	//----- nvinfo : EIATTR_NUM_BARRIERS
	.align		4
        /*00a0*/ 	.byte	0x02, 0x4c
        /*00a2*/ 	.byte	0x01
	.zero		1


	//----- nvinfo : EIATTR_MERCURY_ISA_VERSION
	.align		4
        /*00a4*/ 	.byte	0x03, 0x5f
        /*00a6*/ 	.short	0x0101


	//----- nvinfo : EIATTR_COOP_GROUP_MASK_REGIDS
	.align		4
        /*00a8*/ 	.byte	0x04, 0x29
        /*00aa*/ 	.short	(.L_1309 - .L_1308)


	//   ....[0]....
.L_1308:
        /*00ac*/ 	.word	0xffffffff


	//   ....[1]....
        /*00b0*/ 	.word	0xffffffff


	//   ....[2]....
        /*00b4*/ 	.word	0xffffffff


	//   ....[3]....
        /*00b8*/ 	.word	0xffffffff


	//   ....[4]....
        /*00bc*/ 	.word	0xffffffff


	//   ....[5]....
        /*00c0*/ 	.word	0xffffffff


	//   ....[6]....
        /*00c4*/ 	.word	0xffffffff


	//   ....[7]....
        /*00c8*/ 	.word	0xffffffff


	//   ....[8]....
        /*00cc*/ 	.word	0xffffffff


	//   ....[9]....
        /*00d0*/ 	.word	0xffffffff


	//----- nvinfo : EIATTR_COOP_GROUP_INSTR_OFFSETS
	.align		4
.L_1309:
        /*00d4*/ 	.byte	0x04, 0x28
        /*00d6*/ 	.short	(.L_1311 - .L_1310)


	//   ....[0]....
.L_1310:
        /*00d8*/ 	.word	0x00000970


	//   ....[1]....
        /*00dc*/ 	.word	0x000009b0


	//   ....[2]....
        /*00e0*/ 	.word	0x000011e0


	//   ....[3]....
        /*00e4*/ 	.word	0x00001200


	//   ....[4]....
        /*00e8*/ 	.word	0x00001230


	//   ....[5]....
        /*00ec*/ 	.word	0x00001240


	//   ....[6]....
        /*00f0*/ 	.word	0x00001280


	//   ....[7]....
        /*00f4*/ 	.word	0x00001290


	//   ....[8]....
        /*00f8*/ 	.word	0x000012c0


	//   ....[9]....
        /*00fc*/ 	.word	0x000012e0


	//----- nvinfo : EIATTR_VRC_CTA_INIT_COUNT
	.align		4
.L_1311:
        /*0100*/ 	.byte	0x02, 0x4a
	.zero		1
	.zero		1


	//----- nvinfo : EIATTR_EXIT_INSTR_OFFSETS
	.align		4
        /*0104*/ 	.byte	0x04, 0x1c
        /*0106*/ 	.short	(.L_1313 - .L_1312)


	//   ....[0]....
.L_1312:
        /*0108*/ 	.word	0x00000050


	//   ....[1]....
        /*010c*/ 	.word	0x00001b80


	//----- nvinfo : EIATTR_MAX_THREADS
	.align		4
.L_1313:
        /*0110*/ 	.byte	0x04, 0x05
        /*0112*/ 	.short	(.L_1315 - .L_1314)
.L_1314:
        /*0114*/ 	.word	0x000001e0
        /*0118*/ 	.word	0x00000001
        /*011c*/ 	.word	0x00000001


	//----- nvinfo : EIATTR_CRS_STACK_SIZE
	.align		4
.L_1315:
        /*0120*/ 	.byte	0x04, 0x1e
        /*0122*/ 	.short	(.L_1317 - .L_1316)
.L_1316:
        /*0124*/ 	.word	0x00000000


	//----- nvinfo : EIATTR_CBANK_PARAM_SIZE
	.align		4
.L_1317:
        /*0128*/ 	.byte	0x03, 0x19
        /*012a*/ 	.short	0x0048


	//----- nvinfo : EIATTR_PARAM_CBANK
	.align		4
        /*012c*/ 	.byte	0x04, 0x0a
        /*012e*/ 	.short	(.L_1319 - .L_1318)
	.align		4
.L_1318:
        /*0130*/ 	.word	index@(.nv.constant0._ZN13group_norm_v214gn_cuda_kernelI13__nv_bfloat16Li480ELi3ELi16ELi60ELi1024ELb1ELi4ELi960ELi960ELi4ELb1ELi1ELb0ELb0ENS_16CompileConditionILi1000EEEEEvPT_PKS4_S7_S7_flPfS8_Pj)
        /*0134*/ 	.short	0x0380
        /*0136*/ 	.short	0x0048


	//----- nvinfo : EIATTR_SW_WAR
	.align		4
.L_1319:
        /*0138*/ 	.byte	0x04, 0x36
        /*013a*/ 	.short	(.L_1321 - .L_1320)
.L_1320:
        /*013c*/ 	.word	0x00000008
.L_1321:


//--------------------- .nv.info._ZN13group_norm_v214gn_cuda_kernelI13__nv_bfloat16Li480ELi1ELi16ELi60ELi1024ELb1ELi8ELi960ELi960ELi4ELb1ELi1ELb0ELb0ENS_16CompileConditionILi1000EEEEEvPT_PKS4_S7_S7_flPfS8_Pj --------------------------
	.section	.nv.info._ZN13group_norm_v214gn_cuda_kernelI13__nv_bfloat16Li480ELi1ELi16ELi60ELi1024ELb1ELi8ELi960ELi960ELi4ELb1ELi1ELb0ELb0ENS_16CompileConditionILi1000EEEEEvPT_PKS4_S7_S7_flPfS8_Pj,"",@"SHT_CUDA_INFO"
	.sectionflags	@""
	.align	4


	//----- nvinfo : EIATTR_CUDA_API_VERSION
	.align		4
        /*0000*/ 	.byte	0x04, 0x37
        /*0002*/ 	.short	(.L_1323 - .L_1322)
.L_1322:
        /*0004*/ 	.word	0x00000082


	//----- nvinfo : EIATTR_KPARAM_INFO
	.align		4
.L_1323:
        /*0008*/ 	.byte	0x04, 0x17
        /*000a*/ 	.short	(.L_1325 - .L_1324)
.L_1324:
        /*000c*/ 	.word	0x00000000
        /*0010*/ 	.short	0x0008
        /*0012*/ 	.short	0x0040
        /*0014*/ 	.byte	0x00, 0xf5, 0x21, 0x00


	//----- nvinfo : EIATTR_KPARAM_INFO
	.align		4
.L_1325:
        /*0018*/ 	.byte	0x04, 0x17
        /*001a*/ 	.short	(.L_1327 - .L_1326)
.L_1326:
        /*001c*/ 	.word	0x00000000
        /*0020*/ 	.short	0x0007
        /*0022*/ 	.short	0x0038
        /*0024*/ 	.byte	0x00, 0xf5, 0x21, 0x00


	//----- nvinfo : EIATTR_KPARAM_INFO
	.align		4
.L_1327:
        /*0028*/ 	.byte	0x04, 0x17
        /*002a*/ 	.short	(.L_1329 - .L_1328)
.L_1328:
        /*002c*/ 	.word	0x00000000
        /*0030*/ 	.short	0x0006
        /*0032*/ 	.short	0x0030
        /*0034*/ 	.byte	0x00, 0xf5, 0x21, 0x00


	//----- nvinfo : EIATTR_KPARAM_INFO
	.align		4
.L_1329:
        /*0038*/ 	.byte	0x04, 0x17
        /*003a*/ 	.short	(.L_1331 - .L_1330)
.L_1330:
        /*003c*/ 	.word	0x00000000
        /*0040*/ 	.short	0x0005
        /*0042*/ 	.short	0x0028
        /*0044*/ 	.byte	0x00, 0xf0, 0x21, 0x00


	//----- nvinfo : EIATTR_KPARAM_INFO
	.align		4
.L_1331:
        /*0048*/ 	.byte	0x04, 0x17
        /*004a*/ 	.short	(.L_1333 - .L_1332)
.L_1332:
        /*004c*/ 	.word	0x00000000
        /*0050*/ 	.short	0x0004
        /*0052*/ 	.short	0x0020
        /*0054*/ 	.byte	0x00, 0xf0, 0x11, 0x00


	//----- nvinfo : EIATTR_KPARAM_INFO
	.align		4
.L_1333:
        /*0058*/ 	.byte	0x04, 0x17
        /*005a*/ 	.short	(.L_1335 - .L_1334)
.L_1334:
        /*005c*/ 	.word	0x00000000
        /*0060*/ 	.short	0x0003
        /*0062*/ 	.short	0x0018
        /*0064*/ 	.byte	0x00, 0xf5, 0x21, 0x00


	//----- nvinfo : EIATTR_KPARAM_INFO
	.align		4
.L_1335:
        /*0068*/ 	.byte	0x04, 0x17
        /*006a*/ 	.short	(.L_1337 - .L_1336)
.L_1336:
        /*006c*/ 	.word	0x00000000
        /*0070*/ 	.short	0x0002
        /*0072*/ 	.short	0x0010
        /*0074*/ 	.byte	0x00, 0xf5, 0x21, 0x00


	//----- nvinfo : EIATTR_KPARAM_INFO
	.align		4
.L_1337:
        /*0078*/ 	.byte	0x04, 0x17
        /*007a*/ 	.short	(.L_1339 - .L_1338)
.L_1338:
        /*007c*/ 	.word	0x00000000
        /*0080*/ 	.short	0x0001
        /*0082*/ 	.short	0x0008
        /*0084*/ 	.byte	0x00, 0xf5, 0x21, 0x00


	//----- nvinfo : EIATTR_KPARAM_INFO
	.align		4
.L_1339:
        /*0088*/ 	.byte	0x04, 0x17
        /*008a*/ 	.short	(.L_1341 - .L_1340)
.L_1340:
        /*008c*/ 	.word	0x00000000
        /*0090*/ 	.short	0x0000
        /*0092*/ 	.short	0x0000
        /*0094*/ 	.byte	0x00, 0xf5, 0x21, 0x00


	//----- nvinfo : EIATTR_SPARSE_MMA_MASK
	.align		4
.L_1341:
        /*0098*/ 	.byte	0x03, 0x50
        /*009a*/ 	.short	0x0000


	//----- nvinfo : EIATTR_MAXREG_COUNT
	.align		4
        /*009c*/ 	.byte	0x03, 0x1b
        /*009e*/ 	.short	0x0080


	//----- nvinfo : EIATTR_NUM_BARRIERS
	.align		4
        /*00a0*/ 	.byte	0x02, 0x4c
        /*00a2*/ 	.byte	0x01
	.zero		1


	//----- nvinfo : EIATTR_MERCURY_ISA_VERSION
	.align		4
        /*00a4*/ 	.byte	0x03, 0x5f
        /*00a6*/ 	.short	0x0101


	//----- nvinfo : EIATTR_COOP_GROUP_MASK_REGIDS
	.align		4
        /*00a8*/ 	.byte	0x04, 0x29
        /*00aa*/ 	.short	(.L_1343 - .L_1342)


	//   ....[0]....
.L_1342:
        /*00ac*/ 	.word	0xffffffff


	//   ....[1]....
        /*00b0*/ 	.word	0xffffffff


	//   ....[2]....
        /*00b4*/ 	.word	0xffffffff


	//   ....[3]....
        /*00b8*/ 	.word	0xffffffff


	//   ....[4]....
        /*00bc*/ 	.word	0xffffffff


	//   ....[5]....
        /*00c0*/ 	.word	0xffffffff


	//   ....[6]....
        /*00c4*/ 	.word	0xffffffff


	//   ....[7]....
        /*00c8*/ 	.word	0xffffffff


	//   ....[8]....
        /*00cc*/ 	.word	0xffffffff


	//   ....[9]....
        /*00d0*/ 	.word	0xffffffff


	//----- nvinfo : EIATTR_COOP_GROUP_INSTR_OFFSETS
	.align		4
.L_1343:
        /*00d4*/ 	.byte	0x04, 0x28
        /*00d6*/ 	.short	(.L_1345 - .L_1344)


	//   ....[0]....
.L_1344:
        /*00d8*/ 	.word	0x00000c30


	//   ....[1]....
        /*00dc*/ 	.word	0x00000c60


	//   ....[2]....
        /*00e0*/ 	.word	0x00001110


	//   ....[3]....
        /*00e4*/ 	.word	0x00001150


	//   ....[4]....
        /*00e8*/ 	.word	0x000011d0


	//   ....[5]....
        /*00ec*/ 	.word	0x000011e0


	//   ....[6]....
        /*00f0*/ 	.word	0x00001210


	//   ....[7]....
        /*00f4*/ 	.word	0x00001220


	//   ....[8]....
        /*00f8*/ 	.word	0x00001250


	//   ....[9]....
        /*00fc*/ 	.word	0x00001260


	//----- nvinfo : EIATTR_VRC_CTA_INIT_COUNT
	.align		4
.L_1345:
        /*0100*/ 	.byte	0x02, 0x4a
	.zero		1
	.zero		1


	//----- nvinfo : EIATTR_EXIT_INSTR_OFFSETS
	.align		4
        /*0104*/ 	.byte	0x04, 0x1c
        /*0106*/ 	.short	(.L_1347 - .L_1346)


	//   ....[0]....
.L_1346:
        /*0108*/ 	.word	0x00000050


	//   ....[1]....
        /*010c*/ 	.word	0x00001d10


	//----- nvinfo : EIATTR_MAX_THREADS
	.align		4
.L_1347:
        /*0110*/ 	.byte	0x04, 0x05
        /*0112*/ 	.short	(.L_1349 - .L_1348)
.L_1348:
        /*0114*/ 	.word	0x000001e0
        /*0118*/ 	.word	0x00000001
        /*011c*/ 	.word	0x00000001


	//----- nvinfo : EIATTR_CRS_STACK_SIZE
	.align		4
.L_1349:
        /*0120*/ 	.byte	0x04, 0x1e
        /*0122*/ 	.short	(.L_1351 - .L_1350)
.L_1350:
        /*0124*/ 	.word	0x00000000


	//----- nvinfo : EIATTR_CBANK_PARAM_SIZE
	.align		4
.L_1351:
        /*0128*/ 	.byte	0x03, 0x19
        /*012a*/ 	.short	0x0048


	//----- nvinfo : EIATTR_PARAM_CBANK
	.align		4
        /*012c*/ 	.byte	0x04, 0x0a
        /*012e*/ 	.short	(.L_1353 - .L_1352)
	.align		4
.L_1352:
        /*0130*/ 	.word	index@(.nv.constant0._ZN13group_norm_v214gn_cuda_kernelI13__nv_bfloat16Li480ELi1ELi16ELi60ELi1024ELb1ELi8ELi960ELi960ELi4ELb1ELi1ELb0ELb0ENS_16CompileConditionILi1000EEEEEvPT_PKS4_S7_S7_flPfS8_Pj)
        /*0134*/ 	.short	0x0380
        /*0136*/ 	.short	0x0048


	//----- nvinfo : EIATTR_SW_WAR
	.align		4
.L_1353:
        /*0138*/ 	.byte	0x04, 0x36
        /*013a*/ 	.short	(.L_1355 - .L_1354)
.L_1354:
        /*013c*/ 	.word	0x00000008
.L_1355:


//--------------------- .nv.info._ZN13group_norm_v214gn_cuda_kernelI13__nv_bfloat16Li480ELi3ELi16ELi60ELi1024ELb1ELi8ELi960ELi960ELi4ELb1ELi2ELb0ELb0ENS_16CompileConditionILi1000EEEEEvPT_PKS4_S7_S7_flPfS8_Pj --------------------------
	.section	.nv.info._ZN13group_norm_v214gn_cuda_kernelI13__nv_bfloat16Li480ELi3ELi16ELi60ELi1024ELb1ELi8ELi960ELi960ELi4ELb1ELi2ELb0ELb0ENS_16CompileConditionILi1000EEEEEvPT_PKS4_S7_S7_flPfS8_Pj,"",@"SHT_CUDA_INFO"
	.sectionflags	@""
	.align	4


	//----- nvinfo : EIATTR_CUDA_API_VERSION
	.align		4
        /*0000*/ 	.byte	0x04, 0x37
        /*0002*/ 	.short	(.L_1357 - .L_1356)
.L_1356:
        /*0004*/ 	.word	0x00000082


	//----- nvinfo : EIATTR_KPARAM_INFO
	.align		4
.L_1357:
        /*0008*/ 	.byte	0x04, 0x17
        /*000a*/ 	.short	(.L_1359 - .L_1358)
.L_1358:
        /*000c*/ 	.word	0x00000000
        /*0010*/ 	.short	0x0008
        /*0012*/ 	.short	0x0040
        /*0014*/ 	.byte	0x00, 0xf5, 0x21, 0x00


	//----- nvinfo : EIATTR_KPARAM_INFO
	.align		4
.L_1359:
        /*0018*/ 	.byte	0x04, 0x17
        /*001a*/ 	.short	(.L_1361 - .L_1360)
.L_1360:
        /*001c*/ 	.word	0x00000000
        /*0020*/ 	.short	0x0007
        /*0022*/ 	.short	0x0038
        /*0024*/ 	.byte	0x00, 0xf5, 0x21, 0x00


	//----- nvinfo : EIATTR_KPARAM_INFO
	.align		4
.L_1361:
        /*0028*/ 	.byte	0x04, 0x17
        /*002a*/ 	.short	(.L_1363 - .L_1362)
.L_1362:
        /*002c*/ 	.word	0x00000000
        /*0030*/ 	.short	0x0006
        /*0032*/ 	.short	0x0030
        /*0034*/ 	.byte	0x00, 0xf5, 0x21, 0x00


	//----- nvinfo : EIATTR_KPARAM_INFO
	.align		4
.L_1363:
        /*0038*/ 	.byte	0x04, 0x17
        /*003a*/ 	.short	(.L_1365 - .L_1364)
.L_1364:
        /*003c*/ 	.word	0x00000000
        /*0040*/ 	.short	0x0005
        /*0042*/ 	.short	0x0028
        /*0044*/ 	.byte	0x00, 0xf0, 0x21, 0x00


	//----- nvinfo : EIATTR_KPARAM_INFO
	.align		4
.L_1365:
        /*0048*/ 	.byte	0x04, 0x17
        /*004a*/ 	.short	(.L_1367 - .L_1366)
.L_1366:
        /*004c*/ 	.word	0x00000000
        /*0050*/ 	.short	0x0004
        /*0052*/ 	.short	0x0020
        /*0054*/ 	.byte	0x00, 0xf0, 0x11, 0x00


	//----- nvinfo : EIATTR_KPARAM_INFO
	.align		4
.L_1367:
        /*0058*/ 	.byte	0x04, 0x17
        /*005a*/ 	.short	(.L_1369 - .L_1368)
.L_1368:
        /*005c*/ 	.word	0x00000000
        /*0060*/ 	.short	0x0003
        /*0062*/ 	.short	0x0018
        /*0064*/ 	.byte	0x00, 0xf5, 0x21, 0x00


	//----- nvinfo : EIATTR_KPARAM_INFO
	.align		4
.L_1369:
        /*0068*/ 	.byte	0x04, 0x17
        /*006a*/ 	.short	(.L_1371 - .L_1370)
.L_1370:
        /*006c*/ 	.word	0x00000000
        /*0070*/ 	.short	0x0002
        /*0072*/ 	.short	0x0010
        /*0074*/ 	.byte	0x00, 0xf5, 0x21, 0x00


	//----- nvinfo : EIATTR_KPARAM_INFO
	.align		4
.L_1371:
        /*0078*/ 	.byte	0x04, 0x17
        /*007a*/ 	.short	(.L_1373 - .L_1372)
.L_1372:
        /*007c*/ 	.word	0x00000000
        /*0080*/ 	.short	0x0001
        /*0082*/ 	.short	0x0008
        /*0084*/ 	.byte	0x00, 0xf5, 0x21, 0x00


	//----- nvinfo : EIATTR_KPARAM_INFO
	.align		4
.L_1373:
        /*0088*/ 	.byte	0x04, 0x17
        /*008a*/ 	.short	(.L_1375 - .L_1374)
.L_1374:
        /*008c*/ 	.word	0x00000000
        /*0090*/ 	.short	0x0000
        /*0092*/ 	.short	0x0000
        /*0094*/ 	.byte	0x00, 0xf5, 0x21, 0x00


	//----- nvinfo : EIATTR_SPARSE_MMA_MASK
	.align		4
.L_1375:
        /*0098*/ 	.byte	0x03, 0x50
        /*009a*/ 	.short	0x0000


	//----- nvinfo : EIATTR_MAXREG_COUNT
	.align		4
        /*009c*/ 	.byte	0x03, 0x1b
        /*009e*/ 	.short	0x0028


	//----- nvinfo : EIATTR_NUM_BARRIERS
	.align		4
        /*00a0*/ 	.byte	0x02, 0x4c
        /*00a2*/ 	.byte	0x01
	.zero		1


	//----- nvinfo : EIATTR_MERCURY_ISA_VERSION
	.align		4
        /*00a4*/ 	.byte	0x03, 0x5f
        /*00a6*/ 	.short	0x0101


	//----- nvinfo : EIATTR_COOP_GROUP_MASK_REGIDS
	.align		4
        /*00a8*/ 	.byte	0x04, 0x29
        /*00aa*/ 	.short	(.L_1377 - .L_1376)


	//   ....[0]....
.L_1376:
        /*00ac*/ 	.word	0xffffffff


	//   ....[1]....
        /*00b0*/ 	.word	0xffffffff


	//   ....[2]....
        /*00b4*/ 	.word	0xffffffff


	//   ....[3]....
        /*00b8*/ 	.word	0xffffffff


	//   ....[4]....
        /*00bc*/ 	.word	0xffffffff


	//   ....[5]....
        /*00c0*/ 	.word	0xffffffff


	//   ....[6]....
        /*00c4*/ 	.word	0xffffffff


	//   ....[7]....
        /*00c8*/ 	.word	0xffffffff


	//   ....[8]....
        /*00cc*/ 	.word	0xffffffff


	//   ....[9]....
        /*00d0*/ 	.word	0xffffffff


	//----- nvinfo : EIATTR_COOP_GROUP_INSTR_OFFSETS
	.align		4
.L_1377:
        /*00d4*/ 	.byte	0x04, 0x28
        /*00d6*/ 	.short	(.L_1379 - .L_1378)


	//   ....[0]....
.L_1378:
        /*00d8*/ 	.word	0x00000b80


	//   ....[1]....
        /*00dc*/ 	.word	0x00000b90


	//   ....[2]....
        /*00e0*/ 	.word	0x00001160


	//   ....[3]....
        /*00e4*/ 	.word	0x00001190


	//   ....[4]....
        /*00e8*/ 	.word	0x000011c0


	//   ....[5]....
        /*00ec*/ 	.word	0x000011d0


	//   ....[6]....
        /*00f0*/ 	.word	0x00001200


	//   ....[7]....
        /*00f4*/ 	.word	0x00001210


	//   ....[8]....
        /*00f8*/ 	.word	0x00001240


	//   ....[9]....
        /*00fc*/ 	.word	0x00001250


	//----- nvinfo : EIATTR_VRC_CTA_INIT_COUNT
	.align		4
.L_1379:
        /*0100*/ 	.byte	0x02, 0x4a
	.zero		1
	.zero		1


	//----- nvinfo : EIATTR_EXIT_INSTR_OFFSETS
	.align		4
        /*0104*/ 	.byte	0x04, 0x1c
        /*0106*/ 	.short	(.L_1381 - .L_1380)


	//   ....[0]....
.L_1380:
        /*0108*/ 	.word	0x00000050


	//   ....[1]....
        /*010c*/ 	.word	0x00001ef0


	//----- nvinfo : EIATTR_MAX_THREADS
	.align		4
.L_1381:
        /*0110*/ 	.byte	0x04, 0x05
        /*0112*/ 	.short	(.L_1383 - .L_1382)
.L_1382:
        /*0114*/ 	.word	0x000001e0
        /*0118*/ 	.word	0x00000001
        /*011c*/ 	.word	0x00000001


	//----- nvinfo : EIATTR_CRS_STACK_SIZE
	.align		4
.L_1383:
        /*0120*/ 	.byte	0x04, 0x1e
        /*0122*/ 	.short	(.L_1385 - .L_1384)
.L_1384:
        /*0124*/ 	.word	0x00000000


	//----- nvinfo : EIATTR_CBANK_PARAM_SIZE
	.align		4
.L_1385:
        /*0128*/ 	.byte	0x03, 0x19
        /*012a*/ 	.short	0x0048


	//----- nvinfo : EIATTR_PARAM_CBANK
	.align		4
        /*012c*/ 	.byte	0x04, 0x0a
        /*012e*/ 	.short	(.L_1387 - .L_1386)
	.align		4
.L_1386:
        /*0130*/ 	.word	index@(.nv.constant0._ZN13group_norm_v214gn_cuda_kernelI13__nv_bfloat16Li480ELi3ELi16ELi60ELi1024ELb1ELi8ELi960ELi960ELi4ELb1ELi2ELb0ELb0ENS_16CompileConditionILi1000EEEEEvPT_PKS4_S7_S7_flPfS8_Pj)
        /*0134*/ 	.short	0x0380
        /*0136*/ 	.short	0x0048


	//----- nvinfo : EIATTR_SW_WAR
	.align		4
.L_1387:
        /*0138*/ 	.byte	0x04, 0x36
        /*013a*/ 	.short	(.L_1389 - .L_1388)
.L_1388:
        /*013c*/ 	.word	0x00000008
.L_1389:


//--------------------- .nv.info._ZN13group_norm_v214gn_cuda_kernelI13__nv_bfloat16Li480ELi1ELi16ELi60ELi1024ELb1ELi16ELi960ELi960ELi4ELb1ELi2ELb0ELb0ENS_16CompileConditionILi1000EEEEEvPT_PKS4_S7_S7_flPfS8_Pj --------------------------
	.section	.nv.info._ZN13group_norm_v214gn_cuda_kernelI13__nv_bfloat16Li480ELi1ELi16ELi60ELi1024ELb1ELi16ELi960ELi960ELi4ELb1ELi2ELb0ELb0ENS_16CompileConditionILi1000EEEEEvPT_PKS4_S7_S7_flPfS8_Pj,"",@"SHT_CUDA_INFO"
	.sectionflags	@""
	.align	4


	//----- nvinfo : EIATTR_CUDA_API_VERSION
	.align		4
        /*0000*/ 	.byte	0x04, 0x37
        /*0002*/ 	.short	(.L_1391 - .L_1390)
.L_1390:
        /*0004*/ 	.word	0x00000082


	//----- nvinfo : EIATTR_KPARAM_INFO
	.align		4
.L_1391:
        /*0008*/ 	.byte	0x04, 0x17
        /*000a*/ 	.short	(.L_1393 - .L_1392)
.L_1392:
        /*000c*/ 	.word	0x00000000
        /*0010*/ 	.short	0x0008
        /*0012*/ 	.short	0x0040
        /*0014*/ 	.byte	0x00, 0xf5, 0x21, 0x00


	//----- nvinfo : EIATTR_KPARAM_INFO
	.align		4
.L_1393:
        /*0018*/ 	.byte	0x04, 0x17
        /*001a*/ 	.short	(.L_1395 - .L_1394)
.L_1394:
        /*001c*/ 	.word	0x00000000
        /*0020*/ 	.short	0x0007
        /*0022*/ 	.short	0x0038
        /*0024*/ 	.byte	0x00, 0xf5, 0x21, 0x00


	//----- nvinfo : EIATTR_KPARAM_INFO
	.align		4
.L_1395:
        /*0028*/ 	.byte	0x04, 0x17
        /*002a*/ 	.short	(.L_1397 - .L_1396)
.L_1396:
        /*002c*/ 	.word	0x00000000
        /*0030*/ 	.short	0x0006
        /*0032*/ 	.short	0x0030
        /*0034*/ 	.byte	0x00, 0xf5, 0x21, 0x00


	//----- nvinfo : EIATTR_KPARAM_INFO
	.align		4
.L_1397:
        /*0038*/ 	.byte	0x04, 0x17
        /*003a*/ 	.short	(.L_1399 - .L_1398)
.L_1398:
        /*003c*/ 	.word	0x00000000
        /*0040*/ 	.short	0x0005
        /*0042*/ 	.short	0x0028
        /*0044*/ 	.byte	0x00, 0xf0, 0x21, 0x00


	//----- nvinfo : EIATTR_KPARAM_INFO
	.align		4
.L_1399:
        /*0048*/ 	.byte	0x04, 0x17
        /*004a*/ 	.short	(.L_1401 - .L_1400)
.L_1400:
        /*004c*/ 	.word	0x00000000
        /*0050*/ 	.short	0x0004
        /*0052*/ 	.short	0x0020
        /*0054*/ 	.byte	0x00, 0xf0, 0x11, 0x00


	//----- nvinfo : EIATTR_KPARAM_INFO
	.align		4
.L_1401:
        /*0058*/ 	.byte	0x04, 0x17
        /*005a*/ 	.short	(.L_1403 - .L_1402)
.L_1402:
        /*005c*/ 	.word	0x00000000
        /*0060*/ 	.short	0x0003
        /*0062*/ 	.short	0x0018
        /*0064*/ 	.byte	0x00, 0xf5, 0x21, 0x00


	//----- nvinfo : EIATTR_KPARAM_INFO
	.align		4
.L_1403:
        /*0068*/ 	.byte	0x04, 0x17
        /*006a*/ 	.short	(.L_1405 - .L_1404)
.L_1404:
        /*006c*/ 	.word	0x00000000
        /*0070*/ 	.short	0x0002
        /*0072*/ 	.short	0x0010
        /*0074*/ 	.byte	0x00, 0xf5, 0x21, 0x00


	//----- nvinfo : EIATTR_KPARAM_INFO
	.align		4
.L_1405:
        /*0078*/ 	.byte	0x04, 0x17
        /*007a*/ 	.short	(.L_1407 - .L_1406)
.L_1406:
        /*007c*/ 	.word	0x00000000
        /*0080*/ 	.short	0x0001
        /*0082*/ 	.short	0x0008
        /*0084*/ 	.byte	0x00, 0xf5, 0x21, 0x00


	//----- nvinfo : EIATTR_KPARAM_INFO
	.align		4
.L_1407:
        /*0088*/ 	.byte	0x04, 0x17
        /*008a*/ 	.short	(.L_1409 - .L_1408)
.L_1408:
        /*008c*/ 	.word	0x00000000
        /*0090*/ 	.short	0x0000
        /*0092*/ 	.short	0x0000
        /*0094*/ 	.byte	0x00, 0xf5, 0x21, 0x00


	//----- nvinfo : EIATTR_SPARSE_MMA_MASK
	.align		4
.L_1409:
        /*0098*/ 	.byte	0x03, 0x50
        /*009a*/ 	.short	0x0000


	//----- nvinfo : EIATTR_MAXREG_COUNT
	.align		4
        /*009c*/ 	.byte	0x03, 0x1b
        /*009e*/ 	.short	0x0080


	//----- nvinfo : EIATTR_NUM_BARRIERS
	.align		4
        /*00a0*/ 	.byte	0x02, 0x4c
        /*00a2*/ 	.byte	0x01
	.zero		1


	//----- nvinfo : EIATTR_MERCURY_ISA_VERSION
	.align		4
        /*00a4*/ 	.byte	0x03, 0x5f
        /*00a6*/ 	.short	0x0101


	//----- nvinfo : EIATTR_COOP_GROUP_MASK_REGIDS
	.align		4
        /*00a8*/ 	.byte	0x04, 0x29
        /*00aa*/ 	.short	(.L_1411 - .L_1410)


	//   ....[0]....
.L_1410:
        /*00ac*/ 	.word	0xffffffff


	//   ....[1]....
        /*00b0*/ 	.word	0xffffffff


	//   ....[2]....
        /*00b4*/ 	.word	0xffffffff


	//   ....[3]....
        /*00b8*/ 	.word	0xffffffff


	//   ....[4]....
        /*00bc*/ 	.word	0xffffffff


	//   ....[5]....
        /*00c0*/ 	.word	0xffffffff


	//   ....[6]....
        /*00c4*/ 	.word	0xffffffff


	//   ....[7]....
        /*00c8*/ 	.word	0xffffffff


	//   ....[8]....
        /*00cc*/ 	.word	0xffffffff


	//   ....[9]....
        /*00d0*/ 	.word	0xffffffff


	//----- nvinfo : EIATTR_COOP_GROUP_INSTR_OFFSETS
	.align		4
.L_1411:
        /*00d4*/ 	.byte	0x04, 0x28
        /*00d6*/ 	.short	(.L_1413 - .L_1412)


	//   ....[0]....
.L_1412:
        /*00d8*/ 	.word	0x00001010


	//   ....[1]....
        /*00dc*/ 	.word	0x00001040


	//   ....[2]....
        /*00e0*/ 	.word	0x000013b0


	//   ....[3]....
        /*00e4*/ 	.word	0x000013f0


	//   ....[4]....
        /*00e8*/ 	.word	0x00001470


	//   ....[5]....
        /*00ec*/ 	.word	0x00001480


	//   ....[6]....
        /*00f0*/ 	.word	0x000014b0


	//   ....[7]....
        /*00f4*/ 	.word	0x000014c0


	//   ....[8]....
        /*00f8*/ 	.word	0x00001500


	//   ....[9]....
        /*00fc*/ 	.word	0x00001510


	//----- nvinfo : EIATTR_VRC_CTA_INIT_COUNT
	.align		4
.L_1413:
        /*0100*/ 	.byte	0x02, 0x4a
	.zero		1
	.zero		1


	//----- nvinfo : EIATTR_EXIT_INSTR_OFFSETS
	.align		4
        /*0104*/ 	.byte	0x04, 0x1c
        /*0106*/ 	.short	(.L_1415 - .L_1414)


	//   ....[0]....
.L_1414:
        /*0108*/ 	.word	0x00000050


	//   ....[1]....
        /*010c*/ 	.word	0x00002870


	//----- nvinfo : EIATTR_MAX_THREADS
	.align		4
.L_1415:
        /*0110*/ 	.byte	0x04, 0x05
        /*0112*/ 	.short	(.L_1417 - .L_1416)
.L_1416:
        /*0114*/ 	.word	0x000001e0
        /*0118*/ 	.word	0x00000001
        /*011c*/ 	.word	0x00000001


	//----- nvinfo : EIATTR_CRS_STACK_SIZE
	.align		4
.L_1417:
        /*0120*/ 	.byte	0x04, 0x1e
        /*0122*/ 	.short	(.L_1419 - .L_1418)
.L_1418:
        /*0124*/ 	.word	0x00000000


	//----- nvinfo : EIATTR_CBANK_PARAM_SIZE
	.align		4
.L_1419:
        /*0128*/ 	.byte	0x03, 0x19
        /*012a*/ 	.short	0x0048


	//----- nvinfo : EIATTR_PARAM_CBANK
	.align		4
        /*012c*/ 	.byte	0x04, 0x0a
        /*012e*/ 	.short	(.L_1421 - .L_1420)
	.align		4
.L_1420:
        /*0130*/ 	.word	index@(.nv.constant0._ZN13group_norm_v214gn_cuda_kernelI13__nv_bfloat16Li480ELi1ELi16ELi60ELi1024ELb1ELi16ELi960ELi960ELi4ELb1ELi2ELb0ELb0ENS_16CompileConditionILi1000EEEEEvPT_PKS4_S7_S7_flPfS8_Pj)
        /*0134*/ 	.short	0x0380
        /*0136*/ 	.short	0x0048


	//----- nvinfo : EIATTR_SW_WAR
	.align		4
.L_1421:
        /*0138*/ 	.byte	0x04, 0x36
        /*013a*/ 	.short	(.L_1423 - .L_1422)
.L_1422:
        /*013c*/ 	.word	0x00000008
.L_1423:


//--------------------- .nv.info._ZN13group_norm_v214gn_cuda_kernelI13__nv_bfloat16Li480ELi3ELi16ELi60ELi1024ELb1ELi16ELi960ELi960ELi4ELb1ELi5ELb0ELb0ENS_16CompileConditionILi1000EEEEEvPT_PKS4_S7_S7_flPfS8_Pj --------------------------
	.section	.nv.info._ZN13group_norm_v214gn_cuda_kernelI13__nv_bfloat16Li480ELi3ELi16ELi60ELi1024ELb1ELi16ELi960ELi960ELi4ELb1ELi5ELb0ELb0ENS_16CompileConditionILi1000EEEEEvPT_PKS4_S7_S7_flPfS8_Pj,"",@"SHT_CUDA_INFO"
	.sectionflags	@""
	.align	4


	//----- nvinfo : EIATTR_CUDA_API_VERSION
	.align		4
        /*0000*/ 	.byte	0x04, 0x37
        /*0002*/ 	.short	(.L_1425 - .L_1424)
.L_1424:
        /*0004*/ 	.word	0x00000082


	//----- nvinfo : EIATTR_KPARAM_INFO
	.align		4
.L_1425:
        /*0008*/ 	.byte	0x04, 0x17
        /*000a*/ 	.short	(.L_1427 - .L_1426)
.L_1426:
        /*000c*/ 	.word	0x00000000
        /*0010*/ 	.short	0x0008
        /*0012*/ 	.short	0x0040
        /*0014*/ 	.byte	0x00, 0xf5, 0x21, 0x00


	//----- nvinfo : EIATTR_KPARAM_INFO
	.align		4
.L_1427:
        /*0018*/ 	.byte	0x04, 0x17
        /*001a*/ 	.short	(.L_1429 - .L_1428)
.L_1428:
        /*001c*/ 	.word	0x00000000
        /*0020*/ 	.short	0x0007
        /*0022*/ 	.short	0x0038
        /*0024*/ 	.byte	0x00, 0xf5, 0x21, 0x00


	//----- nvinfo : EIATTR_KPARAM_INFO
	.align		4
.L_1429:
        /*0028*/ 	.byte	0x04, 0x17
        /*002a*/ 	.short	(.L_1431 - .L_1430)
.L_1430:
        /*002c*/ 	.word	0x00000000
        /*0030*/ 	.short	0x0006
        /*0032*/ 	.short	0x0030
        /*0034*/ 	.byte	0x00, 0xf5, 0x21, 0x00


	//----- nvinfo : EIATTR_KPARAM_INFO
	.align		4
.L_1431:
        /*0038*/ 	.byte	0x04, 0x17
        /*003a*/ 	.short	(.L_1433 - .L_1432)
.L_1432:
        /*003c*/ 	.word	0x00000000
        /*0040*/ 	.short	0x0005
        /*0042*/ 	.short	0x0028
        /*0044*/ 	.byte	0x00, 0xf0, 0x21, 0x00


	//----- nvinfo : EIATTR_KPARAM_INFO
	.align		4
.L_1433:
        /*0048*/ 	.byte	0x04, 0x17
        /*004a*/ 	.short	(.L_1435 - .L_1434)
.L_1434:
        /*004c*/ 	.word	0x00000000
        /*0050*/ 	.short	0x0004
        /*0052*/ 	.short	0x0020
        /*0054*/ 	.byte	0x00, 0xf0, 0x11, 0x00


	//----- nvinfo : EIATTR_KPARAM_INFO
	.align		4
.L_1435:
        /*0058*/ 	.byte	0x04, 0x17
        /*005a*/ 	.short	(.L_1437 - .L_1436)
.L_1436:
        /*005c*/ 	.word	0x00000000
        /*0060*/ 	.short	0x0003
        /*0062*/ 	.short	0x0018
        /*0064*/ 	.byte	0x00, 0xf5, 0x21, 0x00


	//----- nvinfo : EIATTR_KPARAM_INFO
	.align		4
.L_1437:
        /*0068*/ 	.byte	0x04, 0x17
        /*006a*/ 	.short	(.L_1439 - .L_1438)
.L_1438:
        /*006c*/ 	.word	0x00000000
        /*0070*/ 	.short	0x0002
        /*0072*/ 	.short	0x0010
        /*0074*/ 	.byte	0x00, 0xf5, 0x21, 0x00


	//----- nvinfo : EIATTR_KPARAM_INFO
	.align		4
.L_1439:
        /*0078*/ 	.byte	0x04, 0x17
        /*007a*/ 	.short	(.L_1441 - .L_1440)
.L_1440:
        /*007c*/ 	.word	0x00000000
        /*0080*/ 	.short	0x0001
        /*0082*/ 	.short	0x0008
        /*0084*/ 	.byte	0x00, 0xf5, 0x21, 0x00


	//----- nvinfo : EIATTR_KPARAM_INFO
	.align		4
.L_1441:
        /*0088*/ 	.byte	0x04, 0x17
        /*008a*/ 	.short	(.L_1443 - .L_1442)
.L_1442:
        /*008c*/ 	.word	0x00000000
        /*0090*/ 	.short	0x0000
        /*0092*/ 	.short	0x0000
        /*0094*/ 	.byte	0x00, 0xf5, 0x21, 0x00


	//----- nvinfo : EIATTR_SPARSE_MMA_MASK
	.align		4
.L_1443:
        /*0098*/ 	.byte	0x03, 0x50
        /*009a*/ 	.short	0x0000


	//----- nvinfo : EIATTR_MAXREG_COUNT
	.align		4
        /*009c*/ 	.byte	0x03, 0x1b
        /*009e*/ 	.short	0x0028


	//----- nvinfo : EIATTR_NUM_BARRIERS
	.align		4
        /*00a0*/ 	.byte	0x02, 0x4c
        /*00a2*/ 	.byte	0x01
	.zero		1


	//----- nvinfo : EIATTR_ANNOTATIONS
	.align		4
        /*00a4*/ 	.byte	0x04, 0x55
        /*00a6*/ 	.short	(.L_1445 - .L_1444)


	//   ....[0]....
.L_1444:
        /* <DEDUP_REMOVED lines=29> */


	//----- nvinfo : EIATTR_MERCURY_ISA_VERSION
	.align		4
.L_1445:
        /*0268*/ 	.byte	0x03, 0x5f
        /*026a*/ 	.short	0x0101


	//----- nvinfo : EIATTR_COOP_GROUP_MASK_REGIDS
	.align		4
        /*026c*/ 	.byte	0x04, 0x29
        /*026e*/ 	.short	(.L_1447 - .L_1446)


	//   ....[0]....
.L_1446:
        /*0270*/ 	.word	0xffffffff


	//   ....[1]....
        /*0274*/ 	.word	0xffffffff


	//   ....[2]....
        /*0278*/ 	.word	0xffffffff


	//   ....[3]....
        /*027c*/ 	.word	0xffffffff


	//   ....[4]....
        /*0280*/ 	.word	0xffffffff


	//   ....[5]....
        /*0284*/ 	.word	0xffffffff


	//   ....[6]....
        /*0288*/ 	.word	0xffffffff


	//   ....[7]....
        /*028c*/ 	.word	0xffffffff


	//   ....[8]....
        /*0290*/ 	.word	0xffffffff


	//   ....[9]....
        /*0294*/ 	.word	0xffffffff


	//----- nvinfo : EIATTR_COOP_GROUP_INSTR_OFFSETS
	.align		4
.L_1447:
        /*0298*/ 	.byte	0x04, 0x28
        /*029a*/ 	.short	(.L_1449 - .L_1448)


	//   ....[0]....
.L_1448:
        /*029c*/ 	.word	0x000010b0


	//   ....[1]....
        /*02a0*/ 	.word	0x000010c0


	//   ....[2]....
        /*02a4*/ 	.word	0x00001590


	//   ....[3]....
        /*02a8*/ 	.word	0x000015b0


	//   ....[4]....
        /*02ac*/ 	.word	0x000015f0


	//   ....[5]....
        /*02b0*/ 	.word	0x00001600


	//   ....[6]....
        /*02b4*/ 	.word	0x00001640


	//   ....[7]....
        /*02b8*/ 	.word	0x00001650


	//   ....[8]....
        /*02bc*/ 	.word	0x00001680


	//   ....[9]....
        /*02c0*/ 	.word	0x00001690


	//----- nvinfo : EIATTR_VRC_CTA_INIT_COUNT
	.align		4
.L_1449:
        /*02c4*/ 	.byte	0x02, 0x4a
	.zero		1
	.zero		1


	//----- nvinfo : EIATTR_EXIT_INSTR_OFFSETS
	.align		4
        /*02c8*/ 	.byte	0x04, 0x1c
        /*02ca*/ 	.short	(.L_1451 - .L_1450)


	//   ....[0]....
.L_1450:
        /*02cc*/ 	.word	0x00000060


	//   ....[1]....
        /*02d0*/ 	.word	0x00002e10


	//----- nvinfo : EIATTR_MAX_THREADS
	.align		4
.L_1451:
        /*02d4*/ 	.byte	0x04, 0x05
        /*02d6*/ 	.short	(.L_1453 - .L_1452)
.L_1452:
        /*02d8*/ 	.word	0x000001e0
        /*02dc*/ 	.word	0x00000001
        /*02e0*/ 	.word	0x00000001


	//----- nvinfo : EIATTR_CRS_STACK_SIZE
	.align		4
.L_1453:
        /*02e4*/ 	.byte	0x04, 0x1e
        /*02e6*/ 	.short	(.L_1455 - .L_1454)
.L_1454:
        /*02e8*/ 	.word	0x00000000


	//----- nvinfo : EIATTR_CBANK_PARAM_SIZE
	.align		4
.L_1455:
        /*02ec*/ 	.byte	0x03, 0x19
        /*02ee*/ 	.short	0x0048


	//----- nvinfo : EIATTR_PARAM_CBANK
	.align		4
        /*02f0*/ 	.byte	0x04, 0x0a
        /*02f2*/ 	.short	(.L_1457 - .L_1456)
	.align		4
.L_1456:
        /*02f4*/ 	.word	index@(.nv.constant0._ZN13group_norm_v214gn_cuda_kernelI13__nv_bfloat16Li480ELi3ELi16ELi60ELi1024ELb1ELi16ELi960ELi960ELi4ELb1ELi5ELb0ELb0ENS_16CompileConditionILi1000EEEEEvPT_PKS4_S7_S7_flPfS8_Pj)
        /*02f8*/ 	.short	0x0380
        /*02fa*/ 	.short	0x0048


	//----- nvinfo : EIATTR_SW_WAR
	.align		4
.L_1457:
        /*02fc*/ 	.byte	0x04, 0x36
        /*02fe*/ 	.short	(.L_1459 - .L_1458)
.L_1458:
        /*0300*/ 	.word	0x00000008
.L_1459:


//--------------------- .nv.info._ZN13group_norm_v214gn_cuda_kernelI13__nv_bfloat16Li480ELi1ELi16ELi60ELi1024ELb1ELi32ELi960ELi960ELi4ELb1ELi4ELb0ELb0ENS_16CompileConditionILi1000EEEEEvPT_PKS4_S7_S7_flPfS8_Pj --------------------------
	.section	.nv.info._ZN13group_norm_v214gn_cuda_kernelI13__nv_bfloat16Li480ELi1ELi16ELi60ELi1024ELb1ELi32ELi960ELi960ELi4ELb1ELi4ELb0ELb0ENS_16CompileConditionILi1000EEEEEvPT_PKS4_S7_S7_flPfS8_Pj,"",@"SHT_CUDA_INFO"
	.sectionflags	@""
	.align	4


	//----- nvinfo : EIATTR_CUDA_API_VERSION
	.align		4
        /*0000*/ 	.byte	0x04, 0x37
        /*0002*/ 	.short	(.L_1461 - .L_1460)
.L_1460:
        /*0004*/ 	.word	0x00000082


	//----- nvinfo : EIATTR_KPARAM_INFO
	.align		4
.L_1461:
        /*0008*/ 	.byte	0x04, 0x17
        /*000a*/ 	.short	(.L_1463 - .L_1462)
.L_1462:
        /*000c*/ 	.word	0x00000000
        /*0010*/ 	.short	0x0008
        /*0012*/ 	.short	0x0040
        /*0014*/ 	.byte	0x00, 0xf5, 0x21, 0x00


	//----- nvinfo : EIATTR_KPARAM_INFO
	.align		4
.L_1463:
        /*0018*/ 	.byte	0x04, 0x17
        /*001a*/ 	.short	(.L_1465 - .L_1464)
.L_1464:
        /*001c*/ 	.word	0x00000000
        /*0020*/ 	.short	0x0007
        /*0022*/ 	.short	0x0038
        /*0024*/ 	.byte	0x00, 0xf5, 0x21, 0x00


	//----- nvinfo : EIATTR_KPARAM_INFO
	.align		4
.L_1465:
        /*0028*/ 	.byte	0x04, 0x17
        /*002a*/ 	.short	(.L_1467 - .L_1466)
.L_1466:
        /*002c*/ 	.word	0x00000000
        /*0030*/ 	.short	0x0006
        /*0032*/ 	.short	0x0030
        /*0034*/ 	.byte	0x00, 0xf5, 0x21, 0x00


	//----- nvinfo : EIATTR_KPARAM_INFO
	.align		4
.L_1467:
        /*0038*/ 	.byte	0x04, 0x17
        /*003a*/ 	.short	(.L_1469 - .L_1468)
.L_1468:
        /*003c*/ 	.word	0x00000000
        /*0040*/ 	.short	0x0005
        /*0042*/ 	.short	0x0028
        /*0044*/ 	.byte	0x00, 0xf0, 0x21, 0x00


	//----- nvinfo : EIATTR_KPARAM_INFO
	.align		4
.L_1469:
        /*0048*/ 	.byte	0x04, 0x17
        /*004a*/ 	.short	(.L_1471 - .L_1470)
.L_1470:
        /*004c*/ 	.word	0x00000000
        /*0050*/ 	.short	0x0004
        /*0052*/ 	.short	0x0020
        /*0054*/ 	.byte	0x00, 0xf0, 0x11, 0x00


	//----- nvinfo : EIATTR_KPARAM_INFO
	.align		4
.L_1471:
        /*0058*/ 	.byte	0x04, 0x17
        /*005a*/ 	.short	(.L_1473 - .L_1472)
.L_1472:
        /*005c*/ 	.word	0x00000000
        /*0060*/ 	.short	0x0003
        /*0062*/ 	.short	0x0018
        /*0064*/ 	.byte	0x00, 0xf5, 0x21, 0x00


	//----- nvinfo : EIATTR_KPARAM_INFO
	.align		4
.L_1473:
        /*0068*/ 	.byte	0x04, 0x17
        /*006a*/ 	.short	(.L_1475 - .L_1474)
.L_1474:
        /*006c*/ 	.word	0x00000000
        /*0070*/ 	.short	0x0002
        /*0072*/ 	.short	0x0010
        /*0074*/ 	.byte	0x00, 0xf5, 0x21, 0x00


	//----- nvinfo : EIATTR_KPARAM_INFO
	.align		4
.L_1475:
        /*0078*/ 	.byte	0x04, 0x17
        /*007a*/ 	.short	(.L_1477 - .L_1476)
.L_1476:
        /*007c*/ 	.word	0x00000000
        /*0080*/ 	.short	0x0001
        /*0082*/ 	.short	0x0008
        /*0084*/ 	.byte	0x00, 0xf5, 0x21, 0x00


	//----- nvinfo : EIATTR_KPARAM_INFO
	.align		4
.L_1477:
        /*0088*/ 	.byte	0x04, 0x17
        /*008a*/ 	.short	(.L_1479 - .L_1478)
.L_1478:
        /*008c*/ 	.word	0x00000000
        /*0090*/ 	.short	0x0000
        /*0092*/ 	.short	0x0000
        /*0094*/ 	.byte	0x00, 0xf5, 0x21, 0x00


	//----- nvinfo : EIATTR_SPARSE_MMA_MASK
	.align		4
.L_1479:
        /*0098*/ 	.byte	0x03, 0x50
        /*009a*/ 	.short	0x0000


	//----- nvinfo : EIATTR_MAXREG_COUNT
	.align		4
        /*009c*/ 	.byte	0x03, 0x1b
        /*009e*/ 	.short	0x0080


	//----- nvinfo : EIATTR_NUM_BARRIERS
	.align		4
        /*00a0*/ 	.byte	0x02, 0x4c
        /*00a2*/ 	.byte	0x01
	.zero		1


	//----- nvinfo : EIATTR_MERCURY_ISA_VERSION
	.align		4
        /*00a4*/ 	.byte	0x03, 0x5f
        /*00a6*/ 	.short	0x0101


	//----- nvinfo : EIATTR_COOP_GROUP_MASK_REGIDS
	.align		4
        /*00a8*/ 	.byte	0x04, 0x29
        /*00aa*/ 	.short	(.L_1481 - .L_1480)


	//   ....[0]....
.L_1480:
        /*00ac*/ 	.word	0xffffffff


	//   ....[1]....
        /*00b0*/ 	.word	0xffffffff


	//   ....[2]....
        /*00b4*/ 	.word	0xffffffff


	//   ....[3]....
        /*00b8*/ 	.word	0xffffffff


	//   ....[4]....
        /*00bc*/ 	.word	0xffffffff


	//   ....[5]....
        /*00c0*/ 	.word	0xffffffff


	//   ....[6]....
        /*00c4*/ 	.word	0xffffffff


	//   ....[7]....
        /*00c8*/ 	.word	0xffffffff


	//   ....[8]....
        /*00cc*/ 	.word	0xffffffff


	//   ....[9]....
        /*00d0*/ 	.word	0xffffffff


	//----- nvinfo : EIATTR_COOP_GROUP_INSTR_OFFSETS
	.align		4
.L_1481:
        /*00d4*/ 	.byte	0x04, 0x28
        /*00d6*/ 	.short	(.L_1483 - .L_1482)


	//   ....[0]....
.L_1482:
        /*00d8*/ 	.word	0x00001780


	//   ....[1]....
        /*00dc*/ 	.word	0x000017b0


	//   ....[2]....
        /*00e0*/ 	.word	0x00001a80


	//   ....[3]....
        /*00e4*/ 	.word	0x00001ac0


	//   ....[4]....
        /*00e8*/ 	.word	0x00001b50


	//   ....[5]....
        /*00ec*/ 	.word	0x00001b60


	//   ....[6]....
        /*00f0*/ 	.word	0x00001b90


	//   ....[7]....
        /*00f4*/ 	.word	0x00001ba0


	//   ....[8]....
        /*00f8*/ 	.word	0x00001bd0


	//   ....[9]....
        /*00fc*/ 	.word	0x00001be0


	//----- nvinfo : EIATTR_VRC_CTA_INIT_COUNT
	.align		4
.L_1483:
        /*0100*/ 	.byte	0x02, 0x4a
	.zero		1
	.zero		1


	//----- nvinfo : EIATTR_EXIT_INSTR_OFFSETS
	.align		4
        /*0104*/ 	.byte	0x04, 0x1c
        /*0106*/ 	.short	(.L_1485 - .L_1484)


	//   ....[0]....
.L_1484:
        /*0108*/ 	.word	0x00000050


	//   ....[1]....
        /*010c*/ 	.word	0x000040c0


	//----- nvinfo : EIATTR_MAX_THREADS
	.align		4
.L_1485:
        /*0110*/ 	.byte	0x04, 0x05
        /*0112*/ 	.short	(.L_1487 - .L_1486)
.L_1486:
        /*0114*/ 	.word	0x000001e0
        /*0118*/ 	.word	0x00000001
        /*011c*/ 	.word	0x00000001


	//----- nvinfo : EIATTR_CRS_STACK_SIZE
	.align		4
.L_1487:
        /*0120*/ 	.byte	0x04, 0x1e
        /*0122*/ 	.short	(.L_1489 - .L_1488)
.L_1488:
        /*0124*/ 	.word	0x00000000


	//----- nvinfo : EIATTR_CBANK_PARAM_SIZE
	.align		4
.L_1489:
        /*0128*/ 	.byte	0x03, 0x19
        /*012a*/ 	.short	0x0048


	//----- nvinfo : EIATTR_PARAM_CBANK
	.align		4
        /*012c*/ 	.byte	0x04, 0x0a
        /*012e*/ 	.short	(.L_1491 - .L_1490)
	.align		4
.L_1490:
        /*0130*/ 	.word	index@(.nv.constant0._ZN13group_norm_v214gn_cuda_kernelI13__nv_bfloat16Li480ELi1ELi16ELi60ELi1024ELb1ELi32ELi960ELi960ELi4ELb1ELi4ELb0ELb0ENS_16CompileConditionILi1000EEEEEvPT_PKS4_S7_S7_flPfS8_Pj)
        /*0134*/ 	.short	0x0380
        /*0136*/ 	.short	0x0048


	//----- nvinfo : EIATTR_SW_WAR
	.align		4
.L_1491:
        /*0138*/ 	.byte	0x04, 0x36
        /*013a*/ 	.short	(.L_1493 - .L_1492)
.L_1492:
        /*013c*/ 	.word	0x00000008
.L_1493:


//--------------------- .nv.info._ZN13group_norm_v214gn_cuda_kernelI13__nv_bfloat16Li480ELi1ELi16ELi60ELi1024ELb1ELi64ELi960ELi960ELi4ELb1ELi9ELb0ELb0ENS_16CompileConditionILi1000EEEEEvPT_PKS4_S7_S7_flPfS8_Pj --------------------------
	.section	.nv.info._ZN13group_norm_v214gn_cuda_kernelI13__nv_bfloat16Li480ELi1ELi16ELi60ELi1024ELb1ELi64ELi960ELi960ELi4ELb1ELi9ELb0ELb0ENS_16CompileConditionILi1000EEEEEvPT_PKS4_S7_S7_flPfS8_Pj,"",@"SHT_CUDA_INFO"
	.sectionflags	@""
	.align	4


	//----- nvinfo : EIATTR_CUDA_API_VERSION
	.align		4
        /*0000*/ 	.byte	0x04, 0x37
        /*0002*/ 	.short	(.L_1495 - .L_1494)
.L_1494:
        /*0004*/ 	.word	0x00000082


	//----- nvinfo : EIATTR_KPARAM_INFO
	.align		4
.L_1495:
        /*0008*/ 	.byte	0x04, 0x17
        /*000a*/ 	.short	(.L_1497 - .L_1496)
.L_1496:
        /*000c*/ 	.word	0x00000000
        /*0010*/ 	.short	0x0008
        /*0012*/ 	.short	0x0040
        /*0014*/ 	.byte	0x00, 0xf5, 0x21, 0x00


	//----- nvinfo : EIATTR_KPARAM_INFO
	.align		4
.L_1497:
        /*0018*/ 	.byte	0x04, 0x17
        /*001a*/ 	.short	(.L_1499 - .L_1498)
.L_1498:
        /*001c*/ 	.word	0x00000000
        /*0020*/ 	.short	0x0007
        /*0022*/ 	.short	0x0038
        /*0024*/ 	.byte	0x00, 0xf5, 0x21, 0x00


	//----- nvinfo : EIATTR_KPARAM_INFO
	.align		4
.L_1499:
        /*0028*/ 	.byte	0x04, 0x17
        /*002a*/ 	.short	(.L_1501 - .L_1500)
.L_1500:
        /*002c*/ 	.word	0x00000000
        /*0030*/ 	.short	0x0006
        /*0032*/ 	.short	0x0030
        /*0034*/ 	.byte	0x00, 0xf5, 0x21, 0x00


	//----- nvinfo : EIATTR_KPARAM_INFO
	.align		4
.L_1501:
        /*0038*/ 	.byte	0x04, 0x17
        /*003a*/ 	.short	(.L_1503 - .L_1502)
.L_1502:
        /*003c*/ 	.word	0x00000000
        /*0040*/ 	.short	0x0005
        /*0042*/ 	.short	0x0028
        /*0044*/ 	.byte	0x00, 0xf0, 0x21, 0x00


	//----- nvinfo : EIATTR_KPARAM_INFO
	.align		4
.L_1503:
        /*0048*/ 	.byte	0x04, 0x17
        /*004a*/ 	.short	(.L_1505 - .L_1504)
.L_1504:
        /*004c*/ 	.word	0x00000000
        /*0050*/ 	.short	0x0004
        /*0052*/ 	.short	0x0020
        /*0054*/ 	.byte	0x00, 0xf0, 0x11, 0x00


	//----- nvinfo : EIATTR_KPARAM_INFO
	.align		4
.L_1505:
        /*0058*/ 	.byte	0x04, 0x17
        /*005a*/ 	.short	(.L_1507 - .L_1506)
.L_1506:
        /*005c*/ 	.word	0x00000000
        /*0060*/ 	.short	0x0003
        /*0062*/ 	.short	0x0018
        /*0064*/ 	.byte	0x00, 0xf5, 0x21, 0x00


	//----- nvinfo : EIATTR_KPARAM_INFO
	.align		4
.L_1507:
        /*0068*/ 	.byte	0x04, 0x17
        /*006a*/ 	.short	(.L_1509 - .L_1508)
.L_1508:
        /*006c*/ 	.word	0x00000000
        /*0070*/ 	.short	0x0002
        /*0072*/ 	.short	0x0010
        /*0074*/ 	.byte	0x00, 0xf5, 0x21, 0x00


	//----- nvinfo : EIATTR_KPARAM_INFO
	.align		4
.L_1509:
        /*0078*/ 	.byte	0x04, 0x17
        /*007a*/ 	.short	(.L_1511 - .L_1510)
.L_1510:
        /*007c*/ 	.word	0x00000000
        /*0080*/ 	.short	0x0001
        /*0082*/ 	.short	0x0008
        /*0084*/ 	.byte	0x00, 0xf5, 0x21, 0x00


	//----- nvinfo : EIATTR_KPARAM_INFO
	.align		4
.L_1511:
        /*0088*/ 	.byte	0x04, 0x17
        /*008a*/ 	.short	(.L_1513 - .L_1512)
.L_1512:
        /*008c*/ 	.word	0x00000000
        /*0090*/ 	.short	0x0000
        /*0092*/ 	.short	0x0000
        /*0094*/ 	.byte	0x00, 0xf5, 0x21, 0x00


	//----- nvinfo : EIATTR_SPARSE_MMA_MASK
	.align		4
.L_1513:
        /*0098*/ 	.byte	0x03, 0x50
        /*009a*/ 	.short	0x0000


	//----- nvinfo : EIATTR_MAXREG_COUNT
	.align		4
        /*009c*/ 	.byte	0x03, 0x1b
        /*009e*/ 	.short	0x0080


	//----- nvinfo : EIATTR_NUM_BARRIERS
	.align		4
        /*00a0*/ 	.byte	0x02, 0x4c
        /*00a2*/ 	.byte	0x01
	.zero		1


	//----- nvinfo : EIATTR_ANNOTATIONS
	.align		4
        /*00a4*/ 	.byte	0x04, 0x55
        /*00a6*/ 	.short	(.L_1515 - .L_1514)


	//   ....[0]....
.L_1514:
        /* <DEDUP_REMOVED lines=74> */


	//----- nvinfo : EIATTR_MERCURY_ISA_VERSION
	.align		4
.L_1515:
        /*0530*/ 	.byte	0x03, 0x5f
        /*0532*/ 	.short	0x0101


	//----- nvinfo : EIATTR_COOP_GROUP_MASK_REGIDS
	.align		4
        /*0534*/ 	.byte	0x04, 0x29
        /*0536*/ 	.short	(.L_1517 - .L_1516)


	//   ....[0]....
.L_1516:
        /*0538*/ 	.word	0xffffffff


	//   ....[1]....
        /*053c*/ 	.word	0xffffffff


	//   ....[2]....
        /*0540*/ 	.word	0xffffffff


	//   ....[3]....
        /*0544*/ 	.word	0xffffffff


	//   ....[4]....
        /*0548*/ 	.word	0xffffffff


	//   ....[5]....
        /*054c*/ 	.word	0xffffffff


	//   ....[6]....
        /*0550*/ 	.word	0xffffffff


	//   ....[7]....
        /*0554*/ 	.word	0xffffffff


	//   ....[8]....
        /*0558*/ 	.word	0xffffffff


	//   ....[9]....
        /*055c*/ 	.word	0xffffffff


	//----- nvinfo : EIATTR_COOP_GROUP_INSTR_OFFSETS
	.align		4
.L_1517:
        /*0560*/ 	.byte	0x04, 0x28
        /*0562*/ 	.short	(.L_1519 - .L_1518)


	//   ....[0]....
.L_1518:
        /*0564*/ 	.word	0x00002730


	//   ....[1]....
        /*0568*/ 	.word	0x00002740


	//   ....[2]....
        /*056c*/ 	.word	0x00002b30


	//   ....[3]....
        /*0570*/ 	.word	0x00002b40


	//   ....[4]....
        /*0574*/ 	.word	0x00002b80


	//   ....[5]....
        /*0578*/ 	.word	0x00002b90


	//   ....[6]....
        /*057c*/ 	.word	0x00002bc0


	//   ....[7]....
        /*0580*/ 	.word	0x00002bd0


	//   ....[8]....
        /*0584*/ 	.word	0x00002c00


	//   ....[9]....
        /*0588*/ 	.word	0x00002c10


	//----- nvinfo : EIATTR_VRC_CTA_INIT_COUNT
	.align		4
.L_1519:
        /*058c*/ 	.byte	0x02, 0x4a
	.zero		1
	.zero		1


	//----- nvinfo : EIATTR_EXIT_INSTR_OFFSETS
	.align		4
        /*0590*/ 	.byte	0x04, 0x1c
        /*0592*/ 	.short	(.L_1521 - .L_1520)


	//   ....[0]....
.L_1520:
        /*0594*/ 	.word	0x00000060


	//   ....[1]....
        /*0598*/ 	.word	0x00007d90


	//----- nvinfo : EIATTR_MAX_THREADS
	.align		4
.L_1521:
        /*059c*/ 	.byte	0x04, 0x05
        /*059e*/ 	.short	(.L_1523 - .L_1522)
.L_1522:
        /*05a0*/ 	.word	0x000001e0
        /*05a4*/ 	.word	0x00000001
        /*05a8*/ 	.word	0x00000001


	//----- nvinfo : EIATTR_CRS_STACK_SIZE
	.align		4
.L_1523:
        /*05ac*/ 	.byte	0x04, 0x1e
        /*05ae*/ 	.short	(.L_1525 - .L_1524)
.L_1524:
        /*05b0*/ 	.word	0x00000000


	//----- nvinfo : EIATTR_CBANK_PARAM_SIZE
	.align		4
.L_1525:
        /*05b4*/ 	.byte	0x03, 0x19
        /*05b6*/ 	.short	0x0048


	//----- nvinfo : EIATTR_PARAM_CBANK
	.align		4
        /*05b8*/ 	.byte	0x04, 0x0a
        /*05ba*/ 	.short	(.L_1527 - .L_1526)
	.align		4
.L_1526:
        /*05bc*/ 	.word	index@(.nv.constant0._ZN13group_norm_v214gn_cuda_kernelI13__nv_bfloat16Li480ELi1ELi16ELi60ELi1024ELb1ELi64ELi960ELi960ELi4ELb1ELi9ELb0ELb0ENS_16CompileConditionILi1000EEEEEvPT_PKS4_S7_S7_flPfS8_Pj)
        /*05c0*/ 	.short	0x0380
        /*05c2*/ 	.short	0x0048


	//----- nvinfo : EIATTR_SW_WAR
	.align		4
.L_1527:
        /*05c4*/ 	.byte	0x04, 0x36
        /*05c6*/ 	.short	(.L_1529 - .L_1528)
.L_1528:
        /*05c8*/ 	.word	0x00000008
.L_1529:


//--------------------- .nv.info._ZN13group_norm_v214gn_cuda_kernelI13__nv_bfloat16Li480ELi2ELi16ELi60ELi1024ELb1ELi32ELi960ELi960ELi4ELb1ELi7ELb0ELb0ENS_16CompileConditionILi1000EEEEEvPT_PKS4_S7_S7_flPfS8_Pj --------------------------
	.section	.nv.info._ZN13group_norm_v214gn_cuda_kernelI13__nv_bfloat16Li480ELi2ELi16ELi60ELi1024ELb1ELi32ELi960ELi960ELi4ELb1ELi7ELb0ELb0ENS_16CompileConditionILi1000EEEEEvPT_PKS4_S7_S7_flPfS8_Pj,"",@"SHT_CUDA_INFO"
	.sectionflags	@""
	.align	4


	//----- nvinfo : EIATTR_CUDA_API_VERSION
	.align		4
        /*0000*/ 	.byte	0x04, 0x37
        /*0002*/ 	.short	(.L_1531 - .L_1530)
.L_1530:
        /*0004*/ 	.word	0x00000082


	//----- nvinfo : EIATTR_KPARAM_INFO
	.align		4
.L_1531:
        /*0008*/ 	.byte	0x04, 0x17
        /*000a*/ 	.short	(.L_1533 - .L_1532)
.L_1532:
        /*000c*/ 	.word	0x00000000
        /*0010*/ 	.short	0x0008
        /*0012*/ 	.short	0x0040
        /*0014*/ 	.byte	0x00, 0xf5, 0x21, 0x00


	//----- nvinfo : EIATTR_KPARAM_INFO
	.align		4
.L_1533:
        /*0018*/ 	.byte	0x04, 0x17
        /*001a*/ 	.short	(.L_1535 - .L_1534)
.L_1534:
        /*001c*/ 	.word	0x00000000
        /*0020*/ 	.short	0x0007
        /*0022*/ 	.short	0x0038
        /*0024*/ 	.byte	0x00, 0xf5, 0x21, 0x00


	//----- nvinfo : EIATTR_KPARAM_INFO
	.align		4
.L_1535:
        /*0028*/ 	.byte	0x04, 0x17
        /*002a*/ 	.short	(.L_1537 - .L_1536)
.L_1536:
        /*002c*/ 	.word	0x00000000
        /*0030*/ 	.short	0x0006
        /*0032*/ 	.short	0x0030
        /*0034*/ 	.byte	0x00, 0xf5, 0x21, 0x00


	//----- nvinfo : EIATTR_KPARAM_INFO
	.align		4
.L_1537:
        /*0038*/ 	.byte	0x04, 0x17
        /*003a*/ 	.short	(.L_1539 - .L_1538)
.L_1538:
        /*003c*/ 	.word	0x00000000
        /*0040*/ 	.short	0x0005
        /*0042*/ 	.short	0x0028
        /*0044*/ 	.byte	0x00, 0xf0, 0x21, 0x00


	//----- nvinfo : EIATTR_KPARAM_INFO
	.align		4
.L_1539:
        /*0048*/ 	.byte	0x04, 0x17
        /*004a*/ 	.short	(.L_1541 - .L_1540)
.L_1540:
        /*004c*/ 	.word	0x00000000
        /*0050*/ 	.short	0x0004
        /*0052*/ 	.short	0x0020
        /*0054*/ 	.byte	0x00, 0xf0, 0x11, 0x00


	//----- nvinfo : EIATTR_KPARAM_INFO
	.align		4
.L_1541:
        /*0058*/ 	.byte	0x04, 0x17
        /*005a*/ 	.short	(.L_1543 - .L_1542)
.L_1542:
        /*005c*/ 	.word	0x00000000
        /*0060*/ 	.short	0x0003
        /*0062*/ 	.short	0x0018
        /*0064*/ 	.byte	0x00, 0xf5, 0x21, 0x00


	//----- nvinfo : EIATTR_KPARAM_INFO
	.align		4
.L_1543:
        /*0068*/ 	.byte	0x04, 0x17
        /*006a*/ 	.short	(.L_1545 - .L_1544)
.L_1544:
        /*006c*/ 	.word	0x00000000
        /*0070*/ 	.short	0x0002
        /*0072*/ 	.short	0x0010
        /*0074*/ 	.byte	0x00, 0xf5, 0x21, 0x00


	//----- nvinfo : EIATTR_KPARAM_INFO
	.align		4
.L_1545:
        /*0078*/ 	.byte	0x04, 0x17
        /*007a*/ 	.short	(.L_1547 - .L_1546)
.L_1546:
        /*007c*/ 	.word	0x00000000
        /*0080*/ 	.short	0x0001
        /*0082*/ 	.short	0x0008
        /*0084*/ 	.byte	0x00, 0xf5, 0x21, 0x00


	//----- nvinfo : EIATTR_KPARAM_INFO
	.align		4
.L_1547:
        /*0088*/ 	.byte	0x04, 0x17
        /*008a*/ 	.short	(.L_1549 - .L_1548)
.L_1548:
        /*008c*/ 	.word	0x00000000
        /*0090*/ 	.short	0x0000
        /*0092*/ 	.short	0x0000
        /*0094*/ 	.byte	0x00, 0xf5, 0x21, 0x00


	//----- nvinfo : EIATTR_SPARSE_MMA_MASK
	.align		4
.L_1549:
        /*0098*/ 	.byte	0x03, 0x50
        /*009a*/ 	.short	0x0000


	//----- nvinfo : EIATTR_MAXREG_COUNT
	.align		4
        /*009c*/ 	.byte	0x03, 0x1b
        /*009e*/ 	.short	0x0040


	//----- nvinfo : EIATTR_NUM_BARRIERS
	.align		4
        /*00a0*/ 	.byte	0x02, 0x4c
        /*00a2*/ 	.byte	0x01
	.zero		1


	//----- nvinfo : EIATTR_ANNOTATIONS
	.align		4
        /*00a4*/ 	.byte	0x04, 0x55
        /*00a6*/ 	.short	(.L_1551 - .L_1550)


	//   ....[0]....
.L_1550:
        /* <DEDUP_REMOVED lines=60> */


	//----- nvinfo : EIATTR_MERCURY_ISA_VERSION
	.align		4
.L_1551:
        /*0458*/ 	.byte	0x03, 0x5f
        /*045a*/ 	.short	0x0101


	//----- nvinfo : EIATTR_COOP_GROUP_MASK_REGIDS
	.align		4
        /*045c*/ 	.byte	0x04, 0x29
        /*045e*/ 	.short	(.L_1553 - .L_1552)


	//   ....[0]....
.L_1552:
        /*0460*/ 	.word	0xffffffff


	//   ....[1]....
        /*0464*/ 	.word	0xffffffff


	//   ....[2]....
        /*0468*/ 	.word	0xffffffff


	//   ....[3]....
        /*046c*/ 	.word	0xffffffff


	//   ....[4]....
        /*0470*/ 	.word	0xffffffff


	//   ....[5]....
        /*0474*/ 	.word	0xffffffff


	//   ....[6]....
        /*0478*/ 	.word	0xffffffff


	//   ....[7]....
        /*047c*/ 	.word	0xffffffff


	//   ....[8]....
        /*0480*/ 	.word	0xffffffff


	//   ....[9]....
        /*0484*/ 	.word	0xffffffff


	//----- nvinfo : EIATTR_COOP_GROUP_INSTR_OFFSETS
	.align		4
.L_1553:
        /*0488*/ 	.byte	0x04, 0x28
        /*048a*/ 	.short	(.L_1555 - .L_1554)


	//   ....[0]....
.L_1554:
        /*048c*/ 	.word	0x00001850


	//   ....[1]....
        /*0490*/ 	.word	0x00001860


	//   ....[2]....
        /*0494*/ 	.word	0x00001cc0


	//   ....[3]....
        /*0498*/ 	.word	0x00001cd0


	//   ....[4]....
        /*049c*/ 	.word	0x00001d00


	//   ....[5]....
        /*04a0*/ 	.word	0x00001d20


	//   ....[6]....
        /*04a4*/ 	.word	0x00001d60


	//   ....[7]....
        /*04a8*/ 	.word	0x00001d70


	//   ....[8]....
        /*04ac*/ 	.word	0x00001da0


	//   ....[9]....
        /*04b0*/ 	.word	0x00001db0


	//----- nvinfo : EIATTR_VRC_CTA_INIT_COUNT
	.align		4
.L_1555:
        /*04b4*/ 	.byte	0x02, 0x4a
	.zero		1
	.zero		1


	//----- nvinfo : EIATTR_EXIT_INSTR_OFFSETS
	.align		4
        /*04b8*/ 	.byte	0x04, 0x1c
        /*04ba*/ 	.short	(.L_1557 - .L_1556)


	//   ....[0]....
.L_1556:
        /*04bc*/ 	.word	0x00000060


	//   ....[1]....
        /*04c0*/ 	.word	0x000049f0


	//----- nvinfo : EIATTR_MAX_THREADS
	.align		4
.L_1557:
        /*04c4*/ 	.byte	0x04, 0x05
        /*04c6*/ 	.short	(.L_1559 - .L_1558)
.L_1558:
        /*04c8*/ 	.word	0x000001e0
        /*04cc*/ 	.word	0x00000001
        /*04d0*/ 	.word	0x00000001


	//----- nvinfo : EIATTR_CRS_STACK_SIZE
	.align		4
.L_1559:
        /*04d4*/ 	.byte	0x04, 0x1e
        /*04d6*/ 	.short	(.L_1561 - .L_1560)
.L_1560:
        /*04d8*/ 	.word	0x00000000


	//----- nvinfo : EIATTR_CBANK_PARAM_SIZE
	.align		4
.L_1561:
        /*04dc*/ 	.byte	0x03, 0x19
        /*04de*/ 	.short	0x0048


	//----- nvinfo : EIATTR_PARAM_CBANK
	.align		4
        /*04e0*/ 	.byte	0x04, 0x0a
        /*04e2*/ 	.short	(.L_1563 - .L_1562)
	.align		4
.L_1562:
        /*04e4*/ 	.word	index@(.nv.constant0._ZN13group_norm_v214gn_cuda_kernelI13__nv_bfloat16Li480ELi2ELi16ELi60ELi1024ELb1ELi32ELi960ELi960ELi4ELb1ELi7ELb0ELb0ENS_16CompileConditionILi1000EEEEEvPT_PKS4_S7_S7_flPfS8_Pj)
        /*04e8*/ 	.short	0x0380
        /*04ea*/ 	.short	0x0048


	//----- nvinfo : EIATTR_SW_WAR
	.align		4
.L_1563:
        /*04ec*/ 	.byte	0x04, 0x36
        /*04ee*/ 	.short	(.L_1565 - .L_1564)
.L_1564:
        /*04f0*/ 	.word	0x00000008
.L_1565:


//--------------------- .nv.info._ZN13group_norm_v214gn_cuda_kernelI13__nv_bfloat16Li480ELi2ELi16ELi60ELi1024ELb1ELi32ELi960ELi960ELi4ELb1ELi9ELb0ELb0ENS_16CompileConditionILi1000EEEEEvPT_PKS4_S7_S7_flPfS8_Pj --------------------------
	.section	.nv.info._ZN13group_norm_v214gn_cuda_kernelI13__nv_bfloat16Li480ELi2ELi16ELi60ELi1024ELb1ELi32ELi960ELi960ELi4ELb1ELi9ELb0ELb0ENS_16CompileConditionILi1000EEEEEvPT_PKS4_S7_S7_flPfS8_Pj,"",@"SHT_CUDA_INFO"
	.sectionflags	@""
	.align	4


	//----- nvinfo : EIATTR_CUDA_API_VERSION
	.align		4
        /*0000*/ 	.byte	0x04, 0x37
        /*0002*/ 	.short	(.L_1567 - .L_1566)
.L_1566:
        /*0004*/ 	.word	0x00000082


	//----- nvinfo : EIATTR_KPARAM_INFO
	.align		4
.L_1567:
        /*0008*/ 	.byte	0x04, 0x17
        /*000a*/ 	.short	(.L_1569 - .L_1568)
.L_1568:
        /*000c*/ 	.word	0x00000000
        /*0010*/ 	.short	0x0008
        /*0012*/ 	.short	0x0040
        /*0014*/ 	.byte	0x00, 0xf5, 0x21, 0x00


	//----- nvinfo : EIATTR_KPARAM_INFO
	.align		4
.L_1569:
        /*0018*/ 	.byte	0x04, 0x17
        /*001a*/ 	.short	(.L_1571 - .L_1570)
.L_1570:
        /*001c*/ 	.word	0x00000000
        /*0020*/ 	.short	0x0007
        /*0022*/ 	.short	0x0038
        /*0024*/ 	.byte	0x00, 0xf5, 0x21, 0x00


	//----- nvinfo : EIATTR_KPARAM_INFO
	.align		4
.L_1571:
        /*0028*/ 	.byte	0x04, 0x17
        /*002a*/ 	.short	(.L_1573 - .L_1572)
.L_1572:
        /*002c*/ 	.word	0x00000000
        /*0030*/ 	.short	0x0006
        /*0032*/ 	.short	0x0030
        /*0034*/ 	.byte	0x00, 0xf5, 0x21, 0x00


	//----- nvinfo : EIATTR_KPARAM_INFO
	.align		4
.L_1573:
        /*0038*/ 	.byte	0x04, 0x17
        /*003a*/ 	.short	(.L_1575 - .L_1574)
.L_1574:
        /*003c*/ 	.word	0x00000000
        /*0040*/ 	.short	0x0005
        /*0042*/ 	.short	0x0028
        /*0044*/ 	.byte	0x00, 0xf0, 0x21, 0x00


	//----- nvinfo : EIATTR_KPARAM_INFO
	.align		4
.L_1575:
        /*0048*/ 	.byte	0x04, 0x17
        /*004a*/ 	.short	(.L_1577 - .L_1576)
.L_1576:
        /*004c*/ 	.word	0x00000000
        /*0050*/ 	.short	0x0004
        /*0052*/ 	.short	0x0020
        /*0054*/ 	.byte	0x00, 0xf0, 0x11, 0x00


	//----- nvinfo : EIATTR_KPARAM_INFO
	.align		4
.L_1577:
        /*0058*/ 	.byte	0x04, 0x17
        /*005a*/ 	.short	(.L_1579 - .L_1578)
.L_1578:
        /*005c*/ 	.word	0x00000000
        /*0060*/ 	.short	0x0003
        /*0062*/ 	.short	0x0018
        /*0064*/ 	.byte	0x00, 0xf5, 0x21, 0x00


	//----- nvinfo : EIATTR_KPARAM_INFO
	.align		4
.L_1579:
        /*0068*/ 	.byte	0x04, 0x17
        /*006a*/ 	.short	(.L_1581 - .L_1580)
.L_1580:
        /*006c*/ 	.word	0x00000000
        /*0070*/ 	.short	0x0002
        /*0072*/ 	.short	0x0010
        /*0074*/ 	.byte	0x00, 0xf5, 0x21, 0x00


	//----- nvinfo : EIATTR_KPARAM_INFO
	.align		4
.L_1581:
        /*0078*/ 	.byte	0x04, 0x17
        /*007a*/ 	.short	(.L_1583 - .L_1582)
.L_1582:
        /*007c*/ 	.word	0x00000000
        /*0080*/ 	.short	0x0001
        /*0082*/ 	.short	0x0008
        /*0084*/ 	.byte	0x00, 0xf5, 0x21, 0x00


	//----- nvinfo : EIATTR_KPARAM_INFO
	.align		4
.L_1583:
        /*0088*/ 	.byte	0x04, 0x17
        /*008a*/ 	.short	(.L_1585 - .L_1584)
.L_1584:
        /*008c*/ 	.word	0x00000000
        /*0090*/ 	.short	0x0000
        /*0092*/ 	.short	0x0000
        /*0094*/ 	.byte	0x00, 0xf5, 0x21, 0x00


	//----- nvinfo : EIATTR_SPARSE_MMA_MASK
	.align		4
.L_1585:
        /*0098*/ 	.byte	0x03, 0x50
        /*009a*/ 	.short	0x0000


	//----- nvinfo : EIATTR_MAXREG_COUNT
	.align		4
        /*009c*/ 	.byte	0x03, 0x1b
        /*009e*/ 	.short	0x0040


	//----- nvinfo : EIATTR_NUM_BARRIERS
	.align		4
        /*00a0*/ 	.byte	0x02, 0x4c
        /*00a2*/ 	.byte	0x01
	.zero		1


	//----- nvinfo : EIATTR_ANNOTATIONS
	.align		4
        /*00a4*/ 	.byte	0x04, 0x55
        /*00a6*/ 	.short	(.L_1587 - .L_1586)


	//   ....[0]....
.L_1586:
        /* <DEDUP_REMOVED lines=60> */


	//----- nvinfo : EIATTR_MERCURY_ISA_VERSION
	.align		4
.L_1587:
        /*0458*/ 	.byte	0x03, 0x5f
        /*045a*/ 	.short	0x0101


	//----- nvinfo : EIATTR_COOP_GROUP_MASK_REGIDS
	.align		4
        /*045c*/ 	.byte	0x04, 0x29
        /*045e*/ 	.short	(.L_1589 - .L_1588)


	//   ....[0]....
.L_1588:
        /*0460*/ 	.word	0xffffffff


	//   ....[1]....
        /*0464*/ 	.word	0xffffffff


	//   ....[2]....
        /*0468*/ 	.word	0xffffffff


	//   ....[3]....
        /*046c*/ 	.word	0xffffffff


	//   ....[4]....
        /*0470*/ 	.word	0xffffffff


	//   ....[5]....
        /*0474*/ 	.word	0xffffffff


	//   ....[6]....
        /*0478*/ 	.word	0xffffffff


	//   ....[7]....
        /*047c*/ 	.word	0xffffffff


	//   ....[8]....
        /*0480*/ 	.word	0xffffffff


	//   ....[9]....
        /*0484*/ 	.word	0xffffffff


	//----- nvinfo : EIATTR_COOP_GROUP_INSTR_OFFSETS
	.align		4
.L_1589:
        /*0488*/ 	.byte	0x04, 0x28
        /*048a*/ 	.short	(.L_1591 - .L_1590)


	//   ....[0]....
.L_1590:
        /*048c*/ 	.word	0x00001850


	//   ....[1]....
        /*0490*/ 	.word	0x00001860


	//   ....[2]....
        /*0494*/ 	.word	0x00001cc0


	//   ....[3]....
        /*0498*/ 	.word	0x00001cd0


	//   ....[4]....
        /*049c*/ 	.word	0x00001d00


	//   ....[5]....
        /*04a0*/ 	.word	0x00001d20


	//   ....[6]....
        /*04a4*/ 	.word	0x00001d60


	//   ....[7]....
        /*04a8*/ 	.word	0x00001d70


	//   ....[8]....
        /*04ac*/ 	.word	0x00001da0


	//   ....[9]....
        /*04b0*/ 	.word	0x00001db0


	//----- nvinfo : EIATTR_VRC_CTA_INIT_COUNT
	.align		4
.L_1591:
        /*04b4*/ 	.byte	0x02, 0x4a
	.zero		1
	.zero		1


	//----- nvinfo : EIATTR_EXIT_INSTR_OFFSETS
	.align		4
        /*04b8*/ 	.byte	0x04, 0x1c
        /*04ba*/ 	.short	(.L_1593 - .L_1592)


	//   ....[0]....
.L_1592:
        /*04bc*/ 	.word	0x00000060


	//   ....[1]....
        /*04c0*/ 	.word	0x000049f0


	//----- nvinfo : EIATTR_MAX_THREADS
	.align		4
.L_1593:
        /*04c4*/ 	.byte	0x04, 0x05
        /*04c6*/ 	.short	(.L_1595 - .L_1594)
.L_1594:
        /*04c8*/ 	.word	0x000001e0
        /*04cc*/ 	.word	0x00000001
        /*04d0*/ 	.word	0x00000001


	//----- nvinfo : EIATTR_CRS_STACK_SIZE
	.align		4
.L_1595:
        /*04d4*/ 	.byte	0x04, 0x1e
        /*04d6*/ 	.short	(.L_1597 - .L_1596)
.L_1596:
        /*04d8*/ 	.word	0x00000000


	//----- nvinfo : EIATTR_CBANK_PARAM_SIZE
	.align		4
.L_1597:
        /*04dc*/ 	.byte	0x03, 0x19
        /*04de*/ 	.short	0x0048


	//----- nvinfo : EIATTR_PARAM_CBANK
	.align		4
        /*04e0*/ 	.byte	0x04, 0x0a
        /*04e2*/ 	.short	(.L_1599 - .L_1598)
	.align		4
.L_1598:
        /*04e4*/ 	.word	index@(.nv.constant0._ZN13group_norm_v214gn_cuda_kernelI13__nv_bfloat16Li480ELi2ELi16ELi60ELi1024ELb1ELi32ELi960ELi960ELi4ELb1ELi9ELb0ELb0ENS_16CompileConditionILi1000EEEEEvPT_PKS4_S7_S7_flPfS8_Pj)
        /*04e8*/ 	.short	0x0380
        /*04ea*/ 	.short	0x0048


	//----- nvinfo : EIATTR_SW_WAR
	.align		4
.L_1599:
        /*04ec*/ 	.byte	0x04, 0x36
        /*04ee*/ 	.short	(.L_1601 - .L_1600)
.L_1600:
        /*04f0*/ 	.word	0x00000008
.L_1601:


//--------------------- .nv.info._ZN13group_norm_v218gn_bwd_cuda_kernelI6__halfLi480ELi3ELi32ELi30ELi1024ELb0ELb1ELi4ELi960ELi960ELi4ELb1ELi1ELb0ELb0ELNS_15WgradSyncMethodE3ENS_16CompileConditionILi1000EEEEEvPT_S6_S6_PKS5_S8_S8_S8_PKfflPfPj --------------------------
	.section	.nv.info._ZN13group_norm_v218gn_bwd_cuda_kernelI6__halfLi480ELi3ELi32ELi30ELi1024ELb0ELb1ELi4ELi960ELi960ELi4ELb1ELi1ELb0ELb0ELNS_15WgradSyncMethodE3ENS_16CompileConditionILi1000EEEEEvPT_S6_S6_PKS5_S8_S8_S8_PKfflPfPj,"",@"SHT_CUDA_INFO"
	.sectionflags	@""
	.align	4


	//----- nvinfo : EIATTR_CUDA_API_VERSION
	.align		4
        /*0000*/ 	.byte	0x04, 0x37
        /*0002*/ 	.short	(.L_1603 - .L_1602)
.L_1602:
        /*0004*/ 	.word	0x00000082


	//----- nvinfo : EIATTR_KPARAM_INFO
	.align		4
.L_1603:
        /*0008*/ 	.byte	0x04, 0x17
        /*000a*/ 	.short	(.L_1605 - .L_1604)
.L_1604:
        /*000c*/ 	.word	0x00000000
        /*0010*/ 	.short	0x000b
        /*0012*/ 	.short	0x0058
        /*0014*/ 	.byte	0x00, 0xf5, 0x21, 0x00


	//----- nvinfo : EIATTR_KPARAM_INFO
	.align		4
.L_1605:
        /*0018*/ 	.byte	0x04, 0x17
        /*001a*/ 	.short	(.L_1607 - .L_1606)
.L_1606:
        /*001c*/ 	.word	0x00000000
        /*0020*/ 	.short	0x000a
        /*0022*/ 	.short	0x0050
        /*0024*/ 	.byte	0x00, 0xf5, 0x21, 0x00


	//----- nvinfo : EIATTR_KPARAM_INFO
	.align		4
.L_1607:
        /*0028*/ 	.byte	0x04, 0x17
        /*002a*/ 	.short	(.L_1609 - .L_1608)
.L_1608:
        /*002c*/ 	.word	0x00000000
        /*0030*/ 	.short	0x0009
        /*0032*/ 	.short	0x0048
        /*0034*/ 	.byte	0x00, 0xf0, 0x21, 0x00


	//----- nvinfo : EIATTR_KPARAM_INFO
	.align		4
.L_1609:
        /*0038*/ 	.byte	0x04, 0x17
        /*003a*/ 	.short	(.L_1611 - .L_1610)
.L_1610:
        /*003c*/ 	.word	0x00000000
        /*0040*/ 	.short	0x0008
        /*0042*/ 	.short	0x0040
        /*0044*/ 	.byte	0x00, 0xf0, 0x11, 0x00


	//----- nvinfo : EIATTR_KPARAM_INFO
	.align		4
.L_1611:
        /*0048*/ 	.byte	0x04, 0x17
        /*004a*/ 	.short	(.L_1613 - .L_1612)
.L_1612:
        /*004c*/ 	.word	0x00000000
        /*0050*/ 	.short	0x0007
        /*0052*/ 	.short	0x0038
        /*0054*/ 	.byte	0x00, 0xf5, 0x21, 0x00


	//----- nvinfo : EIATTR_KPARAM_INFO
	.align		4
.L_1613:
        /*0058*/ 	.byte	0x04, 0x17
        /*005a*/ 	.short	(.L_1615 - .L_1614)
.L_1614:
        /*005c*/ 	.word	0x00000000
        /*0060*/ 	.short	0x0006
        /*0062*/ 	.short	0x0030
        /*0064*/ 	.byte	0x00, 0xf5, 0x21, 0x00


	//----- nvinfo : EIATTR_KPARAM_INFO
	.align		4
.L_1615:
        /*0068*/ 	.byte	0x04, 0x17
        /*006a*/ 	.short	(.L_1617 - .L_1616)
.L_1616:
        /*006c*/ 	.word	0x00000000
        /*0070*/ 	.short	0x0005
        /*0072*/ 	.short	0x0028
        /*0074*/ 	.byte	0x00, 0xf5, 0x21, 0x00


	//----- nvinfo : EIATTR_KPARAM_INFO
	.align		4
.L_1617:
        /*0078*/ 	.byte	0x04, 0x17
        /*007a*/ 	.short	(.L_1619 - .L_1618)
.L_1618:
        /*007c*/ 	.word	0x00000000
        /*0080*/ 	.short	0x0004
        /*0082*/ 	.short	0x0020
        /*0084*/ 	.byte	0x00, 0xf5, 0x21, 0x00


	//----- nvinfo : EIATTR_KPARAM_INFO
	.align		4
.L_1619:
        /*0088*/ 	.byte	0x04, 0x17
        /*008a*/ 	.short	(.L_1621 - .L_1620)
.L_1620:
        /*008c*/ 	.word	0x00000000
        /*0090*/ 	.short	0x0003
        /*0092*/ 	.short	0x0018
        /*0094*/ 	.byte	0x00, 0xf5, 0x21, 0x00


	//----- nvinfo : EIATTR_KPARAM_INFO
	.align		4
.L_1621:
        /*0098*/ 	.byte	0x04, 0x17
        /*009a*/ 	.short	(.L_1623 - .L_1622)
.L_1622:
        /*009c*/ 	.word	0x00000000
        /*00a0*/ 	.short	0x0002
        /*00a2*/ 	.short	0x0010
        /*00a4*/ 	.byte	0x00, 0xf5, 0x21, 0x00


	//----- nvinfo : EIATTR_KPARAM_INFO
	.align		4
.L_1623:
        /*00a8*/ 	.byte	0x04, 0x17
        /*00aa*/ 	.short	(.L_1625 - .L_1624)
.L_1624:
        /*00ac*/ 	.word	0x00000000
        /*00b0*/ 	.short	0x0001
        /*00b2*/ 	.short	0x0008
        /*00b4*/ 	.byte	0x00, 0xf5, 0x21, 0x00


	//----- nvinfo : EIATTR_KPARAM_INFO
	.align		4
.L_1625:
        /*00b8*/ 	.byte	0x04, 0x17
        /*00ba*/ 	.short	(.L_1627 - .L_1626)
.L_1626:
        /*00bc*/ 	.word	0x00000000
        /*00c0*/ 	.short	0x0000
        /*00c2*/ 	.short	0x0000
        /*00c4*/ 	.byte	0x00, 0xf5, 0x21, 0x00


	//----- nvinfo : EIATTR_SPARSE_MMA_MASK
	.align		4
.L_1627:
        /*00c8*/ 	.byte	0x03, 0x50
        /*00ca*/ 	.short	0x0000


	//----- nvinfo : EIATTR_MAXREG_COUNT
	.align		4
        /*00cc*/ 	.byte	0x03, 0x1b
        /*00ce*/ 	.short	0x0028


	//----- nvinfo : EIATTR_NUM_BARRIERS
	.align		4
        /*00d0*/ 	.byte	0x02, 0x4c
        /*00d2*/ 	.byte	0x01
	.zero		1


	//----- nvinfo : EIATTR_ANNOTATIONS
	.align		4
        /*00d4*/ 	.byte	0x04, 0x55
        /*00d6*/ 	.short	(.L_1629 - .L_1628)


	//   ....[0]....
.L_1628:
        /* <DEDUP_REMOVED lines=13> */


	//----- nvinfo : EIATTR_MERCURY_ISA_VERSION
	.align		4
.L_1629:
        /*0198*/ 	.byte	0x03, 0x5f
        /*019a*/ 	.short	0x0101


	//----- nvinfo : EIATTR_COOP_GROUP_MASK_REGIDS
	.align		4
        /*019c*/ 	.byte	0x04, 0x29
        /*019e*/ 	.short	(.L_1631 - .L_1630)


	//   ....[0]....
.L_1630:
        /*01a0*/ 	.word	0xffffffff


	//   ....[1]....
        /*01a4*/ 	.word	0xffffffff


	//   ....[2]....
        /*01a8*/ 	.word	0xffffffff


	//   ....[3]....
        /*01ac*/ 	.word	0xffffffff


	//   ....[4]....
        /*01b0*/ 	.word	0xffffffff


	//   ....[5]....
        /*01b4*/ 	.word	0xffffffff


	//   ....[6]....
        /*01b8*/ 	.word	0xffffffff


	//   ....[7]....
        /*01bc*/ 	.word	0xffffffff


	//   ....[8]....
        /*01c0*/ 	.word	0x05000017


	//   ....[9]....
        /*01c4*/ 	.word	0x05000016


	//   ....[10]....
        /*01c8*/ 	.word	0x05000018


	//   ....[11]....
        /*01cc*/ 	.word	0x05000019


	//   ....[12]....
        /*01d0*/ 	.word	0x0500001b


	//   ....[13]....
        /*01d4*/ 	.word	0x0500001a


	//   ....[14]....
        /*01d8*/ 	.word	0x0500001c


	//   ....[15]....
        /*01dc*/ 	.word	0x05000011


	//   ....[16]....
        /*01e0*/ 	.word	0x05000018


	//   ....[17]....
        /*01e4*/ 	.word	0x05000018


	//   ....[18]....
        /*01e8*/ 	.word	0x05000018


	//   ....[19]....
        /*01ec*/ 	.word	0x05000018


	//   ....[20]....
        /*01f0*/ 	.word	0x05000018


	//   ....[21]....
        /*01f4*/ 	.word	0x05000018


	//   ....[22]....
        /*01f8*/ 	.word	0x05000018


	//   ....[23]....
        /*01fc*/ 	.word	0x05000018


	//----- nvinfo : EIATTR_COOP_GROUP_INSTR_OFFSETS
	.align		4
.L_1631:
        /*0200*/ 	.byte	0x04, 0x28
        /*0202*/ 	.short	(.L_1633 - .L_1632)


	//   ....[0]....
.L_1632:
        /*0204*/ 	.word	0x00001a70


	//   ....[1]....
        /*0208*/ 	.word	0x00001aa0


	//   ....[2]....
        /*020c*/ 	.word	0x00002d00


	//   ....[3]....
        /*0210*/ 	.word	0x00002d10


	//   ....[4]....
        /*0214*/ 	.word	0x00002dd0


	//   ....[5]....
        /*0218*/ 	.word	0x00002e20


	//   ....[6]....
        /*021c*/ 	.word	0x00002e40


	//   ....[7]....
        /*0220*/ 	.word	0x00002e60


	//   ....[8]....
        /*0224*/ 	.word	0x00003cc0


	//   ....[9]....
        /*0228*/ 	.word	0x00003cf0


	//   ....[10]....
        /*022c*/ 	.word	0x00003d20


	//   ....[11]....
        /*0230*/ 	.word	0x00003d40


	//   ....[12]....
        /*0234*/ 	.word	0x00003d70


	//   ....[13]....
        /*0238*/ 	.word	0x00003d80


	//   ....[14]....
        /*023c*/ 	.word	0x00003db0


	//   ....[15]....
        /*0240*/ 	.word	0x00003dc0


	//   ....[16]....
        /*0244*/ 	.word	0x00003f90


	//   ....[17]....
        /*0248*/ 	.word	0x00004020


	//   ....[18]....
        /*024c*/ 	.word	0x00004090


	//   ....[19]....
        /*0250*/ 	.word	0x000040f0


	//   ....[20]....
        /*0254*/ 	.word	0x00004160


	//   ....[21]....
        /*0258*/ 	.word	0x000041c0


	//   ....[22]....
        /*025c*/ 	.word	0x00004230


	//   ....[23]....
        /*0260*/ 	.word	0x00004290


	//----- nvinfo : EIATTR_VRC_CTA_INIT_COUNT
	.align		4
.L_1633:
        /*0264*/ 	.byte	0x02, 0x4a
	.zero		1
	.zero		1


	//----- nvinfo : EIATTR_EXIT_INSTR_OFFSETS
	.align		4
        /*0268*/ 	.byte	0x04, 0x1c
        /*026a*/ 	.short	(.L_1635 - .L_1634)


	//   ....[0]....
.L_1634:
        /*026c*/ 	.word	0x000031b0


	//   ....[1]....
        /*0270*/ 	.word	0x00003f20


	//----- nvinfo : EIATTR_MAX_THREADS
	.align		4
.L_1635:
        /*0274*/ 	.byte	0x04, 0x05
        /*0276*/ 	.short	(.L_1637 - .L_1636)
.L_1636:
        /*0278*/ 	.word	0x000001e0
        /*027c*/ 	.word	0x00000001
        /*0280*/ 	.word	0x00000001


	//----- nvinfo : EIATTR_CRS_STACK_SIZE
	.align		4
.L_1637:
        /*0284*/ 	.byte	0x04, 0x1e
        /*0286*/ 	.short	(.L_1639 - .L_1638)
.L_1638:
        /*0288*/ 	.word	0x00000000


	//----- nvinfo : EIATTR_CBANK_PARAM_SIZE
	.align		4
.L_1639:
        /*028c*/ 	.byte	0x03, 0x19
        /*028e*/ 	.short	0x0060


	//----- nvinfo : EIATTR_PARAM_CBANK
	.align		4
        /*0290*/ 	.byte	0x04, 0x0a
        /*0292*/ 	.short	(.L_1641 - .L_1640)
	.align		4
.L_1640:
        /*0294*/ 	.word	index@(.nv.constant0._ZN13group_norm_v218gn_bwd_cuda_kernelI6__halfLi480ELi3ELi32ELi30ELi1024ELb0ELb1ELi4ELi960ELi960ELi4ELb1ELi1ELb0ELb0ELNS_15WgradSyncMethodE3ENS_16CompileConditionILi1000EEEEEvPT_S6_S6_PKS5_S8_S8_S8_PKfflPfPj)
        /*0298*/ 	.short	0x0380
        /*029a*/ 	.short	0x0060


	//----- nvinfo : EIATTR_SW_WAR
	.align		4
.L_1641:
        /*029c*/ 	.byte	0x04, 0x36
        /*029e*/ 	.short	(.L_1643 - .L_1642)
.L_1642:
        /*02a0*/ 	.word	0x00000008
.L_1643:


//--------------------- .nv.info._ZN13group_norm_v218gn_bwd_cuda_kernelI6__halfLi480ELi1ELi32ELi30ELi1024ELb0ELb1ELi8ELi960ELi960ELi4ELb1ELi1ELb0ELb0ELNS_15WgradSyncMethodE3ENS_16CompileConditionILi1000EEEEEvPT_S6_S6_PKS5_S8_S8_S8_PKfflPfPj --------------------------
	.section	.nv.info._ZN13group_norm_v218gn_bwd_cuda_kernelI6__halfLi480ELi1ELi32ELi30ELi1024ELb0ELb1ELi8ELi960ELi960ELi4ELb1ELi1ELb0ELb0ELNS_15WgradSyncMethodE3ENS_16CompileConditionILi1000EEEEEvPT_S6_S6_PKS5_S8_S8_S8_PKfflPfPj,"",@"SHT_CUDA_INFO"
	.sectionflags	@""
	.align	4


	//----- nvinfo : EIATTR_CUDA_API_VERSION
	.align		4
        /*0000*/ 	.byte	0x04, 0x37
        /*0002*/ 	.short	(.L_1645 - .L_1644)
.L_1644:
        /*0004*/ 	.word	0x00000082


	//----- nvinfo : EIATTR_KPARAM_INFO
	.align		4
.L_1645:
        /*0008*/ 	.byte	0x04, 0x17
        /*000a*/ 	.short	(.L_1647 - .L_1646)
.L_1646:
        /*000c*/ 	.word	0x00000000
        /*0010*/ 	.short	0x000b
        /*0012*/ 	.short	0x0058
        /*0014*/ 	.byte	0x00, 0xf5, 0x21, 0x00


	//----- nvinfo : EIATTR_KPARAM_INFO
	.align		4
.L_1647:
        /*0018*/ 	.byte	0x04, 0x17
        /*001a*/ 	.short	(.L_1649 - .L_1648)
.L_1648:
        /*001c*/ 	.word	0x00000000
        /*0020*/ 	.short	0x000a
        /*0022*/ 	.short	0x0050
        /*0024*/ 	.byte	0x00, 0xf5, 0x21, 0x00


	//----- nvinfo : EIATTR_KPARAM_INFO
	.align		4
.L_1649:
        /*0028*/ 	.byte	0x04, 0x17
        /*002a*/ 	.short	(.L_1651 - .L_1650)
.L_1650:
        /*002c*/ 	.word	0x00000000
        /*0030*/ 	.short	0x0009
        /*0032*/ 	.short	0x0048
        /*0034*/ 	.byte	0x00, 0xf0, 0x21, 0x00


	//----- nvinfo : EIATTR_KPARAM_INFO
	.align		4
.L_1651:
        /*0038*/ 	.byte	0x04, 0x17
        /*003a*/ 	.short	(.L_1653 - .L_1652)
.L_1652:
        /*003c*/ 	.word	0x00000000
        /*0040*/ 	.short	0x0008
        /*0042*/ 	.short	0x0040
        /*0044*/ 	.byte	0x00, 0xf0, 0x11, 0x00


	//----- nvinfo : EIATTR_KPARAM_INFO
	.align		4
.L_1653:
        /*0048*/ 	.byte	0x04, 0x17
        /*004a*/ 	.short	(.L_1655 - .L_1654)
.L_1654:
        /*004c*/ 	.word	0x00000000
        /*0050*/ 	.short	0x0007
        /*0052*/ 	.short	0x0038
        /*0054*/ 	.byte	0x00, 0xf5, 0x21, 0x00


	//----- nvinfo : EIATTR_KPARAM_INFO
	.align		4
.L_1655:
        /*0058*/ 	.byte	0x04, 0x17
        /*005a*/ 	.short	(.L_1657 - .L_1656)
.L_1656:
        /*005c*/ 	.word	0x00000000
        /*0060*/ 	.short	0x0006
        /*0062*/ 	.short	0x0030
        /*0064*/ 	.byte	0x00, 0xf5, 0x21, 0x00


	//----- nvinfo : EIATTR_KPARAM_INFO
	.align		4
.L_1657:
        /*0068*/ 	.byte	0x04, 0x17
        /*006a*/ 	.short	(.L_1659 - .L_1658)
.L_1658:
        /*006c*/ 	.word	0x00000000
        /*0070*/ 	.short	0x0005
        /*0072*/ 	.short	0x0028
        /*0074*/ 	.byte	0x00, 0xf5, 0x21, 0x00


	//----- nvinfo : EIATTR_KPARAM_INFO
	.align		4
.L_1659:
        /*0078*/ 	.byte	0x04, 0x17
        /*007a*/ 	.short	(.L_1661 - .L_1660)
.L_1660:
        /*007c*/ 	.word	0x00000000
        /*0080*/ 	.short	0x0004
        /*0082*/ 	.short	0x0020
        /*0084*/ 	.byte	0x00, 0xf5, 0x21, 0x00


	//----- nvinfo : EIATTR_KPARAM_INFO
	.align		4
.L_1661:
        /*0088*/ 	.byte	0x04, 0x17
        /*008a*/ 	.short	(.L_1663 - .L_1662)
.L_1662:
        /*008c*/ 	.word	0x00000000
        /*0090*/ 	.short	0x0003
        /*0092*/ 	.short	0x0018
        /*0094*/ 	.byte	0x00, 0xf5, 0x21, 0x00


	//----- nvinfo : EIATTR_KPARAM_INFO
	.align		4
.L_1663:
        /*0098*/ 	.byte	0x04, 0x17
        /*009a*/ 	.short	(.L_1665 - .L_1664)
.L_1664:
        /*009c*/ 	.word	0x00000000
        /*00a0*/ 	.short	0x0002
        /*00a2*/ 	.short	0x0010
        /*00a4*/ 	.byte	0x00, 0xf5, 0x21, 0x00


	//----- nvinfo : EIATTR_KPARAM_INFO
	.align		4
.L_1665:
        /*00a8*/ 	.byte	0x04, 0x17
        /*00aa*/ 	.short	(.L_1667 - .L_1666)
.L_1666:
        /*00ac*/ 	.word	0x00000000
        /*00b0*/ 	.short	0x0001
        /*00b2*/ 	.short	0x0008
        /*00b4*/ 	.byte	0x00, 0xf5, 0x21, 0x00


	//----- nvinfo : EIATTR_KPARAM_INFO
	.align		4
.L_1667:
        /*00b8*/ 	.byte	0x04, 0x17
        /*00ba*/ 	.short	(.L_1669 - .L_1668)
.L_1668:
        /*00bc*/ 	.word	0x00000000
        /*00c0*/ 	.short	0x0000
        /*00c2*/ 	.short	0x0000
        /*00c4*/ 	.byte	0x00, 0xf5, 0x21, 0x00


	//----- nvinfo : EIATTR_SPARSE_MMA_MASK
	.align		4
.L_1669:
        /*00c8*/ 	.byte	0x03, 0x50
        /*00ca*/ 	.short	0x0000


	//----- nvinfo : EIATTR_MAXREG_COUNT
	.align		4
        /*00cc*/ 	.byte	0x03, 0x1b
        /*00ce*/ 	.short	0x0080


	//----- nvinfo : EIATTR_NUM_BARRIERS
	.align		4
        /*00d0*/ 	.byte	0x02, 0x4c
        /*00d2*/ 	.byte	0x01
	.zero		1


	//----- nvinfo : EIATTR_MERCURY_ISA_VERSION
	.align		4
        /*00d4*/ 	.byte	0x03, 0x5f
        /*00d6*/ 	.short	0x0101


	//----- nvinfo : EIATTR_INT_WARP_WIDE_INSTR_OFFSETS
	.align		4
        /*00d8*/ 	.byte	0x04, 0x31
        /*00da*/ 	.short	(.L_1671 - .L_1670)


	//   ....[0]....
.L_1670:
        /*00dc*/ 	.word	0x00001d80


	//----- nvinfo : EIATTR_COOP_GROUP_MASK_REGIDS
	.align		4
.L_1671:
        /*00e0*/ 	.byte	0x04, 0x29
        /*00e2*/ 	.short	(.L_1673 - .L_1672)


	//   ....[0]....
.L_1672:
        /*00e4*/ 	.word	0xffffffff


	//   ....[1]....
        /*00e8*/ 	.word	0xffffffff


	//   ....[2]....
        /*00ec*/ 	.word	0xffffffff


	//   ....[3]....
        /*00f0*/ 	.word	0xffffffff


	//   ....[4]....
        /*00f4*/ 	.word	0xffffffff


	//   ....[5]....
        /*00f8*/ 	.word	0xffffffff


	//   ....[6]....
        /*00fc*/ 	.word	0xffffffff


	//   ....[7]....
        /*0100*/ 	.word	0xffffffff


	//   ....[8]....
        /*0104*/ 	.word	0x05000016


	//   ....[9]....
        /*0108*/ 	.word	0x05000017


	//   ....[10]....
        /*010c*/ 	.word	0x05000019


	//   ....[11]....
        /*0110*/ 	.word	0x05000018


	//   ....[12]....
        /*0114*/ 	.word	0x0500001a


	//   ....[13]....
        /*0118*/ 	.word	0x0500001b


	//   ....[14]....
        /*011c*/ 	.word	0x0500001d


	//   ....[15]....
        /*0120*/ 	.word	0x0500000c


	//   ....[16]....
        /*0124*/ 	.word	0x05000018


	//   ....[17]....
        /*0128*/ 	.word	0x05000018


	//   ....[18]....
        /*012c*/ 	.word	0x05000018


	//   ....[19]....
        /*0130*/ 	.word	0x05000018


	//   ....[20]....
        /*0134*/ 	.word	0x05000018


	//   ....[21]....
        /*0138*/ 	.word	0x05000018


	//   ....[22]....
        /*013c*/ 	.word	0x05000018


	//   ....[23]....
        /*0140*/ 	.word	0x05000018


	//----- nvinfo : EIATTR_COOP_GROUP_INSTR_OFFSETS
	.align		4
.L_1673:
        /*0144*/ 	.byte	0x04, 0x28
        /*0146*/ 	.short	(.L_1675 - .L_1674)


	//   ....[0]....
.L_1674:
        /*0148*/ 	.word	0x00001d50


	//   ....[1]....
        /*014c*/ 	.word	0x00001d90


	//   ....[2]....
        /*0150*/ 	.word	0x000026c0


	//   ....[3]....
        /*0154*/ 	.word	0x00002700


	//   ....[4]....
        /*0158*/ 	.word	0x00002770


	//   ....[5]....
        /*015c*/ 	.word	0x00002780


	//   ....[6]....
        /*0160*/ 	.word	0x000027b0


	//   ....[7]....
        /*0164*/ 	.word	0x000027d0


	//   ....[8]....
        /*0168*/ 	.word	0x00003760


	//   ....[9]....
        /*016c*/ 	.word	0x00003790


	//   ....[10]....
        /*0170*/ 	.word	0x000037e0


	//   ....[11]....
        /*0174*/ 	.word	0x00003800


	//   ....[12]....
        /*0178*/ 	.word	0x00003830


	//   ....[13]....
        /*017c*/ 	.word	0x00003840


	//   ....[14]....
        /*0180*/ 	.word	0x00003870


	//   ....[15]....
        /*0184*/ 	.word	0x00003880


	//   ....[16]....
        /*0188*/ 	.word	0x00003a50


	//   ....[17]....
        /*018c*/ 	.word	0x00003ae0


	//   ....[18]....
        /*0190*/ 	.word	0x00003b50


	//   ....[19]....
        /*0194*/ 	.word	0x00003bb0


	//   ....[20]....
        /*0198*/ 	.word	0x00003c20


	//   ....[21]....
        /*019c*/ 	.word	0x00003c80


	//   ....[22]....
        /*01a0*/ 	.word	0x00003cf0


	//   ....[23]....
        /*01a4*/ 	.word	0x00003d50


	//----- nvinfo : EIATTR_VRC_CTA_INIT_COUNT
	.align		4
.L_1675:
        /*01a8*/ 	.byte	0x02, 0x4a
	.zero		1
	.zero		1


	//----- nvinfo : EIATTR_EXIT_INSTR_OFFSETS
	.align		4
        /*01ac*/ 	.byte	0x04, 0x1c
        /*01ae*/ 	.short	(.L_1677 - .L_1676)


	//   ....[0]....
.L_1676:
        /*01b0*/ 	.word	0x00002cb0


	//   ....[1]....
        /*01b4*/ 	.word	0x000039e0


	//----- nvinfo : EIATTR_MAX_THREADS
	.align		4
.L_1677:
        /*01b8*/ 	.byte	0x04, 0x05
        /*01ba*/ 	.short	(.L_1679 - .L_1678)
.L_1678:
        /*01bc*/ 	.word	0x000001e0
        /*01c0*/ 	.word	0x00000001
        /*01c4*/ 	.word	0x00000001


	//----- nvinfo : EIATTR_CRS_STACK_SIZE
	.align		4
.L_1679:
        /*01c8*/ 	.byte	0x04, 0x1e
        /*01ca*/ 	.short	(.L_1681 - .L_1680)
.L_1680:
        /*01cc*/ 	.word	0x00000000


	//----- nvinfo : EIATTR_CBANK_PARAM_SIZE
	.align		4
.L_1681:
        /*01d0*/ 	.byte	0x03, 0x19
        /*01d2*/ 	.short	0x0060


	//----- nvinfo : EIATTR_PARAM_CBANK
	.align		4
        /*01d4*/ 	.byte	0x04, 0x0a
        /*01d6*/ 	.short	(.L_1683 - .L_1682)
	.align		4
.L_1682:
        /*01d8*/ 	.word	index@(.nv.constant0._ZN13group_norm_v218gn_bwd_cuda_kernelI6__halfLi480ELi1ELi32ELi30ELi1024ELb0ELb1ELi8ELi960ELi960ELi4ELb1ELi1ELb0ELb0ELNS_15WgradSyncMethodE3ENS_16CompileConditionILi1000EEEEEvPT_S6_S6_PKS5_S8_S8_S8_PKfflPfPj)
        /*01dc*/ 	.short	0x0380
        /*01de*/ 	.short	0x0060


	//----- nvinfo : EIATTR_SW_WAR
	.align		4
.L_1683:
        /*01e0*/ 	.byte	0x04, 0x36
        /*01e2*/ 	.short	(.L_1685 - .L_1684)
.L_1684:
        /*01e4*/ 	.word	0x00000008
.L_1685:


//--------------------- .nv.info._ZN13group_norm_v218gn_bwd_cuda_kernelI6__halfLi480ELi3ELi32ELi30ELi1024ELb0ELb1ELi8ELi960ELi960ELi4ELb1ELi2ELb0ELb0ELNS_15WgradSyncMethodE3ENS_16CompileConditionILi1000EEEEEvPT_S6_S6_PKS5_S8_S8_S8_PKfflPfPj --------------------------
	.section	.nv.info._ZN13group_norm_v218gn_bwd_cuda_kernelI6__halfLi480ELi3ELi32ELi30ELi1024ELb0ELb1ELi8ELi960ELi960ELi4ELb1ELi2ELb0ELb0ELNS_15WgradSyncMethodE3ENS_16CompileConditionILi1000EEEEEvPT_S6_S6_PKS5_S8_S8_S8_PKfflPfPj,"",@"SHT_CUDA_INFO"
	.sectionflags	@""
	.align	4


	//----- nvinfo : EIATTR_CUDA_API_VERSION
	.align		4
        /*0000*/ 	.byte	0x04, 0x37
        /*0002*/ 	.short	(.L_1687 - .L_1686)
.L_1686:
        /*0004*/ 	.word	0x00000082


	//----- nvinfo : EIATTR_KPARAM_INFO
	.align		4
.L_1687:
        /*0008*/ 	.byte	0x04, 0x17
        /*000a*/ 	.short	(.L_1689 - .L_1688)
.L_1688:
        /*000c*/ 	.word	0x00000000
        /*0010*/ 	.short	0x000b
        /*0012*/ 	.short	0x0058
        /*0014*/ 	.byte	0x00, 0xf5, 0x21, 0x00


	//----- nvinfo : EIATTR_KPARAM_INFO
	.align		4
.L_1689:
        /*0018*/ 	.byte	0x04, 0x17
        /*001a*/ 	.short	(.L_1691 - .L_1690)
.L_1690:
        /*001c*/ 	.word	0x00000000
        /*0020*/ 	.short	0x000a
        /*0022*/ 	.short	0x0050
        /*0024*/ 	.byte	0x00, 0xf5, 0x21, 0x00


	//----- nvinfo : EIATTR_KPARAM_INFO
	.align		4
.L_1691:
        /*0028*/ 	.byte	0x04, 0x17
        /*002a*/ 	.short	(.L_1693 - .L_1692)
.L_1692:
        /*002c*/ 	.word	0x00000000
        /*0030*/ 	.short	0x0009
        /*0032*/ 	.short	0x0048
        /*0034*/ 	.byte	0x00, 0xf0, 0x21, 0x00


	//----- nvinfo : EIATTR_KPARAM_INFO
	.align		4
.L_1693:
        /*0038*/ 	.byte	0x04, 0x17
        /*003a*/ 	.short	(.L_1695 - .L_1694)
.L_1694:
        /*003c*/ 	.word	0x00000000
        /*0040*/ 	.short	0x0008
        /*0042*/ 	.short	0x0040
        /*0044*/ 	.byte	0x00, 0xf0, 0x11, 0x00


	//----- nvinfo : EIATTR_KPARAM_INFO
	.align		4
.L_1695:
        /*0048*/ 	.byte	0x04, 0x17
        /*004a*/ 	.short	(.L_1697 - .L_1696)
.L_1696:
        /*004c*/ 	.word	0x00000000
        /*0050*/ 	.short	0x0007
        /*0052*/ 	.short	0x0038
        /*0054*/ 	.byte	0x00, 0xf5, 0x21, 0x00


	//----- nvinfo : EIATTR_KPARAM_INFO
	.align		4
.L_1697:
        /*0058*/ 	.byte	0x04, 0x17
        /*005a*/ 	.short	(.L_1699 - .L_1698)
.L_1698:
        /*005c*/ 	.word	0x00000000
        /*0060*/ 	.short	0x0006
        /*0062*/ 	.short	0x0030
        /*0064*/ 	.byte	0x00, 0xf5, 0x21, 0x00


	//----- nvinfo : EIATTR_KPARAM_INFO
	.align		4
.L_1699:
        /*0068*/ 	.byte	0x04, 0x17
        /*006a*/ 	.short	(.L_1701 - .L_1700)
.L_1700:
        /*006c*/ 	.word	0x00000000
        /*0070*/ 	.short	0x0005
        /*0072*/ 	.short	0x0028
        /*0074*/ 	.byte	0x00, 0xf5, 0x21, 0x00


	//----- nvinfo : EIATTR_KPARAM_INFO
	.align		4
.L_1701:
        /*0078*/ 	.byte	0x04, 0x17
        /*007a*/ 	.short	(.L_1703 - .L_1702)
.L_1702:
        /*007c*/ 	.word	0x00000000
        /*0080*/ 	.short	0x0004
        /*0082*/ 	.short	0x0020
        /*0084*/ 	.byte	0x00, 0xf5, 0x21, 0x00


	//----- nvinfo : EIATTR_KPARAM_INFO
	.align		4
.L_1703:
        /*0088*/ 	.byte	0x04, 0x17
        /*008a*/ 	.short	(.L_1705 - .L_1704)
.L_1704:
        /*008c*/ 	.word	0x00000000
        /*0090*/ 	.short	0x0003
        /*0092*/ 	.short	0x0018
        /*0094*/ 	.byte	0x00, 0xf5, 0x21, 0x00


	//----- nvinfo : EIATTR_KPARAM_INFO
	.align		4
.L_1705:
        /*0098*/ 	.byte	0x04, 0x17
        /*009a*/ 	.short	(.L_1707 - .L_1706)
.L_1706:
        /*009c*/ 	.word	0x00000000
        /*00a0*/ 	.short	0x0002
        /*00a2*/ 	.short	0x0010
        /*00a4*/ 	.byte	0x00, 0xf5, 0x21, 0x00


	//----- nvinfo : EIATTR_KPARAM_INFO
	.align		4
.L_1707:
        /*00a8*/ 	.byte	0x04, 0x17
        /*00aa*/ 	.short	(.L_1709 - .L_1708)
.L_1708:
        /*00ac*/ 	.word	0x00000000
        /*00b0*/ 	.short	0x0001
        /*00b2*/ 	.short	0x0008
        /*00b4*/ 	.byte	0x00, 0xf5, 0x21, 0x00


	//----- nvinfo : EIATTR_KPARAM_INFO
	.align		4
.L_1709:
        /*00b8*/ 	.byte	0x04, 0x17
        /*00ba*/ 	.short	(.L_1711 - .L_1710)
.L_1710:
        /*00bc*/ 	.word	0x00000000
        /*00c0*/ 	.short	0x0000
        /*00c2*/ 	.short	0x0000
        /*00c4*/ 	.byte	0x00, 0xf5, 0x21, 0x00


	//----- nvinfo : EIATTR_SPARSE_MMA_MASK
	.align		4
.L_1711:
        /*00c8*/ 	.byte	0x03, 0x50
        /*00ca*/ 	.short	0x0000


	//----- nvinfo : EIATTR_MAXREG_COUNT
	.align		4
        /*00cc*/ 	.byte	0x03, 0x1b
        /*00ce*/ 	.short	0x0028


	//----- nvinfo : EIATTR_NUM_BARRIERS
	.align		4
        /*00d0*/ 	.byte	0x02, 0x4c
        /*00d2*/ 	.byte	0x01
	.zero		1


	//----- nvinfo : EIATTR_ANNOTATIONS
	.align		4
        /*00d4*/ 	.byte	0x04, 0x55
        /*00d6*/ 	.short	(.L_1713 - .L_1712)


	//   ....[0]....
.L_1712:
        /* <DEDUP_REMOVED lines=39> */


	//----- nvinfo : EIATTR_MERCURY_ISA_VERSION
	.align		4
.L_1713:
        /*0338*/ 	.byte	0x03, 0x5f
        /*033a*/ 	.short	0x0101


	//----- nvinfo : EIATTR_COOP_GROUP_MASK_REGIDS
	.align		4
        /*033c*/ 	.byte	0x04, 0x29
        /*033e*/ 	.short	(.L_1715 - .L_1714)


	//   ....[0]....
.L_1714:
        /*0340*/ 	.word	0xffffffff


	//   ....[1]....
        /*0344*/ 	.word	0xffffffff


	//   ....[2]....
        /*0348*/ 	.word	0xffffffff


	//   ....[3]....
        /*034c*/ 	.word	0xffffffff


	//   ....[4]....
        /*0350*/ 	.word	0xffffffff


	//   ....[5]....
        /*0354*/ 	.word	0xffffffff


	//   ....[6]....
        /*0358*/ 	.word	0xffffffff


	//   ....[7]....
        /*035c*/ 	.word	0xffffffff


	//   ....[8]....
        /*0360*/ 	.word	0x05000017


	//   ....[9]....
        /*0364*/ 	.word	0x05000016


	//   ....[10]....
        /*0368*/ 	.word	0x05000018


	//   ....[11]....
        /*036c*/ 	.word	0x05000019


	//   ....[12]....
        /*0370*/ 	.word	0x0500001b


	//   ....[13]....
        /*0374*/ 	.word	0x0500001a


	//   ....[14]....
        /*0378*/ 	.word	0x0500001c


	//   ....[15]....
        /*037c*/ 	.word	0x05000011


	//   ....[16]....
        /*0380*/ 	.word	0x05000018


	//   ....[17]....
        /*0384*/ 	.word	0x05000018


	//   ....[18]....
        /*0388*/ 	.word	0x05000018


	//   ....[19]....
        /*038c*/ 	.word	0x05000018


	//   ....[20]....
        /*0390*/ 	.word	0x05000018


	//   ....[21]....
        /*0394*/ 	.word	0x05000018


	//   ....[22]....
        /*0398*/ 	.word	0x05000018


	//   ....[23]....
        /*039c*/ 	.word	0x05000018


	//----- nvinfo : EIATTR_COOP_GROUP_INSTR_OFFSETS
	.align		4
.L_1715:
        /*03a0*/ 	.byte	0x04, 0x28
        /*03a2*/ 	.short	(.L_1717 - .L_1716)


	//   ....[0]....
.L_1716:
        /*03a4*/ 	.word	0x00002160


	//   ....[1]....
        /*03a8*/ 	.word	0x00002170


	//   ....[2]....
        /*03ac*/ 	.word	0x00002c00


	//   ....[3]....
        /*03b0*/ 	.word	0x00002c80


	//   ....[4]....
        /*03b4*/ 	.word	0x00002cb0


	//   ....[5]....
        /*03b8*/ 	.word	0x00002cd0


	//   ....[6]....
        /*03bc*/ 	.word	0x00002cf0


	//   ....[7]....
        /*03c0*/ 	.word	0x00002d10


	//   ....[8]....
        /*03c4*/ 	.word	0x00003e80


	//   ....[9]....
        /*03c8*/ 	.word	0x00003eb0


	//   ....[10]....
        /*03cc*/ 	.word	0x00003f00


	//   ....[11]....
        /*03d0*/ 	.word	0x00003f20


	//   ....[12]....
        /*03d4*/ 	.word	0x00003f50


	//   ....[13]....
        /*03d8*/ 	.word	0x00003f60


	//   ....[14]....
        /*03dc*/ 	.word	0x00003f90


	//   ....[15]....
        /*03e0*/ 	.word	0x00003fa0


	//   ....[16]....
        /*03e4*/ 	.word	0x00004170


	//   ....[17]....
        /*03e8*/ 	.word	0x00004200


	//   ....[18]....
        /*03ec*/ 	.word	0x00004270


	//   ....[19]....
        /*03f0*/ 	.word	0x000042d0


	//   ....[20]....
        /*03f4*/ 	.word	0x00004340


	//   ....[21]....
        /*03f8*/ 	.word	0x000043a0


	//   ....[22]....
        /*03fc*/ 	.word	0x00004410


	//   ....[23]....
        /*0400*/ 	.word	0x00004470


	//----- nvinfo : EIATTR_VRC_CTA_INIT_COUNT
	.align		4
.L_1717:
        /*0404*/ 	.byte	0x02, 0x4a
	.zero		1
	.zero		1


	//----- nvinfo : EIATTR_EXIT_INSTR_OFFSETS
	.align		4
        /*0408*/ 	.byte	0x04, 0x1c
        /*040a*/ 	.short	(.L_1719 - .L_1718)


	//   ....[0]....
.L_1718:
        /*040c*/ 	.word	0x00003390


	//   ....[1]....
        /*0410*/ 	.word	0x00004100


	//----- nvinfo : EIATTR_MAX_THREADS
	.align		4
.L_1719:
        /*0414*/ 	.byte	0x04, 0x05
        /*0416*/ 	.short	(.L_1721 - .L_1720)
.L_1720:
        /*0418*/ 	.word	0x000001e0
        /*041c*/ 	.word	0x00000001
        /*0420*/ 	.word	0x00000001


	//----- nvinfo : EIATTR_CRS_STACK_SIZE
	.align		4
.L_1721:
        /*0424*/ 	.byte	0x04, 0x1e
        /*0426*/ 	.short	(.L_1723 - .L_1722)
.L_1722:
        /*0428*/ 	.word	0x00000000


	//----- nvinfo : EIATTR_CBANK_PARAM_SIZE
	.align		4
.L_1723:
        /*042c*/ 	.byte	0x03, 0x19
        /*042e*/ 	.short	0x0060


	//----- nvinfo : EIATTR_PARAM_CBANK
	.align		4
        /*0430*/ 	.byte	0x04, 0x0a
        /*0432*/ 	.short	(.L_1725 - .L_1724)
	.align		4
.L_1724:
        /*0434*/ 	.word	index@(.nv.constant0._ZN13group_norm_v218gn_bwd_cuda_kernelI6__halfLi480ELi3ELi32ELi30ELi1024ELb0ELb1ELi8ELi960ELi960ELi4ELb1ELi2ELb0ELb0ELNS_15WgradSyncMethodE3ENS_16CompileConditionILi1000EEEEEvPT_S6_S6_PKS5_S8_S8_S8_PKfflPfPj)
        /*0438*/ 	.short	0x0380
        /*043a*/ 	.short	0x0060


	//----- nvinfo : EIATTR_SW_WAR
	.align		4
.L_1725:
        /*043c*/ 	.byte	0x04, 0x36
        /*043e*/ 	.short	(.L_1727 - .L_1726)
.L_1726:
        /*0440*/ 	.word	0x00000008
.L_1727:


//--------------------- .nv.info._ZN13group_norm_v218gn_bwd_cuda_kernelI6__halfLi480ELi1ELi32ELi30ELi1024ELb0ELb1ELi16ELi960ELi960ELi4ELb1ELi2ELb0ELb0ELNS_15WgradSyncMethodE3ENS_16CompileConditionILi1000EEEEEvPT_S6_S6_PKS5_S8_S8_S8_PKfflPfPj --------------------------
	.section	.nv.info._ZN13group_norm_v218gn_bwd_cuda_kernelI6__halfLi480ELi1ELi32ELi30ELi1024ELb0ELb1ELi16ELi960ELi960ELi4ELb1ELi2ELb0ELb0ELNS_15WgradSyncMethodE3ENS_16CompileConditionILi1000EEEEEvPT_S6_S6_PKS5_S8_S8_S8_PKfflPfPj,"",@"SHT_CUDA_INFO"
	.sectionflags	@""
	.align	4


	//----- nvinfo : EIATTR_CUDA_API_VERSION
	.align		4
        /*0000*/ 	.byte	0x04, 0x37
        /*0002*/ 	.short	(.L_1729 - .L_1728)
.L_1728:
        /*0004*/ 	.word	0x00000082


	//----- nvinfo : EIATTR_KPARAM_INFO
	.align		4
.L_1729:
        /*0008*/ 	.byte	0x04, 0x17
        /*000a*/ 	.short	(.L_1731 - .L_1730)
.L_1730:
        /*000c*/ 	.word	0x00000000
        /*0010*/ 	.short	0x000b
        /*0012*/ 	.short	0x0058
        /*0014*/ 	.byte	0x00, 0xf5, 0x21, 0x00


	//----- nvinfo : EIATTR_KPARAM_INFO
	.align		4
.L_1731:
        /*0018*/ 	.byte	0x04, 0x17
        /*001a*/ 	.short	(.L_1733 - .L_1732)
.L_1732:
        /*001c*/ 	.word	0x00000000
        /*0020*/ 	.short	0x000a
        /*0022*/ 	.short	0x0050
        /*0024*/ 	.byte	0x00, 0xf5, 0x21, 0x00


	//----- nvinfo : EIATTR_KPARAM_INFO
	.align		4
.L_1733:
        /*0028*/ 	.byte	0x04, 0x17
        /*002a*/ 	.short	(.L_1735 - .L_1734)
.L_1734:
        /*002c*/ 	.word	0x00000000
        /*0030*/ 	.short	0x0009
        /*0032*/ 	.short	0x0048
        /*0034*/ 	.byte	0x00, 0xf0, 0x21, 0x00


	//----- nvinfo : EIATTR_KPARAM_INFO
	.align		4
.L_1735:
        /*0038*/ 	.byte	0x04, 0x17
        /*003a*/ 	.short	(.L_1737 - .L_1736)
.L_1736:
        /*003c*/ 	.word	0x00000000
        /*0040*/ 	.short	0x0008
        /*0042*/ 	.short	0x0040
        /*0044*/ 	.byte	0x00, 0xf0, 0x11, 0x00


	//----- nvinfo : EIATTR_KPARAM_INFO
	.align		4
.L_1737:
        /*0048*/ 	.byte	0x04, 0x17
        /*004a*/ 	.short	(.L_1739 - .L_1738)
.L_1738:
        /*004c*/ 	.word	0x00000000
        /*0050*/ 	.short	0x0007
        /*0052*/ 	.short	0x0038
        /*0054*/ 	.byte	0x00, 0xf5, 0x21, 0x00


	//----- nvinfo : EIATTR_KPARAM_INFO
	.align		4
.L_1739:
        /*0058*/ 	.byte	0x04, 0x17
        /*005a*/ 	.short	(.L_1741 - .L_1740)
.L_1740:
        /*005c*/ 	.word	0x00000000
        /*0060*/ 	.short	0x0006
        /*0062*/ 	.short	0x0030
        /*0064*/ 	.byte	0x00, 0xf5, 0x21, 0x00


	//----- nvinfo : EIATTR_KPARAM_INFO
	.align		4
.L_1741:
        /*0068*/ 	.byte	0x04, 0x17
        /*006a*/ 	.short	(.L_1743 - .L_1742)
.L_1742:
        /*006c*/ 	.word	0x00000000
        /*0070*/ 	.short	0x0005
        /*0072*/ 	.short	0x0028
        /*0074*/ 	.byte	0x00, 0xf5, 0x21, 0x00


	//----- nvinfo : EIATTR_KPARAM_INFO
	.align		4
.L_1743:
        /*0078*/ 	.byte	0x04, 0x17
        /*007a*/ 	.short	(.L_1745 - .L_1744)
.L_1744:
        /*007c*/ 	.word	0x00000000
        /*0080*/ 	.short	0x0004
        /*0082*/ 	.short	0x0020
        /*0084*/ 	.byte	0x00, 0xf5, 0x21, 0x00


	//----- nvinfo : EIATTR_KPARAM_INFO
	.align		4
.L_1745:
        /*0088*/ 	.byte	0x04, 0x17
        /*008a*/ 	.short	(.L_1747 - .L_1746)
.L_1746:
        /*008c*/ 	.word	0x00000000
        /*0090*/ 	.short	0x0003
        /*0092*/ 	.short	0x0018
        /*0094*/ 	.byte	0x00, 0xf5, 0x21, 0x00


	//----- nvinfo : EIATTR_KPARAM_INFO
	.align		4
.L_1747:
        /*0098*/ 	.byte	0x04, 0x17
        /*009a*/ 	.short	(.L_1749 - .L_1748)
.L_1748:
        /*009c*/ 	.word	0x00000000
        /*00a0*/ 	.short	0x0002
        /*00a2*/ 	.short	0x0010
        /*00a4*/ 	.byte	0x00, 0xf5, 0x21, 0x00


	//----- nvinfo : EIATTR_KPARAM_INFO
	.align		4
.L_1749:
        /*00a8*/ 	.byte	0x04, 0x17
        /*00aa*/ 	.short	(.L_1751 - .L_1750)
.L_1750:
        /*00ac*/ 	.word	0x00000000
        /*00b0*/ 	.short	0x0001
        /*00b2*/ 	.short	0x0008
        /*00b4*/ 	.byte	0x00, 0xf5, 0x21, 0x00


	//----- nvinfo : EIATTR_KPARAM_INFO
	.align		4
.L_1751:
        /*00b8*/ 	.byte	0x04, 0x17
        /*00ba*/ 	.short	(.L_1753 - .L_1752)
.L_1752:
        /*00bc*/ 	.word	0x00000000
        /*00c0*/ 	.short	0x0000
        /*00c2*/ 	.short	0x0000
        /*00c4*/ 	.byte	0x00, 0xf5, 0x21, 0x00


	//----- nvinfo : EIATTR_SPARSE_MMA_MASK
	.align		4
.L_1753:
        /*00c8*/ 	.byte	0x03, 0x50
        /*00ca*/ 	.short	0x0000


	//----- nvinfo : EIATTR_MAXREG_COUNT
	.align		4
        /*00cc*/ 	.byte	0x03, 0x1b
        /*00ce*/ 	.short	0x0080


	//----- nvinfo : EIATTR_NUM_BARRIERS
	.align		4
        /*00d0*/ 	.byte	0x02, 0x4c
        /*00d2*/ 	.byte	0x01
	.zero		1


	//----- nvinfo : EIATTR_MERCURY_ISA_VERSION
	.align		4
        /*00d4*/ 	.byte	0x03, 0x5f
        /*00d6*/ 	.short	0x0101


	//----- nvinfo : EIATTR_INT_WARP_WIDE_INSTR_OFFSETS
	.align		4
        /*00d8*/ 	.byte	0x04, 0x31
        /*00da*/ 	.short	(.L_1755 - .L_1754)


	//   ....[0]....
.L_1754:
        /*00dc*/ 	.word	0x00002770


	//----- nvinfo : EIATTR_COOP_GROUP_MASK_REGIDS
	.align		4
.L_1755:
        /*00e0*/ 	.byte	0x04, 0x29
        /*00e2*/ 	.short	(.L_1757 - .L_1756)


	//   ....[0]....
.L_1756:
        /*00e4*/ 	.word	0xffffffff


	//   ....[1]....
        /*00e8*/ 	.word	0xffffffff


	//   ....[2]....
        /*00ec*/ 	.word	0xffffffff


	//   ....[3]....
        /*00f0*/ 	.word	0xffffffff


	//   ....[4]....
        /*00f4*/ 	.word	0xffffffff


	//   ....[5]....
        /*00f8*/ 	.word	0xffffffff


	//   ....[6]....
        /*00fc*/ 	.word	0xffffffff


	//   ....[7]....
        /*0100*/ 	.word	0xffffffff


	//   ....[8]....
        /*0104*/ 	.word	0x0500001b


	//   ....[9]....
        /*0108*/ 	.word	0x0500001a


	//   ....[10]....
        /*010c*/ 	.word	0x0500001c


	//   ....[11]....
        /*0110*/ 	.word	0x0500001d


	//   ....[12]....
        /*0114*/ 	.word	0x0500001f


	//   ....[13]....
        /*0118*/ 	.word	0x0500001e


	//   ....[14]....
        /*011c*/ 	.word	0x05000020


	//   ....[15]....
        /*0120*/ 	.word	0x05000009


	//   ....[16]....
        /*0124*/ 	.word	0x0500001c


	//   ....[17]....
        /*0128*/ 	.word	0x0500001c


	//   ....[18]....
        /*012c*/ 	.word	0x0500001c


	//   ....[19]....
        /*0130*/ 	.word	0x0500001c


	//   ....[20]....
        /*0134*/ 	.word	0x0500001c


	//   ....[21]....
        /*0138*/ 	.word	0x0500001c


	//   ....[22]....
        /*013c*/ 	.word	0x0500001c


	//   ....[23]....
        /*0140*/ 	.word	0x0500001c


	//----- nvinfo : EIATTR_COOP_GROUP_INSTR_OFFSETS
	.align		4
.L_1757:
        /*0144*/ 	.byte	0x04, 0x28
        /*0146*/ 	.short	(.L_1759 - .L_1758)


	//   ....[0]....
.L_1758:
        /*0148*/ 	.word	0x00002740


	//   ....[1]....
        /*014c*/ 	.word	0x00002780


	//   ....[2]....
        /*0150*/ 	.word	0x00002e20


	//   ....[3]....
        /*0154*/ 	.word	0x00002e60


	//   ....[4]....
        /*0158*/ 	.word	0x00002f00


	//   ....[5]....
        /*015c*/ 	.word	0x00002f10


	//   ....[6]....
        /*0160*/ 	.word	0x00002f50


	//   ....[7]....
        /*0164*/ 	.word	0x00002f70


	//   ....[8]....
        /*0168*/ 	.word	0x00004420


	//   ....[9]....
        /*016c*/ 	.word	0x00004450


	//   ....[10]....
        /*0170*/ 	.word	0x000044a0


	//   ....[11]....
        /*0174*/ 	.word	0x000044c0


	//   ....[12]....
        /*0178*/ 	.word	0x000044f0


	//   ....[13]....
        /*017c*/ 	.word	0x00004500


	//   ....[14]....
        /*0180*/ 	.word	0x00004530


	//   ....[15]....
        /*0184*/ 	.word	0x00004540


	//   ....[16]....
        /*0188*/ 	.word	0x00004710


	//   ....[17]....
        /*018c*/ 	.word	0x000047a0


	//   ....[18]....
        /*0190*/ 	.word	0x00004810


	//   ....[19]....
        /*0194*/ 	.word	0x00004870


	//   ....[20]....
        /*0198*/ 	.word	0x000048e0


	//   ....[21]....
        /*019c*/ 	.word	0x00004940


	//   ....[22]....
        /*01a0*/ 	.word	0x000049b0


	//   ....[23]....
        /*01a4*/ 	.word	0x00004a10


	//----- nvinfo : EIATTR_VRC_CTA_INIT_COUNT
	.align		4
.L_1759:
        /*01a8*/ 	.byte	0x02, 0x4a
	.zero		1
	.zero		1


	//----- nvinfo : EIATTR_EXIT_INSTR_OFFSETS
	.align		4
        /*01ac*/ 	.byte	0x04, 0x1c
        /*01ae*/ 	.short	(.L_1761 - .L_1760)


	//   ....[0]....
.L_1760:
        /*01b0*/ 	.word	0x000038b0


	//   ....[1]....
        /*01b4*/ 	.word	0x000046a0


	//----- nvinfo : EIATTR_MAX_THREADS
	.align		4
.L_1761:
        /*01b8*/ 	.byte	0x04, 0x05
        /*01ba*/ 	.short	(.L_1763 - .L_1762)
.L_1762:
        /*01bc*/ 	.word	0x000001e0
        /*01c0*/ 	.word	0x00000001
        /*01c4*/ 	.word	0x00000001


	//----- nvinfo : EIATTR_CRS_STACK_SIZE
	.align		4
.L_1763:
        /*01c8*/ 	.byte	0x04, 0x1e
        /*01ca*/ 	.short	(.L_1765 - .L_1764)
.L_1764:
        /*01cc*/ 	.word	0x00000000


	//----- nvinfo : EIATTR_CBANK_PARAM_SIZE
	.align		4
.L_1765:
        /*01d0*/ 	.byte	0x03, 0x19
        /*01d2*/ 	.short	0x0060


	//----- nvinfo : EIATTR_PARAM_CBANK
	.align		4
        /*01d4*/ 	.byte	0x04, 0x0a
        /*01d6*/ 	.short	(.L_1767 - .L_1766)
	.align		4
.L_1766:
        /*01d8*/ 	.word	index@(.nv.constant0._ZN13group_norm_v218gn_bwd_cuda_kernelI6__halfLi480ELi1ELi32ELi30ELi1024ELb0ELb1ELi16ELi960ELi960ELi4ELb1ELi2ELb0ELb0ELNS_15WgradSyncMethodE3ENS_16CompileConditionILi1000EEEEEvPT_S6_S6_PKS5_S8_S8_S8_PKfflPfPj)
        /*01dc*/ 	.short	0x0380
        /*01de*/ 	.short	0x0060


	//----- nvinfo : EIATTR_SW_WAR
	.align		4
.L_1767:
        /*01e0*/ 	.byte	0x04, 0x36
        /*01e2*/ 	.short	(.L_1769 - .L_1768)
.L_1768:
        /*01e4*/ 	.word	0x00000008
.L_1769:


//--------------------- .nv.info._ZN13group_norm_v218gn_bwd_cuda_kernelI6__halfLi480ELi1ELi32ELi30ELi1024ELb0ELb1ELi32ELi960ELi960ELi4ELb1ELi4ELb0ELb0ELNS_15WgradSyncMethodE3ENS_16CompileConditionILi1000EEEEEvPT_S6_S6_PKS5_S8_S8_S8_PKfflPfPj --------------------------
	.section	.nv.info._ZN13group_norm_v218gn_bwd_cuda_kernelI6__halfLi480ELi1ELi32ELi30ELi1024ELb0ELb1ELi32ELi960ELi960ELi4ELb1ELi4ELb0ELb0ELNS_15WgradSyncMethodE3ENS_16CompileConditionILi1000EEEEEvPT_S6_S6_PKS5_S8_S8_S8_PKfflPfPj,"",@"SHT_CUDA_INFO"
	.sectionflags	@""
	.align	4


	//----- nvinfo : EIATTR_CUDA_API_VERSION
	.align		4
        /*0000*/ 	.byte	0x04, 0x37
        /*0002*/ 	.short	(.L_1771 - .L_1770)
.L_1770:
        /*0004*/ 	.word	0x00000082


	//----- nvinfo : EIATTR_KPARAM_INFO
	.align		4
.L_1771:
        /*0008*/ 	.byte	0x04, 0x17
        /*000a*/ 	.short	(.L_1773 - .L_1772)
.L_1772:
        /*000c*/ 	.word	0x00000000
        /*0010*/ 	.short	0x000b
        /*0012*/ 	.short	0x0058
        /*0014*/ 	.byte	0x00, 0xf5, 0x21, 0x00


	//----- nvinfo : EIATTR_KPARAM_INFO
	.align		4
.L_1773:
        /*0018*/ 	.byte	0x04, 0x17
        /*001a*/ 	.short	(.L_1775 - .L_1774)
.L_1774:
        /*001c*/ 	.word	0x00000000
        /*0020*/ 	.short	0x000a
        /*0022*/ 	.short	0x0050
        /*0024*/ 	.byte	0x00, 0xf5, 0x21, 0x00


	//----- nvinfo : EIATTR_KPARAM_INFO
	.align		4
.L_1775:
        /*0028*/ 	.byte	0x04, 0x17
        /*002a*/ 	.short	(.L_1777 - .L_1776)
.L_1776:
        /*002c*/ 	.word	0x00000000
        /*0030*/ 	.short	0x0009
        /*0032*/ 	.short	0x0048
        /*0034*/ 	.byte	0x00, 0xf0, 0x21, 0x00


	//----- nvinfo : EIATTR_KPARAM_INFO
	.align		4
.L_1777:
        /*0038*/ 	.byte	0x04, 0x17
        /*003a*/ 	.short	(.L_1779 - .L_1778)
.L_1778:
        /*003c*/ 	.word	0x00000000
        /*0040*/ 	.short	0x0008
        /*0042*/ 	.short	0x0040
        /*0044*/ 	.byte	0x00, 0xf0, 0x11, 0x00


	//----- nvinfo : EIATTR_KPARAM_INFO
	.align		4
.L_1779:
        /*0048*/ 	.byte	0x04, 0x17
        /*004a*/ 	.short	(.L_1781 - .L_1780)
.L_1780:
        /*004c*/ 	.word	0x00000000
        /*0050*/ 	.short	0x0007
        /*0052*/ 	.short	0x0038
        /*0054*/ 	.byte	0x00, 0xf5, 0x21, 0x00


	//----- nvinfo : EIATTR_KPARAM_INFO
	.align		4
.L_1781:
        /*0058*/ 	.byte	0x04, 0x17
        /*005a*/ 	.short	(.L_1783 - .L_1782)
.L_1782:
        /*005c*/ 	.word	0x00000000
        /*0060*/ 	.short	0x0006
        /*0062*/ 	.short	0x0030
        /*0064*/ 	.byte	0x00, 0xf5, 0x21, 0x00


	//----- nvinfo : EIATTR_KPARAM_INFO
	.align		4
.L_1783:
        /*0068*/ 	.byte	0x04, 0x17
        /*006a*/ 	.short	(.L_1785 - .L_1784)
.L_1784:
        /*006c*/ 	.word	0x00000000
        /*0070*/ 	.short	0x0005
        /*0072*/ 	.short	0x0028
        /*0074*/ 	.byte	0x00, 0xf5, 0x21, 0x00


	//----- nvinfo : EIATTR_KPARAM_INFO
	.align		4
.L_1785:
        /*0078*/ 	.byte	0x04, 0x17
        /*007a*/ 	.short	(.L_1787 - .L_1786)
.L_1786:
        /*007c*/ 	.word	0x00000000
        /*0080*/ 	.short	0x0004
        /*0082*/ 	.short	0x0020
        /*0084*/ 	.byte	0x00, 0xf5, 0x21, 0x00


	//----- nvinfo : EIATTR_KPARAM_INFO
	.align		4
.L_1787:
        /*0088*/ 	.byte	0x04, 0x17
        /*008a*/ 	.short	(.L_1789 - .L_1788)
.L_1788:
        /*008c*/ 	.word	0x00000000
        /*0090*/ 	.short	0x0003
        /*0092*/ 	.short	0x0018
        /*0094*/ 	.byte	0x00, 0xf5, 0x21, 0x00


	//----- nvinfo : EIATTR_KPARAM_INFO
	.align		4
.L_1789:
        /*0098*/ 	.byte	0x04, 0x17
        /*009a*/ 	.short	(.L_1791 - .L_1790)
.L_1790:
        /*009c*/ 	.word	0x00000000
        /*00a0*/ 	.short	0x0002
        /*00a2*/ 	.short	0x0010
        /*00a4*/ 	.byte	0x00, 0xf5, 0x21, 0x00


	//----- nvinfo : EIATTR_KPARAM_INFO
	.align		4
.L_1791:
        /*00a8*/ 	.byte	0x04, 0x17
        /*00aa*/ 	.short	(.L_1793 - .L_1792)
.L_1792:
        /*00ac*/ 	.word	0x00000000
        /*00b0*/ 	.short	0x0001
        /*00b2*/ 	.short	0x0008
        /*00b4*/ 	.byte	0x00, 0xf5, 0x21, 0x00


	//----- nvinfo : EIATTR_KPARAM_INFO
	.align		4
.L_1793:
        /*00b8*/ 	.byte	0x04, 0x17
        /*00ba*/ 	.short	(.L_1795 - .L_1794)
.L_1794:
        /*00bc*/ 	.word	0x00000000
        /*00c0*/ 	.short	0x0000
        /*00c2*/ 	.short	0x0000
        /*00c4*/ 	.byte	0x00, 0xf5, 0x21, 0x00


	//----- nvinfo : EIATTR_SPARSE_MMA_MASK
	.align		4
.L_1795:
        /*00c8*/ 	.byte	0x03, 0x50
        /*00ca*/ 	.short	0x0000


	//----- nvinfo : EIATTR_MAXREG_COUNT
	.align		4
        /*00cc*/ 	.byte	0x03, 0x1b
        /*00ce*/ 	.short	0x0080


	//----- nvinfo : EIATTR_NUM_BARRIERS
	.align		4
        /*00d0*/ 	.byte	0x02, 0x4c
        /*00d2*/ 	.byte	0x01
	.zero		1


	//----- nvinfo : EIATTR_ANNOTATIONS
	.align		4
        /*00d4*/ 	.byte	0x04, 0x55
        /*00d6*/ 	.short	(.L_1797 - .L_1796)


	//   ....[0]....
.L_1796:
        /* <DEDUP_REMOVED lines=50> */


	//----- nvinfo : EIATTR_MERCURY_ISA_VERSION
	.align		4
.L_1797:
        /*03e8*/ 	.byte	0x03, 0x5f
        /*03ea*/ 	.short	0x0101


	//----- nvinfo : EIATTR_COOP_GROUP_MASK_REGIDS
	.align		4
        /*03ec*/ 	.byte	0x04, 0x29
        /*03ee*/ 	.short	(.L_1799 - .L_1798)


	//   ....[0]....
.L_1798:
        /*03f0*/ 	.word	0xffffffff


	//   ....[1]....
        /*03f4*/ 	.word	0xffffffff


	//   ....[2]....
        /*03f8*/ 	.word	0xffffffff


	//   ....[3]....
        /*03fc*/ 	.word	0xffffffff


	//   ....[4]....
        /*0400*/ 	.word	0xffffffff


	//   ....[5]....
        /*0404*/ 	.word	0xffffffff


	//   ....[6]....
        /*0408*/ 	.word	0xffffffff


	//   ....[7]....
        /*040c*/ 	.word	0xffffffff


	//   ....[8]....
        /*0410*/ 	.word	0x0500001d


	//   ....[9]....
        /*0414*/ 	.word	0x05000018


	//   ....[10]....
        /*0418*/ 	.word	0x0500001a


	//   ....[11]....
        /*041c*/ 	.word	0x0500001f


	//   ....[12]....
        /*0420*/ 	.word	0x05000021


	//   ....[13]....
        /*0424*/ 	.word	0x0500001c


	//   ....[14]....
        /*0428*/ 	.word	0x0500001e


	//   ....[15]....
        /*042c*/ 	.word	0x0500000d


	//   ....[16]....
        /*0430*/ 	.word	0x0500001a


	//   ....[17]....
        /*0434*/ 	.word	0x0500001a


	//   ....[18]....
        /*0438*/ 	.word	0x0500001a


	//   ....[19]....
        /*043c*/ 	.word	0x0500001a


	//   ....[20]....
        /*0440*/ 	.word	0x0500001a


	//   ....[21]....
        /*0444*/ 	.word	0x0500001a


	//   ....[22]....
        /*0448*/ 	.word	0x0500001a


	//   ....[23]....
        /*044c*/ 	.word	0x0500001a


	//----- nvinfo : EIATTR_COOP_GROUP_INSTR_OFFSETS
	.align		4
.L_1799:
        /*0450*/ 	.byte	0x04, 0x28
        /*0452*/ 	.short	(.L_1801 - .L_1800)


	//   ....[0]....
.L_1800:
        /*0454*/ 	.word	0x00003e20


	//   ....[1]....
        /*0458*/ 	.word	0x00003e30


	//   ....[2]....
        /*045c*/ 	.word	0x00004490


	//   ....[3]....
        /*0460*/ 	.word	0x000044a0


	//   ....[4]....
        /*0464*/ 	.word	0x00004550


	//   ....[5]....
        /*0468*/ 	.word	0x00004600


	//   ....[6]....
        /*046c*/ 	.word	0x00004680


	//   ....[7]....
        /*0470*/ 	.word	0x000046f0


	//   ....[8]....
        /*0474*/ 	.word	0x000064c0


	//   ....[9]....
        /*0478*/ 	.word	0x000064f0


	//   ....[10]....
        /*047c*/ 	.word	0x00006540


	//   ....[11]....
        /*0480*/ 	.word	0x00006560


	//   ....[12]....
        /*0484*/ 	.word	0x00006590


	//   ....[13]....
        /*0488*/ 	.word	0x000065a0


	//   ....[14]....
        /*048c*/ 	.word	0x000065d0


	//   ....[15]....
        /*0490*/ 	.word	0x000065e0


	//   ....[16]....
        /*0494*/ 	.word	0x000067b0


	//   ....[17]....
        /*0498*/ 	.word	0x00006840


	//   ....[18]....
        /*049c*/ 	.word	0x000068b0


	//   ....[19]....
        /*04a0*/ 	.word	0x00006910


	//   ....[20]....
        /*04a4*/ 	.word	0x00006980


	//   ....[21]....
        /*04a8*/ 	.word	0x000069e0


	//   ....[22]....
        /*04ac*/ 	.word	0x00006a50


	//   ....[23]....
        /*04b0*/ 	.word	0x00006ab0


	//----- nvinfo : EIATTR_VRC_CTA_INIT_COUNT
	.align		4
.L_1801:
        /*04b4*/ 	.byte	0x02, 0x4a
	.zero		1
	.zero		1


	//----- nvinfo : EIATTR_EXIT_INSTR_OFFSETS
	.align		4
        /*04b8*/ 	.byte	0x04, 0x1c
        /*04ba*/ 	.short	(.L_1803 - .L_1802)


	//   ....[0]....
.L_1802:
        /*04bc*/ 	.word	0x00005950


	//   ....[1]....
        /*04c0*/ 	.word	0x00006740


	//----- nvinfo : EIATTR_MAX_THREADS
	.align		4
.L_1803:
        /*04c4*/ 	.byte	0x04, 0x05
        /*04c6*/ 	.short	(.L_1805 - .L_1804)
.L_1804:
        /*04c8*/ 	.word	0x000001e0
        /*04cc*/ 	.word	0x00000001
        /*04d0*/ 	.word	0x00000001


	//----- nvinfo : EIATTR_CRS_STACK_SIZE
	.align		4
.L_1805:
        /*04d4*/ 	.byte	0x04, 0x1e
        /*04d6*/ 	.short	(.L_1807 - .L_1806)
.L_1806:
        /*04d8*/ 	.word	0x00000000


	//----- nvinfo : EIATTR_CBANK_PARAM_SIZE
	.align		4
.L_1807:
        /*04dc*/ 	.byte	0x03, 0x19
        /*04de*/ 	.short	0x0060


	//----- nvinfo : EIATTR_PARAM_CBANK
	.align		4
        /*04e0*/ 	.byte	0x04, 0x0a
        /*04e2*/ 	.short	(.L_1809 - .L_1808)
	.align		4
.L_1808:
        /*04e4*/ 	.word	index@(.nv.constant0._ZN13group_norm_v218gn_bwd_cuda_kernelI6__halfLi480ELi1ELi32ELi30ELi1024ELb0ELb1ELi32ELi960ELi960ELi4ELb1ELi4ELb0ELb0ELNS_15WgradSyncMethodE3ENS_16CompileConditionILi1000EEEEEvPT_S6_S6_PKS5_S8_S8_S8_PKfflPfPj)
        /*04e8*/ 	.short	0x0380
        /*04ea*/ 	.short	0x0060


	//----- nvinfo : EIATTR_SW_WAR
	.align		4
.L_1809:
        /*04ec*/ 	.byte	0x04, 0x36
        /*04ee*/ 	.short	(.L_1811 - .L_1810)
.L_1810:
        /*04f0*/ 	.word	0x00000008
.L_1811:


//--------------------- .nv.info._ZN13group_norm_v218gn_bwd_cuda_kernelI6__halfLi480ELi2ELi32ELi30ELi1024ELb0ELb1ELi16ELi960ELi960ELi4ELb1ELi3ELb0ELb0ELNS_15WgradSyncMethodE3ENS_16CompileConditionILi1000EEEEEvPT_S6_S6_PKS5_S8_S8_S8_PKfflPfPj --------------------------
	.section	.nv.info._ZN13group_norm_v218gn_bwd_cuda_kernelI6__halfLi480ELi2ELi32ELi30ELi1024ELb0ELb1ELi16ELi960ELi960ELi4ELb1ELi3ELb0ELb0ELNS_15WgradSyncMethodE3ENS_16CompileConditionILi1000EEEEEvPT_S6_S6_PKS5_S8_S8_S8_PKfflPfPj,"",@"SHT_CUDA_INFO"
	.sectionflags	@""
	.align	4


	//----- nvinfo : EIATTR_CUDA_API_VERSION
	.align		4
        /*0000*/ 	.byte	0x04, 0x37
        /*0002*/ 	.short	(.L_1813 - .L_1812)
.L_1812:
        /*0004*/ 	.word	0x00000082


	//----- nvinfo : EIATTR_KPARAM_INFO
	.align		4
.L_1813:
        /*0008*/ 	.byte	0x04, 0x17
        /*000a*/ 	.short	(.L_1815 - .L_1814)
.L_1814:
        /*000c*/ 	.word	0x00000000
        /*0010*/ 	.short	0x000b
        /*0012*/ 	.short	0x0058
        /*0014*/ 	.byte	0x00, 0xf5, 0x21, 0x00


	//----- nvinfo : EIATTR_KPARAM_INFO
	.align		4
.L_1815:
        /*0018*/ 	.byte	0x04, 0x17
        /*001a*/ 	.short	(.L_1817 - .L_1816)
.L_1816:
        /*001c*/ 	.word	0x00000000
        /*0020*/ 	.short	0x000a
        /*0022*/ 	.short	0x0050
        /*0024*/ 	.byte	0x00, 0xf5, 0x21, 0x00


	//----- nvinfo : EIATTR_KPARAM_INFO
	.align		4
.L_1817:
        /*0028*/ 	.byte	0x04, 0x17
        /*002a*/ 	.short	(.L_1819 - .L_1818)
.L_1818:
        /*002c*/ 	.word	0x00000000
        /*0030*/ 	.short	0x0009
        /*0032*/ 	.short	0x0048
        /*0034*/ 	.byte	0x00, 0xf0, 0x21, 0x00


	//----- nvinfo : EIATTR_KPARAM_INFO
	.align		4
.L_1819:
        /*0038*/ 	.byte	0x04, 0x17
        /*003a*/ 	.short	(.L_1821 - .L_1820)
.L_1820:
        /*003c*/ 	.word	0x00000000
        /*0040*/ 	.short	0x0008
        /*0042*/ 	.short	0x0040
        /*0044*/ 	.byte	0x00, 0xf0, 0x11, 0x00


	//----- nvinfo : EIATTR_KPARAM_INFO
	.align		4
.L_1821:
        /*0048*/ 	.byte	0x04, 0x17
        /*004a*/ 	.short	(.L_1823 - .L_1822)
.L_1822:
        /*004c*/ 	.word	0x00000000
        /*0050*/ 	.short	0x0007
        /*0052*/ 	.short	0x0038
        /*0054*/ 	.byte	0x00, 0xf5, 0x21, 0x00


	//----- nvinfo : EIATTR_KPARAM_INFO
	.align		4
.L_1823:
        /*0058*/ 	.byte	0x04, 0x17
        /*005a*/ 	.short	(.L_1825 - .L_1824)
.L_1824:
        /*005c*/ 	.word	0x00000000
        /*0060*/ 	.short	0x0006
        /*0062*/ 	.short	0x0030
        /*0064*/ 	.byte	0x00, 0xf5, 0x21, 0x00


	//----- nvinfo : EIATTR_KPARAM_INFO
	.align		4
.L_1825:
        /*0068*/ 	.byte	0x04, 0x17
        /*006a*/ 	.short	(.L_1827 - .L_1826)
.L_1826:
        /*006c*/ 	.word	0x00000000
        /*0070*/ 	.short	0x0005
        /*0072*/ 	.short	0x0028
        /*0074*/ 	.byte	0x00, 0xf5, 0x21, 0x00


	//----- nvinfo : EIATTR_KPARAM_INFO
	.align		4
.L_1827:
        /*0078*/ 	.byte	0x04, 0x17
        /*007a*/ 	.short	(.L_1829 - .L_1828)
.L_1828:
        /*007c*/ 	.word	0x00000000
        /*0080*/ 	.short	0x0004
        /*0082*/ 	.short	0x0020
        /*0084*/ 	.byte	0x00, 0xf5, 0x21, 0x00


	//----- nvinfo : EIATTR_KPARAM_INFO
	.align		4
.L_1829:
        /*0088*/ 	.byte	0x04, 0x17
        /*008a*/ 	.short	(.L_1831 - .L_1830)
.L_1830:
        /*008c*/ 	.word	0x00000000
        /*0090*/ 	.short	0x0003
        /*0092*/ 	.short	0x0018
        /*0094*/ 	.byte	0x00, 0xf5, 0x21, 0x00


	//----- nvinfo : EIATTR_KPARAM_INFO
	.align		4
.L_1831:
        /*0098*/ 	.byte	0x04, 0x17
        /*009a*/ 	.short	(.L_1833 - .L_1832)
.L_1832:
        /*009c*/ 	.word	0x00000000
        /*00a0*/ 	.short	0x0002
        /*00a2*/ 	.short	0x0010
        /*00a4*/ 	.byte	0x00, 0xf5, 0x21, 0x00


	//----- nvinfo : EIATTR_KPARAM_INFO
	.align		4
.L_1833:
        /*00a8*/ 	.byte	0x04, 0x17
        /*00aa*/ 	.short	(.L_1835 - .L_1834)
.L_1834:
        /*00ac*/ 	.word	0x00000000
        /*00b0*/ 	.short	0x0001
        /*00b2*/ 	.short	0x0008
        /*00b4*/ 	.byte	0x00, 0xf5, 0x21, 0x00


	//----- nvinfo : EIATTR_KPARAM_INFO
	.align		4
.L_1835:
        /*00b8*/ 	.byte	0x04, 0x17
        /*00ba*/ 	.short	(.L_1837 - .L_1836)
.L_1836:
        /*00bc*/ 	.word	0x00000000
        /*00c0*/ 	.short	0x0000
        /*00c2*/ 	.short	0x0000
        /*00c4*/ 	.byte	0x00, 0xf5, 0x21, 0x00


	//----- nvinfo : EIATTR_SPARSE_MMA_MASK
	.align		4
.L_1837:
        /*00c8*/ 	.byte	0x03, 0x50
        /*00ca*/ 	.short	0x0000


	//----- nvinfo : EIATTR_MAXREG_COUNT
	.align		4
        /*00cc*/ 	.byte	0x03, 0x1b
        /*00ce*/ 	.short	0x0040


	//----- nvinfo : EIATTR_NUM_BARRIERS
	.align		4
        /*00d0*/ 	.byte	0x02, 0x4c
        /*00d2*/ 	.byte	0x01
	.zero		1


	//----- nvinfo : EIATTR_ANNOTATIONS
	.align		4
        /*00d4*/ 	.byte	0x04, 0x55
        /*00d6*/ 	.short	(.L_1839 - .L_1838)


	//   ....[0]....
.L_1838:
        /* <DEDUP_REMOVED lines=64> */


	//----- nvinfo : EIATTR_MERCURY_ISA_VERSION
	.align		4
.L_1839:
        /*04c8*/ 	.byte	0x03, 0x5f
        /*04ca*/ 	.short	0x0101


	//----- nvinfo : EIATTR_COOP_GROUP_MASK_REGIDS
	.align		4
        /*04cc*/ 	.byte	0x04, 0x29
        /*04ce*/ 	.short	(.L_1841 - .L_1840)


	//   ....[0]....
.L_1840:
        /*04d0*/ 	.word	0xffffffff


	//   ....[1]....
        /*04d4*/ 	.word	0xffffffff


	//   ....[2]....
        /*04d8*/ 	.word	0xffffffff


	//   ....[3]....
        /*04dc*/ 	.word	0xffffffff


	//   ....[4]....
        /*04e0*/ 	.word	0xffffffff


	//   ....[5]....
        /*04e4*/ 	.word	0xffffffff


	//   ....[6]....
        /*04e8*/ 	.word	0xffffffff


	//   ....[7]....
        /*04ec*/ 	.word	0xffffffff


	//   ....[8]....
        /*04f0*/ 	.word	0x0500000f


	//   ....[9]....
        /*04f4*/ 	.word	0x05000011


	//   ....[10]....
        /*04f8*/ 	.word	0x05000010


	//   ....[11]....
        /*04fc*/ 	.word	0x05000012


	//   ....[12]....
        /*0500*/ 	.word	0x05000013


	//   ....[13]....
        /*0504*/ 	.word	0x05000015


	//   ....[14]....
        /*0508*/ 	.word	0x05000014


	//   ....[15]....
        /*050c*/ 	.word	0x0500000a


	//   ....[16]....
        /*0510*/ 	.word	0x05000010


	//   ....[17]....
        /*0514*/ 	.word	0x05000010


	//   ....[18]....
        /*0518*/ 	.word	0x05000010


	//   ....[19]....
        /*051c*/ 	.word	0x05000010


	//   ....[20]....
        /*0520*/ 	.word	0x05000010


	//   ....[21]....
        /*0524*/ 	.word	0x05000010


	//   ....[22]....
        /*0528*/ 	.word	0x05000010


	//   ....[23]....
        /*052c*/ 	.word	0x05000010


	//----- nvinfo : EIATTR_COOP_GROUP_INSTR_OFFSETS
	.align		4
.L_1841:
        /*0530*/ 	.byte	0x04, 0x28
        /*0532*/ 	.short	(.L_1843 - .L_1842)


	//   ....[0]....
.L_1842:
        /*0534*/ 	.word	0x00002b80


	//   ....[1]....
        /*0538*/ 	.word	0x00002b90


	//   ....[2]....
        /*053c*/ 	.word	0x00003470


	//   ....[3]....
        /*0540*/ 	.word	0x00003520


	//   ....[4]....
        /*0544*/ 	.word	0x000035b0


	//   ....[5]....
        /*0548*/ 	.word	0x000035d0


	//   ....[6]....
        /*054c*/ 	.word	0x000035f0


	//   ....[7]....
        /*0550*/ 	.word	0x00003610


	//   ....[8]....
        /*0554*/ 	.word	0x00004c70


	//   ....[9]....
        /*0558*/ 	.word	0x00004ca0


	//   ....[10]....
        /*055c*/ 	.word	0x00004cf0


	//   ....[11]....
        /*0560*/ 	.word	0x00004d10


	//   ....[12]....
        /*0564*/ 	.word	0x00004d40


	//   ....[13]....
        /*0568*/ 	.word	0x00004d50


	//   ....[14]....
        /*056c*/ 	.word	0x00004d80


	//   ....[15]....
        /*0570*/ 	.word	0x00004d90


	//   ....[16]....
        /*0574*/ 	.word	0x00004f50


	//   ....[17]....
        /*0578*/ 	.word	0x00004fe0


	//   ....[18]....
        /*057c*/ 	.word	0x00005050


	//   ....[19]....
        /*0580*/ 	.word	0x000050b0


	//   ....[20]....
        /*0584*/ 	.word	0x00005120


	//   ....[21]....
        /*0588*/ 	.word	0x00005180


	//   ....[22]....
        /*058c*/ 	.word	0x000051f0


	//   ....[23]....
        /*0590*/ 	.word	0x00005250


	//----- nvinfo : EIATTR_VRC_CTA_INIT_COUNT
	.align		4
.L_1843:
        /*0594*/ 	.byte	0x02, 0x4a
	.zero		1
	.zero		1


	//----- nvinfo : EIATTR_EXIT_INSTR_OFFSETS
	.align		4
        /*0598*/ 	.byte	0x04, 0x1c
        /*059a*/ 	.short	(.L_1845 - .L_1844)


	//   ....[0]....
.L_1844:
        /*059c*/ 	.word	0x00004100


	//   ....[1]....
        /*05a0*/ 	.word	0x00004ee0


	//----- nvinfo : EIATTR_MAX_THREADS
	.align		4
.L_1845:
        /*05a4*/ 	.byte	0x04, 0x05
        /*05a6*/ 	.short	(.L_1847 - .L_1846)
.L_1846:
        /*05a8*/ 	.word	0x000001e0
        /*05ac*/ 	.word	0x00000001
        /*05b0*/ 	.word	0x00000001


	//----- nvinfo : EIATTR_CRS_STACK_SIZE
	.align		4
.L_1847:
        /*05b4*/ 	.byte	0x04, 0x1e
        /*05b6*/ 	.short	(.L_1849 - .L_1848)
.L_1848:
        /*05b8*/ 	.word	0x00000000


	//----- nvinfo : EIATTR_CBANK_PARAM_SIZE
	.align		4
.L_1849:
        /*05bc*/ 	.byte	0x03, 0x19
        /*05be*/ 	.short	0x0060


	//----- nvinfo : EIATTR_PARAM_CBANK
	.align		4
        /*05c0*/ 	.byte	0x04, 0x0a
        /*05c2*/ 	.short	(.L_1851 - .L_1850)
	.align		4
.L_1850:
        /*05c4*/ 	.word	index@(.nv.constant0._ZN13group_norm_v218gn_bwd_cuda_kernelI6__halfLi480ELi2ELi32ELi30ELi1024ELb0ELb1ELi16ELi960ELi960ELi4ELb1ELi3ELb0ELb0ELNS_15WgradSyncMethodE3ENS_16CompileConditionILi1000EEEEEvPT_S6_S6_PKS5_S8_S8_S8_PKfflPfPj)
        /*05c8*/ 	.short	0x0380
        /*05ca*/ 	.short	0x0060


	//----- nvinfo : EIATTR_SW_WAR
	.align		4
.L_1851:
        /*05cc*/ 	.byte	0x04, 0x36
        /*05ce*/ 	.short	(.L_1853 - .L_1852)
.L_1852:
        /*05d0*/ 	.word	0x00000008
.L_1853:


//--------------------- .nv.info._ZN13group_norm_v218gn_bwd_cuda_kernelI6__halfLi480ELi2ELi32ELi30ELi1024ELb0ELb1ELi16ELi960ELi960ELi4ELb1ELi4ELb0ELb0ELNS_15WgradSyncMethodE3ENS_16CompileConditionILi1000EEEEEvPT_S6_S6_PKS5_S8_S8_S8_PKfflPfPj --------------------------
	.section	.nv.info._ZN13group_norm_v218gn_bwd_cuda_kernelI6__halfLi480ELi2ELi32ELi30ELi1024ELb0ELb1ELi16ELi960ELi960ELi4ELb1ELi4ELb0ELb0ELNS_15WgradSyncMethodE3ENS_16CompileConditionILi1000EEEEEvPT_S6_S6_PKS5_S8_S8_S8_PKfflPfPj,"",@"SHT_CUDA_INFO"
	.sectionflags	@""
	.align	4


	//----- nvinfo : EIATTR_CUDA_API_VERSION
	.align		4
        /*0000*/ 	.byte	0x04, 0x37
        /*0002*/ 	.short	(.L_1855 - .L_1854)
.L_1854:
        /*0004*/ 	.word	0x00000082


	//----- nvinfo : EIATTR_KPARAM_INFO
	.align		4
.L_1855:
        /*0008*/ 	.byte	0x04, 0x17
        /*000a*/ 	.short	(.L_1857 - .L_1856)
.L_1856:
        /*000c*/ 	.word	0x00000000
        /*0010*/ 	.short	0x000b
        /*0012*/ 	.short	0x0058
        /*0014*/ 	.byte	0x00, 0xf5, 0x21, 0x00


	//----- nvinfo : EIATTR_KPARAM_INFO
	.align		4
.L_1857:
        /*0018*/ 	.byte	0x04, 0x17
        /*001a*/ 	.short	(.L_1859 - .L_1858)
.L_1858:
        /*001c*/ 	.word	0x00000000
        /*0020*/ 	.short	0x000a
        /*0022*/ 	.short	0x0050
        /*0024*/ 	.byte	0x00, 0xf5, 0x21, 0x00


	//----- nvinfo : EIATTR_KPARAM_INFO
	.align		4
.L_1859:
        /*0028*/ 	.byte	0x04, 0x17
        /*002a*/ 	.short	(.L_1861 - .L_1860)
.L_1860:
        /*002c*/ 	.word	0x00000000
        /*0030*/ 	.short	0x0009
        /*0032*/ 	.short	0x0048
        /*0034*/ 	.byte	0x00, 0xf0, 0x21, 0x00


	//----- nvinfo : EIATTR_KPARAM_INFO
	.align		4
.L_1861:
        /*0038*/ 	.byte	0x04, 0x17
        /*003a*/ 	.short	(.L_1863 - .L_1862)
.L_1862:
        /*003c*/ 	.word	0x00000000
        /*0040*/ 	.short	0x0008
        /*0042*/ 	.short	0x0040
        /*0044*/ 	.byte	0x00, 0xf0, 0x11, 0x00


	//----- nvinfo : EIATTR_KPARAM_INFO
	.align		4
.L_1863:
        /*0048*/ 	.byte	0x04, 0x17
        /*004a*/ 	.short	(.L_1865 - .L_1864)
.L_1864:
        /*004c*/ 	.word	0x00000000
        /*0050*/ 	.short	0x0007
        /*0052*/ 	.short	0x0038
        /*0054*/ 	.byte	0x00, 0xf5, 0x21, 0x00


	//----- nvinfo : EIATTR_KPARAM_INFO
	.align		4
.L_1865:
        /*0058*/ 	.byte	0x04, 0x17
        /*005a*/ 	.short	(.L_1867 - .L_1866)
.L_1866:
        /*005c*/ 	.word	0x00000000
        /*0060*/ 	.short	0x0006
        /*0062*/ 	.short	0x0030
        /*0064*/ 	.byte	0x00, 0xf5, 0x21, 0x00


	//----- nvinfo : EIATTR_KPARAM_INFO
	.align		4
.L_1867:
        /*0068*/ 	.byte	0x04, 0x17
        /*006a*/ 	.short	(.L_1869 - .L_1868)
.L_1868:
        /*006c*/ 	.word	0x00000000
        /*0070*/ 	.short	0x0005
        /*0072*/ 	.short	0x0028
        /*0074*/ 	.byte	0x00, 0xf5, 0x21, 0x00


	//----- nvinfo : EIATTR_KPARAM_INFO
	.align		4
.L_1869:
        /*0078*/ 	.byte	0x04, 0x17
        /*007a*/ 	.short	(.L_1871 - .L_1870)
.L_1870:
        /*007c*/ 	.word	0x00000000
        /*0080*/ 	.short	0x0004
        /*0082*/ 	.short	0x0020
        /*0084*/ 	.byte	0x00, 0xf5, 0x21, 0x00


	//----- nvinfo : EIATTR_KPARAM_INFO
	.align		4
.L_1871:
        /*0088*/ 	.byte	0x04, 0x17
        /*008a*/ 	.short	(.L_1873 - .L_1872)
.L_1872:
        /*008c*/ 	.word	0x00000000
        /*0090*/ 	.short	0x0003
        /*0092*/ 	.short	0x0018
        /*0094*/ 	.byte	0x00, 0xf5, 0x21, 0x00


	//----- nvinfo : EIATTR_KPARAM_INFO
	.align		4
.L_1873:
        /*0098*/ 	.byte	0x04, 0x17
        /*009a*/ 	.short	(.L_1875 - .L_1874)
.L_1874:
        /*009c*/ 	.word	0x00000000
        /*00a0*/ 	.short	0x0002
        /*00a2*/ 	.short	0x0010
        /*00a4*/ 	.byte	0x00, 0xf5, 0x21, 0x00


	//----- nvinfo : EIATTR_KPARAM_INFO
	.align		4
.L_1875:
        /*00a8*/ 	.byte	0x04, 0x17
        /*00aa*/ 	.short	(.L_1877 - .L_1876)
.L_1876:
        /*00ac*/ 	.word	0x00000000
        /*00b0*/ 	.short	0x0001
        /*00b2*/ 	.short	0x0008
        /*00b4*/ 	.byte	0x00, 0xf5, 0x21, 0x00


	//----- nvinfo : EIATTR_KPARAM_INFO
	.align		4
.L_1877:
        /*00b8*/ 	.byte	0x04, 0x17
        /*00ba*/ 	.short	(.L_1879 - .L_1878)
.L_1878:
        /*00bc*/ 	.word	0x00000000
        /*00c0*/ 	.short	0x0000
        /*00c2*/ 	.short	0x0000
        /*00c4*/ 	.byte	0x00, 0xf5, 0x21, 0x00


	//----- nvinfo : EIATTR_SPARSE_MMA_MASK
	.align		4
.L_1879:
        /*00c8*/ 	.byte	0x03, 0x50
        /*00ca*/ 	.short	0x0000


	//----- nvinfo : EIATTR_MAXREG_COUNT
	.align		4
        /*00cc*/ 	.byte	0x03, 0x1b
        /*00ce*/ 	.short	0x0040


	//----- nvinfo : EIATTR_NUM_BARRIERS
	.align		4
        /*00d0*/ 	.byte	0x02, 0x4c
        /*00d2*/ 	.byte	0x01
	.zero		1


	//----- nvinfo : EIATTR_ANNOTATIONS
	.align		4
        /*00d4*/ 	.byte	0x04, 0x55
        /*00d6*/ 	.short	(.L_1881 - .L_1880)


	//   ....[0]....
.L_1880:
        /* <DEDUP_REMOVED lines=64> */


	//----- nvinfo : EIATTR_MERCURY_ISA_VERSION
	.align		4
.L_1881:
        /*04c8*/ 	.byte	0x03, 0x5f
        /*04ca*/ 	.short	0x0101


	//----- nvinfo : EIATTR_COOP_GROUP_MASK_REGIDS
	.align		4
        /*04cc*/ 	.byte	0x04, 0x29
        /*04ce*/ 	.short	(.L_1883 - .L_1882)


	//   ....[0]....
.L_1882:
        /*04d0*/ 	.word	0xffffffff


	//   ....[1]....
        /*04d4*/ 	.word	0xffffffff


	//   ....[2]....
        /*04d8*/ 	.word	0xffffffff


	//   ....[3]....
        /*04dc*/ 	.word	0xffffffff


	//   ....[4]....
        /*04e0*/ 	.word	0xffffffff


	//   ....[5]....
        /*04e4*/ 	.word	0xffffffff


	//   ....[6]....
        /*04e8*/ 	.word	0xffffffff


	//   ....[7]....
        /*04ec*/ 	.word	0xffffffff


	//   ....[8]....
        /*04f0*/ 	.word	0x0500000f


	//   ....[9]....
        /*04f4*/ 	.word	0x05000011


	//   ....[10]....
        /*04f8*/ 	.word	0x05000010


	//   ....[11]....
        /*04fc*/ 	.word	0x05000012


	//   ....[12]....
        /*0500*/ 	.word	0x05000013


	//   ....[13]....
        /*0504*/ 	.word	0x05000015


	//   ....[14]....
        /*0508*/ 	.word	0x05000014


	//   ....[15]....
        /*050c*/ 	.word	0x0500000a


	//   ....[16]....
        /*0510*/ 	.word	0x05000010


	//   ....[17]....
        /*0514*/ 	.word	0x05000010


	//   ....[18]....
        /*0518*/ 	.word	0x05000010


	//   ....[19]....
        /*051c*/ 	.word	0x05000010


	//   ....[20]....
        /*0520*/ 	.word	0x05000010


	//   ....[21]....
        /*0524*/ 	.word	0x05000010


	//   ....[22]....
        /*0528*/ 	.word	0x05000010


	//   ....[23]....
        /*052c*/ 	.word	0x05000010


	//----- nvinfo : EIATTR_COOP_GROUP_INSTR_OFFSETS
	.align		4
.L_1883:
        /*0530*/ 	.byte	0x04, 0x28
        /*0532*/ 	.short	(.L_1885 - .L_1884)


	//   ....[0]....
.L_1884:
        /*0534*/ 	.word	0x00002b80


	//   ....[1]....
        /*0538*/ 	.word	0x00002b90


	//   ....[2]....
        /*053c*/ 	.word	0x00003470


	//   ....[3]....
        /*0540*/ 	.word	0x00003520


	//   ....[4]....
        /*0544*/ 	.word	0x000035b0


	//   ....[5]....
        /*0548*/ 	.word	0x000035d0


	//   ....[6]....
        /*054c*/ 	.word	0x000035f0


	//   ....[7]....
        /*0550*/ 	.word	0x00003610


	//   ....[8]....
        /*0554*/ 	.word	0x00004c70


	//   ....[9]....
        /*0558*/ 	.word	0x00004ca0


	//   ....[10]....
        /*055c*/ 	.word	0x00004cf0


	//   ....[11]....
        /*0560*/ 	.word	0x00004d10


	//   ....[12]....
        /*0564*/ 	.word	0x00004d40


	//   ....[13]....
        /*0568*/ 	.word	0x00004d50


	//   ....[14]....
        /*056c*/ 	.word	0x00004d80


	//   ....[15]....
        /*0570*/ 	.word	0x00004d90


	//   ....[16]....
        /*0574*/ 	.word	0x00004f50


	//   ....[17]....
        /*0578*/ 	.word	0x00004fe0


	//   ....[18]....
        /*057c*/ 	.word	0x00005050


	//   ....[19]....
        /*0580*/ 	.word	0x000050b0


	//   ....[20]....
        /*0584*/ 	.word	0x00005120


	//   ....[21]....
        /*0588*/ 	.word	0x00005180


	//   ....[22]....
        /*058c*/ 	.word	0x000051f0


	//   ....[23]....
        /*0590*/ 	.word	0x00005250


	//----- nvinfo : EIATTR_VRC_CTA_INIT_COUNT
	.align		4
.L_1885:
        /*0594*/ 	.byte	0x02, 0x4a
	.zero		1
	.zero		1


	//----- nvinfo : EIATTR_EXIT_INSTR_OFFSETS
	.align		4
        /*0598*/ 	.byte	0x04, 0x1c
        /*059a*/ 	.short	(.L_1887 - .L_1886)


	//   ....[0]....
.L_1886:
        /*059c*/ 	.word	0x00004100


	//   ....[1]....
        /*05a0*/ 	.word	0x00004ee0


	//----- nvinfo : EIATTR_MAX_THREADS
	.align		4
.L_1887:
        /*05a4*/ 	.byte	0x04, 0x05
        /*05a6*/ 	.short	(.L_1889 - .L_1888)
.L_1888:
        /*05a8*/ 	.word	0x000001e0
        /*05ac*/ 	.word	0x00000001
        /*05b0*/ 	.word	0x00000001


	//----- nvinfo : EIATTR_CRS_STACK_SIZE
	.align		4
.L_1889:
        /*05b4*/ 	.byte	0x04, 0x1e
        /*05b6*/ 	.short	(.L_1891 - .L_1890)
.L_1890:
        /*05b8*/ 	.word	0x00000000


	//----- nvinfo : EIATTR_CBANK_PARAM_SIZE
	.align		4
.L_1891:
        /*05bc*/ 	.byte	0x03, 0x19
        /*05be*/ 	.short	0x0060


	//----- nvinfo : EIATTR_PARAM_CBANK
	.align		4
        /*05c0*/ 	.byte	0x04, 0x0a
        /*05c2*/ 	.short	(.L_1893 - .L_1892)
	.align		4
.L_1892:
        /*05c4*/ 	.word	index@(.nv.constant0._ZN13group_norm_v218gn_bwd_cuda_kernelI6__halfLi480ELi2ELi32ELi30ELi1024ELb0ELb1ELi16ELi960ELi960ELi4ELb1ELi4ELb0ELb0ELNS_15WgradSyncMethodE3ENS_16CompileConditionILi1000EEEEEvPT_S6_S6_PKS5_S8_S8_S8_PKfflPfPj)
        /*05c8*/ 	.short	0x0380
        /*05ca*/ 	.short	0x0060


	//----- nvinfo : EIATTR_SW_WAR
	.align		4
.L_1893:
        /*05cc*/ 	.byte	0x04, 0x36
        /*05ce*/ 	.short	(.L_1895 - .L_1894)
.L_1894:
        /*05d0*/ 	.word	0x00000008
.L_1895:


//--------------------- .nv.info._ZN13group_norm_v218gn_bwd_cuda_kernelI6__halfLi480ELi3ELi16ELi60ELi1024ELb1ELb1ELi4ELi960ELi960ELi4ELb1ELi1ELb0ELb0ELNS_15WgradSyncMethodE3ENS_16CompileConditionILi1000EEEEEvPT_S6_S6_PKS5_S8_S8_S8_PKfflPfPj --------------------------
	.section	.nv.info._ZN13group_norm_v218gn_bwd_cuda_kernelI6__halfLi480ELi3ELi16ELi60ELi1024ELb1ELb1ELi4ELi960ELi960ELi4ELb1ELi1ELb0ELb0ELNS_15WgradSyncMethodE3ENS_16CompileConditionILi1000EEEEEvPT_S6_S6_PKS5_S8_S8_S8_PKfflPfPj,"",@"SHT_CUDA_INFO"
	.sectionflags	@""
	.align	4


	//----- nvinfo : EIATTR_CUDA_API_VERSION
	.align		4
        /*0000*/ 	.byte	0x04, 0x37
        /*0002*/ 	.short	(.L_1897 - .L_1896)
.L_1896:
        /*0004*/ 	.word	0x00000082


	//----- nvinfo : EIATTR_KPARAM_INFO
	.align		4
.L_1897:
        /*0008*/ 	.byte	0x04, 0x17
        /*000a*/ 	.short	(.L_1899 - .L_1898)
.L_1898:
        /*000c*/ 	.word	0x00000000
        /*0010*/ 	.short	0x000b
        /*0012*/ 	.short	0x0058
        /*0014*/ 	.byte	0x00, 0xf5, 0x21, 0x00


	//----- nvinfo : EIATTR_KPARAM_INFO
	.align		4
.L_1899:
        /*0018*/ 	.byte	0x04, 0x17
        /*001a*/ 	.short	(.L_1901 - .L_1900)
.L_1900:
        /*001c*/ 	.word	0x00000000
        /*0020*/ 	.short	0x000a
        /*0022*/ 	.short	0x0050
        /*0024*/ 	.byte	0x00, 0xf5, 0x21, 0x00


	//----- nvinfo : EIATTR_KPARAM_INFO
	.align		4
.L_1901:
        /*0028*/ 	.byte	0x04, 0x17
        /*002a*/ 	.short	(.L_1903 - .L_1902)
.L_1902:
        /*002c*/ 	.word	0x00000000
        /*0030*/ 	.short	0x0009
        /*0032*/ 	.short	0x0048
        /*0034*/ 	.byte	0x00, 0xf0, 0x21, 0x00


	//----- nvinfo : EIATTR_KPARAM_INFO
	.align		4
.L_1903:
        /*0038*/ 	.byte	0x04, 0x17
        /*003a*/ 	.short	(.L_1905 - .L_1904)
.L_1904:
        /*003c*/ 	.word	0x00000000
        /*0040*/ 	.short	0x0008
        /*0042*/ 	.short	0x0040
        /*0044*/ 	.byte	0x00, 0xf0, 0x11, 0x00


	//----- nvinfo : EIATTR_KPARAM_INFO
	.align		4
.L_1905:
        /*0048*/ 	.byte	0x04, 0x17
        /*004a*/ 	.short	(.L_1907 - .L_1906)
.L_1906:
        /*004c*/ 	.word	0x00000000
        /*0050*/ 	.short	0x0007
        /*0052*/ 	.short	0x0038
        /*0054*/ 	.byte	0x00, 0xf5, 0x21, 0x00


	//----- nvinfo : EIATTR_KPARAM_INFO
	.align		4
.L_1907:
        /*0058*/ 	.byte	0x04, 0x17
        /*005a*/ 	.short	(.L_1909 - .L_1908)
.L_1908:
        /*005c*/ 	.word	0x00000000
        /*0060*/ 	.short	0x0006
        /*0062*/ 	.short	0x0030
        /*0064*/ 	.byte	0x00, 0xf5, 0x21, 0x00


	//----- nvinfo : EIATTR_KPARAM_INFO
	.align		4
.L_1909:
        /*0068*/ 	.byte	0x04, 0x17
        /*006a*/ 	.short	(.L_1911 - .L_1910)
.L_1910:
        /*006c*/ 	.word	0x00000000
        /*0070*/ 	.short	0x0005
        /*0072*/ 	.short	0x0028
        /*0074*/ 	.byte	0x00, 0xf5, 0x21, 0x00


	//----- nvinfo : EIATTR_KPARAM_INFO
	.align		4
.L_1911:
        /*0078*/ 	.byte	0x04, 0x17
        /*007a*/ 	.short	(.L_1913 - .L_1912)
.L_1912:
        /*007c*/ 	.word	0x00000000
        /*0080*/ 	.short	0x0004
        /*0082*/ 	.short	0x0020
        /*0084*/ 	.byte	0x00, 0xf5, 0x21, 0x00


	//----- nvinfo : EIATTR_KPARAM_INFO
	.align		4
.L_1913:
        /*0088*/ 	.byte	0x04, 0x17
        /*008a*/ 	.short	(.L_1915 - .L_1914)
.L_1914:
        /*008c*/ 	.word	0x00000000
        /*0090*/ 	.short	0x0003
        /*0092*/ 	.short	0x0018
        /*0094*/ 	.byte	0x00, 0xf5, 0x21, 0x00


	//----- nvinfo : EIATTR_KPARAM_INFO
	.align		4
.L_1915:
        /*0098*/ 	.byte	0x04, 0x17
        /*009a*/ 	.short	(.L_1917 - .L_1916)
.L_1916:
        /*009c*/ 	.word	0x00000000
        /*00a0*/ 	.short	0x0002
        /*00a2*/ 	.short	0x0010
        /*00a4*/ 	.byte	0x00, 0xf5, 0x21, 0x00


	//----- nvinfo : EIATTR_KPARAM_INFO
	.align		4
.L_1917:
        /*00a8*/ 	.byte	0x04, 0x17
        /*00aa*/ 	.short	(.L_1919 - .L_1918)
.L_1918:
        /*00ac*/ 	.word	0x00000000
        /*00b0*/ 	.short	0x0001
        /*00b2*/ 	.short	0x0008
        /*00b4*/ 	.byte	0x00, 0xf5, 0x21, 0x00


	//----- nvinfo : EIATTR_KPARAM_INFO
	.align		4
.L_1919:
        /*00b8*/ 	.byte	0x04, 0x17
        /*00ba*/ 	.short	(.L_1921 - .L_1920)
.L_1920:
        /*00bc*/ 	.word	0x00000000
        /*00c0*/ 	.short	0x0000
        /*00c2*/ 	.short	0x0000
        /*00c4*/ 	.byte	0x00, 0xf5, 0x21, 0x00


	//----- nvinfo : EIATTR_SPARSE_MMA_MASK
	.align		4
.L_1921:
        /*00c8*/ 	.byte	0x03, 0x50
        /*00ca*/ 	.short	0x0000


	//----- nvinfo : EIATTR_MAXREG_COUNT
	.align		4
        /*00cc*/ 	.byte	0x03, 0x1b
        /*00ce*/ 	.short	0x0028


	//----- nvinfo : EIATTR_NUM_BARRIERS
	.align		4
        /*00d0*/ 	.byte	0x02, 0x4c
        /*00d2*/ 	.byte	0x01
	.zero		1


	//----- nvinfo : EIATTR_ANNOTATIONS
	.align		4
        /*00d4*/ 	.byte	0x04, 0x55
        /*00d6*/ 	.short	(.L_1923 - .L_1922)


	//   ....[0]....
.L_1922:
        /* <DEDUP_REMOVED lines=19> */


	//----- nvinfo : EIATTR_MERCURY_ISA_VERSION
	.align		4
.L_1923:
        /*01f8*/ 	.byte	0x03, 0x5f
        /*01fa*/ 	.short	0x0101


	//----- nvinfo : EIATTR_COOP_GROUP_MASK_REGIDS
	.align		4
        /*01fc*/ 	.byte	0x04, 0x29
        /*01fe*/ 	.short	(.L_1925 - .L_1924)


	//   ....[0]....
.L_1924:
        /*0200*/ 	.word	0xffffffff


	//   ....[1]....
        /*0204*/ 	.word	0xffffffff


	//   ....[2]....
        /*0208*/ 	.word	0xffffffff


	//   ....[3]....
        /*020c*/ 	.word	0xffffffff


	//   ....[4]....
        /*0210*/ 	.word	0xffffffff


	//   ....[5]....
        /*0214*/ 	.word	0xffffffff


	//   ....[6]....
        /*0218*/ 	.word	0xffffffff


	//   ....[7]....
        /*021c*/ 	.word	0xffffffff


	//   ....[8]....
        /*0220*/ 	.word	0xffffffff


	//   ....[9]....
        /*0224*/ 	.word	0xffffffff


	//   ....[10]....
        /*0228*/ 	.word	0x05000017


	//   ....[11]....
        /*022c*/ 	.word	0x05000016


	//   ....[12]....
        /*0230*/ 	.word	0x05000018


	//   ....[13]....
        /*0234*/ 	.word	0x05000019


	//   ....[14]....
        /*0238*/ 	.word	0x0500001b


	//   ....[15]....
        /*023c*/ 	.word	0x0500001a


	//   ....[16]....
        /*0240*/ 	.word	0x0500001c


	//   ....[17]....
        /*0244*/ 	.word	0x05000011


	//   ....[18]....
        /*0248*/ 	.word	0x05000018


	//   ....[19]....
        /*024c*/ 	.word	0x05000018


	//   ....[20]....
        /*0250*/ 	.word	0x05000018


	//   ....[21]....
        /*0254*/ 	.word	0x05000018


	//   ....[22]....
        /*0258*/ 	.word	0x05000018


	//   ....[23]....
        /*025c*/ 	.word	0x05000018


	//   ....[24]....
        /*0260*/ 	.word	0x05000018


	//   ....[25]....
        /*0264*/ 	.word	0x05000018


	//----- nvinfo : EIATTR_COOP_GROUP_INSTR_OFFSETS
	.align		4
.L_1925:
        /*0268*/ 	.byte	0x04, 0x28
        /*026a*/ 	.short	(.L_1927 - .L_1926)


	//   ....[0]....
.L_1926:
        /*026c*/ 	.word	0x00001a00


	//   ....[1]....
        /*0270*/ 	.word	0x00001a30


	//   ....[2]....
        /*0274*/ 	.word	0x00002460


	//   ....[3]....
        /*0278*/ 	.word	0x00002510


	//   ....[4]....
        /*027c*/ 	.word	0x00002570


	//   ....[5]....
        /*0280*/ 	.word	0x00002590


	//   ....[6]....
        /*0284*/ 	.word	0x000025b0


	//   ....[7]....
        /*0288*/ 	.word	0x000025d0


	//   ....[8]....
        /*028c*/ 	.word	0x000025f0


	//   ....[9]....
        /*0290*/ 	.word	0x00002610


	//   ....[10]....
        /*0294*/ 	.word	0x00003430


	//   ....[11]....
        /*0298*/ 	.word	0x00003460


	//   ....[12]....
        /*029c*/ 	.word	0x000034b0


	//   ....[13]....
        /*02a0*/ 	.word	0x000034d0


	//   ....[14]....
        /*02a4*/ 	.word	0x00003500


	//   ....[15]....
        /*02a8*/ 	.word	0x00003510


	//   ....[16]....
        /*02ac*/ 	.word	0x00003540


	//   ....[17]....
        /*02b0*/ 	.word	0x00003550


	//   ....[18]....
        /*02b4*/ 	.word	0x00003720


	//   ....[19]....
        /*02b8*/ 	.word	0x000037b0


	//   ....[20]....
        /*02bc*/ 	.word	0x00003820


	//   ....[21]....
        /*02c0*/ 	.word	0x00003880


	//   ....[22]....
        /*02c4*/ 	.word	0x000038f0


	//   ....[23]....
        /*02c8*/ 	.word	0x00003950


	//   ....[24]....
        /*02cc*/ 	.word	0x000039c0


	//   ....[25]....
        /*02d0*/ 	.word	0x00003a20


	//----- nvinfo : EIATTR_VRC_CTA_INIT_COUNT
	.align		4
.L_1927:
        /*02d4*/ 	.byte	0x02, 0x4a
	.zero		1
	.zero		1


	//----- nvinfo : EIATTR_EXIT_INSTR_OFFSETS
	.align		4
        /*02d8*/ 	.byte	0x04, 0x1c
        /*02da*/ 	.short	(.L_1929 - .L_1928)


	//   ....[0]....
.L_1928:
        /*02dc*/ 	.word	0x00002940


	//   ....[1]....
        /*02e0*/ 	.word	0x000036b0


	//----- nvinfo : EIATTR_MAX_THREADS
	.align		4
.L_1929:
        /*02e4*/ 	.byte	0x04, 0x05
        /*02e6*/ 	.short	(.L_1931 - .L_1930)
.L_1930:
        /*02e8*/ 	.word	0x000001e0
        /*02ec*/ 	.word	0x00000001
        /*02f0*/ 	.word	0x00000001


	//----- nvinfo : EIATTR_CRS_STACK_SIZE
	.align		4
.L_1931:
        /*02f4*/ 	.byte	0x04, 0x1e
        /*02f6*/ 	.short	(.L_1933 - .L_1932)
.L_1932:
        /*02f8*/ 	.word	0x00000000


	//----- nvinfo : EIATTR_CBANK_PARAM_SIZE
	.align		4
.L_1933:
        /*02fc*/ 	.byte	0x03, 0x19
        /*02fe*/ 	.short	0x0060


	//----- nvinfo : EIATTR_PARAM_CBANK
	.align		4
        /*0300*/ 	.byte	0x04, 0x0a
        /*0302*/ 	.short	(.L_1935 - .L_1934)
	.align		4
.L_1934:
        /*0304*/ 	.word	index@(.nv.constant0._ZN13group_norm_v218gn_bwd_cuda_kernelI6__halfLi480ELi3ELi16ELi60ELi1024ELb1ELb1ELi4ELi960ELi960ELi4ELb1ELi1ELb0ELb0ELNS_15WgradSyncMethodE3ENS_16CompileConditionILi1000EEEEEvPT_S6_S6_PKS5_S8_S8_S8_PKfflPfPj)
        /*0308*/ 	.short	0x0380
        /*030a*/ 	.short	0x0060


	//----- nvinfo : EIATTR_SW_WAR
	.align		4
.L_1935:
        /*030c*/ 	.byte	0x04, 0x36
        /*030e*/ 	.short	(.L_1937 - .L_1936)
.L_1936:
        /*0310*/ 	.word	0x00000008
.L_1937:


//--------------------- .nv.info._ZN13group_norm_v218gn_bwd_cuda_kernelI6__halfLi480ELi1ELi16ELi60ELi1024ELb1ELb1ELi8ELi960ELi960ELi4ELb1ELi1ELb0ELb0ELNS_15WgradSyncMethodE3ENS_16CompileConditionILi1000EEEEEvPT_S6_S6_PKS5_S8_S8_S8_PKfflPfPj --------------------------
	.section	.nv.info._ZN13group_norm_v218gn_bwd_cuda_kernelI6__halfLi480ELi1ELi16ELi60ELi1024ELb1ELb1ELi8ELi960ELi960ELi4ELb1ELi1ELb0ELb0ELNS_15WgradSyncMethodE3ENS_16CompileConditionILi1000EEEEEvPT_S6_S6_PKS5_S8_S8_S8_PKfflPfPj,"",@"SHT_CUDA_INFO"
	.sectionflags	@""
	.align	4


	//----- nvinfo : EIATTR_CUDA_API_VERSION
	.align		4
        /*0000*/ 	.byte	0x04, 0x37
        /*0002*/ 	.short	(.L_1939 - .L_1938)
.L_1938:
        /*0004*/ 	.word	0x00000082


	//----- nvinfo : EIATTR_KPARAM_INFO
	.align		4
.L_1939:
        /*0008*/ 	.byte	0x04, 0x17
        /*000a*/ 	.short	(.L_1941 - .L_1940)
.L_1940:
        /*000c*/ 	.word	0x00000000
        /*0010*/ 	.short	0x000b
        /*0012*/ 	.short	0x0058
        /*0014*/ 	.byte	0x00, 0xf5, 0x21, 0x00


	//----- nvinfo : EIATTR_KPARAM_INFO
	.align		4
.L_1941:
        /*0018*/ 	.byte	0x04, 0x17
        /*001a*/ 	.short	(.L_1943 - .L_1942)
.L_1942:
        /*001c*/ 	.word	0x00000000
        /*0020*/ 	.short	0x000a
        /*0022*/ 	.short	0x0050
        /*0024*/ 	.byte	0x00, 0xf5, 0x21, 0x00


	//----- nvinfo : EIATTR_KPARAM_INFO
	.align		4
.L_1943:
        /*0028*/ 	.byte	0x04, 0x17
        /*002a*/ 	.short	(.L_1945 - .L_1944)
.L_1944:
        /*002c*/ 	.word	0x00000000
        /*0030*/ 	.short	0x0009
        /*0032*/ 	.short	0x0048
        /*0034*/ 	.byte	0x00, 0xf0, 0x21, 0x00


	//----- nvinfo : EIATTR_KPARAM_INFO
	.align		4
.L_1945:
        /*0038*/ 	.byte	0x04, 0x17
        /*003a*/ 	.short	(.L_1947 - .L_1946)
.L_1946:
        /*003c*/ 	.word	0x00000000
        /*0040*/ 	.short	0x0008
        /*0042*/ 	.short	0x0040
        /*0044*/ 	.byte	0x00, 0xf0, 0x11, 0x00


	//----- nvinfo : EIATTR_KPARAM_INFO
	.align		4
.L_1947:
        /*0048*/ 	.byte	0x04, 0x17
        /*004a*/ 	.short	(.L_1949 - .L_1948)
.L_1948:
        /*004c*/ 	.word	0x00000000
        /*0050*/ 	.short	0x0007
        /*0052*/ 	.short	0x0038
        /*0054*/ 	.byte	0x00, 0xf5, 0x21, 0x00


	//----- nvinfo : EIATTR_KPARAM_INFO
	.align		4
.L_1949:
        /*0058*/ 	.byte	0x04, 0x17
        /*005a*/ 	.short	(.L_1951 - .L_1950)
.L_1950:
        /*005c*/ 	.word	0x00000000
        /*0060*/ 	.short	0x0006
        /*0062*/ 	.short	0x0030
        /*0064*/ 	.byte	0x00, 0xf5, 0x21, 0x00


	//----- nvinfo : EIATTR_KPARAM_INFO
	.align		4
.L_1951:
        /*0068*/ 	.byte	0x04, 0x17
        /*006a*/ 	.short	(.L_1953 - .L_1952)
.L_1952:
        /*006c*/ 	.word	0x00000000
        /*0070*/ 	.short	0x0005
        /*0072*/ 	.short	0x0028
        /*0074*/ 	.byte	0x00, 0xf5, 0x21, 0x00


	//----- nvinfo : EIATTR_KPARAM_INFO
	.align		4
.L_1953:
        /*0078*/ 	.byte	0x04, 0x17
        /*007a*/ 	.short	(.L_1955 - .L_1954)
.L_1954:
        /*007c*/ 	.word	0x00000000
        /*0080*/ 	.short	0x0004
        /*0082*/ 	.short	0x0020
        /*0084*/ 	.byte	0x00, 0xf5, 0x21, 0x00


	//----- nvinfo : EIATTR_KPARAM_INFO
	.align		4
.L_1955:
        /*0088*/ 	.byte	0x04, 0x17
        /*008a*/ 	.short	(.L_1957 - .L_1956)
.L_1956:
        /*008c*/ 	.word	0x00000000
        /*0090*/ 	.short	0x0003
        /*0092*/ 	.short	0x0018
        /*0094*/ 	.byte	0x00, 0xf5, 0x21, 0x00


	//----- nvinfo : EIATTR_KPARAM_INFO
	.align		4
.L_1957:
        /*0098*/ 	.byte	0x04, 0x17
        /*009a*/ 	.short	(.L_1959 - .L_1958)
.L_1958:
        /*009c*/ 	.word	0x00000000
        /*00a0*/ 	.short	0x0002
        /*00a2*/ 	.short	0x0010
        /*00a4*/ 	.byte	0x00, 0xf5, 0x21, 0x00


	//----- nvinfo : EIATTR_KPARAM_INFO
	.align		4
.L_1959:
        /*00a8*/ 	.byte	0x04, 0x17
        /*00aa*/ 	.short	(.L_1961 - .L_1960)
.L_1960:
        /*00ac*/ 	.word	0x00000000
        /*00b0*/ 	.short	0x0001
        /*00b2*/ 	.short	0x0008
        /*00b4*/ 	.byte	0x00, 0xf5, 0x21, 0x00


	//----- nvinfo : EIATTR_KPARAM_INFO
	.align		4
.L_1961:
        /*00b8*/ 	.byte	0x04, 0x17
        /*00ba*/ 	.short	(.L_1963 - .L_1962)
.L_1962:
        /*00bc*/ 	.word	0x00000000
        /*00c0*/ 	.short	0x0000
        /*00c2*/ 	.short	0x0000
        /*00c4*/ 	.byte	0x00, 0xf5, 0x21, 0x00


	//----- nvinfo : EIATTR_SPARSE_MMA_MASK
	.align		4
.L_1963:
        /*00c8*/ 	.byte	0x03, 0x50
        /*00ca*/ 	.short	0x0000


	//----- nvinfo : EIATTR_MAXREG_COUNT
	.align		4
        /*00cc*/ 	.byte	0x03, 0x1b
        /*00ce*/ 	.short	0x0080


	//----- nvinfo : EIATTR_NUM_BARRIERS
	.align		4
        /*00d0*/ 	.byte	0x02, 0x4c
        /*00d2*/ 	.byte	0x01
	.zero		1


	//----- nvinfo : EIATTR_MERCURY_ISA_VERSION
	.align		4
        /*00d4*/ 	.byte	0x03, 0x5f
        /*00d6*/ 	.short	0x0101


	//----- nvinfo : EIATTR_COOP_GROUP_MASK_REGIDS
	.align		4
        /*00d8*/ 	.byte	0x04, 0x29
        /*00da*/ 	.short	(.L_1965 - .L_1964)


	//   ....[0]....
.L_1964:
        /*00dc*/ 	.word	0xffffffff


	//   ....[1]....
        /*00e0*/ 	.word	0xffffffff


	//   ....[2]....
        /*00e4*/ 	.word	0xffffffff


	//   ....[3]....
        /*00e8*/ 	.word	0xffffffff


	//   ....[4]....
        /*00ec*/ 	.word	0xffffffff


	//   ....[5]....
        /*00f0*/ 	.word	0xffffffff


	//   ....[6]....
        /*00f4*/ 	.word	0xffffffff


	//   ....[7]....
        /*00f8*/ 	.word	0xffffffff


	//   ....[8]....
        /*00fc*/ 	.word	0xffffffff


	//   ....[9]....
        /*0100*/ 	.word	0xffffffff


	//   ....[10]....
        /*0104*/ 	.word	0x0500001b


	//   ....[11]....
        /*0108*/ 	.word	0x0500001a


	//   ....[12]....
        /*010c*/ 	.word	0x0500001c


	//   ....[13]....
        /*0110*/ 	.word	0x0500001d


	//   ....[14]....
        /*0114*/ 	.word	0x0500001f


	//   ....[15]....
        /*0118*/ 	.word	0x0500001e


	//   ....[16]....
        /*011c*/ 	.word	0x05000020


	//   ....[17]....
        /*0120*/ 	.word	0x0500000d


	//   ....[18]....
        /*0124*/ 	.word	0x0500001c


	//   ....[19]....
        /*0128*/ 	.word	0x0500001c


	//   ....[20]....
        /*012c*/ 	.word	0x0500001c


	//   ....[21]....
        /*0130*/ 	.word	0x0500001c


	//   ....[22]....
        /*0134*/ 	.word	0x0500001c


	//   ....[23]....
        /*0138*/ 	.word	0x0500001c


	//   ....[24]....
        /*013c*/ 	.word	0x0500001c


	//   ....[25]....
        /*0140*/ 	.word	0x0500001c


	//----- nvinfo : EIATTR_COOP_GROUP_INSTR_OFFSETS
	.align		4
.L_1965:
        /*0144*/ 	.byte	0x04, 0x28
        /*0146*/ 	.short	(.L_1967 - .L_1966)


	//   ....[0]....
.L_1966:
        /*0148*/ 	.word	0x00002150


	//   ....[1]....
        /*014c*/ 	.word	0x00002170


	//   ....[2]....
        /*0150*/ 	.word	0x000026e0


	//   ....[3]....
        /*0154*/ 	.word	0x00002720


	//   ....[4]....
        /*0158*/ 	.word	0x00002750


	//   ....[5]....
        /*015c*/ 	.word	0x00002760


	//   ....[6]....
        /*0160*/ 	.word	0x00002790


	//   ....[7]....
        /*0164*/ 	.word	0x000027a0


	//   ....[8]....
        /*0168*/ 	.word	0x000027d0


	//   ....[9]....
        /*016c*/ 	.word	0x000027e0


	//   ....[10]....
        /*0170*/ 	.word	0x00003700


	//   ....[11]....
        /*0174*/ 	.word	0x00003730


	//   ....[12]....
        /*0178*/ 	.word	0x00003780


	//   ....[13]....
        /*017c*/ 	.word	0x000037a0


	//   ....[14]....
        /*0180*/ 	.word	0x000037d0


	//   ....[15]....
        /*0184*/ 	.word	0x000037e0


	//   ....[16]....
        /*0188*/ 	.word	0x00003810


	//   ....[17]....
        /*018c*/ 	.word	0x00003820


	//   ....[18]....
        /*0190*/ 	.word	0x000039f0


	//   ....[19]....
        /*0194*/ 	.word	0x00003a80


	//   ....[20]....
        /*0198*/ 	.word	0x00003af0


	//   ....[21]....
        /*019c*/ 	.word	0x00003b50


	//   ....[22]....
        /*01a0*/ 	.word	0x00003bc0


	//   ....[23]....
        /*01a4*/ 	.word	0x00003c20


	//   ....[24]....
        /*01a8*/ 	.word	0x00003c90


	//   ....[25]....
        /*01ac*/ 	.word	0x00003cf0


	//----- nvinfo : EIATTR_VRC_CTA_INIT_COUNT
	.align		4
.L_1967:
        /*01b0*/ 	.byte	0x02, 0x4a
	.zero		1
	.zero		1


	//----- nvinfo : EIATTR_EXIT_INSTR_OFFSETS
	.align		4
        /*01b4*/ 	.byte	0x04, 0x1c
        /*01b6*/ 	.short	(.L_1969 - .L_1968)


	//   ....[0]....
.L_1968:
        /*01b8*/ 	.word	0x00002c80


	//   ....[1]....
        /*01bc*/ 	.word	0x00003980


	//----- nvinfo : EIATTR_MAX_THREADS
	.align		4
.L_1969:
        /*01c0*/ 	.byte	0x04, 0x05
        /*01c2*/ 	.short	(.L_1971 - .L_1970)
.L_1970:
        /*01c4*/ 	.word	0x000001e0
        /*01c8*/ 	.word	0x00000001
        /*01cc*/ 	.word	0x00000001


	//----- nvinfo : EIATTR_CRS_STACK_SIZE
	.align		4
.L_1971:
        /*01d0*/ 	.byte	0x04, 0x1e
        /*01d2*/ 	.short	(.L_1973 - .L_1972)
.L_1972:
        /*01d4*/ 	.word	0x00000000


	//----- nvinfo : EIATTR_CBANK_PARAM_SIZE
	.align		4
.L_1973:
        /*01d8*/ 	.byte	0x03, 0x19
        /*01da*/ 	.short	0x0060


	//----- nvinfo : EIATTR_PARAM_CBANK
	.align		4
        /*01dc*/ 	.byte	0x04, 0x0a
        /*01de*/ 	.short	(.L_1975 - .L_1974)
	.align		4
.L_1974:
        /*01e0*/ 	.word	index@(.nv.constant0._ZN13group_norm_v218gn_bwd_cuda_kernelI6__halfLi480ELi1ELi16ELi60ELi1024ELb1ELb1ELi8ELi960ELi960ELi4ELb1ELi1ELb0ELb0ELNS_15WgradSyncMethodE3ENS_16CompileConditionILi1000EEEEEvPT_S6_S6_PKS5_S8_S8_S8_PKfflPfPj)
        /*01e4*/ 	.short	0x0380
        /*01e6*/ 	.short	0x0060


	//----- nvinfo : EIATTR_SW_WAR
	.align		4
.L_1975:
        /*01e8*/ 	.byte	0x04, 0x36
        /*01ea*/ 	.short	(.L_1977 - .L_1976)
.L_1976:
        /*01ec*/ 	.word	0x00000008
.L_1977:


//--------------------- .nv.info._ZN13group_norm_v218gn_bwd_cuda_kernelI6__halfLi480ELi3ELi16ELi60ELi1024ELb1ELb1ELi8ELi960ELi960ELi4ELb1ELi2ELb0ELb0ELNS_15WgradSyncMethodE3ENS_16CompileConditionILi1000EEEEEvPT_S6_S6_PKS5_S8_S8_S8_PKfflPfPj --------------------------
	.section	.nv.info._ZN13group_norm_v218gn_bwd_cuda_kernelI6__halfLi480ELi3ELi16ELi60ELi1024ELb1ELb1ELi8ELi960ELi960ELi4ELb1ELi2ELb0ELb0ELNS_15WgradSyncMethodE3ENS_16CompileConditionILi1000EEEEEvPT_S6_S6_PKS5_S8_S8_S8_PKfflPfPj,"",@"SHT_CUDA_INFO"
	.sectionflags	@""
	.align	4


	//----- nvinfo : EIATTR_CUDA_API_VERSION
	.align		4
        /*0000*/ 	.byte	0x04, 0x37
        /*0002*/ 	.short	(.L_1979 - .L_1978)
.L_1978:
        /*0004*/ 	.word	0x00000082


	//----- nvinfo : EIATTR_KPARAM_INFO
	.align		4
.L_1979:
        /*0008*/ 	.byte	0x04, 0x17
        /*000a*/ 	.short	(.L_1981 - .L_1980)
.L_1980:
        /*000c*/ 	.word	0x00000000
        /*0010*/ 	.short	0x000b
        /*0012*/ 	.short	0x0058
        /*0014*/ 	.byte	0x00, 0xf5, 0x21, 0x00


	//----- nvinfo : EIATTR_KPARAM_INFO
	.align		4
.L_1981:
        /*0018*/ 	.byte	0x04, 0x17
        /*001a*/ 	.short	(.L_1983 - .L_1982)
.L_1982:
        /*001c*/ 	.word	0x00000000
        /*0020*/ 	.short	0x000a
        /*0022*/ 	.short	0x0050
        /*0024*/ 	.byte	0x00, 0xf5, 0x21, 0x00


	//----- nvinfo : EIATTR_KPARAM_INFO
	.align		4
.L_1983:
        /*0028*/ 	.byte	0x04, 0x17
        /*002a*/ 	.short	(.L_1985 - .L_1984)
.L_1984:
        /*002c*/ 	.word	0x00000000
        /*0030*/ 	.short	0x0009
        /*0032*/ 	.short	0x0048
        /*0034*/ 	.byte	0x00, 0xf0, 0x21, 0x00


	//----- nvinfo : EIATTR_KPARAM_INFO
	.align		4
.L_1985:
        /*0038*/ 	.byte	0x04, 0x17
        /*003a*/ 	.short	(.L_1987 - .L_1986)
.L_1986:
        /*003c*/ 	.word	0x00000000
        /*0040*/ 	.short	0x0008
        /*0042*/ 	.short	0x0040
        /*0044*/ 	.byte	0x00, 0xf0, 0x11, 0x00


	//----- nvinfo : EIATTR_KPARAM_INFO
	.align		4
.L_1987:
        /*0048*/ 	.byte	0x04, 0x17
        /*004a*/ 	.short	(.L_1989 - .L_1988)
.L_1988:
        /*004c*/ 	.word	0x00000000
        /*0050*/ 	.short	0x0007
        /*0052*/ 	.short	0x0038
        /*0054*/ 	.byte	0x00, 0xf5, 0x21, 0x00


	//----- nvinfo : EIATTR_KPARAM_INFO
	.align		4
.L_1989:
        /*0058*/ 	.byte	0x04, 0x17
        /*005a*/ 	.short	(.L_1991 - .L_1990)
.L_1990:
        /*005c*/ 	.word	0x00000000
        /*0060*/ 	.short	0x0006
        /*0062*/ 	.short	0x0030
        /*0064*/ 	.byte	0x00, 0xf5, 0x21, 0x00


	//----- nvinfo : EIATTR_KPARAM_INFO
	.align		4
.L_1991:
        /*0068*/ 	.byte	0x04, 0x17
        /*006a*/ 	.short	(.L_1993 - .L_1992)
.L_1992:
        /*006c*/ 	.word	0x00000000
        /*0070*/ 	.short	0x0005
        /*0072*/ 	.short	0x0028
        /*0074*/ 	.byte	0x00, 0xf5, 0x21, 0x00


	//----- nvinfo : EIATTR_KPARAM_INFO
	.align		4
.L_1993:
        /*0078*/ 	.byte	0x04, 0x17
        /*007a*/ 	.short	(.L_1995 - .L_1994)
.L_1994:
        /*007c*/ 	.word	0x00000000
        /*0080*/ 	.short	0x0004
        /*0082*/ 	.short	0x0020
        /*0084*/ 	.byte	0x00, 0xf5, 0x21, 0x00


	//----- nvinfo : EIATTR_KPARAM_INFO
	.align		4
.L_1995:
        /*0088*/ 	.byte	0x04, 0x17
        /*008a*/ 	.short	(.L_1997 - .L_1996)
.L_1996:
        /*008c*/ 	.word	0x00000000
        /*0090*/ 	.short	0x0003
        /*0092*/ 	.short	0x0018
        /*0094*/ 	.byte	0x00, 0xf5, 0x21, 0x00


	//----- nvinfo : EIATTR_KPARAM_INFO
	.align		4
.L_1997:
        /*0098*/ 	.byte	0x04, 0x17
        /*009a*/ 	.short	(.L_1999 - .L_1998)
.L_1998:
        /*009c*/ 	.word	0x00000000
        /*00a0*/ 	.short	0x0002
        /*00a2*/ 	.short	0x0010
        /*00a4*/ 	.byte	0x00, 0xf5, 0x21, 0x00


	//----- nvinfo : EIATTR_KPARAM_INFO
	.align		4
.L_1999:
        /*00a8*/ 	.byte	0x04, 0x17
        /*00aa*/ 	.short	(.L_2001 - .L_2000)
.L_2000:
        /*00ac*/ 	.word	0x00000000
        /*00b0*/ 	.short	0x0001
        /*00b2*/ 	.short	0x0008
        /*00b4*/ 	.byte	0x00, 0xf5, 0x21, 0x00


	//----- nvinfo : EIATTR_KPARAM_INFO
	.align		4
.L_2001:
        /*00b8*/ 	.byte	0x04, 0x17
        /*00ba*/ 	.short	(.L_2003 - .L_2002)
.L_2002:
        /*00bc*/ 	.word	0x00000000
        /*00c0*/ 	.short	0x0000
        /*00c2*/ 	.short	0x0000
        /*00c4*/ 	.byte	0x00, 0xf5, 0x21, 0x00


	//----- nvinfo : EIATTR_SPARSE_MMA_MASK
	.align		4
.L_2003:
        /*00c8*/ 	.byte	0x03, 0x50
        /*00ca*/ 	.short	0x0000


	//----- nvinfo : EIATTR_MAXREG_COUNT
	.align		4
        /*00cc*/ 	.byte	0x03, 0x1b
        /*00ce*/ 	.short	0x0028


	//----- nvinfo : EIATTR_NUM_BARRIERS
	.align		4
        /*00d0*/ 	.byte	0x02, 0x4c
        /*00d2*/ 	.byte	0x01
	.zero		1


	//----- nvinfo : EIATTR_ANNOTATIONS
	.align		4
        /*00d4*/ 	.byte	0x04, 0x55
        /*00d6*/ 	.short	(.L_2005 - .L_2004)


	//   ....[0]....
.L_2004:
        /* <DEDUP_REMOVED lines=62> */


	//----- nvinfo : EIATTR_MERCURY_ISA_VERSION
	.align		4
.L_2005:
        /*04a8*/ 	.byte	0x03, 0x5f
        /*04aa*/ 	.short	0x0101


	//----- nvinfo : EIATTR_COOP_GROUP_MASK_REGIDS
	.align		4
        /*04ac*/ 	.byte	0x04, 0x29
        /*04ae*/ 	.short	(.L_2007 - .L_2006)


	//   ....[0]....
.L_2006:
        /*04b0*/ 	.word	0xffffffff


	//   ....[1]....
        /*04b4*/ 	.word	0xffffffff


	//   ....[2]....
        /*04b8*/ 	.word	0xffffffff


	//   ....[3]....
        /*04bc*/ 	.word	0xffffffff


	//   ....[4]....
        /*04c0*/ 	.word	0xffffffff


	//   ....[5]....
        /*04c4*/ 	.word	0xffffffff


	//   ....[6]....
        /*04c8*/ 	.word	0xffffffff


	//   ....[7]....
        /*04cc*/ 	.word	0xffffffff


	//   ....[8]....
        /*04d0*/ 	.word	0xffffffff


	//   ....[9]....
        /*04d4*/ 	.word	0xffffffff


	//   ....[10]....
        /*04d8*/ 	.word	0x05000017


	//   ....[11]....
        /*04dc*/ 	.word	0x05000016


	//   ....[12]....
        /*04e0*/ 	.word	0x05000018


	//   ....[13]....
        /*04e4*/ 	.word	0x05000019


	//   ....[14]....
        /*04e8*/ 	.word	0x0500001b


	//   ....[15]....
        /*04ec*/ 	.word	0x0500001a


	//   ....[16]....
        /*04f0*/ 	.word	0x0500001c


	//   ....[17]....
        /*04f4*/ 	.word	0x05000011


	//   ....[18]....
        /*04f8*/ 	.word	0x05000018


	//   ....[19]....
        /*04fc*/ 	.word	0x05000018


	//   ....[20]....
        /*0500*/ 	.word	0x05000018


	//   ....[21]....
        /*0504*/ 	.word	0x05000018


	//   ....[22]....
        /*0508*/ 	.word	0x05000018


	//   ....[23]....
        /*050c*/ 	.word	0x05000018


	//   ....[24]....
        /*0510*/ 	.word	0x05000018


	//   ....[25]....
        /*0514*/ 	.word	0x05000018


	//----- nvinfo : EIATTR_COOP_GROUP_INSTR_OFFSETS
	.align		4
.L_2007:
        /*0518*/ 	.byte	0x04, 0x28
        /*051a*/ 	.short	(.L_2009 - .L_2008)


	//   ....[0]....
.L_2008:
        /*051c*/ 	.word	0x00002780


	//   ....[1]....
        /*0520*/ 	.word	0x000027b0


	//   ....[2]....
        /*0524*/ 	.word	0x00002fb0


	//   ....[3]....
        /*0528*/ 	.word	0x00003020


	//   ....[4]....
        /*052c*/ 	.word	0x000030c0


	//   ....[5]....
        /*0530*/ 	.word	0x00003100


	//   ....[6]....
        /*0534*/ 	.word	0x00003120


	//   ....[7]....
        /*0538*/ 	.word	0x00003140


	//   ....[8]....
        /*053c*/ 	.word	0x00003160


	//   ....[9]....
        /*0540*/ 	.word	0x00003180


	//   ....[10]....
        /*0544*/ 	.word	0x00004220


	//   ....[11]....
        /*0548*/ 	.word	0x00004250


	//   ....[12]....
        /*054c*/ 	.word	0x000042a0


	//   ....[13]....
        /*0550*/ 	.word	0x000042c0


	//   ....[14]....
        /*0554*/ 	.word	0x000042f0


	//   ....[15]....
        /*0558*/ 	.word	0x00004300


	//   ....[16]....
        /*055c*/ 	.word	0x00004330


	//   ....[17]....
        /*0560*/ 	.word	0x00004340


	//   ....[18]....
        /*0564*/ 	.word	0x00004510


	//   ....[19]....
        /*0568*/ 	.word	0x000045a0


	//   ....[20]....
        /*056c*/ 	.word	0x00004610


	//   ....[21]....
        /*0570*/ 	.word	0x00004670


	//   ....[22]....
        /*0574*/ 	.word	0x000046e0


	//   ....[23]....
        /*0578*/ 	.word	0x00004740


	//   ....[24]....
        /*057c*/ 	.word	0x000047b0


	//   ....[25]....
        /*0580*/ 	.word	0x00004810


	//----- nvinfo : EIATTR_VRC_CTA_INIT_COUNT
	.align		4
.L_2009:
        /*0584*/ 	.byte	0x02, 0x4a
	.zero		1
	.zero		1


	//----- nvinfo : EIATTR_EXIT_INSTR_OFFSETS
	.align		4
        /*0588*/ 	.byte	0x04, 0x1c
        /*058a*/ 	.short	(.L_2011 - .L_2010)


	//   ....[0]....
.L_2010:
        /*058c*/ 	.word	0x00003730


	//   ....[1]....
        /*0590*/ 	.word	0x000044a0


	//----- nvinfo : EIATTR_MAX_THREADS
	.align		4
.L_2011:
        /*0594*/ 	.byte	0x04, 0x05
        /*0596*/ 	.short	(.L_2013 - .L_2012)
.L_2012:
        /*0598*/ 	.word	0x000001e0
        /*059c*/ 	.word	0x00000001
        /*05a0*/ 	.word	0x00000001


	//----- nvinfo : EIATTR_CRS_STACK_SIZE
	.align		4
.L_2013:
        /*05a4*/ 	.byte	0x04, 0x1e
        /*05a6*/ 	.short	(.L_2015 - .L_2014)
.L_2014:
        /*05a8*/ 	.word	0x00000000


	//----- nvinfo : EIATTR_CBANK_PARAM_SIZE
	.align		4
.L_2015:
        /*05ac*/ 	.byte	0x03, 0x19
        /*05ae*/ 	.short	0x0060


	//----- nvinfo : EIATTR_PARAM_CBANK
	.align		4
        /*05b0*/ 	.byte	0x04, 0x0a
        /*05b2*/ 	.short	(.L_2017 - .L_2016)
	.align		4
.L_2016:
        /*05b4*/ 	.word	index@(.nv.constant0._ZN13group_norm_v218gn_bwd_cuda_kernelI6__halfLi480ELi3ELi16ELi60ELi1024ELb1ELb1ELi8ELi960ELi960ELi4ELb1ELi2ELb0ELb0ELNS_15WgradSyncMethodE3ENS_16CompileConditionILi1000EEEEEvPT_S6_S6_PKS5_S8_S8_S8_PKfflPfPj)
        /*05b8*/ 	.short	0x0380
        /*05ba*/ 	.short	0x0060


	//----- nvinfo : EIATTR_SW_WAR
	.align		4
.L_2017:
        /*05bc*/ 	.byte	0x04, 0x36
        /*05be*/ 	.short	(.L_2019 - .L_2018)
.L_2018:
        /*05c0*/ 	.word	0x00000008
.L_2019:


//--------------------- .nv.info._ZN13group_norm_v218gn_bwd_cuda_kernelI6__halfLi480ELi1ELi16ELi60ELi1024ELb1ELb1ELi16ELi960ELi960ELi4ELb1ELi2ELb0ELb0ELNS_15WgradSyncMethodE3ENS_16CompileConditionILi1000EEEEEvPT_S6_S6_PKS5_S8_S8_S8_PKfflPfPj --------------------------
	.section	.nv.info._ZN13group_norm_v218gn_bwd_cuda_kernelI6__halfLi480ELi1ELi16ELi60ELi1024ELb1ELb1ELi16ELi960ELi960ELi4ELb1ELi2ELb0ELb0ELNS_15WgradSyncMethodE3ENS_16CompileConditionILi1000EEEEEvPT_S6_S6_PKS5_S8_S8_S8_PKfflPfPj,"",@"SHT_CUDA_INFO"
	.sectionflags	@""
	.align	4


	//----- nvinfo : EIATTR_CUDA_API_VERSION
	.align		4
        /*0000*/ 	.byte	0x04, 0x37
        /*0002*/ 	.short	(.L_2021 - .L_2020)
.L_2020:
        /*0004*/ 	.word	0x00000082


	//----- nvinfo : EIATTR_KPARAM_INFO
	.align		4
.L_2021:
        /*0008*/ 	.byte	0x04, 0x17
        /*000a*/ 	.short	(.L_2023 - .L_2022)
.L_2022:
        /*000c*/ 	.word	0x00000000
        /*0010*/ 	.short	0x000b
        /*0012*/ 	.short	0x0058
        /*0014*/ 	.byte	0x00, 0xf5, 0x21, 0x00


	//----- nvinfo : EIATTR_KPARAM_INFO
	.align		4
.L_2023:
        /*0018*/ 	.byte	0x04, 0x17
        /*001a*/ 	.short	(.L_2025 - .L_2024)
.L_2024:
        /*001c*/ 	.word	0x00000000
        /*0020*/ 	.short	0x000a
        /*0022*/ 	.short	0x0050
        /*0024*/ 	.byte	0x00, 0xf5, 0x21, 0x00


	//----- nvinfo : EIATTR_KPARAM_INFO
	.align		4
.L_2025:
        /*0028*/ 	.byte	0x04, 0x17
        /*002a*/ 	.short	(.L_2027 - .L_2026)
.L_2026:
        /*002c*/ 	.word	0x00000000
        /*0030*/ 	.short	0x0009
        /*0032*/ 	.short	0x0048
        /*0034*/ 	.byte	0x00, 0xf0, 0x21, 0x00


	//----- nvinfo : EIATTR_KPARAM_INFO
	.align		4
.L_2027:
        /*0038*/ 	.byte	0x04, 0x17
        /*003a*/ 	.short	(.L_2029 - .L_2028)
.L_2028:
        /*003c*/ 	.word	0x00000000
        /*0040*/ 	.short	0x0008
        /*0042*/ 	.short	0x0040
        /*0044*/ 	.byte	0x00, 0xf0, 0x11, 0x00


	//----- nvinfo : EIATTR_KPARAM_INFO
	.align		4
.L_2029:
        /*0048*/ 	.byte	0x04, 0x17
        /*004a*/ 	.short	(.L_2031 - .L_2030)
.L_2030:
        /*004c*/ 	.word	0x00000000
        /*0050*/ 	.short	0x0007
        /*0052*/ 	.short	0x0038
        /*0054*/ 	.byte	0x00, 0xf5, 0x21, 0x00


	//----- nvinfo : EIATTR_KPARAM_INFO
	.align		4
.L_2031:
        /*0058*/ 	.byte	0x04, 0x17
        /*005a*/ 	.short	(.L_2033 - .L_2032)
.L_2032:
        /*005c*/ 	.word	0x00000000
        /*0060*/ 	.short	0x0006
        /*0062*/ 	.short	0x0030
        /*0064*/ 	.byte	0x00, 0xf5, 0x21, 0x00


	//----- nvinfo : EIATTR_KPARAM_INFO
	.align		4
.L_2033:
        /*0068*/ 	.byte	0x04, 0x17
        /*006a*/ 	.short	(.L_2035 - .L_2034)
.L_2034:
        /*006c*/ 	.word	0x00000000
        /*0070*/ 	.short	0x0005
        /*0072*/ 	.short	0x0028
        /*0074*/ 	.byte	0x00, 0xf5, 0x21, 0x00


	//----- nvinfo : EIATTR_KPARAM_INFO
	.align		4
.L_2035:
        /*0078*/ 	.byte	0x04, 0x17
        /*007a*/ 	.short	(.L_2037 - .L_2036)
.L_2036:
        /*007c*/ 	.word	0x00000000
        /*0080*/ 	.short	0x0004
        /*0082*/ 	.short	0x0020
        /*0084*/ 	.byte	0x00, 0xf5, 0x21, 0x00


	//----- nvinfo : EIATTR_KPARAM_INFO
	.align		4
.L_2037:
        /*0088*/ 	.byte	0x04, 0x17
        /*008a*/ 	.short	(.L_2039 - .L_2038)
.L_2038:
        /*008c*/ 	.word	0x00000000
        /*0090*/ 	.short	0x0003
        /*0092*/ 	.short	0x0018
        /*0094*/ 	.byte	0x00, 0xf5, 0x21, 0x00


	//----- nvinfo : EIATTR_KPARAM_INFO
	.align		4
.L_2039:
        /*0098*/ 	.byte	0x04, 0x17
        /*009a*/ 	.short	(.L_2041 - .L_2040)
.L_2040:
        /*009c*/ 	.word	0x00000000
        /*00a0*/ 	.short	0x0002
        /*00a2*/ 	.short	0x0010
        /*00a4*/ 	.byte	0x00, 0xf5, 0x21, 0x00


	//----- nvinfo : EIATTR_KPARAM_INFO
	.align		4
.L_2041:
        /*00a8*/ 	.byte	0x04, 0x17
        /*00aa*/ 	.short	(.L_2043 - .L_2042)
.L_2042:
        /*00ac*/ 	.word	0x00000000
        /*00b0*/ 	.short	0x0001
        /*00b2*/ 	.short	0x0008
        /*00b4*/ 	.byte	0x00, 0xf5, 0x21, 0x00


	//----- nvinfo : EIATTR_KPARAM_INFO
	.align		4
.L_2043:
        /*00b8*/ 	.byte	0x04, 0x17
        /*00ba*/ 	.short	(.L_2045 - .L_2044)
.L_2044:
        /*00bc*/ 	.word	0x00000000
        /*00c0*/ 	.short	0x0000
        /*00c2*/ 	.short	0x0000
        /*00c4*/ 	.byte	0x00, 0xf5, 0x21, 0x00


	//----- nvinfo : EIATTR_SPARSE_MMA_MASK
	.align		4
.L_2045:
        /*00c8*/ 	.byte	0x03, 0x50
        /*00ca*/ 	.short	0x0000


	//----- nvinfo : EIATTR_MAXREG_COUNT
	.align		4
        /*00cc*/ 	.byte	0x03, 0x1b
        /*00ce*/ 	.short	0x0080


	//----- nvinfo : EIATTR_NUM_BARRIERS
	.align		4
        /*00d0*/ 	.byte	0x02, 0x4c
        /*00d2*/ 	.byte	0x01
	.zero		1


	//----- nvinfo : EIATTR_MERCURY_ISA_VERSION
	.align		4
        /*00d4*/ 	.byte	0x03, 0x5f
        /*00d6*/ 	.short	0x0101


	//----- nvinfo : EIATTR_INT_WARP_WIDE_INSTR_OFFSETS
	.align		4
        /*00d8*/ 	.byte	0x04, 0x31
        /*00da*/ 	.short	(.L_2047 - .L_2046)


	//   ....[0]....
.L_2046:
        /*00dc*/ 	.word	0x000033c0


	//----- nvinfo : EIATTR_COOP_GROUP_MASK_REGIDS
	.align		4
.L_2047:
        /*00e0*/ 	.byte	0x04, 0x29
        /*00e2*/ 	.short	(.L_2049 - .L_2048)


	//   ....[0]....
.L_2048:
        /*00e4*/ 	.word	0xffffffff


	//   ....[1]....
        /*00e8*/ 	.word	0xffffffff


	//   ....[2]....
        /*00ec*/ 	.word	0xffffffff


	//   ....[3]....
        /*00f0*/ 	.word	0xffffffff


	//   ....[4]....
        /*00f4*/ 	.word	0xffffffff


	//   ....[5]....
        /*00f8*/ 	.word	0xffffffff


	//   ....[6]....
        /*00fc*/ 	.word	0xffffffff


	//   ....[7]....
        /*0100*/ 	.word	0xffffffff


	//   ....[8]....
        /*0104*/ 	.word	0xffffffff


	//   ....[9]....
        /*0108*/ 	.word	0xffffffff


	//   ....[10]....
        /*010c*/ 	.word	0x0500001b


	//   ....[11]....
        /*0110*/ 	.word	0x0500001a


	//   ....[12]....
        /*0114*/ 	.word	0x0500001c


	//   ....[13]....
        /*0118*/ 	.word	0x0500001d


	//   ....[14]....
        /*011c*/ 	.word	0x0500001f


	//   ....[15]....
        /*0120*/ 	.word	0x0500001e


	//   ....[16]....
        /*0124*/ 	.word	0x05000020


	//   ....[17]....
        /*0128*/ 	.word	0x05000009


	//   ....[18]....
        /*012c*/ 	.word	0x0500001c


	//   ....[19]....
        /*0130*/ 	.word	0x0500001c


	//   ....[20]....
        /*0134*/ 	.word	0x0500001c


	//   ....[21]....
        /*0138*/ 	.word	0x0500001c


	//   ....[22]....
        /*013c*/ 	.word	0x0500001c


	//   ....[23]....
        /*0140*/ 	.word	0x0500001c


	//   ....[24]....
        /*0144*/ 	.word	0x0500001c


	//   ....[25]....
        /*0148*/ 	.word	0x0500001c


	//----- nvinfo : EIATTR_COOP_GROUP_INSTR_OFFSETS
	.align		4
.L_2049:
        /*014c*/ 	.byte	0x04, 0x28
        /*014e*/ 	.short	(.L_2051 - .L_2050)


	//   ....[0]....
.L_2050:
        /*0150*/ 	.word	0x00003390


	//   ....[1]....
        /*0154*/ 	.word	0x000033d0


	//   ....[2]....
        /*0158*/ 	.word	0x00003900


	//   ....[3]....
        /*015c*/ 	.word	0x00003930


	//   ....[4]....
        /*0160*/ 	.word	0x00003980


	//   ....[5]....
        /*0164*/ 	.word	0x00003990


	//   ....[6]....
        /*0168*/ 	.word	0x000039d0


	//   ....[7]....
        /*016c*/ 	.word	0x000039f0


	//   ....[8]....
        /*0170*/ 	.word	0x00003a40


	//   ....[9]....
        /*0174*/ 	.word	0x00003a50


	//   ....[10]....
        /*0178*/ 	.word	0x00004e30


	//   ....[11]....
        /*017c*/ 	.word	0x00004e60


	//   ....[12]....
        /*0180*/ 	.word	0x00004eb0


	//   ....[13]....
        /*0184*/ 	.word	0x00004ed0


	//   ....[14]....
        /*0188*/ 	.word	0x00004f00


	//   ....[15]....
        /*018c*/ 	.word	0x00004f10


	//   ....[16]....
        /*0190*/ 	.word	0x00004f40


	//   ....[17]....
        /*0194*/ 	.word	0x00004f50


	//   ....[18]....
        /*0198*/ 	.word	0x00005120


	//   ....[19]....
        /*019c*/ 	.word	0x000051b0


	//   ....[20]....
        /*01a0*/ 	.word	0x00005220


	//   ....[21]....
        /*01a4*/ 	.word	0x00005280


	//   ....[22]....
        /*01a8*/ 	.word	0x000052f0


	//   ....[23]....
        /*01ac*/ 	.word	0x00005350


	//   ....[24]....
        /*01b0*/ 	.word	0x000053c0


	//   ....[25]....
        /*01b4*/ 	.word	0x00005420


	//----- nvinfo : EIATTR_VRC_CTA_INIT_COUNT
	.align		4
.L_2051:
        /*01b8*/ 	.byte	0x02, 0x4a
	.zero		1
	.zero		1


	//----- nvinfo : EIATTR_EXIT_INSTR_OFFSETS
	.align		4
        /*01bc*/ 	.byte	0x04, 0x1c
        /*01be*/ 	.short	(.L_2053 - .L_2052)


	//   ....[0]....
.L_2052:
        /*01c0*/ 	.word	0x000042c0


	//   ....[1]....
        /*01c4*/ 	.word	0x000050b0


	//----- nvinfo : EIATTR_MAX_THREADS
	.align		4
.L_2053:
        /*01c8*/ 	.byte	0x04, 0x05
        /*01ca*/ 	.short	(.L_2055 - .L_2054)
.L_2054:
        /*01cc*/ 	.word	0x000001e0
        /*01d0*/ 	.word	0x00000001
        /*01d4*/ 	.word	0x00000001


	//----- nvinfo : EIATTR_CRS_STACK_SIZE
	.align		4
.L_2055:
        /*01d8*/ 	.byte	0x04, 0x1e
        /*01da*/ 	.short	(.L_2057 - .L_2056)
.L_2056:
        /*01dc*/ 	.word	0x00000000


	//----- nvinfo : EIATTR_CBANK_PARAM_SIZE
	.align		4
.L_2057:
        /*01e0*/ 	.byte	0x03, 0x19
        /*01e2*/ 	.short	0x0060


	//----- nvinfo : EIATTR_PARAM_CBANK
	.align		4
        /*01e4*/ 	.byte	0x04, 0x0a
        /*01e6*/ 	.short	(.L_2059 - .L_2058)
	.align		4
.L_2058:
        /*01e8*/ 	.word	index@(.nv.constant0._ZN13group_norm_v218gn_bwd_cuda_kernelI6__halfLi480ELi1ELi16ELi60ELi1024ELb1ELb1ELi16ELi960ELi960ELi4ELb1ELi2ELb0ELb0ELNS_15WgradSyncMethodE3ENS_16CompileConditionILi1000EEEEEvPT_S6_S6_PKS5_S8_S8_S8_PKfflPfPj)
        /*01ec*/ 	.short	0x0380
        /*01ee*/ 	.short	0x0060


	//----- nvinfo : EIATTR_SW_WAR
	.align		4
.L_2059:
        /*01f0*/ 	.byte	0x04, 0x36
        /*01f2*/ 	.short	(.L_2061 - .L_2060)
.L_2060:
        /*01f4*/ 	.word	0x00000008
.L_2061:


//--------------------- .nv.info._ZN13group_norm_v218gn_bwd_cuda_kernelI6__halfLi480ELi1ELi16ELi60ELi1024ELb1ELb1ELi32ELi960ELi960ELi4ELb1ELi4ELb0ELb0ELNS_15WgradSyncMethodE3ENS_16CompileConditionILi1000EEEEEvPT_S6_S6_PKS5_S8_S8_S8_PKfflPfPj --------------------------
	.section	.nv.info._ZN13group_norm_v218gn_bwd_cuda_kernelI6__halfLi480ELi1ELi16ELi60ELi1024ELb1ELb1ELi32ELi960ELi960ELi4ELb1ELi4ELb0ELb0ELNS_15WgradSyncMethodE3ENS_16CompileConditionILi1000EEEEEvPT_S6_S6_PKS5_S8_S8_S8_PKfflPfPj,"",@"SHT_CUDA_INFO"
	.sectionflags	@""
	.align	4


	//----- nvinfo : EIATTR_CUDA_API_VERSION
	.align		4
        /*0000*/ 	.byte	0x04, 0x37
        /*0002*/ 	.short	(.L_2063 - .L_2062)
.L_2062:
        /*0004*/ 	.word	0x00000082


	//----- nvinfo : EIATTR_KPARAM_INFO
	.align		4
.L_2063:
        /*0008*/ 	.byte	0x04, 0x17
        /*000a*/ 	.short	(.L_2065 - .L_2064)
.L_2064:
        /*000c*/ 	.word	0x00000000
        /*0010*/ 	.short	0x000b
        /*0012*/ 	.short	0x0058
        /*0014*/ 	.byte	0x00, 0xf5, 0x21, 0x00


	//----- nvinfo : EIATTR_KPARAM_INFO
	.align		4
.L_2065:
        /*0018*/ 	.byte	0x04, 0x17
        /*001a*/ 	.short	(.L_2067 - .L_2066)
.L_2066:
        /*001c*/ 	.word	0x00000000
        /*0020*/ 	.short	0x000a
        /*0022*/ 	.short	0x0050
        /*0024*/ 	.byte	0x00, 0xf5, 0x21, 0x00


	//----- nvinfo : EIATTR_KPARAM_INFO
	.align		4
.L_2067:
        /*0028*/ 	.byte	0x04, 0x17
        /*002a*/ 	.short	(.L_2069 - .L_2068)
.L_2068:
        /*002c*/ 	.word	0x00000000
        /*0030*/ 	.short	0x0009
        /*0032*/ 	.short	0x0048
        /*0034*/ 	.byte	0x00, 0xf0, 0x21, 0x00


	//----- nvinfo : EIATTR_KPARAM_INFO
	.align		4
.L_2069:
        /*0038*/ 	.byte	0x04, 0x17
        /*003a*/ 	.short	(.L_2071 - .L_2070)
.L_2070:
        /*003c*/ 	.word	0x00000000
        /*0040*/ 	.short	0x0008
        /*0042*/ 	.short	0x0040
        /*0044*/ 	.byte	0x00, 0xf0, 0x11, 0x00


	//----- nvinfo : EIATTR_KPARAM_INFO
	.align		4
.L_2071:
        /*0048*/ 	.byte	0x04, 0x17
        /*004a*/ 	.short	(.L_2073 - .L_2072)
.L_2072:
        /*004c*/ 	.word	0x00000000
        /*0050*/ 	.short	0x0007
        /*0052*/ 	.short	0x0038
        /*0054*/ 	.byte	0x00, 0xf5, 0x21, 0x00


	//----- nvinfo : EIATTR_KPARAM_INFO
	.align		4
.L_2073:
        /*0058*/ 	.byte	0x04, 0x17
        /*005a*/ 	.short	(.L_2075 - .L_2074)
.L_2074:
        /*005c*/ 	.word	0x00000000
        /*0060*/ 	.short	0x0006
        /*0062*/ 	.short	0x0030
        /*0064*/ 	.byte	0x00, 0xf5, 0x21, 0x00


	//----- nvinfo : EIATTR_KPARAM_INFO
	.align		4
.L_2075:
        /*0068*/ 	.byte	0x04, 0x17
        /*006a*/ 	.short	(.L_2077 - .L_2076)
.L_2076:
        /*006c*/ 	.word	0x00000000
        /*0070*/ 	.short	0x0005
        /*0072*/ 	.short	0x0028
        /*0074*/ 	.byte	0x00, 0xf5, 0x21, 0x00


	//----- nvinfo : EIATTR_KPARAM_INFO
	.align		4
.L_2077:
        /*0078*/ 	.byte	0x04, 0x17
        /*007a*/ 	.short	(.L_2079 - .L_2078)
.L_2078:
        /*007c*/ 	.word	0x00000000
        /*0080*/ 	.short	0x0004
        /*0082*/ 	.short	0x0020
        /*0084*/ 	.byte	0x00, 0xf5, 0x21, 0x00


	//----- nvinfo : EIATTR_KPARAM_INFO
	.align		4
.L_2079:
        /*0088*/ 	.byte	0x04, 0x17
        /*008a*/ 	.short	(.L_2081 - .L_2080)
.L_2080:
        /*008c*/ 	.word	0x00000000
        /*0090*/ 	.short	0x0003
        /*0092*/ 	.short	0x0018
        /*0094*/ 	.byte	0x00, 0xf5, 0x21, 0x00


	//----- nvinfo : EIATTR_KPARAM_INFO
	.align		4
.L_2081:
        /*0098*/ 	.byte	0x04, 0x17
        /*009a*/ 	.short	(.L_2083 - .L_2082)
.L_2082:
        /*009c*/ 	.word	0x00000000
        /*00a0*/ 	.short	0x0002
        /*00a2*/ 	.short	0x0010
        /*00a4*/ 	.byte	0x00, 0xf5, 0x21, 0x00


	//----- nvinfo : EIATTR_KPARAM_INFO
	.align		4
.L_2083:
        /*00a8*/ 	.byte	0x04, 0x17
        /*00aa*/ 	.short	(.L_2085 - .L_2084)
.L_2084:
        /*00ac*/ 	.word	0x00000000
        /*00b0*/ 	.short	0x0001
        /*00b2*/ 	.short	0x0008
        /*00b4*/ 	.byte	0x00, 0xf5, 0x21, 0x00


	//----- nvinfo : EIATTR_KPARAM_INFO
	.align		4
.L_2085:
        /*00b8*/ 	.byte	0x04, 0x17
        /*00ba*/ 	.short	(.L_2087 - .L_2086)
.L_2086:
        /*00bc*/ 	.word	0x00000000
        /*00c0*/ 	.short	0x0000
        /*00c2*/ 	.short	0x0000
        /*00c4*/ 	.byte	0x00, 0xf5, 0x21, 0x00


	//----- nvinfo : EIATTR_SPARSE_MMA_MASK
	.align		4
.L_2087:
        /*00c8*/ 	.byte	0x03, 0x50
        /*00ca*/ 	.short	0x0000


	//----- nvinfo : EIATTR_MAXREG_COUNT
	.align		4
        /*00cc*/ 	.byte	0x03, 0x1b
        /*00ce*/ 	.short	0x0080


	//----- nvinfo : EIATTR_NUM_BARRIERS
	.align		4
        /*00d0*/ 	.byte	0x02, 0x4c
        /*00d2*/ 	.byte	0x01
	.zero		1


	//----- nvinfo : EIATTR_ANNOTATIONS
	.align		4
        /*00d4*/ 	.byte	0x04, 0x55
        /*00d6*/ 	.short	(.L_2089 - .L_2088)


	//   ....[0]....
.L_2088:
        /* <DEDUP_REMOVED lines=87> */


	//----- nvinfo : EIATTR_MERCURY_ISA_VERSION
	.align		4
.L_2089:
        /*0638*/ 	.byte	0x03, 0x5f
        /*063a*/ 	.short	0x0101


	//----- nvinfo : EIATTR_COOP_GROUP_MASK_REGIDS
	.align		4
        /*063c*/ 	.byte	0x04, 0x29
        /*063e*/ 	.short	(.L_2091 - .L_2090)


	//   ....[0]....
.L_2090:
        /*0640*/ 	.word	0xffffffff


	//   ....[1]....
        /*0644*/ 	.word	0xffffffff


	//   ....[2]....
        /*0648*/ 	.word	0xffffffff


	//   ....[3]....
        /*064c*/ 	.word	0xffffffff


	//   ....[4]....
        /*0650*/ 	.word	0xffffffff


	//   ....[5]....
        /*0654*/ 	.word	0xffffffff


	//   ....[6]....
        /*0658*/ 	.word	0xffffffff


	//   ....[7]....
        /*065c*/ 	.word	0xffffffff


	//   ....[8]....
        /*0660*/ 	.word	0xffffffff


	//   ....[9]....
        /*0664*/ 	.word	0xffffffff


	//   ....[10]....
        /*0668*/ 	.word	0x0500001d


	//   ....[11]....
        /*066c*/ 	.word	0x05000018


	//   ....[12]....
        /*0670*/ 	.word	0x0500001a


	//   ....[13]....
        /*0674*/ 	.word	0x0500001f


	//   ....[14]....
        /*0678*/ 	.word	0x05000021


	//   ....[15]....
        /*067c*/ 	.word	0x0500001c


	//   ....[16]....
        /*0680*/ 	.word	0x0500001e


	//   ....[17]....
        /*0684*/ 	.word	0x0500000d


	//   ....[18]....
        /*0688*/ 	.word	0x0500001a


	//   ....[19]....
        /*068c*/ 	.word	0x0500001a


	//   ....[20]....
        /*0690*/ 	.word	0x0500001a


	//   ....[21]....
        /*0694*/ 	.word	0x0500001a


	//   ....[22]....
        /*0698*/ 	.word	0x0500001a


	//   ....[23]....
        /*069c*/ 	.word	0x0500001a


	//   ....[24]....
        /*06a0*/ 	.word	0x0500001a


	//   ....[25]....
        /*06a4*/ 	.word	0x0500001a


	//----- nvinfo : EIATTR_COOP_GROUP_INSTR_OFFSETS
	.align		4
.L_2091:
        /*06a8*/ 	.byte	0x04, 0x28
        /*06aa*/ 	.short	(.L_2093 - .L_2092)


	//   ....[0]....
.L_2092:
        /*06ac*/ 	.word	0x00005fb0


	//   ....[1]....
        /*06b0*/ 	.word	0x00005fe0


	//   ....[2]....
        /*06b4*/ 	.word	0x00006790


	//   ....[3]....
        /*06b8*/ 	.word	0x000067a0


	//   ....[4]....
        /*06bc*/ 	.word	0x000067f0


	//   ....[5]....
        /*06c0*/ 	.word	0x00006800


	//   ....[6]....
        /*06c4*/ 	.word	0x00006840


	//   ....[7]....
        /*06c8*/ 	.word	0x00006850


	//   ....[8]....
        /*06cc*/ 	.word	0x00006880


	//   ....[9]....
        /*06d0*/ 	.word	0x00006890


	//   ....[10]....
        /*06d4*/ 	.word	0x000086f0


	//   ....[11]....
        /*06d8*/ 	.word	0x00008720


	//   ....[12]....
        /*06dc*/ 	.word	0x00008770


	//   ....[13]....
        /*06e0*/ 	.word	0x00008790


	//   ....[14]....
        /*06e4*/ 	.word	0x000087c0


	//   ....[15]....
        /*06e8*/ 	.word	0x000087d0


	//   ....[16]....
        /*06ec*/ 	.word	0x00008800


	//   ....[17]....
        /*06f0*/ 	.word	0x00008810


	//   ....[18]....
        /*06f4*/ 	.word	0x000089e0


	//   ....[19]....
        /*06f8*/ 	.word	0x00008a70


	//   ....[20]....
        /*06fc*/ 	.word	0x00008ae0


	//   ....[21]....
        /*0700*/ 	.word	0x00008b40


	//   ....[22]....
        /*0704*/ 	.word	0x00008bb0


	//   ....[23]....
        /*0708*/ 	.word	0x00008c10


	//   ....[24]....
        /*070c*/ 	.word	0x00008c80


	//   ....[25]....
        /*0710*/ 	.word	0x00008ce0


	//----- nvinfo : EIATTR_VRC_CTA_INIT_COUNT
	.align		4
.L_2093:
        /*0714*/ 	.byte	0x02, 0x4a
	.zero		1
	.zero		1


	//----- nvinfo : EIATTR_EXIT_INSTR_OFFSETS
	.align		4
        /*0718*/ 	.byte	0x04, 0x1c
        /*071a*/ 	.short	(.L_2095 - .L_2094)


	//   ....[0]....
.L_2094:
        /*071c*/ 	.word	0x00007b80


	//   ....[1]....
        /*0720*/ 	.word	0x00008970


	//----- nvinfo : EIATTR_MAX_THREADS
	.align		4
.L_2095:
        /*0724*/ 	.byte	0x04, 0x05
        /*0726*/ 	.short	(.L_2097 - .L_2096)
.L_2096:
        /*0728*/ 	.word	0x000001e0
        /*072c*/ 	.word	0x00000001
        /*0730*/ 	.word	0x00000001


	//----- nvinfo : EIATTR_CRS_STACK_SIZE
	.align		4
.L_2097:
        /*0734*/ 	.byte	0x04, 0x1e
        /*0736*/ 	.short	(.L_2099 - .L_2098)
.L_2098:
        /*0738*/ 	.word	0x00000000


	//----- nvinfo : EIATTR_CBANK_PARAM_SIZE
	.align		4
.L_2099:
        /*073c*/ 	.byte	0x03, 0x19
        /*073e*/ 	.short	0x0060


	//----- nvinfo : EIATTR_PARAM_CBANK
	.align		4
        /*0740*/ 	.byte	0x04, 0x0a
        /*0742*/ 	.short	(.L_2101 - .L_2100)
	.align		4
.L_2100:
        /*0744*/ 	.word	index@(.nv.constant0._ZN13group_norm_v218gn_bwd_cuda_kernelI6__halfLi480ELi1ELi16ELi60ELi1024ELb1ELb1ELi32ELi960ELi960ELi4ELb1ELi4ELb0ELb0ELNS_15WgradSyncMethodE3ENS_16CompileConditionILi1000EEEEEvPT_S6_S6_PKS5_S8_S8_S8_PKfflPfPj)
        /*0748*/ 	.short	0x0380
        /*074a*/ 	.short	0x0060


	//----- nvinfo : EIATTR_SW_WAR
	.align		4
.L_2101:
        /*074c*/ 	.byte	0x04, 0x36
        /*074e*/ 	.short	(.L_2103 - .L_2102)
.L_2102:
        /*0750*/ 	.word	0x00000008
.L_2103:


//--------------------- .nv.info._ZN13group_norm_v218gn_bwd_cuda_kernelI6__halfLi480ELi2ELi16ELi60ELi1024ELb1ELb1ELi16ELi960ELi960ELi4ELb1ELi3ELb0ELb0ELNS_15WgradSyncMethodE3ENS_16CompileConditionILi1000EEEEEvPT_S6_S6_PKS5_S8_S8_S8_PKfflPfPj --------------------------
	.section	.nv.info._ZN13group_norm_v218gn_bwd_cuda_kernelI6__halfLi480ELi2ELi16ELi60ELi1024ELb1ELb1ELi16ELi960ELi960ELi4ELb1ELi3ELb0ELb0ELNS_15WgradSyncMethodE3ENS_16CompileConditionILi1000EEEEEvPT_S6_S6_PKS5_S8_S8_S8_PKfflPfPj,"",@"SHT_CUDA_INFO"
	.sectionflags	@""
	.align	4


	//----- nvinfo : EIATTR_CUDA_API_VERSION
	.align		4
        /*0000*/ 	.byte	0x04, 0x37
        /*0002*/ 	.short	(.L_2105 - .L_2104)
.L_2104:
        /*0004*/ 	.word	0x00000082


	//----- nvinfo : EIATTR_KPARAM_INFO
	.align		4
.L_2105:
        /*0008*/ 	.byte	0x04, 0x17
        /*000a*/ 	.short	(.L_2107 - .L_2106)
.L_2106:
        /*000c*/ 	.word	0x00000000
        /*0010*/ 	.short	0x000b
        /*0012*/ 	.short	0x0058
        /*0014*/ 	.byte	0x00, 0xf5, 0x21, 0x00


	//----- nvinfo : EIATTR_KPARAM_INFO
	.align		4
.L_2107:
        /*0018*/ 	.byte	0x04, 0x17
        /*001a*/ 	.short	(.L_2109 - .L_2108)
.L_2108:
        /*001c*/ 	.word	0x00000000
        /*0020*/ 	.short	0x000a
        /*0022*/ 	.short	0x0050
        /*0024*/ 	.byte	0x00, 0xf5, 0x21, 0x00


	//----- nvinfo : EIATTR_KPARAM_INFO
	.align		4
.L_2109:
        /*0028*/ 	.byte	0x04, 0x17
        /*002a*/ 	.short	(.L_2111 - .L_2110)
.L_2110:
        /*002c*/ 	.word	0x00000000
        /*0030*/ 	.short	0x0009
        /*0032*/ 	.short	0x0048
        /*0034*/ 	.byte	0x00, 0xf0, 0x21, 0x00


	//----- nvinfo : EIATTR_KPARAM_INFO
	.align		4
.L_2111:
        /*0038*/ 	.byte	0x04, 0x17
        /*003a*/ 	.short	(.L_2113 - .L_2112)
.L_2112:
        /*003c*/ 	.word	0x00000000
        /*0040*/ 	.short	0x0008
        /*0042*/ 	.short	0x0040
        /*0044*/ 	.byte	0x00, 0xf0, 0x11, 0x00


	//----- nvinfo : EIATTR_KPARAM_INFO
	.align		4
.L_2113:
        /*0048*/ 	.byte	0x04, 0x17
        /*004a*/ 	.short	(.L_2115 - .L_2114)
.L_2114:
        /*004c*/ 	.word	0x00000000
        /*0050*/ 	.short	0x0007
        /*0052*/ 	.short	0x0038
        /*0054*/ 	.byte	0x00, 0xf5, 0x21, 0x00


	//----- nvinfo : EIATTR_KPARAM_INFO
	.align		4
.L_2115:
        /*0058*/ 	.byte	0x04, 0x17
        /*005a*/ 	.short	(.L_2117 - .L_2116)
.L_2116:
        /*005c*/ 	.word	0x00000000
        /*0060*/ 	.short	0x0006
        /*0062*/ 	.short	0x0030
        /*0064*/ 	.byte	0x00, 0xf5, 0x21, 0x00


	//----- nvinfo : EIATTR_KPARAM_INFO
	.align		4
.L_2117:
        /*0068*/ 	.byte	0x04, 0x17
        /*006a*/ 	.short	(.L_2119 - .L_2118)
.L_2118:
        /*006c*/ 	.word	0x00000000
        /*0070*/ 	.short	0x0005
        /*0072*/ 	.short	0x0028
        /*0074*/ 	.byte	0x00, 0xf5, 0x21, 0x00


	//----- nvinfo : EIATTR_KPARAM_INFO
	.align		4
.L_2119:
        /*0078*/ 	.byte	0x04, 0x17
        /*007a*/ 	.short	(.L_2121 - .L_2120)
.L_2120:
        /*007c*/ 	.word	0x00000000
        /*0080*/ 	.short	0x0004
        /*0082*/ 	.short	0x0020
        /*0084*/ 	.byte	0x00, 0xf5, 0x21, 0x00


	//----- nvinfo : EIATTR_KPARAM_INFO
	.align		4
.L_2121:
        /*0088*/ 	.byte	0x04, 0x17
        /*008a*/ 	.short	(.L_2123 - .L_2122)
.L_2122:
        /*008c*/ 	.word	0x00000000
        /*0090*/ 	.short	0x0003
        /*0092*/ 	.short	0x0018
        /*0094*/ 	.byte	0x00, 0xf5, 0x21, 0x00


	//----- nvinfo : EIATTR_KPARAM_INFO
	.align		4
.L_2123:
        /*0098*/ 	.byte	0x04, 0x17
        /*009a*/ 	.short	(.L_2125 - .L_2124)
.L_2124:
        /*009c*/ 	.word	0x00000000
        /*00a0*/ 	.short	0x0002
        /*00a2*/ 	.short	0x0010
        /*00a4*/ 	.byte	0x00, 0xf5, 0x21, 0x00


	//----- nvinfo : EIATTR_KPARAM_INFO
	.align		4
.L_2125:
        /*00a8*/ 	.byte	0x04, 0x17
        /*00aa*/ 	.short	(.L_2127 - .L_2126)
.L_2126:
        /*00ac*/ 	.word	0x00000000
        /*00b0*/ 	.short	0x0001
        /*00b2*/ 	.short	0x0008
        /*00b4*/ 	.byte	0x00, 0xf5, 0x21, 0x00


	//----- nvinfo : EIATTR_KPARAM_INFO
	.align		4
.L_2127:
        /*00b8*/ 	.byte	0x04, 0x17
        /*00ba*/ 	.short	(.L_2129 - .L_2128)
.L_2128:
        /*00bc*/ 	.word	0x00000000
        /*00c0*/ 	.short	0x0000
        /*00c2*/ 	.short	0x0000
        /*00c4*/ 	.byte	0x00, 0xf5, 0x21, 0x00


	//----- nvinfo : EIATTR_SPARSE_MMA_MASK
	.align		4
.L_2129:
        /*00c8*/ 	.byte	0x03, 0x50
        /*00ca*/ 	.short	0x0000


	//----- nvinfo : EIATTR_MAXREG_COUNT
	.align		4
        /*00cc*/ 	.byte	0x03, 0x1b
        /*00ce*/ 	.short	0x0040


	//----- nvinfo : EIATTR_NUM_BARRIERS
	.align		4
        /*00d0*/ 	.byte	0x02, 0x4c
        /*00d2*/ 	.byte	0x01
	.zero		1


	//----- nvinfo : EIATTR_ANNOTATIONS
	.align		4
        /*00d4*/ 	.byte	0x04, 0x55
        /*00d6*/ 	.short	(.L_2131 - .L_2130)


	//   ....[0]....
.L_2130:
        /* <DEDUP_REMOVED lines=89> */


	//----- nvinfo : EIATTR_MERCURY_ISA_VERSION
	.align		4
.L_2131:
        /*0650*/ 	.byte	0x03, 0x5f
        /*0652*/ 	.short	0x0101


	//----- nvinfo : EIATTR_COOP_GROUP_MASK_REGIDS
	.align		4
        /*0654*/ 	.byte	0x04, 0x29
        /*0656*/ 	.short	(.L_2133 - .L_2132)


	//   ....[0]....
.L_2132:
        /*0658*/ 	.word	0xffffffff


	//   ....[1]....
        /*065c*/ 	.word	0xffffffff


	//   ....[2]....
        /*0660*/ 	.word	0xffffffff


	//   ....[3]....
        /*0664*/ 	.word	0xffffffff


	//   ....[4]....
        /*0668*/ 	.word	0xffffffff


	//   ....[5]....
        /*066c*/ 	.word	0xffffffff


	//   ....[6]....
        /*0670*/ 	.word	0xffffffff


	//   ....[7]....
        /*0674*/ 	.word	0xffffffff


	//   ....[8]....
        /*0678*/ 	.word	0xffffffff


	//   ....[9]....
        /*067c*/ 	.word	0xffffffff


	//   ....[10]....
        /*0680*/ 	.word	0x0500000f


	//   ....[11]....
        /*0684*/ 	.word	0x05000011


	//   ....[12]....
        /*0688*/ 	.word	0x05000010


	//   ....[13]....
        /*068c*/ 	.word	0x05000012


	//   ....[14]....
        /*0690*/ 	.word	0x05000013


	//   ....[15]....
        /*0694*/ 	.word	0x05000015


	//   ....[16]....
        /*0698*/ 	.word	0x05000014


	//   ....[17]....
        /*069c*/ 	.word	0x0500000a


	//   ....[18]....
        /*06a0*/ 	.word	0x05000010


	//   ....[19]....
        /*06a4*/ 	.word	0x05000010


	//   ....[20]....
        /*06a8*/ 	.word	0x05000010


	//   ....[21]....
        /*06ac*/ 	.word	0x05000010


	//   ....[22]....
        /*06b0*/ 	.word	0x05000010


	//   ....[23]....
        /*06b4*/ 	.word	0x05000010


	//   ....[24]....
        /*06b8*/ 	.word	0x05000010


	//   ....[25]....
        /*06bc*/ 	.word	0x05000010


	//----- nvinfo : EIATTR_COOP_GROUP_INSTR_OFFSETS
	.align		4
.L_2133:
        /*06c0*/ 	.byte	0x04, 0x28
        /*06c2*/ 	.short	(.L_2135 - .L_2134)


	//   ....[0]....
.L_2134:
        /*06c4*/ 	.word	0x00003c00


	//   ....[1]....
        /*06c8*/ 	.word	0x00003c30


	//   ....[2]....
        /*06cc*/ 	.word	0x000042b0


	//   ....[3]....
        /*06d0*/ 	.word	0x000044a0


	//   ....[4]....
        /*06d4*/ 	.word	0x000044c0


	//   ....[5]....
        /*06d8*/ 	.word	0x000044e0


	//   ....[6]....
        /*06dc*/ 	.word	0x00004500


	//   ....[7]....
        /*06e0*/ 	.word	0x00004520


	//   ....[8]....
        /*06e4*/ 	.word	0x00004540


	//   ....[9]....
        /*06e8*/ 	.word	0x00004560


	//   ....[10]....
        /*06ec*/ 	.word	0x00005b10


	//   ....[11]....
        /*06f0*/ 	.word	0x00005b40


	//   ....[12]....
        /*06f4*/ 	.word	0x00005b90


	//   ....[13]....
        /*06f8*/ 	.word	0x00005bb0


	//   ....[14]....
        /*06fc*/ 	.word	0x00005be0


	//   ....[15]....
        /*0700*/ 	.word	0x00005bf0


	//   ....[16]....
        /*0704*/ 	.word	0x00005c20


	//   ....[17]....
        /*0708*/ 	.word	0x00005c30


	//   ....[18]....
        /*070c*/ 	.word	0x00005df0


	//   ....[19]....
        /*0710*/ 	.word	0x00005e80


	//   ....[20]....
        /*0714*/ 	.word	0x00005ef0


	//   ....[21]....
        /*0718*/ 	.word	0x00005f50


	//   ....[22]....
        /*071c*/ 	.word	0x00005fc0


	//   ....[23]....
        /*0720*/ 	.word	0x00006020


	//   ....[24]....
        /*0724*/ 	.word	0x00006090


	//   ....[25]....
        /*0728*/ 	.word	0x000060f0


	//----- nvinfo : EIATTR_VRC_CTA_INIT_COUNT
	.align		4
.L_2135:
        /*072c*/ 	.byte	0x02, 0x4a
	.zero		1
	.zero		1


	//----- nvinfo : EIATTR_EXIT_INSTR_OFFSETS
	.align		4
        /*0730*/ 	.byte	0x04, 0x1c
        /*0732*/ 	.short	(.L_2137 - .L_2136)


	//   ....[0]....
.L_2136:
        /*0734*/ 	.word	0x00004fa0


	//   ....[1]....
        /*0738*/ 	.word	0x00005d80


	//----- nvinfo : EIATTR_MAX_THREADS
	.align		4
.L_2137:
        /*073c*/ 	.byte	0x04, 0x05
        /*073e*/ 	.short	(.L_2139 - .L_2138)
.L_2138:
        /*0740*/ 	.word	0x000001e0
        /*0744*/ 	.word	0x00000001
        /*0748*/ 	.word	0x00000001


	//----- nvinfo : EIATTR_CRS_STACK_SIZE
	.align		4
.L_2139:
        /*074c*/ 	.byte	0x04, 0x1e
        /*074e*/ 	.short	(.L_2141 - .L_2140)
.L_2140:
        /*0750*/ 	.word	0x00000000


	//----- nvinfo : EIATTR_CBANK_PARAM_SIZE
	.align		4
.L_2141:
        /*0754*/ 	.byte	0x03, 0x19
        /*0756*/ 	.short	0x0060


	//----- nvinfo : EIATTR_PARAM_CBANK
	.align		4
        /*0758*/ 	.byte	0x04, 0x0a
        /*075a*/ 	.short	(.L_2143 - .L_2142)
	.align		4
.L_2142:
        /*075c*/ 	.word	index@(.nv.constant0._ZN13group_norm_v218gn_bwd_cuda_kernelI6__halfLi480ELi2ELi16ELi60ELi1024ELb1ELb1ELi16ELi960ELi960ELi4ELb1ELi3ELb0ELb0ELNS_15WgradSyncMethodE3ENS_16CompileConditionILi1000EEEEEvPT_S6_S6_PKS5_S8_S8_S8_PKfflPfPj)
        /*0760*/ 	.short	0x0380
        /*0762*/ 	.short	0x0060


	//----- nvinfo : EIATTR_SW_WAR
	.align		4
.L_2143:
        /*0764*/ 	.byte	0x04, 0x36
        /*0766*/ 	.short	(.L_2145 - .L_2144)
.L_2144:
        /*0768*/ 	.word	0x00000008
.L_2145:


//--------------------- .nv.info._ZN13group_norm_v218gn_bwd_cuda_kernelI6__halfLi480ELi2ELi16ELi60ELi1024ELb1ELb1ELi16ELi960ELi960ELi4ELb1ELi4ELb0ELb0ELNS_15WgradSyncMethodE3ENS_16CompileConditionILi1000EEEEEvPT_S6_S6_PKS5_S8_S8_S8_PKfflPfPj --------------------------
	.section	.nv.info._ZN13group_norm_v218gn_bwd_cuda_kernelI6__halfLi480ELi2ELi16ELi60ELi1024ELb1ELb1ELi16ELi960ELi960ELi4ELb1ELi4ELb0ELb0ELNS_15WgradSyncMethodE3ENS_16CompileConditionILi1000EEEEEvPT_S6_S6_PKS5_S8_S8_S8_PKfflPfPj,"",@"SHT_CUDA_INFO"
	.sectionflags	@""
	.align	4


	//----- nvinfo : EIATTR_CUDA_API_VERSION
	.align		4
        /*0000*/ 	.byte	0x04, 0x37
        /*0002*/ 	.short	(.L_2147 - .L_2146)
.L_2146:
        /*0004*/ 	.word	0x00000082


	//----- nvinfo : EIATTR_KPARAM_INFO
	.align		4
.L_2147:
        /*0008*/ 	.byte	0x04, 0x17
        /*000a*/ 	.short	(.L_2149 - .L_2148)
.L_2148:
        /*000c*/ 	.word	0x00000000
        /*0010*/ 	.short	0x000b
        /*0012*/ 	.short	0x0058
        /*0014*/ 	.byte	0x00, 0xf5, 0x21, 0x00


	//----- nvinfo : EIATTR_KPARAM_INFO
	.align		4
.L_2149:
        /*0018*/ 	.byte	0x04, 0x17
        /*001a*/ 	.short	(.L_2151 - .L_2150)
.L_2150:
        /*001c*/ 	.word	0x00000000
        /*0020*/ 	.short	0x000a
        /*0022*/ 	.short	0x0050
        /*0024*/ 	.byte	0x00, 0xf5, 0x21, 0x00


	//----- nvinfo : EIATTR_KPARAM_INFO
	.align		4
.L_2151:
        /*0028*/ 	.byte	0x04, 0x17
        /*002a*/ 	.short	(.L_2153 - .L_2152)
.L_2152:
        /*002c*/ 	.word	0x00000000
        /*0030*/ 	.short	0x0009
        /*0032*/ 	.short	0x0048
        /*0034*/ 	.byte	0x00, 0xf0, 0x21, 0x00


	//----- nvinfo : EIATTR_KPARAM_INFO
	.align		4
.L_2153:
        /*0038*/ 	.byte	0x04, 0x17
        /*003a*/ 	.short	(.L_2155 - .L_2154)
.L_2154:
        /*003c*/ 	.word	0x00000000
        /*0040*/ 	.short	0x0008
        /*0042*/ 	.short	0x0040
        /*0044*/ 	.byte	0x00, 0xf0, 0x11, 0x00


	//----- nvinfo : EIATTR_KPARAM_INFO
	.align		4
.L_2155:
        /*0048*/ 	.byte	0x04, 0x17
        /*004a*/ 	.short	(.L_2157 - .L_2156)
.L_2156:
        /*004c*/ 	.word	0x00000000
        /*0050*/ 	.short	0x0007
        /*0052*/ 	.short	0x0038
        /*0054*/ 	.byte	0x00, 0xf5, 0x21, 0x00


	//----- nvinfo : EIATTR_KPARAM_INFO
	.align		4
.L_2157:
        /*0058*/ 	.byte	0x04, 0x17
        /*005a*/ 	.short	(.L_2159 - .L_2158)
.L_2158:
        /*005c*/ 	.word	0x00000000
        /*0060*/ 	.short	0x0006
        /*0062*/ 	.short	0x0030
        /*0064*/ 	.byte	0x00, 0xf5, 0x21, 0x00


	//----- nvinfo : EIATTR_KPARAM_INFO
	.align		4
.L_2159:
        /*0068*/ 	.byte	0x04, 0x17
        /*006a*/ 	.short	(.L_2161 - .L_2160)
.L_2160:
        /*006c*/ 	.word	0x00000000
        /*0070*/ 	.short	0x0005
        /*0072*/ 	.short	0x0028
        /*0074*/ 	.byte	0x00, 0xf5, 0x21, 0x00


	//----- nvinfo : EIATTR_KPARAM_INFO
	.align		4
.L_2161:
        /*0078*/ 	.byte	0x04, 0x17
        /*007a*/ 	.short	(.L_2163 - .L_2162)
.L_2162:
        /*007c*/ 	.word	0x00000000
        /*0080*/ 	.short	0x0004
        /*0082*/ 	.short	0x0020
        /*0084*/ 	.byte	0x00, 0xf5, 0x21, 0x00


	//----- nvinfo : EIATTR_KPARAM_INFO
	.align		4
.L_2163:
        /*0088*/ 	.byte	0x04, 0x17
        /*008a*/ 	.short	(.L_2165 - .L_2164)
.L_2164:
        /*008c*/ 	.word	0x00000000
        /*0090*/ 	.short	0x0003
        /*0092*/ 	.short	0x0018
        /*0094*/ 	.byte	0x00, 0xf5, 0x21, 0x00


	//----- nvinfo : EIATTR_KPARAM_INFO
	.align		4
.L_2165:
        /*0098*/ 	.byte	0x04, 0x17
        /*009a*/ 	.short	(.L_2167 - .L_2166)
.L_2166:
        /*009c*/ 	.word	0x00000000
        /*00a0*/ 	.short	0x0002
        /*00a2*/ 	.short	0x0010
        /*00a4*/ 	.byte	0x00, 0xf5, 0x21, 0x00


	//----- nvinfo : EIATTR_KPARAM_INFO
	.align		4
.L_2167:
        /*00a8*/ 	.byte	0x04, 0x17
        /*00aa*/ 	.short	(.L_2169 - .L_2168)
.L_2168:
        /*00ac*/ 	.word	0x00000000
        /*00b0*/ 	.short	0x0001
        /*00b2*/ 	.short	0x0008
        /*00b4*/ 	.byte	0x00, 0xf5, 0x21, 0x00


	//----- nvinfo : EIATTR_KPARAM_INFO
	.align		4
.L_2169:
        /*00b8*/ 	.byte	0x04, 0x17
        /*00ba*/ 	.short	(.L_2171 - .L_2170)
.L_2170:
        /*00bc*/ 	.word	0x00000000
        /*00c0*/ 	.short	0x0000
        /*00c2*/ 	.short	0x0000
        /*00c4*/ 	.byte	0x00, 0xf5, 0x21, 0x00


	//----- nvinfo : EIATTR_SPARSE_MMA_MASK
	.align		4
.L_2171:
        /*00c8*/ 	.byte	0x03, 0x50
        /*00ca*/ 	.short	0x0000


	//----- nvinfo : EIATTR_MAXREG_COUNT
	.align		4
        /*00cc*/ 	.byte	0x03, 0x1b
        /*00ce*/ 	.short	0x0040


	//----- nvinfo : EIATTR_NUM_BARRIERS
	.align		4
        /*00d0*/ 	.byte	0x02, 0x4c
        /*00d2*/ 	.byte	0x01
	.zero		1


	//----- nvinfo : EIATTR_ANNOTATIONS
	.align		4
        /*00d4*/ 	.byte	0x04, 0x55
        /*00d6*/ 	.short	(.L_2173 - .L_2172)


	//   ....[0]....
.L_2172:
        /* <DEDUP_REMOVED lines=89> */


	//----- nvinfo : EIATTR_MERCURY_ISA_VERSION
	.align		4
.L_2173:
        /*0650*/ 	.byte	0x03, 0x5f
        /*0652*/ 	.short	0x0101


	//----- nvinfo : EIATTR_COOP_GROUP_MASK_REGIDS
	.align		4
        /*0654*/ 	.byte	0x04, 0x29
        /*0656*/ 	.short	(.L_2175 - .L_2174)


	//   ....[0]....
.L_2174:
        /*0658*/ 	.word	0xffffffff


	//   ....[1]....
        /*065c*/ 	.word	0xffffffff


	//   ....[2]....
        /*0660*/ 	.word	0xffffffff


	//   ....[3]....
        /*0664*/ 	.word	0xffffffff


	//   ....[4]....
        /*0668*/ 	.word	0xffffffff


	//   ....[5]....
        /*066c*/ 	.word	0xffffffff


	//   ....[6]....
        /*0670*/ 	.word	0xffffffff


	//   ....[7]....
        /*0674*/ 	.word	0xffffffff


	//   ....[8]....
        /*0678*/ 	.word	0xffffffff


	//   ....[9]....
        /*067c*/ 	.word	0xffffffff


	//   ....[10]....
        /*0680*/ 	.word	0x0500000f


	//   ....[11]....
        /*0684*/ 	.word	0x05000011


	//   ....[12]....
        /*0688*/ 	.word	0x05000010


	//   ....[13]....
        /*068c*/ 	.word	0x05000012


	//   ....[14]....
        /*0690*/ 	.word	0x05000013


	//   ....[15]....
        /*0694*/ 	.word	0x05000015


	//   ....[16]....
        /*0698*/ 	.word	0x05000014


	//   ....[17]....
        /*069c*/ 	.word	0x0500000a


	//   ....[18]....
        /*06a0*/ 	.word	0x05000010


	//   ....[19]....
        /*06a4*/ 	.word	0x05000010


	//   ....[20]....
        /*06a8*/ 	.word	0x05000010


	//   ....[21]....
        /*06ac*/ 	.word	0x05000010


	//   ....[22]....
        /*06b0*/ 	.word	0x05000010


	//   ....[23]....
        /*06b4*/ 	.word	0x05000010


	//   ....[24]....
        /*06b8*/ 	.word	0x05000010


	//   ....[25]....
        /*06bc*/ 	.word	0x05000010


	//----- nvinfo : EIATTR_COOP_GROUP_INSTR_OFFSETS
	.align		4
.L_2175:
        /*06c0*/ 	.byte	0x04, 0x28
        /*06c2*/ 	.short	(.L_2177 - .L_2176)


	//   ....[0]....
.L_2176:
        /*06c4*/ 	.word	0x00003c00


	//   ....[1]....
        /*06c8*/ 	.word	0x00003c30


	//   ....[2]....
        /*06cc*/ 	.word	0x000042b0


	//   ....[3]....
        /*06d0*/ 	.word	0x000044a0


	//   ....[4]....
        /*06d4*/ 	.word	0x000044c0


	//   ....[5]....
        /*06d8*/ 	.word	0x000044e0


	//   ....[6]....
        /*06dc*/ 	.word	0x00004500


	//   ....[7]....
        /*06e0*/ 	.word	0x00004520


	//   ....[8]....
        /*06e4*/ 	.word	0x00004540


	//   ....[9]....
        /*06e8*/ 	.word	0x00004560


	//   ....[10]....
        /*06ec*/ 	.word	0x00005b10


	//   ....[11]....
        /*06f0*/ 	.word	0x00005b40


	//   ....[12]....
        /*06f4*/ 	.word	0x00005b90


	//   ....[13]....
        /*06f8*/ 	.word	0x00005bb0


	//   ....[14]....
        /*06fc*/ 	.word	0x00005be0


	//   ....[15]....
        /*0700*/ 	.word	0x00005bf0


	//   ....[16]....
        /*0704*/ 	.word	0x00005c20


	//   ....[17]....
        /*0708*/ 	.word	0x00005c30


	//   ....[18]....
        /*070c*/ 	.word	0x00005df0


	//   ....[19]....
        /*0710*/ 	.word	0x00005e80


	//   ....[20]....
        /*0714*/ 	.word	0x00005ef0


	//   ....[21]....
        /*0718*/ 	.word	0x00005f50


	//   ....[22]....
        /*071c*/ 	.word	0x00005fc0


	//   ....[23]....
        /*0720*/ 	.word	0x00006020


	//   ....[24]....
        /*0724*/ 	.word	0x00006090


	//   ....[25]....
        /*0728*/ 	.word	0x000060f0


	//----- nvinfo : EIATTR_VRC_CTA_INIT_COUNT
	.align		4
.L_2177:
        /*072c*/ 	.byte	0x02, 0x4a
	.zero		1
	.zero		1


	//----- nvinfo : EIATTR_EXIT_INSTR_OFFSETS
	.align		4
        /*0730*/ 	.byte	0x04, 0x1c
        /*0732*/ 	.short	(.L_2179 - .L_2178)


	//   ....[0]....
.L_2178:
        /*0734*/ 	.word	0x00004fa0


	//   ....[1]....
        /*0738*/ 	.word	0x00005d80


	//----- nvinfo : EIATTR_MAX_THREADS
	.align		4
.L_2179:
        /*073c*/ 	.byte	0x04, 0x05
        /*073e*/ 	.short	(.L_2181 - .L_2180)
.L_2180:
        /*0740*/ 	.word	0x000001e0
        /*0744*/ 	.word	0x00000001
        /*0748*/ 	.word	0x00000001


	//----- nvinfo : EIATTR_CRS_STACK_SIZE
	.align		4
.L_2181:
        /*074c*/ 	.byte	0x04, 0x1e
        /*074e*/ 	.short	(.L_2183 - .L_2182)
.L_2182:
        /*0750*/ 	.word	0x00000000


	//----- nvinfo : EIATTR_CBANK_PARAM_SIZE
	.align		4
.L_2183:
        /*0754*/ 	.byte	0x03, 0x19
        /*0756*/ 	.short	0x0060


	//----- nvinfo : EIATTR_PARAM_CBANK
	.align		4
        /*0758*/ 	.byte	0x04, 0x0a
        /*075a*/ 	.short	(.L_2185 - .L_2184)
	.align		4
.L_2184:
        /*075c*/ 	.word	index@(.nv.constant0._ZN13group_norm_v218gn_bwd_cuda_kernelI6__halfLi480ELi2ELi16ELi60ELi1024ELb1ELb1ELi16ELi960ELi960ELi4ELb1ELi4ELb0ELb0ELNS_15WgradSyncMethodE3ENS_16CompileConditionILi1000EEEEEvPT_S6_S6_PKS5_S8_S8_S8_PKfflPfPj)
        /*0760*/ 	.short	0x0380
        /*0762*/ 	.short	0x0060


	//----- nvinfo : EIATTR_SW_WAR
	.align		4
.L_2185:
        /*0764*/ 	.byte	0x04, 0x36
        /*0766*/ 	.short	(.L_2187 - .L_2186)
.L_2186:
        /*0768*/ 	.word	0x00000008
.L_2187:


//--------------------- .nv.info._ZN13group_norm_v214gn_cuda_kernelI6__halfLi480ELi3ELi32ELi30ELi1024ELb0ELi4ELi960ELi960ELi4ELb1ELi1ELb0ELb0ENS_16CompileConditionILi1000EEEEEvPT_PKS4_S7_S7_flPfS8_Pj --------------------------
	.section	.nv.info._ZN13group_norm_v214gn_cuda_kernelI6__halfLi480ELi3ELi32ELi30ELi1024ELb0ELi4ELi960ELi960ELi4ELb1ELi1ELb0ELb0ENS_16CompileConditionILi1000EEEEEvPT_PKS4_S7_S7_flPfS8_Pj,"",@"SHT_CUDA_INFO"
	.sectionflags	@""
	.align	4


	//----- nvinfo : EIATTR_CUDA_API_VERSION
	.align		4
        /*0000*/ 	.byte	0x04, 0x37
        /*0002*/ 	.short	(.L_2189 - .L_2188)
.L_2188:
        /*0004*/ 	.word	0x00000082


	//----- nvinfo : EIATTR_KPARAM_INFO
	.align		4
.L_2189:
        /*0008*/ 	.byte	0x04, 0x17
        /*000a*/ 	.short	(.L_2191 - .L_2190)
.L_2190:
        /*000c*/ 	.word	0x00000000
        /*0010*/ 	.short	0x0008
        /*0012*/ 	.short	0x0040
        /*0014*/ 	.byte	0x00, 0xf5, 0x21, 0x00


	//----- nvinfo : EIATTR_KPARAM_INFO
	.align		4
.L_2191:
        /*0018*/ 	.byte	0x04, 0x17
        /*001a*/ 	.short	(.L_2193 - .L_2192)
.L_2192:
        /*001c*/ 	.word	0x00000000
        /*0020*/ 	.short	0x0007
        /*0022*/ 	.short	0x0038
        /*0024*/ 	.byte	0x00, 0xf5, 0x21, 0x00


	//----- nvinfo : EIATTR_KPARAM_INFO
	.align		4
.L_2193:
        /*0028*/ 	.byte	0x04, 0x17
        /*002a*/ 	.short	(.L_2195 - .L_2194)
.L_2194:
        /*002c*/ 	.word	0x00000000
        /*0030*/ 	.short	0x0006
        /*0032*/ 	.short	0x0030
        /*0034*/ 	.byte	0x00, 0xf5, 0x21, 0x00


	//----- nvinfo : EIATTR_KPARAM_INFO
	.align		4
.L_2195:
        /*0038*/ 	.byte	0x04, 0x17
        /*003a*/ 	.short	(.L_2197 - .L_2196)
.L_2196:
        /*003c*/ 	.word	0x00000000
        /*0040*/ 	.short	0x0005
        /*0042*/ 	.short	0x0028
        /*0044*/ 	.byte	0x00, 0xf0, 0x21, 0x00


	//----- nvinfo : EIATTR_KPARAM_INFO
	.align		4
.L_2197:
        /*0048*/ 	.byte	0x04, 0x17
        /*004a*/ 	.short	(.L_2199 - .L_2198)
.L_2198:
        /*004c*/ 	.word	0x00000000
        /*0050*/ 	.short	0x0004
        /*0052*/ 	.short	0x0020
        /*0054*/ 	.byte	0x00, 0xf0, 0x11, 0x00


	//----- nvinfo : EIATTR_KPARAM_INFO
	.align		4
.L_2199:
        /*0058*/ 	.byte	0x04, 0x17
        /*005a*/ 	.short	(.L_2201 - .L_2200)
.L_2200:
        /*005c*/ 	.word	0x00000000
        /*0060*/ 	.short	0x0003
        /*0062*/ 	.short	0x0018
        /*0064*/ 	.byte	0x00, 0xf5, 0x21, 0x00


	//----- nvinfo : EIATTR_KPARAM_INFO
	.align		4
.L_2201:
        /*0068*/ 	.byte	0x04, 0x17
        /*006a*/ 	.short	(.L_2203 - .L_2202)
.L_2202:
        /*006c*/ 	.word	0x00000000
        /*0070*/ 	.short	0x0002
        /*0072*/ 	.short	0x0010
        /*0074*/ 	.byte	0x00, 0xf5, 0x21, 0x00


	//----- nvinfo : EIATTR_KPARAM_INFO
	.align		4
.L_2203:
        /*0078*/ 	.byte	0x04, 0x17
        /*007a*/ 	.short	(.L_2205 - .L_2204)
.L_2204:
        /*007c*/ 	.word	0x00000000
        /*0080*/ 	.short	0x0001
        /*0082*/ 	.short	0x0008
        /*0084*/ 	.byte	0x00, 0xf5, 0x21, 0x00


	//----- nvinfo : EIATTR_KPARAM_INFO
	.align		4
.L_2205:
        /*0088*/ 	.byte	0x04, 0x17
        /*008a*/ 	.short	(.L_2207 - .L_2206)
.L_2206:
        /*008c*/ 	.word	0x00000000
        /*0090*/ 	.short	0x0000
        /*0092*/ 	.short	0x0000
        /*0094*/ 	.byte	0x00, 0xf5, 0x21, 0x00


	//----- nvinfo : EIATTR_SPARSE_MMA_MASK
	.align		4
.L_2207:
        /*0098*/ 	.byte	0x03, 0x50
        /*009a*/ 	.short	0x0000


	//----- nvinfo : EIATTR_MAXREG_COUNT
	.align		4
        /*009c*/ 	.byte	0x03, 0x1b
        /*009e*/ 	.short	0x0028


	//----- nvinfo : EIATTR_NUM_BARRIERS
	.align		4
        /*00a0*/ 	.byte	0x02, 0x4c
        /*00a2*/ 	.byte	0x01
	.zero		1


	//----- nvinfo : EIATTR_MERCURY_ISA_VERSION
	.align		4
        /*00a4*/ 	.byte	0x03, 0x5f
        /*00a6*/ 	.short	0x0101


	//----- nvinfo : EIATTR_COOP_GROUP_MASK_REGIDS
	.align		4
        /*00a8*/ 	.byte	0x04, 0x29
        /*00aa*/ 	.short	(.L_2209 - .L_2208)


	//   ....[0]....
.L_2208:
        /*00ac*/ 	.word	0xffffffff


	//   ....[1]....
        /*00b0*/ 	.word	0xffffffff


	//   ....[2]....
        /*00b4*/ 	.word	0xffffffff


	//   ....[3]....
        /*00b8*/ 	.word	0xffffffff


	//   ....[4]....
        /*00bc*/ 	.word	0xffffffff


	//   ....[5]....
        /*00c0*/ 	.word	0xffffffff


	//   ....[6]....
        /*00c4*/ 	.word	0xffffffff


	//   ....[7]....
        /*00c8*/ 	.word	0xffffffff


	//----- nvinfo : EIATTR_COOP_GROUP_INSTR_OFFSETS
	.align		4
.L_2209:
        /*00cc*/ 	.byte	0x04, 0x28
        /*00ce*/ 	.short	(.L_2211 - .L_2210)


	//   ....[0]....
.L_2210:
        /*00d0*/ 	.word	0x00000ed0


	//   ....[1]....
        /*00d4*/ 	.word	0x00000f10


	//   ....[2]....
        /*00d8*/ 	.word	0x00001c40


	//   ....[3]....
        /*00dc*/ 	.word	0x00001c70


	//   ....[4]....
        /*00e0*/ 	.word	0x00001ca0


	//   ....[5]....
        /*00e4*/ 	.word	0x00001cb0


	//   ....[6]....
        /*00e8*/ 	.word	0x00001ce0


	//   ....[7]....
        /*00ec*/ 	.word	0x00001cf0


	//----- nvinfo : EIATTR_VRC_CTA_INIT_COUNT
	.align		4
.L_2211:
        /*00f0*/ 	.byte	0x02, 0x4a
	.zero		1
	.zero		1


	//----- nvinfo : EIATTR_EXIT_INSTR_OFFSETS
	.align		4
        /*00f4*/ 	.byte	0x04, 0x1c
        /*00f6*/ 	.short	(.L_2213 - .L_2212)


	//   ....[0]....
.L_2212:
        /*00f8*/ 	.word	0x00000060


	//   ....[1]....
        /*00fc*/ 	.word	0x00002280


	//----- nvinfo : EIATTR_MAX_THREADS
	.align		4
.L_2213:
        /*0100*/ 	.byte	0x04, 0x05
        /*0102*/ 	.short	(.L_2215 - .L_2214)
.L_2214:
        /*0104*/ 	.word	0x000001e0
        /*0108*/ 	.word	0x00000001
        /*010c*/ 	.word	0x00000001


	//----- nvinfo : EIATTR_CRS_STACK_SIZE
	.align		4
.L_2215:
        /*0110*/ 	.byte	0x04, 0x1e
        /*0112*/ 	.short	(.L_2217 - .L_2216)
.L_2216:
        /*0114*/ 	.word	0x00000000


	//----- nvinfo : EIATTR_CBANK_PARAM_SIZE
	.align		4
.L_2217:
        /*0118*/ 	.byte	0x03, 0x19
        /*011a*/ 	.short	0x0048


	//----- nvinfo : EIATTR_PARAM_CBANK
	.align		4
        /*011c*/ 	.byte	0x04, 0x0a
        /*011e*/ 	.short	(.L_2219 - .L_2218)
	.align		4
.L_2218:
        /*0120*/ 	.word	index@(.nv.constant0._ZN13group_norm_v214gn_cuda_kernelI6__halfLi480ELi3ELi32ELi30ELi1024ELb0ELi4ELi960ELi960ELi4ELb1ELi1ELb0ELb0ENS_16CompileConditionILi1000EEEEEvPT_PKS4_S7_S7_flPfS8_Pj)
        /*0124*/ 	.short	0x0380
        /*0126*/ 	.short	0x0048


	//----- nvinfo : EIATTR_SW_WAR
	.align		4
.L_2219:
        /*0128*/ 	.byte	0x04, 0x36
        /*012a*/ 	.short	(.L_2221 - .L_2220)
.L_2220:
        /*012c*/ 	.word	0x00000008
.L_2221:


//--------------------- .nv.info._ZN13group_norm_v214gn_cuda_kernelI6__halfLi480ELi1ELi32ELi30ELi1024ELb0ELi8ELi960ELi960ELi4ELb1ELi1ELb0ELb0ENS_16CompileConditionILi1000EEEEEvPT_PKS4_S7_S7_flPfS8_Pj --------------------------
	.section	.nv.info._ZN13group_norm_v214gn_cuda_kernelI6__halfLi480ELi1ELi32ELi30ELi1024ELb0ELi8ELi960ELi960ELi4ELb1ELi1ELb0ELb0ENS_16CompileConditionILi1000EEEEEvPT_PKS4_S7_S7_flPfS8_Pj,"",@"SHT_CUDA_INFO"
	.sectionflags	@""
	.align	4


	//----- nvinfo : EIATTR_CUDA_API_VERSION
	.align		4
        /*0000*/ 	.byte	0x04, 0x37
        /*0002*/ 	.short	(.L_2223 - .L_2222)
.L_2222:
        /*0004*/ 	.word	0x00000082


	//----- nvinfo : EIATTR_KPARAM_INFO
	.align		4
.L_2223:
        /*0008*/ 	.byte	0x04, 0x17
        /*000a*/ 	.short	(.L_2225 - .L_2224)
.L_2224:
        /*000c*/ 	.word	0x00000000
        /*0010*/ 	.short	0x0008
        /*0012*/ 	.short	0x0040
        /*0014*/ 	.byte	0x00, 0xf5, 0x21, 0x00


	//----- nvinfo : EIATTR_KPARAM_INFO
	.align		4
.L_2225:
        /*0018*/ 	.byte	0x04, 0x17
        /*001a*/ 	.short	(.L_2227 - .L_2226)
.L_2226:
        /*001c*/ 	.word	0x00000000
        /*0020*/ 	.short	0x0007
        /*0022*/ 	.short	0x0038
        /*0024*/ 	.byte	0x00, 0xf5, 0x21, 0x00


	//----- nvinfo : EIATTR_KPARAM_INFO
	.align		4
.L_2227:
        /*0028*/ 	.byte	0x04, 0x17
        /*002a*/ 	.short	(.L_2229 - .L_2228)
.L_2228:
        /*002c*/ 	.word	0x00000000
        /*0030*/ 	.short	0x0006
        /*0032*/ 	.short	0x0030
        /*0034*/ 	.byte	0x00, 0xf5, 0x21, 0x00


	//----- nvinfo : EIATTR_KPARAM_INFO
	.align		4
.L_2229:
        /*0038*/ 	.byte	0x04, 0x17
        /*003a*/ 	.short	(.L_2231 - .L_2230)
.L_2230:
        /*003c*/ 	.word	0x00000000
        /*0040*/ 	.short	0x0005
        /*0042*/ 	.short	0x0028
        /*0044*/ 	.byte	0x00, 0xf0, 0x21, 0x00


	//----- nvinfo : EIATTR_KPARAM_INFO
	.align		4
.L_2231:
        /*0048*/ 	.byte	0x04, 0x17
        /*004a*/ 	.short	(.L_2233 - .L_2232)
.L_2232:
        /*004c*/ 	.word	0x00000000
        /*0050*/ 	.short	0x0004
        /*0052*/ 	.short	0x0020
        /*0054*/ 	.byte	0x00, 0xf0, 0x11, 0x00


	//----- nvinfo : EIATTR_KPARAM_INFO
	.align		4
.L_2233:
        /*0058*/ 	.byte	0x04, 0x17
        /*005a*/ 	.short	(.L_2235 - .L_2234)
.L_2234:
        /*005c*/ 	.word	0x00000000
        /*0060*/ 	.short	0x0003
        /*0062*/ 	.short	0x0018
        /*0064*/ 	.byte	0x00, 0xf5, 0x21, 0x00


	//----- nvinfo : EIATTR_KPARAM_INFO
	.align		4
.L_2235:
        /*0068*/ 	.byte	0x04, 0x17
        /*006a*/ 	.short	(.L_2237 - .L_2236)
.L_2236:
        /*006c*/ 	.word	0x00000000
        /*0070*/ 	.short	0x0002
        /*0072*/ 	.short	0x0010
        /*0074*/ 	.byte	0x00, 0xf5, 0x21, 0x00


	//----- nvinfo : EIATTR_KPARAM_INFO
	.align		4
.L_2237:
        /*0078*/ 	.byte	0x04, 0x17
        /*007a*/ 	.short	(.L_2239 - .L_2238)
.L_2238:
        /*007c*/ 	.word	0x00000000
        /*0080*/ 	.short	0x0001
        /*0082*/ 	.short	0x0008
        /*0084*/ 	.byte	0x00, 0xf5, 0x21, 0x00


	//----- nvinfo : EIATTR_KPARAM_INFO
	.align		4
.L_2239:
        /*0088*/ 	.byte	0x04, 0x17
        /*008a*/ 	.short	(.L_2241 - .L_2240)
.L_2240:
        /*008c*/ 	.word	0x00000000
        /*0090*/ 	.short	0x0000
        /*0092*/ 	.short	0x0000
        /*0094*/ 	.byte	0x00, 0xf5, 0x21, 0x00


	//----- nvinfo : EIATTR_SPARSE_MMA_MASK
	.align		4
.L_2241:
        /*0098*/ 	.byte	0x03, 0x50
        /*009a*/ 	.short	0x0000


	//----- nvinfo : EIATTR_MAXREG_COUNT
	.align		4
        /*009c*/ 	.byte	0x03, 0x1b
        /*009e*/ 	.short	0x0080


	//----- nvinfo : EIATTR_NUM_BARRIERS
	.align		4
        /*00a0*/ 	.byte	0x02, 0x4c
        /*00a2*/ 	.byte	0x01
	.zero		1


	//----- nvinfo : EIATTR_MERCURY_ISA_VERSION
	.align		4
        /*00a4*/ 	.byte	0x03, 0x5f
        /*00a6*/ 	.short	0x0101


	//----- nvinfo : EIATTR_COOP_GROUP_MASK_REGIDS
	.align		4
        /*00a8*/ 	.byte	0x04, 0x29
        /*00aa*/ 	.short	(.L_2243 - .L_2242)


	//   ....[0]....
.L_2242:
        /*00ac*/ 	.word	0xffffffff


	//   ....[1]....
        /*00b0*/ 	.word	0xffffffff


	//   ....[2]....
        /*00b4*/ 	.word	0xffffffff


	//   ....[3]....
        /*00b8*/ 	.word	0xffffffff


	//   ....[4]....
        /*00bc*/ 	.word	0xffffffff


	//   ....[5]....
        /*00c0*/ 	.word	0xffffffff


	//   ....[6]....
        /*00c4*/ 	.word	0xffffffff


	//   ....[7]....
        /*00c8*/ 	.word	0xffffffff


	//----- nvinfo : EIATTR_COOP_GROUP_INSTR_OFFSETS
	.align		4
.L_2243:
        /*00cc*/ 	.byte	0x04, 0x28
        /*00ce*/ 	.short	(.L_2245 - .L_2244)


	//   ....[0]....
.L_2244:
        /*00d0*/ 	.word	0x00001140


	//   ....[1]....
        /*00d4*/ 	.word	0x00001170


	//   ....[2]....
        /*00d8*/ 	.word	0x00001860


	//   ....[3]....
        /*00dc*/ 	.word	0x000018a0


	//   ....[4]....
        /*00e0*/ 	.word	0x000018e0


	//   ....[5]....
        /*00e4*/ 	.word	0x000018f0


	//   ....[6]....
        /*00e8*/ 	.word	0x00001920


	//   ....[7]....
        /*00ec*/ 	.word	0x00001930


	//----- nvinfo : EIATTR_VRC_CTA_INIT_COUNT
	.align		4
.L_2245:
        /*00f0*/ 	.byte	0x02, 0x4a
	.zero		1
	.zero		1


	//----- nvinfo : EIATTR_EXIT_INSTR_OFFSETS
	.align		4
        /*00f4*/ 	.byte	0x04, 0x1c
        /*00f6*/ 	.short	(.L_2247 - .L_2246)


	//   ....[0]....
.L_2246:
        /*00f8*/ 	.word	0x00000050


	//   ....[1]....
        /*00fc*/ 	.word	0x00001f50


	//----- nvinfo : EIATTR_MAX_THREADS
	.align		4
.L_2247:
        /*0100*/ 	.byte	0x04, 0x05
        /*0102*/ 	.short	(.L_2249 - .L_2248)
.L_2248:
        /*0104*/ 	.word	0x000001e0
        /*0108*/ 	.word	0x00000001
        /*010c*/ 	.word	0x00000001


	//----- nvinfo : EIATTR_CRS_STACK_SIZE
	.align		4
.L_2249:
        /*0110*/ 	.byte	0x04, 0x1e
        /*0112*/ 	.short	(.L_2251 - .L_2250)
.L_2250:
        /*0114*/ 	.word	0x00000000


	//----- nvinfo : EIATTR_CBANK_PARAM_SIZE
	.align		4
.L_2251:
        /*0118*/ 	.byte	0x03, 0x19
        /*011a*/ 	.short	0x0048


	//----- nvinfo : EIATTR_PARAM_CBANK
	.align		4
        /*011c*/ 	.byte	0x04, 0x0a
        /*011e*/ 	.short	(.L_2253 - .L_2252)
	.align		4
.L_2252:
        /*0120*/ 	.word	index@(.nv.constant0._ZN13group_norm_v214gn_cuda_kernelI6__halfLi480ELi1ELi32ELi30ELi1024ELb0ELi8ELi960ELi960ELi4ELb1ELi1ELb0ELb0ENS_16CompileConditionILi1000EEEEEvPT_PKS4_S7_S7_flPfS8_Pj)
        /*0124*/ 	.short	0x0380
        /*0126*/ 	.short	0x0048


	//----- nvinfo : EIATTR_SW_WAR
	.align		4
.L_2253:
        /*0128*/ 	.byte	0x04, 0x36
        /*012a*/ 	.short	(.L_2255 - .L_2254)
.L_2254:
        /*012c*/ 	.word	0x00000008
.L_2255:


//--------------------- .nv.info._ZN13group_norm_v214gn_cuda_kernelI6__halfLi480ELi3ELi32ELi30ELi1024ELb0ELi8ELi960ELi960ELi4ELb1ELi2ELb0ELb0ENS_16CompileConditionILi1000EEEEEvPT_PKS4_S7_S7_flPfS8_Pj --------------------------
	.section	.nv.info._ZN13group_norm_v214gn_cuda_kernelI6__halfLi480ELi3ELi32ELi30ELi1024ELb0ELi8ELi960ELi960ELi4ELb1ELi2ELb0ELb0ENS_16CompileConditionILi1000EEEEEvPT_PKS4_S7_S7_flPfS8_Pj,"",@"SHT_CUDA_INFO"
	.sectionflags	@""
	.align	4


	//----- nvinfo : EIATTR_CUDA_API_VERSION
	.align		4
        /*0000*/ 	.byte	0x04, 0x37
        /*0002*/ 	.short	(.L_2257 - .L_2256)
.L_2256:
        /*0004*/ 	.word	0x00000082


	//----- nvinfo : EIATTR_KPARAM_INFO
	.align		4
.L_2257:
        /*0008*/ 	.byte	0x04, 0x17
        /*000a*/ 	.short	(.L_2259 - .L_2258)
.L_2258:
        /*000c*/ 	.word	0x00000000
        /*0010*/ 	.short	0x0008
        /*0012*/ 	.short	0x0040
        /*0014*/ 	.byte	0x00, 0xf5, 0x21, 0x00


	//----- nvinfo : EIATTR_KPARAM_INFO
	.align		4
.L_2259:
        /*0018*/ 	.byte	0x04, 0x17
        /*001a*/ 	.short	(.L_2261 - .L_2260)
.L_2260:
        /*001c*/ 	.word	0x00000000
        /*0020*/ 	.short	0x0007
        /*0022*/ 	.short	0x0038
        /*0024*/ 	.byte	0x00, 0xf5, 0x21, 0x00


	//----- nvinfo : EIATTR_KPARAM_INFO
	.align		4
.L_2261:
        /*0028*/ 	.byte	0x04, 0x17
        /*002a*/ 	.short	(.L_2263 - .L_2262)
.L_2262:
        /*002c*/ 	.word	0x00000000
        /*0030*/ 	.short	0x0006
        /*0032*/ 	.short	0x0030
        /*0034*/ 	.byte	0x00, 0xf5, 0x21, 0x00


	//----- nvinfo : EIATTR_KPARAM_INFO
	.align		4
.L_2263:
        /*0038*/ 	.byte	0x04, 0x17
        /*003a*/ 	.short	(.L_2265 - .L_2264)
.L_2264:
        /*003c*/ 	.word	0x00000000
        /*0040*/ 	.short	0x0005
        /*0042*/ 	.short	0x0028
        /*0044*/ 	.byte	0x00, 0xf0, 0x21, 0x00


	//----- nvinfo : EIATTR_KPARAM_INFO
	.align		4
.L_2265:
        /*0048*/ 	.byte	0x04, 0x17
        /*004a*/ 	.short	(.L_2267 - .L_2266)
.L_2266:
        /*004c*/ 	.word	0x00000000
        /*0050*/ 	.short	0x0004
        /*0052*/ 	.short	0x0020
        /*0054*/ 	.byte	0x00, 0xf0, 0x11, 0x00


	//----- nvinfo : EIATTR_KPARAM_INFO
	.align		4
.L_2267:
        /*0058*/ 	.byte	0x04, 0x17
        /*005a*/ 	.short	(.L_2269 - .L_2268)
.L_2268:
        /*005c*/ 	.word	0x00000000
        /*0060*/ 	.short	0x0003
        /*0062*/ 	.short	0x0018
        /*0064*/ 	.byte	0x00, 0xf5, 0x21, 0x00


	//----- nvinfo : EIATTR_KPARAM_INFO
	.align		4
.L_2269:
        /*0068*/ 	.byte	0x04, 0x17
        /*006a*/ 	.short	(.L_2271 - .L_2270)
.L_2270:
        /*006c*/ 	.word	0x00000000
        /*0070*/ 	.short	0x0002
        /*0072*/ 	.short	0x0010
        /*0074*/ 	.byte	0x00, 0xf5, 0x21, 0x00


	//----- nvinfo : EIATTR_KPARAM_INFO
	.align		4
.L_2271:
        /*0078*/ 	.byte	0x04, 0x17
        /*007a*/ 	.short	(.L_2273 - .L_2272)
.L_2272:
        /*007c*/ 	.word	0x00000000
        /*0080*/ 	.short	0x0001
        /*0082*/ 	.short	0x0008
        /*0084*/ 	.byte	0x00, 0xf5, 0x21, 0x00


	//----- nvinfo : EIATTR_KPARAM_INFO
	.align		4
.L_2273:
        /*0088*/ 	.byte	0x04, 0x17
        /*008a*/ 	.short	(.L_2275 - .L_2274)
.L_2274:
        /*008c*/ 	.word	0x00000000
        /*0090*/ 	.short	0x0000
        /*0092*/ 	.short	0x0000
        /*0094*/ 	.byte	0x00, 0xf5, 0x21, 0x00


	//----- nvinfo : EIATTR_SPARSE_MMA_MASK
	.align		4
.L_2275:
        /*0098*/ 	.byte	0x03, 0x50
        /*009a*/ 	.short	0x0000


	//----- nvinfo : EIATTR_MAXREG_COUNT
	.align		4
        /*009c*/ 	.byte	0x03, 0x1b
        /*009e*/ 	.short	0x0028


	//----- nvinfo : EIATTR_NUM_BARRIERS
	.align		4
        /*00a0*/ 	.byte	0x02, 0x4c
        /*00a2*/ 	.byte	0x01
	.zero		1


	//----- nvinfo : EIATTR_ANNOTATIONS
	.align		4
        /*00a4*/ 	.byte	0x04, 0x55
        /*00a6*/ 	.short	(.L_2277 - .L_2276)


	//   ....[0]....
.L_2276:
        /*00a8*/ 	.word	0x00000001
        /*00ac*/ 	.byte	0xb0, 0x01, 0x00, 0x00, 0x01, 0x00, 0x00, 0x00, 0xd0, 0x02, 0x00, 0x00, 0x01, 0x00, 0x00, 0x00
        /*00bc*/ 	.byte	0x50, 0x03, 0x00, 0x00, 0x01, 0x00, 0x00, 0x00, 0x60, 0x03, 0x00, 0x00, 0x01, 0x00, 0x00, 0x00
        /*00cc*/ 	.byte	0x70, 0x03, 0x00, 0x00, 0x01, 0x00, 0x00, 0x00, 0xb0, 0x04, 0x00, 0x00, 0x01, 0x00, 0x00, 0x00
        /*00dc*/ 	.byte	0xd0, 0x04, 0x00, 0x00, 0x01, 0x00, 0x00, 0x00, 0x20, 0x14, 0x00, 0x00, 0x01, 0x00, 0x00, 0x00
        /*00ec*/ 	.byte	0xe0, 0x18, 0x00, 0x00, 0x01, 0x00, 0x00, 0x00, 0x70, 0x1c, 0x00, 0x00, 0x01, 0x00, 0x00, 0x00
        /*00fc*/ 	.byte	0x90, 0x1c, 0x00, 0x00, 0x01, 0x00, 0x00, 0x00, 0xc0, 0x1c, 0x00, 0x00


	//----- nvinfo : EIATTR_MERCURY_ISA_VERSION
	.align		4
.L_2277:
        /*0108*/ 	.byte	0x03, 0x5f
        /*010a*/ 	.short	0x0101


	//----- nvinfo : EIATTR_COOP_GROUP_MASK_REGIDS
	.align		4
        /*010c*/ 	.byte	0x04, 0x29
        /*010e*/ 	.short	(.L_2279 - .L_2278)


	//   ....[0]....
.L_2278:
        /*0110*/ 	.word	0xffffffff


	//   ....[1]....
        /*0114*/ 	.word	0xffffffff


	//   ....[2]....
        /*0118*/ 	.word	0xffffffff


	//   ....[3]....
        /*011c*/ 	.word	0xffffffff


	//   ....[4]....
        /*0120*/ 	.word	0xffffffff


	//   ....[5]....
        /*0124*/ 	.word	0xffffffff


	//   ....[6]....
        /*0128*/ 	.word	0xffffffff


	//   ....[7]....
        /*012c*/ 	.word	0xffffffff


	//----- nvinfo : EIATTR_COOP_GROUP_INSTR_OFFSETS
	.align		4
.L_2279:
        /*0130*/ 	.byte	0x04, 0x28
        /*0132*/ 	.short	(.L_2281 - .L_2280)


	//   ....[0]....
.L_2280:
        /*0134*/ 	.word	0x00001120


	//   ....[1]....
        /*0138*/ 	.word	0x00001160


	//   ....[2]....
        /*013c*/ 	.word	0x000019b0


	//   ....[3]....
        /*0140*/ 	.word	0x000019d0


	//   ....[4]....
        /*0144*/ 	.word	0x00001a10


	//   ....[5]....
        /*0148*/ 	.word	0x00001a20


	//   ....[6]....
        /*014c*/ 	.word	0x00001a60


	//   ....[7]....
        /*0150*/ 	.word	0x00001a70


	//----- nvinfo : EIATTR_VRC_CTA_INIT_COUNT
	.align		4
.L_2281:
        /*0154*/ 	.byte	0x02, 0x4a
	.zero		1
	.zero		1


	//----- nvinfo : EIATTR_EXIT_INSTR_OFFSETS
	.align		4
        /*0158*/ 	.byte	0x04, 0x1c
        /*015a*/ 	.short	(.L_2283 - .L_2282)


	//   ....[0]....
.L_2282:
        /*015c*/ 	.word	0x00000060


	//   ....[1]....
        /*0160*/ 	.word	0x000021f0


	//----- nvinfo : EIATTR_MAX_THREADS
	.align		4
.L_2283:
        /*0164*/ 	.byte	0x04, 0x05
        /*0166*/ 	.short	(.L_2285 - .L_2284)
.L_2284:
        /*0168*/ 	.word	0x000001e0
        /*016c*/ 	.word	0x00000001
        /*0170*/ 	.word	0x00000001


	//----- nvinfo : EIATTR_CRS_STACK_SIZE
	.align		4
.L_2285:
        /*0174*/ 	.byte	0x04, 0x1e
        /*0176*/ 	.short	(.L_2287 - .L_2286)
.L_2286:
        /*0178*/ 	.word	0x00000000


	//----- nvinfo : EIATTR_CBANK_PARAM_SIZE
	.align		4
.L_2287:
        /*017c*/ 	.byte	0x03, 0x19
        /*017e*/ 	.short	0x0048


	//----- nvinfo : EIATTR_PARAM_CBANK
	.align		4
        /*0180*/ 	.byte	0x04, 0x0a
        /*0182*/ 	.short	(.L_2289 - .L_2288)
	.align		4
.L_2288:
        /*0184*/ 	.word	index@(.nv.constant0._ZN13group_norm_v214gn_cuda_kernelI6__halfLi480ELi3ELi32ELi30ELi1024ELb0ELi8ELi960ELi960ELi4ELb1ELi2ELb0ELb0ENS_16CompileConditionILi1000EEEEEvPT_PKS4_S7_S7_flPfS8_Pj)
        /*0188*/ 	.short	0x0380
        /*018a*/ 	.short	0x0048


	//----- nvinfo : EIATTR_SW_WAR
	.align		4
.L_2289:
        /*018c*/ 	.byte	0x04, 0x36
        /*018e*/ 	.short	(.L_2291 - .L_2290)
.L_2290:
        /*0190*/ 	.word	0x00000008
.L_2291:


//--------------------- .nv.info._ZN13group_norm_v214gn_cuda_kernelI6__halfLi480ELi1ELi32ELi30ELi1024ELb0ELi16ELi960ELi960ELi4ELb1ELi2ELb0ELb0ENS_16CompileConditionILi1000EEEEEvPT_PKS4_S7_S7_flPfS8_Pj --------------------------
	.section	.nv.info._ZN13group_norm_v214gn_cuda_kernelI6__halfLi480ELi1ELi32ELi30ELi1024ELb0ELi16ELi960ELi960ELi4ELb1ELi2ELb0ELb0ENS_16CompileConditionILi1000EEEEEvPT_PKS4_S7_S7_flPfS8_Pj,"",@"SHT_CUDA_INFO"
	.sectionflags	@""
	.align	4


	//----- nvinfo : EIATTR_CUDA_API_VERSION
	.align		4
        /*0000*/ 	.byte	0x04, 0x37
        /*0002*/ 	.short	(.L_2293 - .L_2292)
.L_2292:
        /*0004*/ 	.word	0x00000082


	//----- nvinfo : EIATTR_KPARAM_INFO
	.align		4
.L_2293:
        /*0008*/ 	.byte	0x04, 0x17
        /*000a*/ 	.short	(.L_2295 - .L_2294)
.L_2294:
        /*000c*/ 	.word	0x00000000
        /*0010*/ 	.short	0x0008
        /*0012*/ 	.short	0x0040
        /*0014*/ 	.byte	0x00, 0xf5, 0x21, 0x00


	//----- nvinfo : EIATTR_KPARAM_INFO
	.align		4
.L_2295:
        /*0018*/ 	.byte	0x04, 0x17
        /*001a*/ 	.short	(.L_2297 - .L_2296)
.L_2296:
        /*001c*/ 	.word	0x00000000
        /*0020*/ 	.short	0x0007
        /*0022*/ 	.short	0x0038
        /*0024*/ 	.byte	0x00, 0xf5, 0x21, 0x00


	//----- nvinfo : EIATTR_KPARAM_INFO
	.align		4
.L_2297:
        /*0028*/ 	.byte	0x04, 0x17
        /*002a*/ 	.short	(.L_2299 - .L_2298)
.L_2298:
        /*002c*/ 	.word	0x00000000
        /*0030*/ 	.short	0x0006
        /*0032*/ 	.short	0x0030
        /*0034*/ 	.byte	0x00, 0xf5, 0x21, 0x00


	//----- nvinfo : EIATTR_KPARAM_INFO
	.align		4
.L_2299:
        /*0038*/ 	.byte	0x04, 0x17
        /*003a*/ 	.short	(.L_2301 - .L_2300)
.L_2300:
        /*003c*/ 	.word	0x00000000
        /*0040*/ 	.short	0x0005
        /*0042*/ 	.short	0x0028
        /*0044*/ 	.byte	0x00, 0xf0, 0x21, 0x00


	//----- nvinfo : EIATTR_KPARAM_INFO
	.align		4
.L_2301:
        /*0048*/ 	.byte	0x04, 0x17
        /*004a*/ 	.short	(.L_2303 - .L_2302)
.L_2302:
        /*004c*/ 	.word	0x00000000
        /*0050*/ 	.short	0x0004
        /*0052*/ 	.short	0x0020
        /*0054*/ 	.byte	0x00, 0xf0, 0x11, 0x00


	//----- nvinfo : EIATTR_KPARAM_INFO
	.align		4
.L_2303:
        /*0058*/ 	.byte	0x04, 0x17
        /*005a*/ 	.short	(.L_2305 - .L_2304)
.L_2304:
        /*005c*/ 	.word	0x00000000
        /*0060*/ 	.short	0x0003
        /*0062*/ 	.short	0x0018
        /*0064*/ 	.byte	0x00, 0xf5, 0x21, 0x00


	//----- nvinfo : EIATTR_KPARAM_INFO
	.align		4
.L_2305:
        /*0068*/ 	.byte	0x04, 0x17
        /*006a*/ 	.short	(.L_2307 - .L_2306)
.L_2306:
        /*006c*/ 	.word	0x00000000
        /*0070*/ 	.short	0x0002
        /*0072*/ 	.short	0x0010
        /*0074*/ 	.byte	0x00, 0xf5, 0x21, 0x00


	//----- nvinfo : EIATTR_KPARAM_INFO
	.align		4
.L_2307:
        /*0078*/ 	.byte	0x04, 0x17
        /*007a*/ 	.short	(.L_2309 - .L_2308)
.L_2308:
        /*007c*/ 	.word	0x00000000
        /*0080*/ 	.short	0x0001
        /*0082*/ 	.short	0x0008
        /*0084*/ 	.byte	0x00, 0xf5, 0x21, 0x00


	//----- nvinfo : EIATTR_KPARAM_INFO
	.align		4
.L_2309:
        /*0088*/ 	.byte	0x04, 0x17
        /*008a*/ 	.short	(.L_2311 - .L_2310)
.L_2310:
        /*008c*/ 	.word	0x00000000
        /*0090*/ 	.short	0x0000
        /*0092*/ 	.short	0x0000
        /*0094*/ 	.byte	0x00, 0xf5, 0x21, 0x00


	//----- nvinfo : EIATTR_SPARSE_MMA_MASK
	.align		4
.L_2311:
        /*0098*/ 	.byte	0x03, 0x50
        /*009a*/ 	.short	0x0000


	//----- nvinfo : EIATTR_MAXREG_COUNT
	.align		4
        /*009c*/ 	.byte	0x03, 0x1b
        /*009e*/ 	.short	0x0080


	//----- nvinfo : EIATTR_NUM_BARRIERS
	.align		4
        /*00a0*/ 	.byte	0x02, 0x4c
        /*00a2*/ 	.byte	0x01
	.zero		1


	//----- nvinfo : EIATTR_MERCURY_ISA_VERSION
	.align		4
        /*00a4*/ 	.byte	0x03, 0x5f
        /*00a6*/ 	.short	0x0101


	//----- nvinfo : EIATTR_COOP_GROUP_MASK_REGIDS
	.align		4
        /*00a8*/ 	.byte	0x04, 0x29
        /*00aa*/ 	.short	(.L_2313 - .L_2312)


	//   ....[0]....
.L_2312:
        /*00ac*/ 	.word	0xffffffff


	//   ....[1]....
        /*00b0*/ 	.word	0xffffffff


	//   ....[2]....
        /*00b4*/ 	.word	0xffffffff


	//   ....[3]....
        /*00b8*/ 	.word	0xffffffff


	//   ....[4]....
        /*00bc*/ 	.word	0xffffffff


	//   ....[5]....
        /*00c0*/ 	.word	0xffffffff


	//   ....[6]....
        /*00c4*/ 	.word	0xffffffff


	//   ....[7]....
        /*00c8*/ 	.word	0xffffffff


	//----- nvinfo : EIATTR_COOP_GROUP_INSTR_OFFSETS
	.align		4
.L_2313:
        /*00cc*/ 	.byte	0x04, 0x28
        /*00ce*/ 	.short	(.L_2315 - .L_2314)


	//   ....[0]....
.L_2314:
        /*00d0*/ 	.word	0x00001470


	//   ....[1]....
        /*00d4*/ 	.word	0x000014a0


	//   ....[2]....
        /*00d8*/ 	.word	0x00001910


	//   ....[3]....
        /*00dc*/ 	.word	0x00001950


	//   ....[4]....
        /*00e0*/ 	.word	0x000019a0


	//   ....[5]....
        /*00e4*/ 	.word	0x000019b0


	//   ....[6]....
        /*00e8*/ 	.word	0x000019e0


	//   ....[7]....
        /*00ec*/ 	.word	0x000019f0


	//----- nvinfo : EIATTR_VRC_CTA_INIT_COUNT
	.align		4
.L_2315:
        /*00f0*/ 	.byte	0x02, 0x4a
	.zero		1
	.zero		1


	//----- nvinfo : EIATTR_EXIT_INSTR_OFFSETS
	.align		4
        /*00f4*/ 	.byte	0x04, 0x1c
        /*00f6*/ 	.short	(.L_2317 - .L_2316)


	//   ....[0]....
.L_2316:
        /*00f8*/ 	.word	0x00000050


	//   ....[1]....
        /*00fc*/ 	.word	0x000023c0


	//----- nvinfo : EIATTR_MAX_THREADS
	.align		4
.L_2317:
        /*0100*/ 	.byte	0x04, 0x05
        /*0102*/ 	.short	(.L_2319 - .L_2318)
.L_2318:
        /*0104*/ 	.word	0x000001e0
        /*0108*/ 	.word	0x00000001
        /*010c*/ 	.word	0x00000001


	//----- nvinfo : EIATTR_CRS_STACK_SIZE
	.align		4
.L_2319:
        /*0110*/ 	.byte	0x04, 0x1e
        /*0112*/ 	.short	(.L_2321 - .L_2320)
.L_2320:
        /*0114*/ 	.word	0x00000000


	//----- nvinfo : EIATTR_CBANK_PARAM_SIZE
	.align		4
.L_2321:
        /*0118*/ 	.byte	0x03, 0x19
        /*011a*/ 	.short	0x0048


	//----- nvinfo : EIATTR_PARAM_CBANK
	.align		4
        /*011c*/ 	.byte	0x04, 0x0a
        /*011e*/ 	.short	(.L_2323 - .L_2322)
	.align		4
.L_2322:
        /*0120*/ 	.word	index@(.nv.constant0._ZN13group_norm_v214gn_cuda_kernelI6__halfLi480ELi1ELi32ELi30ELi1024ELb0ELi16ELi960ELi960ELi4ELb1ELi2ELb0ELb0ENS_16CompileConditionILi1000EEEEEvPT_PKS4_S7_S7_flPfS8_Pj)
        /*0124*/ 	.short	0x0380
        /*0126*/ 	.short	0x0048


	//----- nvinfo : EIATTR_SW_WAR
	.align		4
.L_2323:
        /*0128*/ 	.byte	0x04, 0x36
        /*012a*/ 	.short	(.L_2325 - .L_2324)
.L_2324:
        /*012c*/ 	.word	0x00000008
.L_2325:


//--------------------- .nv.info._ZN13group_norm_v214gn_cuda_kernelI6__halfLi480ELi3ELi32ELi30ELi1024ELb0ELi16ELi960ELi960ELi4ELb1ELi5ELb0ELb0ENS_16CompileConditionILi1000EEEEEvPT_PKS4_S7_S7_flPfS8_Pj --------------------------
	.section	.nv.info._ZN13group_norm_v214gn_cuda_kernelI6__halfLi480ELi3ELi32ELi30ELi1024ELb0ELi16ELi960ELi960ELi4ELb1ELi5ELb0ELb0ENS_16CompileConditionILi1000EEEEEvPT_PKS4_S7_S7_flPfS8_Pj,"",@"SHT_CUDA_INFO"
	.sectionflags	@""
	.align	4


	//----- nvinfo : EIATTR_CUDA_API_VERSION
	.align		4
        /*0000*/ 	.byte	0x04, 0x37
        /*0002*/ 	.short	(.L_2327 - .L_2326)
.L_2326:
        /*0004*/ 	.word	0x00000082


	//----- nvinfo : EIATTR_KPARAM_INFO
	.align		4
.L_2327:
        /*0008*/ 	.byte	0x04, 0x17
        /*000a*/ 	.short	(.L_2329 - .L_2328)
.L_2328:
        /*000c*/ 	.word	0x00000000
        /*0010*/ 	.short	0x0008
        /*0012*/ 	.short	0x0040
        /*0014*/ 	.byte	0x00, 0xf5, 0x21, 0x00


	//----- nvinfo : EIATTR_KPARAM_INFO
	.align		4
.L_2329:
        /*0018*/ 	.byte	0x04, 0x17
        /*001a*/ 	.short	(.L_2331 - .L_2330)
.L_2330:
        /*001c*/ 	.word	0x00000000
        /*0020*/ 	.short	0x0007
        /*0022*/ 	.short	0x0038
        /*0024*/ 	.byte	0x00, 0xf5, 0x21, 0x00


	//----- nvinfo : EIATTR_KPARAM_INFO
	.align		4
.L_2331:
        /*0028*/ 	.byte	0x04, 0x17
        /*002a*/ 	.short	(.L_2333 - .L_2332)
.L_2332:
        /*002c*/ 	.word	0x00000000
        /*0030*/ 	.short	0x0006
        /*0032*/ 	.short	0x0030
        /*0034*/ 	.byte	0x00, 0xf5, 0x21, 0x00


	//----- nvinfo : EIATTR_KPARAM_INFO
	.align		4
.L_2333:
        /*0038*/ 	.byte	0x04, 0x17
        /*003a*/ 	.short	(.L_2335 - .L_2334)
.L_2334:
        /*003c*/ 	.word	0x00000000
        /*0040*/ 	.short	0x0005
        /*0042*/ 	.short	0x0028
        /*0044*/ 	.byte	0x00, 0xf0, 0x21, 0x00


	//----- nvinfo : EIATTR_KPARAM_INFO
	.align		4
.L_2335:
        /*0048*/ 	.byte	0x04, 0x17
        /*004a*/ 	.short	(.L_2337 - .L_2336)
.L_2336:
        /*004c*/ 	.word	0x00000000
        /*0050*/ 	.short	0x0004
        /*0052*/ 	.short	0x0020
        /*0054*/ 	.byte	0x00, 0xf0, 0x11, 0x00


	//----- nvinfo : EIATTR_KPARAM_INFO
	.align		4
.L_2337:
        /*0058*/ 	.byte	0x04, 0x17
        /*005a*/ 	.short	(.L_2339 - .L_2338)
.L_2338:
        /*005c*/ 	.word	0x00000000
        /*0060*/ 	.short	0x0003
        /*0062*/ 	.short	0x0018
        /*0064*/ 	.byte	0x00, 0xf5, 0x21, 0x00


	//----- nvinfo : EIATTR_KPARAM_INFO
	.align		4
.L_2339:
        /*0068*/ 	.byte	0x04, 0x17
        /*006a*/ 	.short	(.L_2341 - .L_2340)
.L_2340:
        /*006c*/ 	.word	0x00000000
        /*0070*/ 	.short	0x0002
        /*0072*/ 	.short	0x0010
        /*0074*/ 	.byte	0x00, 0xf5, 0x21, 0x00


	//----- nvinfo : EIATTR_KPARAM_INFO
	.align		4
.L_2341:
        /*0078*/ 	.byte	0x04, 0x17
        /*007a*/ 	.short	(.L_2343 - .L_2342)
.L_2342:
        /*007c*/ 	.word	0x00000000
        /*0080*/ 	.short	0x0001
        /*0082*/ 	.short	0x0008
        /*0084*/ 	.byte	0x00, 0xf5, 0x21, 0x00


	//----- nvinfo : EIATTR_KPARAM_INFO
	.align		4
.L_2343:
        /*0088*/ 	.byte	0x04, 0x17
        /*008a*/ 	.short	(.L_2345 - .L_2344)
.L_2344:
        /*008c*/ 	.word	0x00000000
        /*0090*/ 	.short	0x0000
        /*0092*/ 	.short	0x0000
        /*0094*/ 	.byte	0x00, 0xf5, 0x21, 0x00


	//----- nvinfo : EIATTR_SPARSE_MMA_MASK
	.align		4
.L_2345:
        /*0098*/ 	.byte	0x03, 0x50
        /*009a*/ 	.short	0x0000


	//----- nvinfo : EIATTR_MAXREG_COUNT
	.align		4
        /*009c*/ 	.byte	0x03, 0x1b
        /*009e*/ 	.short	0x0028


	//----- nvinfo : EIATTR_NUM_BARRIERS
	.align		4
        /*00a0*/ 	.byte	0x02, 0x4c
        /*00a2*/ 	.byte	0x01
	.zero		1


	//----- nvinfo : EIATTR_ANNOTATIONS
	.align		4
        /*00a4*/ 	.byte	0x04, 0x55
        /*00a6*/ 	.short	(.L_2347 - .L_2346)


	//   ....[0]....
.L_2346:
        /* <DEDUP_REMOVED lines=25> */


	//----- nvinfo : EIATTR_MERCURY_ISA_VERSION
	.align		4
.L_2347:
        /*0220*/ 	.byte	0x03, 0x5f
        /*0222*/ 	.short	0x0101


	//----- nvinfo : EIATTR_COOP_GROUP_MASK_REGIDS
	.align		4
        /*0224*/ 	.byte	0x04, 0x29
        /*0226*/ 	.short	(.L_2349 - .L_2348)


	//   ....[0]....
.L_2348:
        /*0228*/ 	.word	0xffffffff


	//   ....[1]....
        /*022c*/ 	.word	0xffffffff


	//   ....[2]....
        /*0230*/ 	.word	0xffffffff


	//   ....[3]....
        /*0234*/ 	.word	0xffffffff


	//   ....[4]....
        /*0238*/ 	.word	0xffffffff


	//   ....[5]....
        /*023c*/ 	.word	0xffffffff


	//   ....[6]....
        /*0240*/ 	.word	0xffffffff


	//   ....[7]....
        /*0244*/ 	.word	0xffffffff


	//----- nvinfo : EIATTR_COOP_GROUP_INSTR_OFFSETS
	.align		4
.L_2349:
        /*0248*/ 	.byte	0x04, 0x28
        /*024a*/ 	.short	(.L_2351 - .L_2350)


	//   ....[0]....
.L_2350:
        /*024c*/ 	.word	0x000015d0


	//   ....[1]....
        /*0250*/ 	.word	0x00001610


	//   ....[2]....
        /*0254*/ 	.word	0x00001be0


	//   ....[3]....
        /*0258*/ 	.word	0x00001c20


	//   ....[4]....
        /*025c*/ 	.word	0x00001c50


	//   ....[5]....
        /*0260*/ 	.word	0x00001c70


	//   ....[6]....
        /*0264*/ 	.word	0x00001c90


	//   ....[7]....
        /*0268*/ 	.word	0x00001cb0


	//----- nvinfo : EIATTR_VRC_CTA_INIT_COUNT
	.align		4
.L_2351:
        /*026c*/ 	.byte	0x02, 0x4a
	.zero		1
	.zero		1


	//----- nvinfo : EIATTR_EXIT_INSTR_OFFSETS
	.align		4
        /*0270*/ 	.byte	0x04, 0x1c
        /*0272*/ 	.short	(.L_2353 - .L_2352)


	//   ....[0]....
.L_2352:
        /*0274*/ 	.word	0x00000060


	//   ....[1]....
        /*0278*/ 	.word	0x000028d0


	//----- nvinfo : EIATTR_MAX_THREADS
	.align		4
.L_2353:
        /*027c*/ 	.byte	0x04, 0x05
        /*027e*/ 	.short	(.L_2355 - .L_2354)
.L_2354:
        /*0280*/ 	.word	0x000001e0
        /*0284*/ 	.word	0x00000001
        /*0288*/ 	.word	0x00000001


	//----- nvinfo : EIATTR_CRS_STACK_SIZE
	.align		4
.L_2355:
        /*028c*/ 	.byte	0x04, 0x1e
        /*028e*/ 	.short	(.L_2357 - .L_2356)
.L_2356:
        /*0290*/ 	.word	0x00000000


	//----- nvinfo : EIATTR_CBANK_PARAM_SIZE
	.align		4
.L_2357:
        /*0294*/ 	.byte	0x03, 0x19
        /*0296*/ 	.short	0x0048


	//----- nvinfo : EIATTR_PARAM_CBANK
	.align		4
        /*0298*/ 	.byte	0x04, 0x0a
        /*029a*/ 	.short	(.L_2359 - .L_2358)
	.align		4
.L_2358:
        /*029c*/ 	.word	index@(.nv.constant0._ZN13group_norm_v214gn_cuda_kernelI6__halfLi480ELi3ELi32ELi30ELi1024ELb0ELi16ELi960ELi960ELi4ELb1ELi5ELb0ELb0ENS_16CompileConditionILi1000EEEEEvPT_PKS4_S7_S7_flPfS8_Pj)
        /*02a0*/ 	.short	0x0380
        /*02a2*/ 	.short	0x0048


	//----- nvinfo : EIATTR_SW_WAR
	.align		4
.L_2359:
        /*02a4*/ 	.byte	0x04, 0x36
        /*02a6*/ 	.short	(.L_2361 - .L_2360)
.L_2360:
        /*02a8*/ 	.word	0x00000008
.L_2361:


//--------------------- .nv.info._ZN13group_norm_v214gn_cuda_kernelI6__halfLi480ELi1ELi32ELi30ELi1024ELb0ELi32ELi960ELi960ELi4ELb1ELi4ELb0ELb0ENS_16CompileConditionILi1000EEEEEvPT_PKS4_S7_S7_flPfS8_Pj --------------------------
	.section	.nv.info._ZN13group_norm_v214gn_cuda_kernelI6__halfLi480ELi1ELi32ELi30ELi1024ELb0ELi32ELi960ELi960ELi4ELb1ELi4ELb0ELb0ENS_16CompileConditionILi1000EEEEEvPT_PKS4_S7_S7_flPfS8_Pj,"",@"SHT_CUDA_INFO"
	.sectionflags	@""
	.align	4


	//----- nvinfo : EIATTR_CUDA_API_VERSION
	.align		4
        /*0000*/ 	.byte	0x04, 0x37
        /*0002*/ 	.short	(.L_2363 - .L_2362)
.L_2362:
        /*0004*/ 	.word	0x00000082


	//----- nvinfo : EIATTR_KPARAM_INFO
	.align		4
.L_2363:
        /*0008*/ 	.byte	0x04, 0x17
        /*000a*/ 	.short	(.L_2365 - .L_2364)
.L_2364:
        /*000c*/ 	.word	0x00000000
        /*0010*/ 	.short	0x0008
        /*0012*/ 	.short	0x0040
        /*0014*/ 	.byte	0x00, 0xf5, 0x21, 0x00


	//----- nvinfo : EIATTR_KPARAM_INFO
	.align		4
.L_2365:
        /*0018*/ 	.byte	0x04, 0x17
        /*001a*/ 	.short	(.L_2367 - .L_2366)
.L_2366:
        /*001c*/ 	.word	0x00000000
        /*0020*/ 	.short	0x0007
        /*0022*/ 	.short	0x0038
        /*0024*/ 	.byte	0x00, 0xf5, 0x21, 0x00


	//----- nvinfo : EIATTR_KPARAM_INFO
	.align		4
.L_2367:
        /*0028*/ 	.byte	0x04, 0x17
        /*002a*/ 	.short	(.L_2369 - .L_2368)
.L_2368:
        /*002c*/ 	.word	0x00000000
        /*0030*/ 	.short	0x0006
        /*0032*/ 	.short	0x0030
        /*0034*/ 	.byte	0x00, 0xf5, 0x21, 0x00


	//----- nvinfo : EIATTR_KPARAM_INFO
	.align		4
.L_2369:
        /*0038*/ 	.byte	0x04, 0x17
        /*003a*/ 	.short	(.L_2371 - .L_2370)
.L_2370:
        /*003c*/ 	.word	0x00000000
        /*0040*/ 	.short	0x0005
        /*0042*/ 	.short	0x0028
        /*0044*/ 	.byte	0x00, 0xf0, 0x21, 0x00


	//----- nvinfo : EIATTR_KPARAM_INFO
	.align		4
.L_2371:
        /*0048*/ 	.byte	0x04, 0x17
        /*004a*/ 	.short	(.L_2373 - .L_2372)
.L_2372:
        /*004c*/ 	.word	0x00000000
        /*0050*/ 	.short	0x0004
        /*0052*/ 	.short	0x0020
        /*0054*/ 	.byte	0x00, 0xf0, 0x11, 0x00


	//----- nvinfo : EIATTR_KPARAM_INFO
	.align		4
.L_2373:
        /*0058*/ 	.byte	0x04, 0x17
        /*005a*/ 	.short	(.L_2375 - .L_2374)
.L_2374:
        /*005c*/ 	.word	0x00000000
        /*0060*/ 	.short	0x0003
        /*0062*/ 	.short	0x0018
        /*0064*/ 	.byte	0x00, 0xf5, 0x21, 0x00


	//----- nvinfo : EIATTR_KPARAM_INFO
	.align		4
.L_2375:
        /*0068*/ 	.byte	0x04, 0x17
        /*006a*/ 	.short	(.L_2377 - .L_2376)
.L_2376:
        /*006c*/ 	.word	0x00000000
        /*0070*/ 	.short	0x0002
        /*0072*/ 	.short	0x0010
        /*0074*/ 	.byte	0x00, 0xf5, 0x21, 0x00


	//----- nvinfo : EIATTR_KPARAM_INFO
	.align		4
.L_2377:
        /*0078*/ 	.byte	0x04, 0x17
        /*007a*/ 	.short	(.L_2379 - .L_2378)
.L_2378:
        /*007c*/ 	.word	0x00000000
        /*0080*/ 	.short	0x0001
        /*0082*/ 	.short	0x0008
        /*0084*/ 	.byte	0x00, 0xf5, 0x21, 0x00


	//----- nvinfo : EIATTR_KPARAM_INFO
	.align		4
.L_2379:
        /*0088*/ 	.byte	0x04, 0x17
        /*008a*/ 	.short	(.L_2381 - .L_2380)
.L_2380:
        /*008c*/ 	.word	0x00000000
        /*0090*/ 	.short	0x0000
        /*0092*/ 	.short	0x0000
        /*0094*/ 	.byte	0x00, 0xf5, 0x21, 0x00


	//----- nvinfo : EIATTR_SPARSE_MMA_MASK
	.align		4
.L_2381:
        /*0098*/ 	.byte	0x03, 0x50
        /*009a*/ 	.short	0x0000


	//----- nvinfo : EIATTR_MAXREG_COUNT
	.align		4
        /*009c*/ 	.byte	0x03, 0x1b
        /*009e*/ 	.short	0x0080


	//----- nvinfo : EIATTR_NUM_BARRIERS
	.align		4
        /*00a0*/ 	.byte	0x02, 0x4c
        /*00a2*/ 	.byte	0x01
	.zero		1


	//----- nvinfo : EIATTR_MERCURY_ISA_VERSION
	.align		4
        /*00a4*/ 	.byte	0x03, 0x5f
        /*00a6*/ 	.short	0x0101


	//----- nvinfo : EIATTR_COOP_GROUP_MASK_REGIDS
	.align		4
        /*00a8*/ 	.byte	0x04, 0x29
        /*00aa*/ 	.short	(.L_2383 - .L_2382)


	//   ....[0]....
.L_2382:
        /*00ac*/ 	.word	0xffffffff


	//   ....[1]....
        /*00b0*/ 	.word	0xffffffff


	//   ....[2]....
        /*00b4*/ 	.word	0xffffffff


	//   ....[3]....
        /*00b8*/ 	.word	0xffffffff


	//   ....[4]....
        /*00bc*/ 	.word	0xffffffff


	//   ....[5]....
        /*00c0*/ 	.word	0xffffffff


	//   ....[6]....
        /*00c4*/ 	.word	0xffffffff


	//   ....[7]....
        /*00c8*/ 	.word	0xffffffff


	//----- nvinfo : EIATTR_COOP_GROUP_INSTR_OFFSETS
	.align		4
.L_2383:
        /*00cc*/ 	.byte	0x04, 0x28
        /*00ce*/ 	.short	(.L_2385 - .L_2384)


	//   ....[0]....
.L_2384:
        /*00d0*/ 	.word	0x00001b00


	//   ....[1]....
        /*00d4*/ 	.word	0x00001b30


	//   ....[2]....
        /*00d8*/ 	.word	0x00001e80


	//   ....[3]....
        /*00dc*/ 	.word	0x00001eb0


	//   ....[4]....
        /*00e0*/ 	.word	0x00001ee0


	//   ....[5]....
        /*00e4*/ 	.word	0x00001ef0


	//   ....[6]....
        /*00e8*/ 	.word	0x00001f20


	//   ....[7]....
        /*00ec*/ 	.word	0x00001f30


	//----- nvinfo : EIATTR_VRC_CTA_INIT_COUNT
	.align		4
.L_2385:
        /*00f0*/ 	.byte	0x02, 0x4a
	.zero		1
	.zero		1


	//----- nvinfo : EIATTR_EXIT_INSTR_OFFSETS
	.align		4
        /*00f4*/ 	.byte	0x04, 0x1c
        /*00f6*/ 	.short	(.L_2387 - .L_2386)


	//   ....[0]....
.L_2386:
        /*00f8*/ 	.word	0x00000050


	//   ....[1]....
        /*00fc*/ 	.word	0x00003120


	//----- nvinfo : EIATTR_MAX_THREADS
	.align		4
.L_2387:
        /*0100*/ 	.byte	0x04, 0x05
        /*0102*/ 	.short	(.L_2389 - .L_2388)
.L_2388:
        /*0104*/ 	.word	0x000001e0
        /*0108*/ 	.word	0x00000001
        /*010c*/ 	.word	0x00000001


	//----- nvinfo : EIATTR_CRS_STACK_SIZE
	.align		4
.L_2389:
        /*0110*/ 	.byte	0x04, 0x1e
        /*0112*/ 	.short	(.L_2391 - .L_2390)
.L_2390:
        /*0114*/ 	.word	0x00000000


	//----- nvinfo : EIATTR_CBANK_PARAM_SIZE
	.align		4
.L_2391:
        /*0118*/ 	.byte	0x03, 0x19
        /*011a*/ 	.short	0x0048


	//----- nvinfo : EIATTR_PARAM_CBANK
	.align		4
        /*011c*/ 	.byte	0x04, 0x0a
        /*011e*/ 	.short	(.L_2393 - .L_2392)
	.align		4
.L_2392:
        /*0120*/ 	.word	index@(.nv.constant0._ZN13group_norm_v214gn_cuda_kernelI6__halfLi480ELi1ELi32ELi30ELi1024ELb0ELi32ELi960ELi960ELi4ELb1ELi4ELb0ELb0ENS_16CompileConditionILi1000EEEEEvPT_PKS4_S7_S7_flPfS8_Pj)
        /*0124*/ 	.short	0x0380
        /*0126*/ 	.short	0x0048


	//----- nvinfo : EIATTR_SW_WAR
	.align		4
.L_2393:
        /*0128*/ 	.byte	0x04, 0x36
        /*012a*/ 	.short	(.L_2395 - .L_2394)
.L_2394:
        /*012c*/ 	.word	0x00000008
.L_2395:


//--------------------- .nv.info._ZN13group_norm_v214gn_cuda_kernelI6__halfLi480ELi1ELi32ELi30ELi1024ELb0ELi64ELi960ELi960ELi4ELb1ELi9ELb0ELb0ENS_16CompileConditionILi1000EEEEEvPT_PKS4_S7_S7_flPfS8_Pj --------------------------
	.section	.nv.info._ZN13group_norm_v214gn_cuda_kernelI6__halfLi480ELi1ELi32ELi30ELi1024ELb0ELi64ELi960ELi960ELi4ELb1ELi9ELb0ELb0ENS_16CompileConditionILi1000EEEEEvPT_PKS4_S7_S7_flPfS8_Pj,"",@"SHT_CUDA_INFO"
	.sectionflags	@""
	.align	4


	//----- nvinfo : EIATTR_CUDA_API_VERSION
	.align		4
        /*0000*/ 	.byte	0x04, 0x37
        /*0002*/ 	.short	(.L_2397 - .L_2396)
.L_2396:
        /*0004*/ 	.word	0x00000082


	//----- nvinfo : EIATTR_KPARAM_INFO
	.align		4
.L_2397:
        /*0008*/ 	.byte	0x04, 0x17
        /*000a*/ 	.short	(.L_2399 - .L_2398)
.L_2398:
        /*000c*/ 	.word	0x00000000
        /*0010*/ 	.short	0x0008
        /*0012*/ 	.short	0x0040
        /*0014*/ 	.byte	0x00, 0xf5, 0x21, 0x00


	//----- nvinfo : EIATTR_KPARAM_INFO
	.align		4
.L_2399:
        /*0018*/ 	.byte	0x04, 0x17
        /*001a*/ 	.short	(.L_2401 - .L_2400)
.L_2400:
        /*001c*/ 	.word	0x00000000
        /*0020*/ 	.short	0x0007
        /*0022*/ 	.short	0x0038
        /*0024*/ 	.byte	0x00, 0xf5, 0x21, 0x00


	//----- nvinfo : EIATTR_KPARAM_INFO
	.align		4
.L_2401:
        /*0028*/ 	.byte	0x04, 0x17
        /*002a*/ 	.short	(.L_2403 - .L_2402)
.L_2402:
        /*002c*/ 	.word	0x00000000
        /*0030*/ 	.short	0x0006
        /*0032*/ 	.short	0x0030
        /*0034*/ 	.byte	0x00, 0xf5, 0x21, 0x00


	//----- nvinfo : EIATTR_KPARAM_INFO
	.align		4
.L_2403:
        /*0038*/ 	.byte	0x04, 0x17
        /*003a*/ 	.short	(.L_2405 - .L_2404)
.L_2404:
        /*003c*/ 	.word	0x00000000
        /*0040*/ 	.short	0x0005
        /*0042*/ 	.short	0x0028
        /*0044*/ 	.byte	0x00, 0xf0, 0x21, 0x00


	//----- nvinfo : EIATTR_KPARAM_INFO
	.align		4
.L_2405:
        /*0048*/ 	.byte	0x04, 0x17
        /*004a*/ 	.short	(.L_2407 - .L_2406)
.L_2406:
        /*004c*/ 	.word	0x00000000
        /*0050*/ 	.short	0x0004
        /*0052*/ 	.short	0x0020
        /*0054*/ 	.byte	0x00, 0xf0, 0x11, 0x00


	//----- nvinfo : EIATTR_KPARAM_INFO
	.align		4
.L_2407:
        /*0058*/ 	.byte	0x04, 0x17
        /*005a*/ 	.short	(.L_2409 - .L_2408)
.L_2408:
        /*005c*/ 	.word	0x00000000
        /*0060*/ 	.short	0x0003
        /*0062*/ 	.short	0x0018
        /*0064*/ 	.byte	0x00, 0xf5, 0x21, 0x00


	//----- nvinfo : EIATTR_KPARAM_INFO
	.align		4
.L_2409:
        /*0068*/ 	.byte	0x04, 0x17
        /*006a*/ 	.short	(.L_2411 - .L_2410)
.L_2410:
        /*006c*/ 	.word	0x00000000
        /*0070*/ 	.short	0x0002
        /*0072*/ 	.short	0x0010
        /*0074*/ 	.byte	0x00, 0xf5, 0x21, 0x00


	//----- nvinfo : EIATTR_KPARAM_INFO
	.align		4
.L_2411:
        /*0078*/ 	.byte	0x04, 0x17
        /*007a*/ 	.short	(.L_2413 - .L_2412)
.L_2412:
        /*007c*/ 	.word	0x00000000
        /*0080*/ 	.short	0x0001
        /*0082*/ 	.short	0x0008
        /*0084*/ 	.byte	0x00, 0xf5, 0x21, 0x00


	//----- nvinfo : EIATTR_KPARAM_INFO
	.align		4
.L_2413:
        /*0088*/ 	.byte	0x04, 0x17
        /*008a*/ 	.short	(.L_2415 - .L_2414)
.L_2414:
        /*008c*/ 	.word	0x00000000
        /*0090*/ 	.short	0x0000
        /*0092*/ 	.short	0x0000
        /*0094*/ 	.byte	0x00, 0xf5, 0x21, 0x00


	//----- nvinfo : EIATTR_SPARSE_MMA_MASK
	.align		4
.L_2415:
        /*0098*/ 	.byte	0x03, 0x50
        /*009a*/ 	.short	0x0000


	//----- nvinfo : EIATTR_MAXREG_COUNT
	.align		4
        /*009c*/ 	.byte	0x03, 0x1b
        /*009e*/ 	.short	0x0080


	//----- nvinfo : EIATTR_NUM_BARRIERS
	.align		4
        /*00a0*/ 	.byte	0x02, 0x4c
        /*00a2*/ 	.byte	0x01
	.zero		1


	//----- nvinfo : EIATTR_ANNOTATIONS
	.align		4
        /*00a4*/ 	.byte	0x04, 0x55
        /*00a6*/ 	.short	(.L_2417 - .L_2416)


	//   ....[0]....
.L_2416:
        /* <DEDUP_REMOVED lines=45> */


	//----- nvinfo : EIATTR_MERCURY_ISA_VERSION
	.align		4
.L_2417:
        /*0368*/ 	.byte	0x03, 0x5f
        /*036a*/ 	.short	0x0101


	//----- nvinfo : EIATTR_COOP_GROUP_MASK_REGIDS
	.align		4
        /*036c*/ 	.byte	0x04, 0x29
        /*036e*/ 	.short	(.L_2419 - .L_2418)


	//   ....[0]....
.L_2418:
        /*0370*/ 	.word	0xffffffff


	//   ....[1]....
        /*0374*/ 	.word	0xffffffff


	//   ....[2]....
        /*0378*/ 	.word	0xffffffff


	//   ....[3]....
        /*037c*/ 	.word	0xffffffff


	//   ....[4]....
        /*0380*/ 	.word	0xffffffff


	//   ....[5]....
        /*0384*/ 	.word	0xffffffff


	//   ....[6]....
        /*0388*/ 	.word	0xffffffff


	//   ....[7]....
        /*038c*/ 	.word	0xffffffff


	//----- nvinfo : EIATTR_COOP_GROUP_INSTR_OFFSETS
	.align		4
.L_2419:
        /*0390*/ 	.byte	0x04, 0x28
        /*0392*/ 	.short	(.L_2421 - .L_2420)


	//   ....[0]....
.L_2420:
        /*0394*/ 	.word	0x00002950


	//   ....[1]....
        /*0398*/ 	.word	0x00002960


	//   ....[2]....
        /*039c*/ 	.word	0x00002da0


	//   ....[3]....
        /*03a0*/ 	.word	0x00002db0


	//   ....[4]....
        /*03a4*/ 	.word	0x00002df0


	//   ....[5]....
        /*03a8*/ 	.word	0x00002e00


	//   ....[6]....
        /*03ac*/ 	.word	0x00002e30


	//   ....[7]....
        /*03b0*/ 	.word	0x00002e40


	//----- nvinfo : EIATTR_VRC_CTA_INIT_COUNT
	.align		4
.L_2421:
        /*03b4*/ 	.byte	0x02, 0x4a
	.zero		1
	.zero		1


	//----- nvinfo : EIATTR_EXIT_INSTR_OFFSETS
	.align		4
        /*03b8*/ 	.byte	0x04, 0x1c
        /*03ba*/ 	.short	(.L_2423 - .L_2422)


	//   ....[0]....
.L_2422:
        /*03bc*/ 	.word	0x00000060


	//   ....[1]....
        /*03c0*/ 	.word	0x00005350


	//----- nvinfo : EIATTR_MAX_THREADS
	.align		4
.L_2423:
        /*03c4*/ 	.byte	0x04, 0x05
        /*03c6*/ 	.short	(.L_2425 - .L_2424)
.L_2424:
        /*03c8*/ 	.word	0x000001e0
        /*03cc*/ 	.word	0x00000001
        /*03d0*/ 	.word	0x00000001


	//----- nvinfo : EIATTR_CRS_STACK_SIZE
	.align		4
.L_2425:
        /*03d4*/ 	.byte	0x04, 0x1e
        /*03d6*/ 	.short	(.L_2427 - .L_2426)
.L_2426:
        /*03d8*/ 	.word	0x00000000


	//----- nvinfo : EIATTR_CBANK_PARAM_SIZE
	.align		4
.L_2427:
        /*03dc*/ 	.byte	0x03, 0x19
        /*03de*/ 	.short	0x0048


	//----- nvinfo : EIATTR_PARAM_CBANK
	.align		4
        /*03e0*/ 	.byte	0x04, 0x0a
        /*03e2*/ 	.short	(.L_2429 - .L_2428)
	.align		4
.L_2428:
        /*03e4*/ 	.word	index@(.nv.constant0._ZN13group_norm_v214gn_cuda_kernelI6__halfLi480ELi1ELi32ELi30ELi1024ELb0ELi64ELi960ELi960ELi4ELb1ELi9ELb0ELb0ENS_16CompileConditionILi1000EEEEEvPT_PKS4_S7_S7_flPfS8_Pj)
        /*03e8*/ 	.short	0x0380
        /*03ea*/ 	.short	0x0048


	//----- nvinfo : EIATTR_SW_WAR
	.align		4
.L_2429:
        /*03ec*/ 	.byte	0x04, 0x36
        /*03ee*/ 	.short	(.L_2431 - .L_2430)
.L_2430:
        /*03f0*/ 	.word	0x00000008
.L_2431:


//--------------------- .nv.info._ZN13group_norm_v214gn_cuda_kernelI6__halfLi480ELi2ELi32ELi30ELi1024ELb0ELi32ELi960ELi960ELi4ELb1ELi7ELb0ELb0ENS_16CompileConditionILi1000EEEEEvPT_PKS4_S7_S7_flPfS8_Pj --------------------------
	.section	.nv.info._ZN13group_norm_v214gn_cuda_kernelI6__halfLi480ELi2ELi32ELi30ELi1024ELb0ELi32ELi960ELi960ELi4ELb1ELi7ELb0ELb0ENS_16CompileConditionILi1000EEEEEvPT_PKS4_S7_S7_flPfS8_Pj,"",@"SHT_CUDA_INFO"
	.sectionflags	@""
	.align	4


	//----- nvinfo : EIATTR_CUDA_API_VERSION
	.align		4
        /*0000*/ 	.byte	0x04, 0x37
        /*0002*/ 	.short	(.L_2433 - .L_2432)
.L_2432:
        /*0004*/ 	.word	0x00000082


	//----- nvinfo : EIATTR_KPARAM_INFO
	.align		4
.L_2433:
        /*0008*/ 	.byte	0x04, 0x17
        /*000a*/ 	.short	(.L_2435 - .L_2434)
.L_2434:
        /*000c*/ 	.word	0x00000000
        /*0010*/ 	.short	0x0008
        /*0012*/ 	.short	0x0040
        /*0014*/ 	.byte	0x00, 0xf5, 0x21, 0x00


	//----- nvinfo : EIATTR_KPARAM_INFO
	.align		4
.L_2435:
        /*0018*/ 	.byte	0x04, 0x17
        /*001a*/ 	.short	(.L_2437 - .L_2436)
.L_2436:
        /*001c*/ 	.word	0x00000000
        /*0020*/ 	.short	0x0007
        /*0022*/ 	.short	0x0038
        /*0024*/ 	.byte	0x00, 0xf5, 0x21, 0x00


	//----- nvinfo : EIATTR_KPARAM_INFO
	.align		4
.L_2437:
        /*0028*/ 	.byte	0x04, 0x17
        /*002a*/ 	.short	(.L_2439 - .L_2438)
.L_2438:
        /*002c*/ 	.word	0x00000000
        /*0030*/ 	.short	0x0006
        /*0032*/ 	.short	0x0030
        /*0034*/ 	.byte	0x00, 0xf5, 0x21, 0x00


	//----- nvinfo : EIATTR_KPARAM_INFO
	.align		4
.L_2439:
        /*0038*/ 	.byte	0x04, 0x17
        /*003a*/ 	.short	(.L_2441 - .L_2440)
.L_2440:
        /*003c*/ 	.word	0x00000000
        /*0040*/ 	.short	0x0005
        /*0042*/ 	.short	0x0028
        /*0044*/ 	.byte	0x00, 0xf0, 0x21, 0x00


	//----- nvinfo : EIATTR_KPARAM_INFO
	.align		4
.L_2441:
        /*0048*/ 	.byte	0x04, 0x17
        /*004a*/ 	.short	(.L_2443 - .L_2442)
.L_2442:
        /*004c*/ 	.word	0x00000000
        /*0050*/ 	.short	0x0004
        /*0052*/ 	.short	0x0020
        /*0054*/ 	.byte	0x00, 0xf0, 0x11, 0x00


	//----- nvinfo : EIATTR_KPARAM_INFO
	.align		4
.L_2443:
        /*0058*/ 	.byte	0x04, 0x17
        /*005a*/ 	.short	(.L_2445 - .L_2444)
.L_2444:
        /*005c*/ 	.word	0x00000000
        /*0060*/ 	.short	0x0003
        /*0062*/ 	.short	0x0018
        /*0064*/ 	.byte	0x00, 0xf5, 0x21, 0x00


	//----- nvinfo : EIATTR_KPARAM_INFO
	.align		4
.L_2445:
        /*0068*/ 	.byte	0x04, 0x17
        /*006a*/ 	.short	(.L_2447 - .L_2446)
.L_2446:
        /*006c*/ 	.word	0x00000000
        /*0070*/ 	.short	0x0002
        /*0072*/ 	.short	0x0010
        /*0074*/ 	.byte	0x00, 0xf5, 0x21, 0x00


	//----- nvinfo : EIATTR_KPARAM_INFO
	.align		4
.L_2447:
        /*0078*/ 	.byte	0x04, 0x17
        /*007a*/ 	.short	(.L_2449 - .L_2448)
.L_2448:
        /*007c*/ 	.word	0x00000000
        /*0080*/ 	.short	0x0001
        /*0082*/ 	.short	0x0008
        /*0084*/ 	.byte	0x00, 0xf5, 0x21, 0x00


	//----- nvinfo : EIATTR_KPARAM_INFO
	.align		4
.L_2449:
        /*0088*/ 	.byte	0x04, 0x17
        /*008a*/ 	.short	(.L_2451 - .L_2450)
.L_2450:
        /*008c*/ 	.word	0x00000000
        /*0090*/ 	.short	0x0000
        /*0092*/ 	.short	0x0000
        /*0094*/ 	.byte	0x00, 0xf5, 0x21, 0x00


	//----- nvinfo : EIATTR_SPARSE_MMA_MASK
	.align		4
.L_2451:
        /*0098*/ 	.byte	0x03, 0x50
        /*009a*/ 	.short	0x0000


	//----- nvinfo : EIATTR_MAXREG_COUNT
	.align		4
        /*009c*/ 	.byte	0x03, 0x1b
        /*009e*/ 	.short	0x0040


	//----- nvinfo : EIATTR_NUM_BARRIERS
	.align		4
        /*00a0*/ 	.byte	0x02, 0x4c
        /*00a2*/ 	.byte	0x01
	.zero		1


	//----- nvinfo : EIATTR_ANNOTATIONS
	.align		4
        /*00a4*/ 	.byte	0x04, 0x55
        /*00a6*/ 	.short	(.L_2453 - .L_2452)


	//   ....[0]....
.L_2452:
        /* <DEDUP_REMOVED lines=41> */


	//----- nvinfo : EIATTR_MERCURY_ISA_VERSION
	.align		4
.L_2453:
        /*0328*/ 	.byte	0x03, 0x5f
        /*032a*/ 	.short	0x0101


	//----- nvinfo : EIATTR_COOP_GROUP_MASK_REGIDS
	.align		4
        /*032c*/ 	.byte	0x04, 0x29
        /*032e*/ 	.short	(.L_2455 - .L_2454)


	//   ....[0]....
.L_2454:
        /*0330*/ 	.word	0xffffffff


	//   ....[1]....
        /*0334*/ 	.word	0xffffffff


	//   ....[2]....
        /*0338*/ 	.word	0xffffffff


	//   ....[3]....
        /*033c*/ 	.word	0xffffffff


	//   ....[4]....
        /*0340*/ 	.word	0xffffffff


	//   ....[5]....
        /*0344*/ 	.word	0xffffffff


	//   ....[6]....
        /*0348*/ 	.word	0xffffffff


	//   ....[7]....
        /*034c*/ 	.word	0xffffffff


	//----- nvinfo : EIATTR_COOP_GROUP_INSTR_OFFSETS
	.align		4
.L_2455:
        /*0350*/ 	.byte	0x04, 0x28
        /*0352*/ 	.short	(.L_2457 - .L_2456)


	//   ....[0]....
.L_2456:
        /*0354*/ 	.word	0x00001d40


	//   ....[1]....
        /*0358*/ 	.word	0x00001d50


	//   ....[2]....
        /*035c*/ 	.word	0x000021e0


	//   ....[3]....
        /*0360*/ 	.word	0x00002210


	//   ....[4]....
        /*0364*/ 	.word	0x00002240


	//   ....[5]....
        /*0368*/ 	.word	0x00002250


	//   ....[6]....
        /*036c*/ 	.word	0x00002280


	//   ....[7]....
        /*0370*/ 	.word	0x00002290


	//----- nvinfo : EIATTR_VRC_CTA_INIT_COUNT
	.align		4
.L_2457:
        /*0374*/ 	.byte	0x02, 0x4a
	.zero		1
	.zero		1


	//----- nvinfo : EIATTR_EXIT_INSTR_OFFSETS
	.align		4
        /*0378*/ 	.byte	0x04, 0x1c
        /*037a*/ 	.short	(.L_2459 - .L_2458)


	//   ....[0]....
.L_2458:
        /*037c*/ 	.word	0x00000060


	//   ....[1]....
        /*0380*/ 	.word	0x00003800


	//----- nvinfo : EIATTR_MAX_THREADS
	.align		4
.L_2459:
        /*0384*/ 	.byte	0x04, 0x05
        /*0386*/ 	.short	(.L_2461 - .L_2460)
.L_2460:
        /*0388*/ 	.word	0x000001e0
        /*038c*/ 	.word	0x00000001
        /*0390*/ 	.word	0x00000001


	//----- nvinfo : EIATTR_CRS_STACK_SIZE
	.align		4
.L_2461:
        /*0394*/ 	.byte	0x04, 0x1e
        /*0396*/ 	.short	(.L_2463 - .L_2462)
.L_2462:
        /*0398*/ 	.word	0x00000000


	//----- nvinfo : EIATTR_CBANK_PARAM_SIZE
	.align		4
.L_2463:
        /*039c*/ 	.byte	0x03, 0x19
        /*039e*/ 	.short	0x0048


	//----- nvinfo : EIATTR_PARAM_CBANK
	.align		4
        /*03a0*/ 	.byte	0x04, 0x0a
        /*03a2*/ 	.short	(.L_2465 - .L_2464)
	.align		4
.L_2464:
        /*03a4*/ 	.word	index@(.nv.constant0._ZN13group_norm_v214gn_cuda_kernelI6__halfLi480ELi2ELi32ELi30ELi1024ELb0ELi32ELi960ELi960ELi4ELb1ELi7ELb0ELb0ENS_16CompileConditionILi1000EEEEEvPT_PKS4_S7_S7_flPfS8_Pj)
        /*03a8*/ 	.short	0x0380
        /*03aa*/ 	.short	0x0048


	//----- nvinfo : EIATTR_SW_WAR
	.align		4
.L_2465:
        /*03ac*/ 	.byte	0x04, 0x36
        /*03ae*/ 	.short	(.L_2467 - .L_2466)
.L_2466:
        /*03b0*/ 	.word	0x00000008
.L_2467:


//--------------------- .nv.info._ZN13group_norm_v214gn_cuda_kernelI6__halfLi480ELi2ELi32ELi30ELi1024ELb0ELi32ELi960ELi960ELi4ELb1ELi9ELb0ELb0ENS_16CompileConditionILi1000EEEEEvPT_PKS4_S7_S7_flPfS8_Pj --------------------------
	.section	.nv.info._ZN13group_norm_v214gn_cuda_kernelI6__halfLi480ELi2ELi32ELi30ELi1024ELb0ELi32ELi960ELi960ELi4ELb1ELi9ELb0ELb0ENS_16CompileConditionILi1000EEEEEvPT_PKS4_S7_S7_flPfS8_Pj,"",@"SHT_CUDA_INFO"
	.sectionflags	@""
	.align	4


	//----- nvinfo : EIATTR_CUDA_API_VERSION
	.align		4
        /*0000*/ 	.byte	0x04, 0x37
        /*0002*/ 	.short	(.L_2469 - .L_2468)
.L_2468:
        /*0004*/ 	.word	0x00000082


	//----- nvinfo : EIATTR_KPARAM_INFO
	.align		4
.L_2469:
        /*0008*/ 	.byte	0x04, 0x17
        /*000a*/ 	.short	(.L_2471 - .L_2470)
.L_2470:
        /*000c*/ 	.word	0x00000000
        /*0010*/ 	.short	0x0008
        /*0012*/ 	.short	0x0040
        /*0014*/ 	.byte	0x00, 0xf5, 0x21, 0x00


	//----- nvinfo : EIATTR_KPARAM_INFO
	.align		4
.L_2471:
        /*0018*/ 	.byte	0x04, 0x17
        /*001a*/ 	.short	(.L_2473 - .L_2472)
.L_2472:
        /*001c*/ 	.word	0x00000000
        /*0020*/ 	.short	0x0007
        /*0022*/ 	.short	0x0038
        /*0024*/ 	.byte	0x00, 0xf5, 0x21, 0x00


	//----- nvinfo : EIATTR_KPARAM_INFO
	.align		4
.L_2473:
        /*0028*/ 	.byte	0x04, 0x17
        /*002a*/ 	.short	(.L_2475 - .L_2474)
.L_2474:
        /*002c*/ 	.word	0x00000000
        /*0030*/ 	.short	0x0006
        /*0032*/ 	.short	0x0030
        /*0034*/ 	.byte	0x00, 0xf5, 0x21, 0x00


	//----- nvinfo : EIATTR_KPARAM_INFO
	.align		4
.L_2475:
        /*0038*/ 	.byte	0x04, 0x17
        /*003a*/ 	.short	(.L_2477 - .L_2476)
.L_2476:
        /*003c*/ 	.word	0x00000000
        /*0040*/ 	.short	0x0005
        /*0042*/ 	.short	0x0028
        /*0044*/ 	.byte	0x00, 0xf0, 0x21, 0x00


	//----- nvinfo : EIATTR_KPARAM_INFO
	.align		4
.L_2477:
        /*0048*/ 	.byte	0x04, 0x17
        /*004a*/ 	.short	(.L_2479 - .L_2478)
.L_2478:
        /*004c*/ 	.word	0x00000000
        /*0050*/ 	.short	0x0004
        /*0052*/ 	.short	0x0020
        /*0054*/ 	.byte	0x00, 0xf0, 0x11, 0x00


	//----- nvinfo : EIATTR_KPARAM_INFO
	.align		4
.L_2479:
        /*0058*/ 	.byte	0x04, 0x17
        /*005a*/ 	.short	(.L_2481 - .L_2480)
.L_2480:
        /*005c*/ 	.word	0x00000000
        /*0060*/ 	.short	0x0003
        /*0062*/ 	.short	0x0018
        /*0064*/ 	.byte	0x00, 0xf5, 0x21, 0x00


	//----- nvinfo : EIATTR_KPARAM_INFO
	.align		4
.L_2481:
        /*0068*/ 	.byte	0x04, 0x17
        /*006a*/ 	.short	(.L_2483 - .L_2482)
.L_2482:
        /*006c*/ 	.word	0x00000000
        /*0070*/ 	.short	0x0002
        /*0072*/ 	.short	0x0010
        /*0074*/ 	.byte	0x00, 0xf5, 0x21, 0x00


	//----- nvinfo : EIATTR_KPARAM_INFO
	.align		4
.L_2483:
        /*0078*/ 	.byte	0x04, 0x17
        /*007a*/ 	.short	(.L_2485 - .L_2484)
.L_2484:
        /*007c*/ 	.word	0x00000000
        /*0080*/ 	.short	0x0001
        /*0082*/ 	.short	0x0008
        /*0084*/ 	.byte	0x00, 0xf5, 0x21, 0x00


	//----- nvinfo : EIATTR_KPARAM_INFO
	.align		4
.L_2485:
        /*0088*/ 	.byte	0x04, 0x17
        /*008a*/ 	.short	(.L_2487 - .L_2486)
.L_2486:
        /*008c*/ 	.word	0x00000000
        /*0090*/ 	.short	0x0000
        /*0092*/ 	.short	0x0000
        /*0094*/ 	.byte	0x00, 0xf5, 0x21, 0x00


	//----- nvinfo : EIATTR_SPARSE_MMA_MASK
	.align		4
.L_2487:
        /*0098*/ 	.byte	0x03, 0x50
        /*009a*/ 	.short	0x0000


	//----- nvinfo : EIATTR_MAXREG_COUNT
	.align		4
        /*009c*/ 	.byte	0x03, 0x1b
        /*009e*/ 	.short	0x0040


	//----- nvinfo : EIATTR_NUM_BARRIERS
	.align		4
        /*00a0*/ 	.byte	0x02, 0x4c
        /*00a2*/ 	.byte	0x01
	.zero		1


	//----- nvinfo : EIATTR_ANNOTATIONS
	.align		4
        /*00a4*/ 	.byte	0x04, 0x55
        /*00a6*/ 	.short	(.L_2489 - .L_2488)


	//   ....[0]....
.L_2488:
        /* <DEDUP_REMOVED lines=41> */


	//----- nvinfo : EIATTR_MERCURY_ISA_VERSION
	.align		4
.L_2489:
        /*0328*/ 	.byte	0x03, 0x5f
        /*032a*/ 	.short	0x0101


	//----- nvinfo : EIATTR_COOP_GROUP_MASK_REGIDS
	.align		4
        /*032c*/ 	.byte	0x04, 0x29
        /*032e*/ 	.short	(.L_2491 - .L_2490)


	//   ....[0]....
.L_2490:
        /*0330*/ 	.word	0xffffffff


	//   ....[1]....
        /*0334*/ 	.word	0xffffffff


	//   ....[2]....
        /*0338*/ 	.word	0xffffffff


	//   ....[3]....
        /*033c*/ 	.word	0xffffffff


	//   ....[4]....
        /*0340*/ 	.word	0xffffffff


	//   ....[5]....
        /*0344*/ 	.word	0xffffffff


	//   ....[6]....
        /*0348*/ 	.word	0xffffffff


	//   ....[7]....
        /*034c*/ 	.word	0xffffffff


	//----- nvinfo : EIATTR_COOP_GROUP_INSTR_OFFSETS
	.align		4
.L_2491:
        /*0350*/ 	.byte	0x04, 0x28
        /*0352*/ 	.short	(.L_2493 - .L_2492)


	//   ....[0]....
.L_2492:
        /*0354*/ 	.word	0x00001d40


	//   ....[1]....
        /*0358*/ 	.word	0x00001d50


	//   ....[2]....
        /*035c*/ 	.word	0x000021e0


	//   ....[3]....
        /*0360*/ 	.word	0x00002210


	//   ....[4]....
        /*0364*/ 	.word	0x00002240


	//   ....[5]....
        /*0368*/ 	.word	0x00002250


	//   ....[6]....
        /*036c*/ 	.word	0x00002280


	//   ....[7]....
        /*0370*/ 	.word	0x00002290


	//----- nvinfo : EIATTR_VRC_CTA_INIT_COUNT
	.align		4
.L_2493:
        /*0374*/ 	.byte	0x02, 0x4a
	.zero		1
	.zero		1


	//----- nvinfo : EIATTR_EXIT_INSTR_OFFSETS
	.align		4
        /*0378*/ 	.byte	0x04, 0x1c
        /*037a*/ 	.short	(.L_2495 - .L_2494)


	//   ....[0]....
.L_2494:
        /*037c*/ 	.word	0x00000060


	//   ....[1]....
        /*0380*/ 	.word	0x00003800


	//----- nvinfo : EIATTR_MAX_THREADS
	.align		4
.L_2495:
        /*0384*/ 	.byte	0x04, 0x05
        /*0386*/ 	.short	(.L_2497 - .L_2496)
.L_2496:
        /*0388*/ 	.word	0x000001e0
        /*038c*/ 	.word	0x00000001
        /*0390*/ 	.word	0x00000001


	//----- nvinfo : EIATTR_CRS_STACK_SIZE
	.align		4
.L_2497:
        /*0394*/ 	.byte	0x04, 0x1e
        /*0396*/ 	.short	(.L_2499 - .L_2498)
.L_2498:
        /*0398*/ 	.word	0x00000000


	//----- nvinfo : EIATTR_CBANK_PARAM_SIZE
	.align		4
.L_2499:
        /*039c*/ 	.byte	0x03, 0x19
        /*039e*/ 	.short	0x0048


	//----- nvinfo : EIATTR_PARAM_CBANK
	.align		4
        /*03a0*/ 	.byte	0x04, 0x0a
        /*03a2*/ 	.short	(.L_2501 - .L_2500)
	.align		4
.L_2500:
        /*03a4*/ 	.word	index@(.nv.constant0._ZN13group_norm_v214gn_cuda_kernelI6__halfLi480ELi2ELi32ELi30ELi1024ELb0ELi32ELi960ELi960ELi4ELb1ELi9ELb0ELb0ENS_16CompileConditionILi1000EEEEEvPT_PKS4_S7_S7_flPfS8_Pj)
        /*03a8*/ 	.short	0x0380
        /*03aa*/ 	.short	0x0048


	//----- nvinfo : EIATTR_SW_WAR
	.align		4
.L_2501:
        /*03ac*/ 	.byte	0x04, 0x36
        /*03ae*/ 	.short	(.L_2503 - .L_2502)
.L_2502:
        /*03b0*/ 	.word	0x00000008
.L_2503:


//--------------------- .nv.info._ZN13group_norm_v214gn_cuda_kernelI6__halfLi480ELi3ELi16ELi60ELi1024ELb1ELi4ELi960ELi960ELi4ELb1ELi1ELb0ELb0ENS_16CompileConditionILi1000EEEEEvPT_PKS4_S7_S7_flPfS8_Pj --------------------------
	.section	.nv.info._ZN13group_norm_v214gn_cuda_kernelI6__halfLi480ELi3ELi16ELi60ELi1024ELb1ELi4ELi960ELi960ELi4ELb1ELi1ELb0ELb0ENS_16CompileConditionILi1000EEEEEvPT_PKS4_S7_S7_flPfS8_Pj,"",@"SHT_CUDA_INFO"
	.sectionflags	@""
	.align	4


	//----- nvinfo : EIATTR_CUDA_API_VERSION
	.align		4
        /*0000*/ 	.byte	0x04, 0x37
        /*0002*/ 	.short	(.L_2505 - .L_2504)
.L_2504:
        /*0004*/ 	.word	0x00000082


	//----- nvinfo : EIATTR_KPARAM_INFO
	.align		4
.L_2505:
        /*0008*/ 	.byte	0x04, 0x17
        /*000a*/ 	.short	(.L_2507 - .L_2506)
.L_2506:
        /*000c*/ 	.word	0x00000000
        /*0010*/ 	.short	0x0008
        /*0012*/ 	.short	0x0040
        /*0014*/ 	.byte	0x00, 0xf5, 0x21, 0x00


	//----- nvinfo : EIATTR_KPARAM_INFO
	.align		4
.L_2507:
        /*0018*/ 	.byte	0x04, 0x17
        /*001a*/ 	.short	(.L_2509 - .L_2508)
.L_2508:
        /*001c*/ 	.word	0x00000000
        /*0020*/ 	.short	0x0007
        /*0022*/ 	.short	0x0038
        /*0024*/ 	.byte	0x00, 0xf5, 0x21, 0x00


	//----- nvinfo : EIATTR_KPARAM_INFO
	.align		4
.L_2509:
        /*0028*/ 	.byte	0x04, 0x17
        /*002a*/ 	.short	(.L_2511 - .L_2510)
.L_2510:
        /*002c*/ 	.word	0x00000000
        /*0030*/ 	.short	0x0006
        /*0032*/ 	.short	0x0030
        /*0034*/ 	.byte	0x00, 0xf5, 0x21, 0x00


	//----- nvinfo : EIATTR_KPARAM_INFO
	.align		4
.L_2511:
        /*0038*/ 	.byte	0x04, 0x17
        /*003a*/ 	.short	(.L_2513 - .L_2512)
.L_2512:
        /*003c*/ 	.word	0x00000000
        /*0040*/ 	.short	0x0005
        /*0042*/ 	.short	0x0028
        /*0044*/ 	.byte	0x00, 0xf0, 0x21, 0x00


	//----- nvinfo : EIATTR_KPARAM_INFO
	.align		4
.L_2513:
        /*0048*/ 	.byte	0x04, 0x17
        /*004a*/ 	.short	(.L_2515 - .L_2514)
.L_2514:
        /*004c*/ 	.word	0x00000000
        /*0050*/ 	.short	0x0004
        /*0052*/ 	.short	0x0020
        /*0054*/ 	.byte	0x00, 0xf0, 0x11, 0x00


	//----- nvinfo : EIATTR_KPARAM_INFO
	.align		4
.L_2515:
        /*0058*/ 	.byte	0x04, 0x17
        /*005a*/ 	.short	(.L_2517 - .L_2516)
.L_2516:
        /*005c*/ 	.word	0x00000000
        /*0060*/ 	.short	0x0003
        /*0062*/ 	.short	0x0018
        /*0064*/ 	.byte	0x00, 0xf5, 0x21, 0x00


	//----- nvinfo : EIATTR_KPARAM_INFO
	.align		4
.L_2517:
        /*0068*/ 	.byte	0x04, 0x17
        /*006a*/ 	.short	(.L_2519 - .L_2518)
.L_2518:
        /*006c*/ 	.word	0x00000000
        /*0070*/ 	.short	0x0002
        /*0072*/ 	.short	0x0010
        /*0074*/ 	.byte	0x00, 0xf5, 0x21, 0x00


	//----- nvinfo : EIATTR_KPARAM_INFO
	.align		4
.L_2519:
        /*0078*/ 	.byte	0x04, 0x17
        /*007a*/ 	.short	(.L_2521 - .L_2520)
.L_2520:
        /*007c*/ 	.word	0x00000000
        /*0080*/ 	.short	0x0001
        /*0082*/ 	.short	0x0008
        /*0084*/ 	.byte	0x00, 0xf5, 0x21, 0x00


	//----- nvinfo : EIATTR_KPARAM_INFO
	.align		4
.L_2521:
        /*0088*/ 	.byte	0x04, 0x17
        /*008a*/ 	.short	(.L_2523 - .L_2522)
.L_2522:
        /*008c*/ 	.word	0x00000000
        /*0090*/ 	.short	0x0000
        /*0092*/ 	.short	0x0000
        /*0094*/ 	.byte	0x00, 0xf5, 0x21, 0x00


	//----- nvinfo : EIATTR_SPARSE_MMA_MASK
	.align		4
.L_2523:
        /*0098*/ 	.byte	0x03, 0x50
        /*009a*/ 	.short	0x0000


	//----- nvinfo : EIATTR_MAXREG_COUNT
	.align		4
        /*009c*/ 	.byte	0x03, 0x1b
        /*009e*/ 	.short	0x0028


	//----- nvinfo : EIATTR_NUM_BARRIERS
	.align		4
        /*00a0*/ 	.byte	0x02, 0x4c
        /*00a2*/ 	.byte	0x01
	.zero		1


	//----- nvinfo : EIATTR_MERCURY_ISA_VERSION
	.align		4
        /*00a4*/ 	.byte	0x03, 0x5f
        /*00a6*/ 	.short	0x0101


	//----- nvinfo : EIATTR_COOP_GROUP_MASK_REGIDS
	.align		4
        /*00a8*/ 	.byte	0x04, 0x29
        /*00aa*/ 	.short	(.L_2525 - .L_2524)


	//   ....[0]....
.L_2524:
        /*00ac*/ 	.word	0xffffffff


	//   ....[1]....
        /*00b0*/ 	.word	0xffffffff


	//   ....[2]....
        /*00b4*/ 	.word	0xffffffff


	//   ....[3]....
        /*00b8*/ 	.word	0xffffffff


	//   ....[4]....
        /*00bc*/ 	.word	0xffffffff


	//   ....[5]....
        /*00c0*/ 	.word	0xffffffff


	//   ....[6]....
        /*00c4*/ 	.word	0xffffffff


	//   ....[7]....
        /*00c8*/ 	.word	0xffffffff


	//   ....[8]....
        /*00cc*/ 	.word	0xffffffff


	//   ....[9]....
        /*00d0*/ 	.word	0xffffffff


	//----- nvinfo : EIATTR_COOP_GROUP_INSTR_OFFSETS
	.align		4
.L_2525:
        /*00d4*/ 	.byte	0x04, 0x28
        /*00d6*/ 	.short	(.L_2527 - .L_2526)


	//   ....[0]....
.L_2526:
        /*00d8*/ 	.word	0x00000920


	//   ....[1]....
        /*00dc*/ 	.word	0x00000960


	//   ....[2]....
        /*00e0*/ 	.word	0x00001190


	//   ....[3]....
        /*00e4*/ 	.word	0x000011b0


	//   ....[4]....
        /*00e8*/ 	.word	0x000011e0


	//   ....[5]....
        /*00ec*/ 	.word	0x000011f0


	//   ....[6]....
        /*00f0*/ 	.word	0x00001230


	//   ....[7]....
        /*00f4*/ 	.word	0x00001240


	//   ....[8]....
        /*00f8*/ 	.word	0x00001270


	//   ....[9]....
        /*00fc*/ 	.word	0x00001290


	//----- nvinfo : EIATTR_VRC_CTA_INIT_COUNT
	.align		4
.L_2527:
        /*0100*/ 	.byte	0x02, 0x4a
	.zero		1
	.zero		1


	//----- nvinfo : EIATTR_EXIT_INSTR_OFFSETS
	.align		4
        /*0104*/ 	.byte	0x04, 0x1c
        /*0106*/ 	.short	(.L_2529 - .L_2528)


	//   ....[0]....
.L_2528:
        /*0108*/ 	.word	0x00000050


	//   ....[1]....
        /*010c*/ 	.word	0x00001ad0


	//----- nvinfo : EIATTR_MAX_THREADS
	.align		4
.L_2529:
        /*0110*/ 	.byte	0x04, 0x05
        /*0112*/ 	.short	(.L_2531 - .L_2530)
.L_2530:
        /*0114*/ 	.word	0x000001e0
        /*0118*/ 	.word	0x00000001
        /*011c*/ 	.word	0x00000001


	//----- nvinfo : EIATTR_CRS_STACK_SIZE
	.align		4
.L_2531:
        /*0120*/ 	.byte	0x04, 0x1e
        /*0122*/ 	.short	(.L_2533 - .L_2532)
.L_2532:
        /*0124*/ 	.word	0x00000000


	//----- nvinfo : EIATTR_CBANK_PARAM_SIZE
	.align		4
.L_2533:
        /*0128*/ 	.byte	0x03, 0x19
        /*012a*/ 	.short	0x0048


	//----- nvinfo : EIATTR_PARAM_CBANK
	.align		4
        /*012c*/ 	.byte	0x04, 0x0a
        /*012e*/ 	.short	(.L_2535 - .L_2534)
	.align		4
.L_2534:
        /*0130*/ 	.word	index@(.nv.constant0._ZN13group_norm_v214gn_cuda_kernelI6__halfLi480ELi3ELi16ELi60ELi1024ELb1ELi4ELi960ELi960ELi4ELb1ELi1ELb0ELb0ENS_16CompileConditionILi1000EEEEEvPT_PKS4_S7_S7_flPfS8_Pj)
        /*0134*/ 	.short	0x0380
        /*0136*/ 	.short	0x0048


	//----- nvinfo : EIATTR_SW_WAR
	.align		4
.L_2535:
        /*0138*/ 	.byte	0x04, 0x36
        /*013a*/ 	.short	(.L_2537 - .L_2536)
.L_2536:
        /*013c*/ 	.word	0x00000008
.L_2537:


//--------------------- .nv.info._ZN13group_norm_v214gn_cuda_kernelI6__halfLi480ELi1ELi16ELi60ELi1024ELb1ELi8ELi960ELi960ELi4ELb1ELi1ELb0ELb0ENS_16CompileConditionILi1000EEEEEvPT_PKS4_S7_S7_flPfS8_Pj --------------------------
	.section	.nv.info._ZN13group_norm_v214gn_cuda_kernelI6__halfLi480ELi1ELi16ELi60ELi1024ELb1ELi8ELi960ELi960ELi4ELb1ELi1ELb0ELb0ENS_16CompileConditionILi1000EEEEEvPT_PKS4_S7_S7_flPfS8_Pj,"",@"SHT_CUDA_INFO"
	.sectionflags	@""
	.align	4


	//----- nvinfo : EIATTR_CUDA_API_VERSION
	.align		4
        /*0000*/ 	.byte	0x04, 0x37
        /*0002*/ 	.short	(.L_2539 - .L_2538)
.L_2538:
        /*0004*/ 	.word	0x00000082


	//----- nvinfo : EIATTR_KPARAM_INFO
	.align		4
.L_2539:
        /*0008*/ 	.byte	0x04, 0x17
        /*000a*/ 	.short	(.L_2541 - .L_2540)
.L_2540:
        /*000c*/ 	.word	0x00000000
        /*0010*/ 	.short	0x0008
        /*0012*/ 	.short	0x0040
        /*0014*/ 	.byte	0x00, 0xf5, 0x21, 0x00


	//----- nvinfo : EIATTR_KPARAM_INFO
	.align		4
.L_2541:
        /*0018*/ 	.byte	0x04, 0x17
        /*001a*/ 	.short	(.L_2543 - .L_2542)
.L_2542:
        /*001c*/ 	.word	0x00000000
        /*0020*/ 	.short	0x0007
        /*0022*/ 	.short	0x0038
        /*0024*/ 	.byte	0x00, 0xf5, 0x21, 0x00


	//----- nvinfo : EIATTR_KPARAM_INFO
	.align		4
.L_2543:
        /*0028*/ 	.byte	0x04, 0x17
        /*002a*/ 	.short	(.L_2545 - .L_2544)
.L_2544:
        /*002c*/ 	.word	0x00000000
        /*0030*/ 	.short	0x0006
        /*0032*/ 	.short	0x0030
        /*0034*/ 	.byte	0x00, 0xf5, 0x21, 0x00


	//----- nvinfo : EIATTR_KPARAM_INFO
	.align		4
.L_2545:
        /*0038*/ 	.byte	0x04, 0x17
        /*003a*/ 	.short	(.L_2547 - .L_2546)
.L_2546:
        /*003c*/ 	.word	0x00000000
        /*0040*/ 	.short	0x0005
        /*0042*/ 	.short	0x0028
        /*0044*/ 	.byte	0x00, 0xf0, 0x21, 0x00


	//----- nvinfo : EIATTR_KPARAM_INFO
	.align		4
.L_2547:
        /*0048*/ 	.byte	0x04, 0x17
        /*004a*/ 	.short	(.L_2549 - .L_2548)
.L_2548:
        /*004c*/ 	.word	0x00000000
        /*0050*/ 	.short	0x0004
        /*0052*/ 	.short	0x0020
        /*0054*/ 	.byte	0x00, 0xf0, 0x11, 0x00


	//----- nvinfo : EIATTR_KPARAM_INFO
	.align		4
.L_2549:
        /*0058*/ 	.byte	0x04, 0x17
        /*005a*/ 	.short	(.L_2551 - .L_2550)
.L_2550:
        /*005c*/ 	.word	0x00000000
        /*0060*/ 	.short	0x0003
        /*0062*/ 	.short	0x0018
        /*0064*/ 	.byte	0x00, 0xf5, 0x21, 0x00


	//----- nvinfo : EIATTR_KPARAM_INFO
	.align		4
.L_2551:
        /*0068*/ 	.byte	0x04, 0x17
        /*006a*/ 	.short	(.L_2553 - .L_2552)
.L_2552:
        /*006c*/ 	.word	0x00000000
        /*0070*/ 	.short	0x0002
        /*0072*/ 	.short	0x0010
        /*0074*/ 	.byte	0x00, 0xf5, 0x21, 0x00


	//----- nvinfo : EIATTR_KPARAM_INFO
	.align		4
.L_2553:
        /*0078*/ 	.byte	0x04, 0x17
        /*007a*/ 	.short	(.L_2555 - .L_2554)
.L_2554:
        /*007c*/ 	.word	0x00000000
        /*0080*/ 	.short	0x0001
        /*0082*/ 	.short	0x0008
        /*0084*/ 	.byte	0x00, 0xf5, 0x21, 0x00


	//----- nvinfo : EIATTR_KPARAM_INFO
	.align		4
.L_2555:
        /*0088*/ 	.byte	0x04, 0x17
        /*008a*/ 	.short	(.L_2557 - .L_2556)
.L_2556:
        /*008c*/ 	.word	0x00000000
        /*0090*/ 	.short	0x0000
        /*0092*/ 	.short	0x0000
        /*0094*/ 	.byte	0x00, 0xf5, 0x21, 0x00


	//----- nvinfo : EIATTR_SPARSE_MMA_MASK
	.align		4
.L_2557:
        /*0098*/ 	.byte	0x03, 0x50
        /*009a*/ 	.short	0x0000


	//----- nvinfo : EIATTR_MAXREG_COUNT
	.align		4
        /*009c*/ 	.byte	0x03, 0x1b
        /*009e*/ 	.short	0x0080


	//----- nvinfo : EIATTR_NUM_BARRIERS
	.align		4
        /*00a0*/ 	.byte	0x02, 0x4c
        /*00a2*/ 	.byte	0x01
	.zero		1


	//----- nvinfo : EIATTR_MERCURY_ISA_VERSION
	.align		4
        /*00a4*/ 	.byte	0x03, 0x5f
        /*00a6*/ 	.short	0x0101


	//----- nvinfo : EIATTR_COOP_GROUP_MASK_REGIDS
	.align		4
        /*00a8*/ 	.byte	0x04, 0x29
        /*00aa*/ 	.short	(.L_2559 - .L_2558)


	//   ....[0]....
.L_2558:
        /*00ac*/ 	.word	0xffffffff


	//   ....[1]....
        /*00b0*/ 	.word	0xffffffff


	//   ....[2]....
        /*00b4*/ 	.word	0xffffffff


	//   ....[3]....
        /*00b8*/ 	.word	0xffffffff


	//   ....[4]....
        /*00bc*/ 	.word	0xffffffff


	//   ....[5]....
        /*00c0*/ 	.word	0xffffffff


	//   ....[6]....
        /*00c4*/ 	.word	0xffffffff


	//   ....[7]....
        /*00c8*/ 	.word	0xffffffff


	//   ....[8]....
        /*00cc*/ 	.word	0xffffffff


	//   ....[9]....
        /*00d0*/ 	.word	0xffffffff


	//----- nvinfo : EIATTR_COOP_GROUP_INSTR_OFFSETS
	.align		4
.L_2559:
        /*00d4*/ 	.byte	0x04, 0x28
        /*00d6*/ 	.short	(.L_2561 - .L_2560)


	//   ....[0]....
.L_2560:
        /*00d8*/ 	.word	0x00000bb0


	//   ....[1]....
        /*00dc*/ 	.word	0x00000be0


	//   ....[2]....
        /*00e0*/ 	.word	0x00001050


	//   ....[3]....
        /*00e4*/ 	.word	0x00001090


	//   ....[4]....
        /*00e8*/ 	.word	0x00001110


	//   ....[5]....
        /*00ec*/ 	.word	0x00001120


	//   ....[6]....
        /*00f0*/ 	.word	0x00001150


	//   ....[7]....
        /*00f4*/ 	.word	0x00001160


	//   ....[8]....
        /*00f8*/ 	.word	0x00001190


	//   ....[9]....
        /*00fc*/ 	.word	0x000011a0


	//----- nvinfo : EIATTR_VRC_CTA_INIT_COUNT
	.align		4
.L_2561:
        /*0100*/ 	.byte	0x02, 0x4a
	.zero		1
	.zero		1


	//----- nvinfo : EIATTR_EXIT_INSTR_OFFSETS
	.align		4
        /*0104*/ 	.byte	0x04, 0x1c
        /*0106*/ 	.short	(.L_2563 - .L_2562)


	//   ....[0]....
.L_2562:
        /*0108*/ 	.word	0x00000050


	//   ....[1]....
        /*010c*/ 	.word	0x00001c50


	//----- nvinfo : EIATTR_MAX_THREADS
	.align		4
.L_2563:
        /*0110*/ 	.byte	0x04, 0x05
        /*0112*/ 	.short	(.L_2565 - .L_2564)
.L_2564:
        /*0114*/ 	.word	0x000001e0
        /*0118*/ 	.word	0x00000001
        /*011c*/ 	.word	0x00000001


	//----- nvinfo : EIATTR_CRS_STACK_SIZE
	.align		4
.L_2565:
        /*0120*/ 	.byte	0x04, 0x1e
        /*0122*/ 	.short	(.L_2567 - .L_2566)
.L_2566:
        /*0124*/ 	.word	0x00000000


	//----- nvinfo : EIATTR_CBANK_PARAM_SIZE
	.align		4
.L_2567:
        /*0128*/ 	.byte	0x03, 0x19
        /*012a*/ 	.short	0x0048


	//----- nvinfo : EIATTR_PARAM_CBANK
	.align		4
        /*012c*/ 	.byte	0x04, 0x0a
        /*012e*/ 	.short	(.L_2569 - .L_2568)
	.align		4
.L_2568:
        /*0130*/ 	.word	index@(.nv.constant0._ZN13group_norm_v214gn_cuda_kernelI6__halfLi480ELi1ELi16ELi60ELi1024ELb1ELi8ELi960ELi960ELi4ELb1ELi1ELb0ELb0ENS_16CompileConditionILi1000EEEEEvPT_PKS4_S7_S7_flPfS8_Pj)
        /*0134*/ 	.short	0x0380
        /*0136*/ 	.short	0x0048


	//----- nvinfo : EIATTR_SW_WAR
	.align		4
.L_2569:
        /*0138*/ 	.byte	0x04, 0x36
        /*013a*/ 	.short	(.L_2571 - .L_2570)
.L_2570:
        /*013c*/ 	.word	0x00000008
.L_2571:


//--------------------- .nv.info._ZN13group_norm_v214gn_cuda_kernelI6__halfLi480ELi3ELi16ELi60ELi1024ELb1ELi8ELi960ELi960ELi4ELb1ELi2ELb0ELb0ENS_16CompileConditionILi1000EEEEEvPT_PKS4_S7_S7_flPfS8_Pj --------------------------
	.section	.nv.info._ZN13group_norm_v214gn_cuda_kernelI6__halfLi480ELi3ELi16ELi60ELi1024ELb1ELi8ELi960ELi960ELi4ELb1ELi2ELb0ELb0ENS_16CompileConditionILi1000EEEEEvPT_PKS4_S7_S7_flPfS8_Pj,"",@"SHT_CUDA_INFO"
	.sectionflags	@""
	.align	4


	//----- nvinfo : EIATTR_CUDA_API_VERSION
	.align		4
        /*0000*/ 	.byte	0x04, 0x37
        /*0002*/ 	.short	(.L_2573 - .L_2572)
.L_2572:
        /*0004*/ 	.word	0x00000082


	//----- nvinfo : EIATTR_KPARAM_INFO
	.align		4
.L_2573:
        /*0008*/ 	.byte	0x04, 0x17
        /*000a*/ 	.short	(.L_2575 - .L_2574)
.L_2574:
        /*000c*/ 	.word	0x00000000
        /*0010*/ 	.short	0x0008
        /*0012*/ 	.short	0x0040
        /*0014*/ 	.byte	0x00, 0xf5, 0x21, 0x00


	//----- nvinfo : EIATTR_KPARAM_INFO
	.align		4
.L_2575:
        /*0018*/ 	.byte	0x04, 0x17
        /*001a*/ 	.short	(.L_2577 - .L_2576)
.L_2576:
        /*001c*/ 	.word	0x00000000
        /*0020*/ 	.short	0x0007
        /*0022*/ 	.short	0x0038
        /*0024*/ 	.byte	0x00, 0xf5, 0x21, 0x00


	//----- nvinfo : EIATTR_KPARAM_INFO
	.align		4
.L_2577:
        /*0028*/ 	.byte	0x04, 0x17
        /*002a*/ 	.short	(.L_2579 - .L_2578)
.L_2578:
        /*002c*/ 	.word	0x00000000
        /*0030*/ 	.short	0x0006
        /*0032*/ 	.short	0x0030
        /*0034*/ 	.byte	0x00, 0xf5, 0x21, 0x00


	//----- nvinfo : EIATTR_KPARAM_INFO
	.align		4
.L_2579:
        /*0038*/ 	.byte	0x04, 0x17
        /*003a*/ 	.short	(.L_2581 - .L_2580)
.L_2580:
        /*003c*/ 	.word	0x00000000
        /*0040*/ 	.short	0x0005
        /*0042*/ 	.short	0x0028
        /*0044*/ 	.byte	0x00, 0xf0, 0x21, 0x00


	//----- nvinfo : EIATTR_KPARAM_INFO
	.align		4
.L_2581:
        /*0048*/ 	.byte	0x04, 0x17
        /*004a*/ 	.short	(.L_2583 - .L_2582)
.L_2582:
        /*004c*/ 	.word	0x00000000
        /*0050*/ 	.short	0x0004
        /*0052*/ 	.short	0x0020
        /*0054*/ 	.byte	0x00, 0xf0, 0x11, 0x00


	//----- nvinfo : EIATTR_KPARAM_INFO
	.align		4
.L_2583:
        /*0058*/ 	.byte	0x04, 0x17
        /*005a*/ 	.short	(.L_2585 - .L_2584)
.L_2584:
        /*005c*/ 	.word	0x00000000
        /*0060*/ 	.short	0x0003
        /*0062*/ 	.short	0x0018
        /*0064*/ 	.byte	0x00, 0xf5, 0x21, 0x00


	//----- nvinfo : EIATTR_KPARAM_INFO
	.align		4
.L_2585:
        /*0068*/ 	.byte	0x04, 0x17
        /*006a*/ 	.short	(.L_2587 - .L_2586)
.L_2586:
        /*006c*/ 	.word	0x00000000
        /*0070*/ 	.short	0x0002
        /*0072*/ 	.short	0x0010
        /*0074*/ 	.byte	0x00, 0xf5, 0x21, 0x00


	//----- nvinfo : EIATTR_KPARAM_INFO
	.align		4
.L_2587:
        /*0078*/ 	.byte	0x04, 0x17
        /*007a*/ 	.short	(.L_2589 - .L_2588)
.L_2588:
        /*007c*/ 	.word	0x00000000
        /*0080*/ 	.short	0x0001
        /*0082*/ 	.short	0x0008
        /*0084*/ 	.byte	0x00, 0xf5, 0x21, 0x00


	//----- nvinfo : EIATTR_KPARAM_INFO
	.align		4
.L_2589:
        /*0088*/ 	.byte	0x04, 0x17
        /*008a*/ 	.short	(.L_2591 - .L_2590)
.L_2590:
        /*008c*/ 	.word	0x00000000
        /*0090*/ 	.short	0x0000
        /*0092*/ 	.short	0x0000
        /*0094*/ 	.byte	0x00, 0xf5, 0x21, 0x00


	//----- nvinfo : EIATTR_SPARSE_MMA_MASK
	.align		4
.L_2591:
        /*0098*/ 	.byte	0x03, 0x50
        /*009a*/ 	.short	0x0000


	//----- nvinfo : EIATTR_MAXREG_COUNT
	.align		4
        /*009c*/ 	.byte	0x03, 0x1b
        /*009e*/ 	.short	0x0028


	//----- nvinfo : EIATTR_NUM_BARRIERS
	.align		4
        /*00a0*/ 	.byte	0x02, 0x4c
        /*00a2*/ 	.byte	0x01
	.zero		1


	//----- nvinfo : EIATTR_MERCURY_ISA_VERSION
	.align		4
        /*00a4*/ 	.byte	0x03, 0x5f
        /*00a6*/ 	.short	0x0101


	//----- nvinfo : EIATTR_COOP_GROUP_MASK_REGIDS
	.align		4
        /*00a8*/ 	.byte	0x04, 0x29
        /*00aa*/ 	.short	(.L_2593 - .L_2592)


	//   ....[0]....
.L_2592:
        /*00ac*/ 	.word	0xffffffff


	//   ....[1]....
        /*00b0*/ 	.word	0xffffffff


	//   ....[2]....
        /*00b4*/ 	.word	0xffffffff


	//   ....[3]....
        /*00b8*/ 	.word	0xffffffff


	//   ....[4]....
        /*00bc*/ 	.word	0xffffffff


	//   ....[5]....
        /*00c0*/ 	.word	0xffffffff


	//   ....[6]....
        /*00c4*/ 	.word	0xffffffff


	//   ....[7]....
        /*00c8*/ 	.word	0xffffffff


	//   ....[8]....
        /*00cc*/ 	.word	0xffffffff


	//   ....[9]....
        /*00d0*/ 	.word	0xffffffff


	//----- nvinfo : EIATTR_COOP_GROUP_INSTR_OFFSETS
	.align		4
.L_2593:
        /*00d4*/ 	.byte	0x04, 0x28
        /*00d6*/ 	.short	(.L_2595 - .L_2594)


	//   ....[0]....
.L_2594:
        /*00d8*/ 	.word	0x00000b00


	//   ....[1]....
        /*00dc*/ 	.word	0x00000b10


	//   ....[2]....
        /*00e0*/ 	.word	0x000010e0


	//   ....[3]....
        /*00e4*/ 	.word	0x00001110


	//   ....[4]....
        /*00e8*/ 	.word	0x00001140


	//   ....[5]....
        /*00ec*/ 	.word	0x00001150


	//   ....[6]....
        /*00f0*/ 	.word	0x00001180


	//   ....[7]....
        /*00f4*/ 	.word	0x00001190


	//   ....[8]....
        /*00f8*/ 	.word	0x000011c0


	//   ....[9]....
        /*00fc*/ 	.word	0x000011d0


	//----- nvinfo : EIATTR_VRC_CTA_INIT_COUNT
	.align		4
.L_2595:
        /*0100*/ 	.byte	0x02, 0x4a
	.zero		1
	.zero		1


	//----- nvinfo : EIATTR_EXIT_INSTR_OFFSETS
	.align		4
        /*0104*/ 	.byte	0x04, 0x1c
        /*0106*/ 	.short	(.L_2597 - .L_2596)


	//   ....[0]....
.L_2596:
        /*0108*/ 	.word	0x00000050


	//   ....[1]....
        /*010c*/ 	.word	0x00001e20


	//----- nvinfo : EIATTR_MAX_THREADS
	.align		4
.L_2597:
        /*0110*/ 	.byte	0x04, 0x05
        /*0112*/ 	.short	(.L_2599 - .L_2598)
.L_2598:
        /*0114*/ 	.word	0x000001e0
        /*0118*/ 	.word	0x00000001
        /*011c*/ 	.word	0x00000001


	//----- nvinfo : EIATTR_CRS_STACK_SIZE
	.align		4
.L_2599:
        /*0120*/ 	.byte	0x04, 0x1e
        /*0122*/ 	.short	(.L_2601 - .L_2600)
.L_2600:
        /*0124*/ 	.word	0x00000000


	//----- nvinfo : EIATTR_CBANK_PARAM_SIZE
	.align		4
.L_2601:
        /*0128*/ 	.byte	0x03, 0x19
        /*012a*/ 	.short	0x0048


	//----- nvinfo : EIATTR_PARAM_CBANK
	.align		4
        /*012c*/ 	.byte	0x04, 0x0a
        /*012e*/ 	.short	(.L_2603 - .L_2602)
	.align		4
.L_2602:
        /*0130*/ 	.word	index@(.nv.constant0._ZN13group_norm_v214gn_cuda_kernelI6__halfLi480ELi3ELi16ELi60ELi1024ELb1ELi8ELi960ELi960ELi4ELb1ELi2ELb0ELb0ENS_16CompileConditionILi1000EEEEEvPT_PKS4_S7_S7_flPfS8_Pj)
        /*0134*/ 	.short	0x0380
        /*0136*/ 	.short	0x0048


	//----- nvinfo : EIATTR_SW_WAR
	.align		4
.L_2603:
        /*0138*/ 	.byte	0x04, 0x36
        /*013a*/ 	.short	(.L_2605 - .L_2604)
.L_2604:
        /*013c*/ 	.word	0x00000008
.L_2605:


//--------------------- .nv.info._ZN13group_norm_v214gn_cuda_kernelI6__halfLi480ELi1ELi16ELi60ELi1024ELb1ELi16ELi960ELi960ELi4ELb1ELi2ELb0ELb0ENS_16CompileConditionILi1000EEEEEvPT_PKS4_S7_S7_flPfS8_Pj --------------------------
	.section	.nv.info._ZN13group_norm_v214gn_cuda_kernelI6__halfLi480ELi1ELi16ELi60ELi1024ELb1ELi16ELi960ELi960ELi4ELb1ELi2ELb0ELb0ENS_16CompileConditionILi1000EEEEEvPT_PKS4_S7_S7_flPfS8_Pj,"",@"SHT_CUDA_INFO"
	.sectionflags	@""
	.align	4


	//----- nvinfo : EIATTR_CUDA_API_VERSION
	.align		4
        /*0000*/ 	.byte	0x04, 0x37
        /*0002*/ 	.short	(.L_2607 - .L_2606)
.L_2606:
        /*0004*/ 	.word	0x00000082


	//----- nvinfo : EIATTR_KPARAM_INFO
	.align		4
.L_2607:
        /*0008*/ 	.byte	0x04, 0x17
        /*000a*/ 	.short	(.L_2609 - .L_2608)
.L_2608:
        /*000c*/ 	.word	0x00000000
        /*0010*/ 	.short	0x0008
        /*0012*/ 	.short	0x0040
        /*0014*/ 	.byte	0x00, 0xf5, 0x21, 0x00


	//----- nvinfo : EIATTR_KPARAM_INFO
	.align		4
.L_2609:
        /*0018*/ 	.byte	0x04, 0x17
        /*001a*/ 	.short	(.L_2611 - .L_2610)
.L_2610:
        /*001c*/ 	.word	0x00000000
        /*0020*/ 	.short	0x0007
        /*0022*/ 	.short	0x0038
        /*0024*/ 	.byte	0x00, 0xf5, 0x21, 0x00


	//----- nvinfo : EIATTR_KPARAM_INFO
	.align		4
.L_2611:
        /*0028*/ 	.byte	0x04, 0x17
        /*002a*/ 	.short	(.L_2613 - .L_2612)
.L_2612:
        /*002c*/ 	.word	0x00000000
        /*0030*/ 	.short	0x0006
        /*0032*/ 	.short	0x0030
        /*0034*/ 	.byte	0x00, 0xf5, 0x21, 0x00


	//----- nvinfo : EIATTR_KPARAM_INFO
	.align		4
.L_2613:
        /*0038*/ 	.byte	0x04, 0x17
        /*003a*/ 	.short	(.L_2615 - .L_2614)
.L_2614:
        /*003c*/ 	.word	0x00000000
        /*0040*/ 	.short	0x0005
        /*0042*/ 	.short	0x0028
        /*0044*/ 	.byte	0x00, 0xf0, 0x21, 0x00


	//----- nvinfo : EIATTR_KPARAM_INFO
	.align		4
.L_2615:
        /*0048*/ 	.byte	0x04, 0x17
        /*004a*/ 	.short	(.L_2617 - .L_2616)
.L_2616:
        /*004c*/ 	.word	0x00000000
        /*0050*/ 	.short	0x0004
        /*0052*/ 	.short	0x0020
        /*0054*/ 	.byte	0x00, 0xf0, 0x11, 0x00


	//----- nvinfo : EIATTR_KPARAM_INFO
	.align		4
.L_2617:
        /*0058*/ 	.byte	0x04, 0x17
        /*005a*/ 	.short	(.L_2619 - .L_2618)
.L_2618:
        /*005c*/ 	.word	0x00000000
        /*0060*/ 	.short	0x0003
        /*0062*/ 	.short	0x0018
        /*0064*/ 	.byte	0x00, 0xf5, 0x21, 0x00


	//----- nvinfo : EIATTR_KPARAM_INFO
	.align		4
.L_2619:
        /*0068*/ 	.byte	0x04, 0x17
        /*006a*/ 	.short	(.L_2621 - .L_2620)
.L_2620:
        /*006c*/ 	.word	0x00000000
        /*0070*/ 	.short	0x0002
        /*0072*/ 	.short	0x0010
        /*0074*/ 	.byte	0x00, 0xf5, 0x21, 0x00


	//----- nvinfo : EIATTR_KPARAM_INFO
	.align		4
.L_2621:
        /*0078*/ 	.byte	0x04, 0x17
        /*007a*/ 	.short	(.L_2623 - .L_2622)
.L_2622:
        /*007c*/ 	.word	0x00000000
        /*0080*/ 	.short	0x0001
        /*0082*/ 	.short	0x0008
        /*0084*/ 	.byte	0x00, 0xf5, 0x21, 0x00


	//----- nvinfo : EIATTR_KPARAM_INFO
	.align		4
.L_2623:
        /*0088*/ 	.byte	0x04, 0x17
        /*008a*/ 	.short	(.L_2625 - .L_2624)
.L_2624:
        /*008c*/ 	.word	0x00000000
        /*0090*/ 	.short	0x0000
        /*0092*/ 	.short	0x0000
        /*0094*/ 	.byte	0x00, 0xf5, 0x21, 0x00


	//----- nvinfo : EIATTR_SPARSE_MMA_MASK
	.align		4
.L_2625:
        /*0098*/ 	.byte	0x03, 0x50
        /*009a*/ 	.short	0x0000


	//----- nvinfo : EIATTR_MAXREG_COUNT
	.align		4
        /*009c*/ 	.byte	0x03, 0x1b
        /*009e*/ 	.short	0x0080


	//----- nvinfo : EIATTR_NUM_BARRIERS
	.align		4
        /*00a0*/ 	.byte	0x02, 0x4c
        /*00a2*/ 	.byte	0x01
	.zero		1


	//----- nvinfo : EIATTR_MERCURY_ISA_VERSION
	.align		4
        /*00a4*/ 	.byte	0x03, 0x5f
        /*00a6*/ 	.short	0x0101


	//----- nvinfo : EIATTR_COOP_GROUP_MASK_REGIDS
	.align		4
        /*00a8*/ 	.byte	0x04, 0x29
        /*00aa*/ 	.short	(.L_2627 - .L_2626)


	//   ....[0]....
.L_2626:
        /*00ac*/ 	.word	0xffffffff


	//   ....[1]....
        /*00b0*/ 	.word	0xffffffff


	//   ....[2]....
        /*00b4*/ 	.word	0xffffffff


	//   ....[3]....
        /*00b8*/ 	.word	0xffffffff


	//   ....[4]....
        /*00bc*/ 	.word	0xffffffff


	//   ....[5]....
        /*00c0*/ 	.word	0xffffffff


	//   ....[6]....
        /*00c4*/ 	.word	0xffffffff


	//   ....[7]....
        /*00c8*/ 	.word	0xffffffff


	//   ....[8]....
        /*00cc*/ 	.word	0xffffffff


	//   ....[9]....
        /*00d0*/ 	.word	0xffffffff


	//----- nvinfo : EIATTR_COOP_GROUP_INSTR_OFFSETS
	.align		4
.L_2627:
        /*00d4*/ 	.byte	0x04, 0x28
        /*00d6*/ 	.short	(.L_2629 - .L_2628)


	//   ....[0]....
.L_2628:
        /*00d8*/ 	.word	0x00000f00


	//   ....[1]....
        /*00dc*/ 	.word	0x00000f30


	//   ....[2]....
        /*00e0*/ 	.word	0x00001260


	//   ....[3]....
        /*00e4*/ 	.word	0x000012a0


	//   ....[4]....
        /*00e8*/ 	.word	0x00001340


	//   ....[5]....
        /*00ec*/ 	.word	0x00001350


	//   ....[6]....
        /*00f0*/ 	.word	0x00001380


	//   ....[7]....
        /*00f4*/ 	.word	0x00001390


	//   ....[8]....
        /*00f8*/ 	.word	0x000013c0


	//   ....[9]....
        /*00fc*/ 	.word	0x000013d0


	//----- nvinfo : EIATTR_VRC_CTA_INIT_COUNT
	.align		4
.L_2629:
        /*0100*/ 	.byte	0x02, 0x4a
	.zero		1
	.zero		1


	//----- nvinfo : EIATTR_EXIT_INSTR_OFFSETS
	.align		4
        /*0104*/ 	.byte	0x04, 0x1c
        /*0106*/ 	.short	(.L_2631 - .L_2630)


	//   ....[0]....
.L_2630:
        /*0108*/ 	.word	0x00000050


	//   ....[1]....
        /*010c*/ 	.word	0x00002720


	//----- nvinfo : EIATTR_MAX_THREADS
	.align		4
.L_2631:
        /*0110*/ 	.byte	0x04, 0x05
        /*0112*/ 	.short	(.L_2633 - .L_2632)
.L_2632:
        /*0114*/ 	.word	0x000001e0
        /*0118*/ 	.word	0x00000001
        /*011c*/ 	.word	0x00000001


	//----- nvinfo : EIATTR_CRS_STACK_SIZE
	.align		4
.L_2633:
        /*0120*/ 	.byte	0x04, 0x1e
        /*0122*/ 	.short	(.L_2635 - .L_2634)
.L_2634:
        /*0124*/ 	.word	0x00000000


	//----- nvinfo : EIATTR_CBANK_PARAM_SIZE
	.align		4
.L_2635:
        /*0128*/ 	.byte	0x03, 0x19
        /*012a*/ 	.short	0x0048


	//----- nvinfo : EIATTR_PARAM_CBANK
	.align		4
        /*012c*/ 	.byte	0x04, 0x0a
        /*012e*/ 	.short	(.L_2637 - .L_2636)
	.align		4
.L_2636:
        /*0130*/ 	.word	index@(.nv.constant0._ZN13group_norm_v214gn_cuda_kernelI6__halfLi480ELi1ELi16ELi60ELi1024ELb1ELi16ELi960ELi960ELi4ELb1ELi2ELb0ELb0ENS_16CompileConditionILi1000EEEEEvPT_PKS4_S7_S7_flPfS8_Pj)
        /*0134*/ 	.short	0x0380
        /*0136*/ 	.short	0x0048


	//----- nvinfo : EIATTR_SW_WAR
	.align		4
.L_2637:
        /*0138*/ 	.byte	0x04, 0x36
        /*013a*/ 	.short	(.L_2639 - .L_2638)
.L_2638:
        /*013c*/ 	.word	0x00000008
.L_2639:


//--------------------- .nv.info._ZN13group_norm_v214gn_cuda_kernelI6__halfLi480ELi3ELi16ELi60ELi1024ELb1ELi16ELi960ELi960ELi4ELb1ELi5ELb0ELb0ENS_16CompileConditionILi1000EEEEEvPT_PKS4_S7_S7_flPfS8_Pj --------------------------
	.section	.nv.info._ZN13group_norm_v214gn_cuda_kernelI6__halfLi480ELi3ELi16ELi60ELi1024ELb1ELi16ELi960ELi960ELi4ELb1ELi5ELb0ELb0ENS_16CompileConditionILi1000EEEEEvPT_PKS4_S7_S7_flPfS8_Pj,"",@"SHT_CUDA_INFO"
	.sectionflags	@""
	.align	4


	//----- nvinfo : EIATTR_CUDA_API_VERSION
	.align		4
        /*0000*/ 	.byte	0x04, 0x37
        /*0002*/ 	.short	(.L_2641 - .L_2640)
.L_2640:
        /*0004*/ 	.word	0x00000082


	//----- nvinfo : EIATTR_KPARAM_INFO
	.align		4
.L_2641:
        /*0008*/ 	.byte	0x04, 0x17
        /*000a*/ 	.short	(.L_2643 - .L_2642)
.L_2642:
        /*000c*/ 	.word	0x00000000
        /*0010*/ 	.short	0x0008
        /*0012*/ 	.short	0x0040
        /*0014*/ 	.byte	0x00, 0xf5, 0x21, 0x00


	//----- nvinfo : EIATTR_KPARAM_INFO
	.align		4
.L_2643:
        /*0018*/ 	.byte	0x04, 0x17
        /*001a*/ 	.short	(.L_2645 - .L_2644)
.L_2644:
        /*001c*/ 	.word	0x00000000
        /*0020*/ 	.short	0x0007
        /*0022*/ 	.short	0x0038
        /*0024*/ 	.byte	0x00, 0xf5, 0x21, 0x00


	//----- nvinfo : EIATTR_KPARAM_INFO
	.align		4
.L_2645:
        /*0028*/ 	.byte	0x04, 0x17
        /*002a*/ 	.short	(.L_2647 - .L_2646)
.L_2646:
        /*002c*/ 	.word	0x00000000
        /*0030*/ 	.short	0x0006
        /*0032*/ 	.short	0x0030
        /*0034*/ 	.byte	0x00, 0xf5, 0x21, 0x00


	//----- nvinfo : EIATTR_KPARAM_INFO
	.align		4
.L_2647:
        /*0038*/ 	.byte	0x04, 0x17
        /*003a*/ 	.short	(.L_2649 - .L_2648)
.L_2648:
        /*003c*/ 	.word	0x00000000
        /*0040*/ 	.short	0x0005
        /*0042*/ 	.short	0x0028
        /*0044*/ 	.byte	0x00, 0xf0, 0x21, 0x00


	//----- nvinfo : EIATTR_KPARAM_INFO
	.align		4
.L_2649:
        /*0048*/ 	.byte	0x04, 0x17
        /*004a*/ 	.short	(.L_2651 - .L_2650)
.L_2650:
        /*004c*/ 	.word	0x00000000
        /*0050*/ 	.short	0x0004
        /*0052*/ 	.short	0x0020
        /*0054*/ 	.byte	0x00, 0xf0, 0x11, 0x00


	//----- nvinfo : EIATTR_KPARAM_INFO
	.align		4
.L_2651:
        /*0058*/ 	.byte	0x04, 0x17
        /*005a*/ 	.short	(.L_2653 - .L_2652)
.L_2652:
        /*005c*/ 	.word	0x00000000
        /*0060*/ 	.short	0x0003
        /*0062*/ 	.short	0x0018
        /*0064*/ 	.byte	0x00, 0xf5, 0x21, 0x00


	//----- nvinfo : EIATTR_KPARAM_INFO
	.align		4
.L_2653:
        /*0068*/ 	.byte	0x04, 0x17
        /*006a*/ 	.short	(.L_2655 - .L_2654)
.L_2654:
        /*006c*/ 	.word	0x00000000
        /*0070*/ 	.short	0x0002
        /*0072*/ 	.short	0x0010
        /*0074*/ 	.byte	0x00, 0xf5, 0x21, 0x00


	//----- nvinfo : EIATTR_KPARAM_INFO
	.align		4
.L_2655:
        /*0078*/ 	.byte	0x04, 0x17
        /*007a*/ 	.short	(.L_2657 - .L_2656)
.L_2656:
        /*007c*/ 	.word	0x00000000
        /*0080*/ 	.short	0x0001
        /*0082*/ 	.short	0x0008
        /*0084*/ 	.byte	0x00, 0xf5, 0x21, 0x00


	//----- nvinfo : EIATTR_KPARAM_INFO
	.align		4
.L_2657:
        /*0088*/ 	.byte	0x04, 0x17
        /*008a*/ 	.short	(.L_2659 - .L_2658)
.L_2658:
        /*008c*/ 	.word	0x00000000
        /*0090*/ 	.short	0x0000
        /*0092*/ 	.short	0x0000
        /*0094*/ 	.byte	0x00, 0xf5, 0x21, 0x00


	//----- nvinfo : EIATTR_SPARSE_MMA_MASK
	.align		4
.L_2659:
        /*0098*/ 	.byte	0x03, 0x50
        /*009a*/ 	.short	0x0000


	//----- nvinfo : EIATTR_MAXREG_COUNT
	.align		4
        /*009c*/ 	.byte	0x03, 0x1b
        /*009e*/ 	.short	0x0028


	//----- nvinfo : EIATTR_NUM_BARRIERS
	.align		4
        /*00a0*/ 	.byte	0x02, 0x4c
        /*00a2*/ 	.byte	0x01
	.zero		1


	//----- nvinfo : EIATTR_ANNOTATIONS
	.align		4
        /*00a4*/ 	.byte	0x04, 0x55
        /*00a6*/ 	.short	(.L_2661 - .L_2660)


	//   ....[0]....
.L_2660:
        /* <DEDUP_REMOVED lines=24> */


	//----- nvinfo : EIATTR_MERCURY_ISA_VERSION
	.align		4
.L_2661:
        /*0210*/ 	.byte	0x03, 0x5f
        /*0212*/ 	.short	0x0101


	//----- nvinfo : EIATTR_COOP_GROUP_MASK_REGIDS
	.align		4
        /*0214*/ 	.byte	0x04, 0x29
        /*0216*/ 	.short	(.L_2663 - .L_2662)


	//   ....[0]....
.L_2662:
        /*0218*/ 	.word	0xffffffff


	//   ....[1]....
        /*021c*/ 	.word	0xffffffff


	//   ....[2]....
        /*0220*/ 	.word	0xffffffff


	//   ....[3]....
        /*0224*/ 	.word	0xffffffff


	//   ....[4]....
        /*0228*/ 	.word	0xffffffff


	//   ....[5]....
        /*022c*/ 	.word	0xffffffff


	//   ....[6]....
        /*0230*/ 	.word	0xffffffff


	//   ....[7]....
        /*0234*/ 	.word	0xffffffff


	//   ....[8]....
        /*0238*/ 	.word	0xffffffff


	//   ....[9]....
        /*023c*/ 	.word	0xffffffff


	//----- nvinfo : EIATTR_COOP_GROUP_INSTR_OFFSETS
	.align		4
.L_2663:
        /*0240*/ 	.byte	0x04, 0x28
        /*0242*/ 	.short	(.L_2665 - .L_2664)


	//   ....[0]....
.L_2664:
        /*0244*/ 	.word	0x00000f90


	//   ....[1]....
        /*0248*/ 	.word	0x00000fd0


	//   ....[2]....
        /*024c*/ 	.word	0x00001480


	//   ....[3]....
        /*0250*/ 	.word	0x000014c0


	//   ....[4]....
        /*0254*/ 	.word	0x000014f0


	//   ....[5]....
        /*0258*/ 	.word	0x00001510


	//   ....[6]....
        /*025c*/ 	.word	0x00001530


	//   ....[7]....
        /*0260*/ 	.word	0x00001550


	//   ....[8]....
        /*0264*/ 	.word	0x00001570


	//   ....[9]....
        /*0268*/ 	.word	0x00001590


	//----- nvinfo : EIATTR_VRC_CTA_INIT_COUNT
	.align		4
.L_2665:
        /*026c*/ 	.byte	0x02, 0x4a
	.zero		1
	.zero		1


	//----- nvinfo : EIATTR_EXIT_INSTR_OFFSETS
	.align		4
        /*0270*/ 	.byte	0x04, 0x1c
        /*0272*/ 	.short	(.L_2667 - .L_2666)


	//   ....[0]....
.L_2666:
        /*0274*/ 	.word	0x00000060


	//   ....[1]....
        /*0278*/ 	.word	0x00002c00


	//----- nvinfo : EIATTR_MAX_THREADS
	.align		4
.L_2667:
        /*027c*/ 	.byte	0x04, 0x05
        /*027e*/ 	.short	(.L_2669 - .L_2668)
.L_2668:
        /*0280*/ 	.word	0x000001e0
        /*0284*/ 	.word	0x00000001
        /*0288*/ 	.word	0x00000001


	//----- nvinfo : EIATTR_CRS_STACK_SIZE
	.align		4
.L_2669:
        /*028c*/ 	.byte	0x04, 0x1e
        /*028e*/ 	.short	(.L_2671 - .L_2670)
.L_2670:
        /*0290*/ 	.word	0x00000000


	//----- nvinfo : EIATTR_CBANK_PARAM_SIZE
	.align		4
.L_2671:
        /*0294*/ 	.byte	0x03, 0x19
        /*0296*/ 	.short	0x0048


	//----- nvinfo : EIATTR_PARAM_CBANK
	.align		4
        /*0298*/ 	.byte	0x04, 0x0a
        /*029a*/ 	.short	(.L_2673 - .L_2672)
	.align		4
.L_2672:
        /*029c*/ 	.word	index@(.nv.constant0._ZN13group_norm_v214gn_cuda_kernelI6__halfLi480ELi3ELi16ELi60ELi1024ELb1ELi16ELi960ELi960ELi4ELb1ELi5ELb0ELb0ENS_16CompileConditionILi1000EEEEEvPT_PKS4_S7_S7_flPfS8_Pj)
        /*02a0*/ 	.short	0x0380
        /*02a2*/ 	.short	0x0048


	//----- nvinfo : EIATTR_SW_WAR
	.align		4
.L_2673:
        /*02a4*/ 	.byte	0x04, 0x36
        /*02a6*/ 	.short	(.L_2675 - .L_2674)
.L_2674:
        /*02a8*/ 	.word	0x00000008
.L_2675:


//--------------------- .nv.info._ZN13group_norm_v214gn_cuda_kernelI6__halfLi480ELi1ELi16ELi60ELi1024ELb1ELi32ELi960ELi960ELi4ELb1ELi4ELb0ELb0ENS_16CompileConditionILi1000EEEEEvPT_PKS4_S7_S7_flPfS8_Pj --------------------------
	.section	.nv.info._ZN13group_norm_v214gn_cuda_kernelI6__halfLi480ELi1ELi16ELi60ELi1024ELb1ELi32ELi960ELi960ELi4ELb1ELi4ELb0ELb0ENS_16CompileConditionILi1000EEEEEvPT_PKS4_S7_S7_flPfS8_Pj,"",@"SHT_CUDA_INFO"
	.sectionflags	@""
	.align	4


	//----- nvinfo : EIATTR_CUDA_API_VERSION
	.align		4
        /*0000*/ 	.byte	0x04, 0x37
        /*0002*/ 	.short	(.L_2677 - .L_2676)
.L_2676:
        /*0004*/ 	.word	0x00000082


	//----- nvinfo : EIATTR_KPARAM_INFO
	.align		4
.L_2677:
        /*0008*/ 	.byte	0x04, 0x17
        /*000a*/ 	.short	(.L_2679 - .L_2678)
.L_2678:
        /*000c*/ 	.word	0x00000000
        /*0010*/ 	.short	0x0008
        /*0012*/ 	.short	0x0040
        /*0014*/ 	.byte	0x00, 0xf5, 0x21, 0x00


	//----- nvinfo : EIATTR_KPARAM_INFO
	.align		4
.L_2679:
        /*0018*/ 	.byte	0x04, 0x17
        /*001a*/ 	.short	(.L_2681 - .L_2680)
.L_2680:
        /*001c*/ 	.word	0x00000000
        /*0020*/ 	.short	0x0007
        /*0022*/ 	.short	0x0038
        /*0024*/ 	.byte	0x00, 0xf5, 0x21, 0x00


	//----- nvinfo : EIATTR_KPARAM_INFO
	.align		4
.L_2681:
        /*0028*/ 	.byte	0x04, 0x17
        /*002a*/ 	.short	(.L_2683 - .L_2682)
.L_2682:
        /*002c*/ 	.word	0x00000000
        /*0030*/ 	.short	0x0006
        /*0032*/ 	.short	0x0030
        /*0034*/ 	.byte	0x00, 0xf5, 0x21, 0x00


	//----- nvinfo : EIATTR_KPARAM_INFO
	.align		4
.L_2683:
        /*0038*/ 	.byte	0x04, 0x17
        /*003a*/ 	.short	(.L_2685 - .L_2684)
.L_2684:
        /*003c*/ 	.word	0x00000000
        /*0040*/ 	.short	0x0005
        /*0042*/ 	.short	0x0028
        /*0044*/ 	.byte	0x00, 0xf0, 0x21, 0x00


	//----- nvinfo : EIATTR_KPARAM_INFO
	.align		4
.L_2685:
        /*0048*/ 	.byte	0x04, 0x17
        /*004a*/ 	.short	(.L_2687 - .L_2686)
.L_2686:
        /*004c*/ 	.word	0x00000000
        /*0050*/ 	.short	0x0004
        /*0052*/ 	.short	0x0020
        /*0054*/ 	.byte	0x00, 0xf0, 0x11, 0x00


	//----- nvinfo : EIATTR_KPARAM_INFO
	.align		4
.L_2687:
        /*0058*/ 	.byte	0x04, 0x17
        /*005a*/ 	.short	(.L_2689 - .L_2688)
.L_2688:
        /*005c*/ 	.word	0x00000000
        /*0060*/ 	.short	0x0003
        /*0062*/ 	.short	0x0018
        /*0064*/ 	.byte	0x00, 0xf5, 0x21, 0x00


	//----- nvinfo : EIATTR_KPARAM_INFO
	.align		4
.L_2689:
        /*0068*/ 	.byte	0x04, 0x17
        /*006a*/ 	.short	(.L_2691 - .L_2690)
.L_2690:
        /*006c*/ 	.word	0x00000000
        /*0070*/ 	.short	0x0002
        /*0072*/ 	.short	0x0010
        /*0074*/ 	.byte	0x00, 0xf5, 0x21, 0x00


	//----- nvinfo : EIATTR_KPARAM_INFO
	.align		4
.L_2691:
        /*0078*/ 	.byte	0x04, 0x17
        /*007a*/ 	.short	(.L_2693 - .L_2692)
.L_2692:
        /*007c*/ 	.word	0x00000000
        /*0080*/ 	.short	0x0001
        /*0082*/ 	.short	0x0008
        /*0084*/ 	.byte	0x00, 0xf5, 0x21, 0x00


	//----- nvinfo : EIATTR_KPARAM_INFO
	.align		4
.L_2693:
        /*0088*/ 	.byte	0x04, 0x17
        /*008a*/ 	.short	(.L_2695 - .L_2694)
.L_2694:
        /*008c*/ 	.word	0x00000000
        /*0090*/ 	.short	0x0000
        /*0092*/ 	.short	0x0000
        /*0094*/ 	.byte	0x00, 0xf5, 0x21, 0x00


	//----- nvinfo : EIATTR_SPARSE_MMA_MASK
	.align		4
.L_2695:
        /*0098*/ 	.byte	0x03, 0x50
        /*009a*/ 	.short	0x0000


	//----- nvinfo : EIATTR_MAXREG_COUNT
	.align		4
        /*009c*/ 	.byte	0x03, 0x1b
        /*009e*/ 	.short	0x0080


	//----- nvinfo : EIATTR_NUM_BARRIERS
	.align		4
        /*00a0*/ 	.byte	0x02, 0x4c
        /*00a2*/ 	.byte	0x01
	.zero		1


	//----- nvinfo : EIATTR_MERCURY_ISA_VERSION
	.align		4
        /*00a4*/ 	.byte	0x03, 0x5f
        /*00a6*/ 	.short	0x0101


	//----- nvinfo : EIATTR_COOP_GROUP_MASK_REGIDS
	.align		4
        /*00a8*/ 	.byte	0x04, 0x29
        /*00aa*/ 	.short	(.L_2697 - .L_2696)


	//   ....[0]....
.L_2696:
        /*00ac*/ 	.word	0xffffffff


	//   ....[1]....
        /*00b0*/ 	.word	0xffffffff


	//   ....[2]....
        /*00b4*/ 	.word	0xffffffff


	//   ....[3]....
        /*00b8*/ 	.word	0xffffffff


	//   ....[4]....
        /*00bc*/ 	.word	0xffffffff


	//   ....[5]....
        /*00c0*/ 	.word	0xffffffff


	//   ....[6]....
        /*00c4*/ 	.word	0xffffffff


	//   ....[7]....
        /*00c8*/ 	.word	0xffffffff


	//   ....[8]....
        /*00cc*/ 	.word	0xffffffff


	//   ....[9]....
        /*00d0*/ 	.word	0xffffffff


	//----- nvinfo : EIATTR_COOP_GROUP_INSTR_OFFSETS
	.align		4
.L_2697:
        /*00d4*/ 	.byte	0x04, 0x28
        /*00d6*/ 	.short	(.L_2699 - .L_2698)


	//   ....[0]....
.L_2698:
        /*00d8*/ 	.word	0x00001580


	//   ....[1]....
        /*00dc*/ 	.word	0x000015b0


	//   ....[2]....
        /*00e0*/ 	.word	0x00001840


	//   ....[3]....
        /*00e4*/ 	.word	0x00001880


	//   ....[4]....
        /*00e8*/ 	.word	0x000018e0


	//   ....[5]....
        /*00ec*/ 	.word	0x000018f0


	//   ....[6]....
        /*00f0*/ 	.word	0x00001920


	//   ....[7]....
        /*00f4*/ 	.word	0x00001930


	//   ....[8]....
        /*00f8*/ 	.word	0x00001960


	//   ....[9]....
        /*00fc*/ 	.word	0x00001970


	//----- nvinfo : EIATTR_VRC_CTA_INIT_COUNT
	.align		4
.L_2699:
        /*0100*/ 	.byte	0x02, 0x4a
	.zero		1
	.zero		1


	//----- nvinfo : EIATTR_EXIT_INSTR_OFFSETS
	.align		4
        /*0104*/ 	.byte	0x04, 0x1c
        /*0106*/ 	.short	(.L_2701 - .L_2700)


	//   ....[0]....
.L_2700:
        /*0108*/ 	.word	0x00000050


	//   ....[1]....
        /*010c*/ 	.word	0x00003e80


	//----- nvinfo : EIATTR_MAX_THREADS
	.align		4
.L_2701:
        /*0110*/ 	.byte	0x04, 0x05
        /*0112*/ 	.short	(.L_2703 - .L_2702)
.L_2702:
        /*0114*/ 	.word	0x000001e0
        /*0118*/ 	.word	0x00000001
        /*011c*/ 	.word	0x00000001


	//----- nvinfo : EIATTR_CRS_STACK_SIZE
	.align		4
.L_2703:
        /*0120*/ 	.byte	0x04, 0x1e
        /*0122*/ 	.short	(.L_2705 - .L_2704)
.L_2704:
        /*0124*/ 	.word	0x00000000


	//----- nvinfo : EIATTR_CBANK_PARAM_SIZE
	.align		4
.L_2705:
        /*0128*/ 	.byte	0x03, 0x19
        /*012a*/ 	.short	0x0048


	//----- nvinfo : EIATTR_PARAM_CBANK
	.align		4
        /*012c*/ 	.byte	0x04, 0x0a
        /*012e*/ 	.short	(.L_2707 - .L_2706)
	.align		4
.L_2706:
        /*0130*/ 	.word	index@(.nv.constant0._ZN13group_norm_v214gn_cuda_kernelI6__halfLi480ELi1ELi16ELi60ELi1024ELb1ELi32ELi960ELi960ELi4ELb1ELi4ELb0ELb0ENS_16CompileConditionILi1000EEEEEvPT_PKS4_S7_S7_flPfS8_Pj)
        /*0134*/ 	.short	0x0380
        /*0136*/ 	.short	0x0048


	//----- nvinfo : EIATTR_SW_WAR
	.align		4
.L_2707:
        /*0138*/ 	.byte	0x04, 0x36
        /*013a*/ 	.short	(.L_2709 - .L_2708)
.L_2708:
        /*013c*/ 	.word	0x00000008
.L_2709:


//--------------------- .nv.info._ZN13group_norm_v214gn_cuda_kernelI6__halfLi480ELi1ELi16ELi60ELi1024ELb1ELi64ELi960ELi960ELi4ELb1ELi9ELb0ELb0ENS_16CompileConditionILi1000EEEEEvPT_PKS4_S7_S7_flPfS8_Pj --------------------------
	.section	.nv.info._ZN13group_norm_v214gn_cuda_kernelI6__halfLi480ELi1ELi16ELi60ELi1024ELb1ELi64ELi960ELi960ELi4ELb1ELi9ELb0ELb0ENS_16CompileConditionILi1000EEEEEvPT_PKS4_S7_S7_flPfS8_Pj,"",@"SHT_CUDA_INFO"
	.sectionflags	@""
	.align	4


	//----- nvinfo : EIATTR_CUDA_API_VERSION
	.align		4
        /*0000*/ 	.byte	0x04, 0x37
        /*0002*/ 	.short	(.L_2711 - .L_2710)
.L_2710:
        /*0004*/ 	.word	0x00000082


	//----- nvinfo : EIATTR_KPARAM_INFO
	.align		4
.L_2711:
        /*0008*/ 	.byte	0x04, 0x17
        /*000a*/ 	.short	(.L_2713 - .L_2712)
.L_2712:
        /*000c*/ 	.word	0x00000000
        /*0010*/ 	.short	0x0008
        /*0012*/ 	.short	0x0040
        /*0014*/ 	.byte	0x00, 0xf5, 0x21, 0x00


	//----- nvinfo : EIATTR_KPARAM_INFO
	.align		4
.L_2713:
        /*0018*/ 	.byte	0x04, 0x17
        /*001a*/ 	.short	(.L_2715 - .L_2714)
.L_2714:
        /*001c*/ 	.word	0x00000000
        /*0020*/ 	.short	0x0007
        /*0022*/ 	.short	0x0038
        /*0024*/ 	.byte	0x00, 0xf5, 0x21, 0x00


	//----- nvinfo : EIATTR_KPARAM_INFO
	.align		4
.L_2715:
        /*0028*/ 	.byte	0x04, 0x17
        /*002a*/ 	.short	(.L_2717 - .L_2716)
.L_2716:
        /*002c*/ 	.word	0x00000000
        /*0030*/ 	.short	0x0006
        /*0032*/ 	.short	0x0030
        /*0034*/ 	.byte	0x00, 0xf5, 0x21, 0x00


	//----- nvinfo : EIATTR_KPARAM_INFO
	.align		4
.L_2717:
        /*0038*/ 	.byte	0x04, 0x17
        /*003a*/ 	.short	(.L_2719 - .L_2718)
.L_2718:
        /*003c*/ 	.word	0x00000000
        /*0040*/ 	.short	0x0005
        /*0042*/ 	.short	0x0028
        /*0044*/ 	.byte	0x00, 0xf0, 0x21, 0x00


	//----- nvinfo : EIATTR_KPARAM_INFO
	.align		4
.L_2719:
        /*0048*/ 	.byte	0x04, 0x17
        /*004a*/ 	.short	(.L_2721 - .L_2720)
.L_2720:
        /*004c*/ 	.word	0x00000000
        /*0050*/ 	.short	0x0004
        /*0052*/ 	.short	0x0020
        /*0054*/ 	.byte	0x00, 0xf0, 0x11, 0x00


	//----- nvinfo : EIATTR_KPARAM_INFO
	.align		4
.L_2721:
        /*0058*/ 	.byte	0x04, 0x17
        /*005a*/ 	.short	(.L_2723 - .L_2722)
.L_2722:
        /*005c*/ 	.word	0x00000000
        /*0060*/ 	.short	0x0003
        /*0062*/ 	.short	0x0018
        /*0064*/ 	.byte	0x00, 0xf5, 0x21, 0x00


	//----- nvinfo : EIATTR_KPARAM_INFO
	.align		4
.L_2723:
        /*0068*/ 	.byte	0x04, 0x17
        /*006a*/ 	.short	(.L_2725 - .L_2724)
.L_2724:
        /*006c*/ 	.word	0x00000000
        /*0070*/ 	.short	0x0002
        /*0072*/ 	.short	0x0010
        /*0074*/ 	.byte	0x00, 0xf5, 0x21, 0x00


	//----- nvinfo : EIATTR_KPARAM_INFO
	.align		4
.L_2725:
        /*0078*/ 	.byte	0x04, 0x17
        /*007a*/ 	.short	(.L_2727 - .L_2726)
.L_2726:
        /*007c*/ 	.word	0x00000000
        /*0080*/ 	.short	0x0001
        /*0082*/ 	.short	0x0008
        /*0084*/ 	.byte	0x00, 0xf5, 0x21, 0x00


	//----- nvinfo : EIATTR_KPARAM_INFO
	.align		4
.L_2727:
        /*0088*/ 	.byte	0x04, 0x17
        /*008a*/ 	.short	(.L_2729 - .L_2728)
.L_2728:
        /*008c*/ 	.word	0x00000000
        /*0090*/ 	.short	0x0000
        /*0092*/ 	.short	0x0000
        /*0094*/ 	.byte	0x00, 0xf5, 0x21, 0x00


	//----- nvinfo : EIATTR_SPARSE_MMA_MASK
	.align		4
.L_2729:
        /*0098*/ 	.byte	0x03, 0x50
        /*009a*/ 	.short	0x0000


	//----- nvinfo : EIATTR_MAXREG_COUNT
	.align		4
        /*009c*/ 	.byte	0x03, 0x1b
        /*009e*/ 	.short	0x0080


	//----- nvinfo : EIATTR_NUM_BARRIERS
	.align		4
        /*00a0*/ 	.byte	0x02, 0x4c
        /*00a2*/ 	.byte	0x01
	.zero		1


	//----- nvinfo : EIATTR_ANNOTATIONS
	.align		4
        /*00a4*/ 	.byte	0x04, 0x55
        /*00a6*/ 	.short	(.L_2731 - .L_2730)


	//   ....[0]....
.L_2730:
        /* <DEDUP_REMOVED lines=63> */


	//----- nvinfo : EIATTR_MERCURY_ISA_VERSION
	.align		4
.L_2731:
        /*0480*/ 	.byte	0x03, 0x5f
        /*0482*/ 	.short	0x0101


	//----- nvinfo : EIATTR_COOP_GROUP_MASK_REGIDS
	.align		4
        /*0484*/ 	.byte	0x04, 0x29
        /*0486*/ 	.short	(.L_2733 - .L_2732)


	//   ....[0]....
.L_2732:
        /*0488*/ 	.word	0xffffffff


	//   ....[1]....
        /*048c*/ 	.word	0xffffffff


	//   ....[2]....
        /*0490*/ 	.word	0xffffffff


	//   ....[3]....
        /*0494*/ 	.word	0xffffffff


	//   ....[4]....
        /*0498*/ 	.word	0xffffffff


	//   ....[5]....
        /*049c*/ 	.word	0xffffffff


	//   ....[6]....
        /*04a0*/ 	.word	0xffffffff


	//   ....[7]....
        /*04a4*/ 	.word	0xffffffff


	//   ....[8]....
        /*04a8*/ 	.word	0xffffffff


	//   ....[9]....
        /*04ac*/ 	.word	0xffffffff


	//----- nvinfo : EIATTR_COOP_GROUP_INSTR_OFFSETS
	.align		4
.L_2733:
        /*04b0*/ 	.byte	0x04, 0x28
        /*04b2*/ 	.short	(.L_2735 - .L_2734)


	//   ....[0]....
.L_2734:
        /*04b4*/ 	.word	0x00002310


	//   ....[1]....
        /*04b8*/ 	.word	0x00002320


	//   ....[2]....
        /*04bc*/ 	.word	0x000026f0


	//   ....[3]....
        /*04c0*/ 	.word	0x00002700


	//   ....[4]....
        /*04c4*/ 	.word	0x00002730


	//   ....[5]....
        /*04c8*/ 	.word	0x00002740


	//   ....[6]....
        /*04cc*/ 	.word	0x00002770


	//   ....[7]....
        /*04d0*/ 	.word	0x00002780


	//   ....[8]....
        /*04d4*/ 	.word	0x000027b0


	//   ....[9]....
        /*04d8*/ 	.word	0x000027f0


	//----- nvinfo : EIATTR_VRC_CTA_INIT_COUNT
	.align		4
.L_2735:
        /*04dc*/ 	.byte	0x02, 0x4a
	.zero		1
	.zero		1


	//----- nvinfo : EIATTR_EXIT_INSTR_OFFSETS
	.align		4
        /*04e0*/ 	.byte	0x04, 0x1c
        /*04e2*/ 	.short	(.L_2737 - .L_2736)


	//   ....[0]....
.L_2736:
        /*04e4*/ 	.word	0x00000060


	//   ....[1]....
        /*04e8*/ 	.word	0x000077f0


	//----- nvinfo : EIATTR_MAX_THREADS
	.align		4
.L_2737:
        /*04ec*/ 	.byte	0x04, 0x05
        /*04ee*/ 	.short	(.L_2739 - .L_2738)
.L_2738:
        /*04f0*/ 	.word	0x000001e0
        /*04f4*/ 	.word	0x00000001
        /*04f8*/ 	.word	0x00000001


	//----- nvinfo : EIATTR_CRS_STACK_SIZE
	.align		4
.L_2739:
        /*04fc*/ 	.byte	0x04, 0x1e
        /*04fe*/ 	.short	(.L_2741 - .L_2740)
.L_2740:
        /*0500*/ 	.word	0x00000000


	//----- nvinfo : EIATTR_CBANK_PARAM_SIZE
	.align		4
.L_2741:
        /*0504*/ 	.byte	0x03, 0x19
        /*0506*/ 	.short	0x0048


	//----- nvinfo : EIATTR_PARAM_CBANK
	.align		4
        /*0508*/ 	.byte	0x04, 0x0a
        /*050a*/ 	.short	(.L_2743 - .L_2742)
	.align		4
.L_2742:
        /*050c*/ 	.word	index@(.nv.constant0._ZN13group_norm_v214gn_cuda_kernelI6__halfLi480ELi1ELi16ELi60ELi1024ELb1ELi64ELi960ELi960ELi4ELb1ELi9ELb0ELb0ENS_16CompileConditionILi1000EEEEEvPT_PKS4_S7_S7_flPfS8_Pj)
        /*0510*/ 	.short	0x0380
        /*0512*/ 	.short	0x0048


	//----- nvinfo : EIATTR_SW_WAR
	.align		4
.L_2743:
        /*0514*/ 	.byte	0x04, 0x36
        /*0516*/ 	.short	(.L_2745 - .L_2744)
.L_2744:
        /*0518*/ 	.word	0x00000008
.L_2745:


//--------------------- .nv.info._ZN13group_norm_v214gn_cuda_kernelI6__halfLi480ELi2ELi16ELi60ELi1024ELb1ELi32ELi960ELi960ELi4ELb1ELi7ELb0ELb0ENS_16CompileConditionILi1000EEEEEvPT_PKS4_S7_S7_flPfS8_Pj --------------------------
	.section	.nv.info._ZN13group_norm_v214gn_cuda_kernelI6__halfLi480ELi2ELi16ELi60ELi1024ELb1ELi32ELi960ELi960ELi4ELb1ELi7ELb0ELb0ENS_16CompileConditionILi1000EEEEEvPT_PKS4_S7_S7_flPfS8_Pj,"",@"SHT_CUDA_INFO"
	.sectionflags	@""
	.align	4


	//----- nvinfo : EIATTR_CUDA_API_VERSION
	.align		4
        /*0000*/ 	.byte	0x04, 0x37
        /*0002*/ 	.short	(.L_2747 - .L_2746)
.L_2746:
        /*0004*/ 	.word	0x00000082


	//----- nvinfo : EIATTR_KPARAM_INFO
	.align		4
.L_2747:
        /*0008*/ 	.byte	0x04, 0x17
        /*000a*/ 	.short	(.L_2749 - .L_2748)
.L_2748:
        /*000c*/ 	.word	0x00000000
        /*0010*/ 	.short	0x0008
        /*0012*/ 	.short	0x0040
        /*0014*/ 	.byte	0x00, 0xf5, 0x21, 0x00


	//----- nvinfo : EIATTR_KPARAM_INFO
	.align		4
.L_2749:
        /*0018*/ 	.byte	0x04, 0x17
        /*001a*/ 	.short	(.L_2751 - .L_2750)
.L_2750:
        /*001c*/ 	.word	0x00000000
        /*0020*/ 	.short	0x0007
        /*0022*/ 	.short	0x0038
        /*0024*/ 	.byte	0x00, 0xf5, 0x21, 0x00


	//----- nvinfo : EIATTR_KPARAM_INFO
	.align		4
.L_2751:
        /*0028*/ 	.byte	0x04, 0x17
        /*002a*/ 	.short	(.L_2753 - .L_2752)
.L_2752:
        /*002c*/ 	.word	0x00000000
        /*0030*/ 	.short	0x0006
        /*0032*/ 	.short	0x0030
        /*0034*/ 	.byte	0x00, 0xf5, 0x21, 0x00


	//----- nvinfo : EIATTR_KPARAM_INFO
	.align		4
.L_2753:
        /*0038*/ 	.byte	0x04, 0x17
        /*003a*/ 	.short	(.L_2755 - .L_2754)
.L_2754:
        /*003c*/ 	.word	0x00000000
        /*0040*/ 	.short	0x0005
        /*0042*/ 	.short	0x0028
        /*0044*/ 	.byte	0x00, 0xf0, 0x21, 0x00


	//----- nvinfo : EIATTR_KPARAM_INFO
	.align		4
.L_2755:
        /*0048*/ 	.byte	0x04, 0x17
        /*004a*/ 	.short	(.L_2757 - .L_2756)
.L_2756:
        /*004c*/ 	.word	0x00000000
        /*0050*/ 	.short	0x0004
        /*0052*/ 	.short	0x0020
        /*0054*/ 	.byte	0x00, 0xf0, 0x11, 0x00


	//----- nvinfo : EIATTR_KPARAM_INFO
	.align		4
.L_2757:
        /*0058*/ 	.byte	0x04, 0x17
        /*005a*/ 	.short	(.L_2759 - .L_2758)
.L_2758:
        /*005c*/ 	.word	0x00000000
        /*0060*/ 	.short	0x0003
        /*0062*/ 	.short	0x0018
        /*0064*/ 	.byte	0x00, 0xf5, 0x21, 0x00


	//----- nvinfo : EIATTR_KPARAM_INFO
	.align		4
.L_2759:
        /*0068*/ 	.byte	0x04, 0x17
        /*006a*/ 	.short	(.L_2761 - .L_2760)
.L_2760:
        /*006c*/ 	.word	0x00000000
        /*0070*/ 	.short	0x0002
        /*0072*/ 	.short	0x0010
        /*0074*/ 	.byte	0x00, 0xf5, 0x21, 0x00


	//----- nvinfo : EIATTR_KPARAM_INFO
	.align		4
.L_2761:
        /*0078*/ 	.byte	0x04, 0x17
        /*007a*/ 	.short	(.L_2763 - .L_2762)
.L_2762:
        /*007c*/ 	.word	0x00000000
        /*0080*/ 	.short	0x0001
        /*0082*/ 	.short	0x0008
        /*0084*/ 	.byte	0x00, 0xf5, 0x21, 0x00


	//----- nvinfo : EIATTR_KPARAM_INFO
	.align		4
.L_2763:
        /*0088*/ 	.byte	0x04, 0x17
        /*008a*/ 	.short	(.L_2765 - .L_2764)
.L_2764:
        /*008c*/ 	.word	0x00000000
        /*0090*/ 	.short	0x0000
        /*0092*/ 	.short	0x0000
        /*0094*/ 	.byte	0x00, 0xf5, 0x21, 0x00


	//----- nvinfo : EIATTR_SPARSE_MMA_MASK
	.align		4
.L_2765:
        /*0098*/ 	.byte	0x03, 0x50
        /*009a*/ 	.short	0x0000


	//----- nvinfo : EIATTR_MAXREG_COUNT
	.align		4
        /*009c*/ 	.byte	0x03, 0x1b
        /*009e*/ 	.short	0x0040


	//----- nvinfo : EIATTR_NUM_BARRIERS
	.align		4
        /*00a0*/ 	.byte	0x02, 0x4c
        /*00a2*/ 	.byte	0x01
	.zero		1


	//----- nvinfo : EIATTR_ANNOTATIONS
	.align		4
        /*00a4*/ 	.byte	0x04, 0x55
        /*00a6*/ 	.short	(.L_2767 - .L_2766)


	//   ....[0]....
.L_2766:
        /* <DEDUP_REMOVED lines=51> */


	//----- nvinfo : EIATTR_MERCURY_ISA_VERSION
	.align		4
.L_2767:
        /*03c8*/ 	.byte	0x03, 0x5f
        /*03ca*/ 	.short	0x0101


	//----- nvinfo : EIATTR_COOP_GROUP_MASK_REGIDS
	.align		4
        /*03cc*/ 	.byte	0x04, 0x29
        /*03ce*/ 	.short	(.L_2769 - .L_2768)


	//   ....[0]....
.L_2768:
        /*03d0*/ 	.word	0xffffffff


	//   ....[1]....
        /*03d4*/ 	.word	0xffffffff


	//   ....[2]....
        /*03d8*/ 	.word	0xffffffff


	//   ....[3]....
        /*03dc*/ 	.word	0xffffffff


	//   ....[4]....
        /*03e0*/ 	.word	0xffffffff


	//   ....[5]....
        /*03e4*/ 	.word	0xffffffff


	//   ....[6]....
        /*03e8*/ 	.word	0xffffffff


	//   ....[7]....
        /*03ec*/ 	.word	0xffffffff


	//   ....[8]....
        /*03f0*/ 	.word	0xffffffff


	//   ....[9]....
        /*03f4*/ 	.word	0xffffffff


	//----- nvinfo : EIATTR_COOP_GROUP_INSTR_OFFSETS
	.align		4
.L_2769:
        /*03f8*/ 	.byte	0x04, 0x28
        /*03fa*/ 	.short	(.L_2771 - .L_2770)


	//   ....[0]....
.L_2770:
        /*03fc*/ 	.word	0x00001610


	//   ....[1]....
        /*0400*/ 	.word	0x00001620


	//   ....[2]....
        /*0404*/ 	.word	0x00001ab0


	//   ....[3]....
        /*0408*/ 	.word	0x00001ad0


	//   ....[4]....
        /*040c*/ 	.word	0x00001af0


	//   ....[5]....
        /*0410*/ 	.word	0x00001b10


	//   ....[6]....
        /*0414*/ 	.word	0x00001b30


	//   ....[7]....
        /*0418*/ 	.word	0x00001b50


	//   ....[8]....
        /*041c*/ 	.word	0x00001b70


	//   ....[9]....
        /*0420*/ 	.word	0x00001b90


	//----- nvinfo : EIATTR_VRC_CTA_INIT_COUNT
	.align		4
.L_2771:
        /*0424*/ 	.byte	0x02, 0x4a
	.zero		1
	.zero		1


	//----- nvinfo : EIATTR_EXIT_INSTR_OFFSETS
	.align		4
        /*0428*/ 	.byte	0x04, 0x1c
        /*042a*/ 	.short	(.L_2773 - .L_2772)


	//   ....[0]....
.L_2772:
        /*042c*/ 	.word	0x00000060


	//   ....[1]....
        /*0430*/ 	.word	0x00004680


	//----- nvinfo : EIATTR_MAX_THREADS
	.align		4
.L_2773:
        /*0434*/ 	.byte	0x04, 0x05
        /*0436*/ 	.short	(.L_2775 - .L_2774)
.L_2774:
        /*0438*/ 	.word	0x000001e0
        /*043c*/ 	.word	0x00000001
        /*0440*/ 	.word	0x00000001


	//----- nvinfo : EIATTR_CRS_STACK_SIZE
	.align		4
.L_2775:
        /*0444*/ 	.byte	0x04, 0x1e
        /*0446*/ 	.short	(.L_2777 - .L_2776)
.L_2776:
        /*0448*/ 	.word	0x00000000


	//----- nvinfo : EIATTR_CBANK_PARAM_SIZE
	.align		4
.L_2777:
        /*044c*/ 	.byte	0x03, 0x19
        /*044e*/ 	.short	0x0048


	//----- nvinfo : EIATTR_PARAM_CBANK
	.align		4
        /*0450*/ 	.byte	0x04, 0x0a
        /*0452*/ 	.short	(.L_2779 - .L_2778)
	.align		4
.L_2778:
        /*0454*/ 	.word	index@(.nv.constant0._ZN13group_norm_v214gn_cuda_kernelI6__halfLi480ELi2ELi16ELi60ELi1024ELb1ELi32ELi960ELi960ELi4ELb1ELi7ELb0ELb0ENS_16CompileConditionILi1000EEEEEvPT_PKS4_S7_S7_flPfS8_Pj)
        /*0458*/ 	.short	0x0380
        /*045a*/ 	.short	0x0048


	//----- nvinfo : EIATTR_SW_WAR
	.align		4
.L_2779:
        /*045c*/ 	.byte	0x04, 0x36
        /*045e*/ 	.short	(.L_2781 - .L_2780)
.L_2780:
        /*0460*/ 	.word	0x00000008
.L_2781:


//--------------------- .nv.info._ZN13group_norm_v214gn_cuda_kernelI6__halfLi480ELi2ELi16ELi60ELi1024ELb1ELi32ELi960ELi960ELi4ELb1ELi9ELb0ELb0ENS_16CompileConditionILi1000EEEEEvPT_PKS4_S7_S7_flPfS8_Pj --------------------------
	.section	.nv.info._ZN13group_norm_v214gn_cuda_kernelI6__halfLi480ELi2ELi16ELi60ELi1024ELb1ELi32ELi960ELi960ELi4ELb1ELi9ELb0ELb0ENS_16CompileConditionILi1000EEEEEvPT_PKS4_S7_S7_flPfS8_Pj,"",@"SHT_CUDA_INFO"
	.sectionflags	@""
	.align	4


	//----- nvinfo : EIATTR_CUDA_API_VERSION
	.align		4
        /*0000*/ 	.byte	0x04, 0x37
        /*0002*/ 	.short	(.L_2783 - .L_2782)
.L_2782:
        /*0004*/ 	.word	0x00000082


	//----- nvinfo : EIATTR_KPARAM_INFO
	.align		4
.L_2783:
        /*0008*/ 	.byte	0x04, 0x17
        /*000a*/ 	.short	(.L_2785 - .L_2784)
.L_2784:
        /*000c*/ 	.word	0x00000000
        /*0010*/ 	.short	0x0008
        /*0012*/ 	.short	0x0040
        /*0014*/ 	.byte	0x00, 0xf5, 0x21, 0x00


	//----- nvinfo : EIATTR_KPARAM_INFO
	.align		4
.L_2785:
        /*0018*/ 	.byte	0x04, 0x17
        /*001a*/ 	.short	(.L_2787 - .L_2786)
.L_2786:
        /*001c*/ 	.word	0x00000000
        /*0020*/ 	.short	0x0007
        /*0022*/ 	.short	0x0038
        /*0024*/ 	.byte	0x00, 0xf5, 0x21, 0x00


	//----- nvinfo : EIATTR_KPARAM_INFO
	.align		4
.L_2787:
        /*0028*/ 	.byte	0x04, 0x17
        /*002a*/ 	.short	(.L_2789 - .L_2788)
.L_2788:
        /*002c*/ 	.word	0x00000000
        /*0030*/ 	.short	0x0006
        /*0032*/ 	.short	0x0030
        /*0034*/ 	.byte	0x00, 0xf5, 0x21, 0x00


	//----- nvinfo : EIATTR_KPARAM_INFO
	.align		4
.L_2789:
        /*0038*/ 	.byte	0x04, 0x17
        /*003a*/ 	.short	(.L_2791 - .L_2790)
.L_2790:
        /*003c*/ 	.word	0x00000000
        /*0040*/ 	.short	0x0005
        /*0042*/ 	.short	0x0028
        /*0044*/ 	.byte	0x00, 0xf0, 0x21, 0x00


	//----- nvinfo : EIATTR_KPARAM_INFO
	.align		4
.L_2791:
        /*0048*/ 	.byte	0x04, 0x17
        /*004a*/ 	.short	(.L_2793 - .L_2792)
.L_2792:
        /*004c*/ 	.word	0x00000000
        /*0050*/ 	.short	0x0004
        /*0052*/ 	.short	0x0020
        /*0054*/ 	.byte	0x00, 0xf0, 0x11, 0x00


	//----- nvinfo : EIATTR_KPARAM_INFO
	.align		4
.L_2793:
        /*0058*/ 	.byte	0x04, 0x17
        /*005a*/ 	.short	(.L_2795 - .L_2794)
.L_2794:
        /*005c*/ 	.word	0x00000000
        /*0060*/ 	.short	0x0003
        /*0062*/ 	.short	0x0018
        /*0064*/ 	.byte	0x00, 0xf5, 0x21, 0x00


	//----- nvinfo : EIATTR_KPARAM_INFO
	.align		4
.L_2795:
        /*0068*/ 	.byte	0x04, 0x17
        /*006a*/ 	.short	(.L_2797 - .L_2796)
.L_2796:
        /*006c*/ 	.word	0x00000000
        /*0070*/ 	.short	0x0002
        /*0072*/ 	.short	0x0010
        /*0074*/ 	.byte	0x00, 0xf5, 0x21, 0x00


	//----- nvinfo : EIATTR_KPARAM_INFO
	.align		4
.L_2797:
        /*0078*/ 	.byte	0x04, 0x17
        /*007a*/ 	.short	(.L_2799 - .L_2798)
.L_2798:
        /*007c*/ 	.word	0x00000000
        /*0080*/ 	.short	0x0001
        /*0082*/ 	.short	0x0008
        /*0084*/ 	.byte	0x00, 0xf5, 0x21, 0x00


	//----- nvinfo : EIATTR_KPARAM_INFO
	.align		4
.L_2799:
        /*0088*/ 	.byte	0x04, 0x17
        /*008a*/ 	.short	(.L_2801 - .L_2800)
.L_2800:
        /*008c*/ 	.word	0x00000000
        /*0090*/ 	.short	0x0000
        /*0092*/ 	.short	0x0000
        /*0094*/ 	.byte	0x00, 0xf5, 0x21, 0x00


	//----- nvinfo : EIATTR_SPARSE_MMA_MASK
	.align		4
.L_2801:
        /*0098*/ 	.byte	0x03, 0x50
        /*009a*/ 	.short	0x0000


	//----- nvinfo : EIATTR_MAXREG_COUNT
	.align		4
        /*009c*/ 	.byte	0x03, 0x1b
        /*009e*/ 	.short	0x0040


	//----- nvinfo : EIATTR_NUM_BARRIERS
	.align		4
        /*00a0*/ 	.byte	0x02, 0x4c
        /*00a2*/ 	.byte	0x01
	.zero		1


	//----- nvinfo : EIATTR_ANNOTATIONS
	.align		4
        /*00a4*/ 	.byte	0x04, 0x55
        /*00a6*/ 	.short	(.L_2803 - .L_2802)


	//   ....[0]....
.L_2802:
        /* <DEDUP_REMOVED lines=51> */


	//----- nvinfo : EIATTR_MERCURY_ISA_VERSION
	.align		4
.L_2803:
        /*03c8*/ 	.byte	0x03, 0x5f
        /*03ca*/ 	.short	0x0101


	//----- nvinfo : EIATTR_COOP_GROUP_MASK_REGIDS
	.align		4
        /*03cc*/ 	.byte	0x04, 0x29
        /*03ce*/ 	.short	(.L_2805 - .L_2804)


	//   ....[0]....
.L_2804:
        /*03d0*/ 	.word	0xffffffff


	//   ....[1]....
        /*03d4*/ 	.word	0xffffffff


	//   ....[2]....
        /*03d8*/ 	.word	0xffffffff


	//   ....[3]....
        /*03dc*/ 	.word	0xffffffff


	//   ....[4]....
        /*03e0*/ 	.word	0xffffffff


	//   ....[5]....
        /*03e4*/ 	.word	0xffffffff


	//   ....[6]....
        /*03e8*/ 	.word	0xffffffff


	//   ....[7]....
        /*03ec*/ 	.word	0xffffffff


	//   ....[8]....
        /*03f0*/ 	.word	0xffffffff


	//   ....[9]....
        /*03f4*/ 	.word	0xffffffff


	//----- nvinfo : EIATTR_COOP_GROUP_INSTR_OFFSETS
	.align		4
.L_2805:
        /*03f8*/ 	.byte	0x04, 0x28
        /*03fa*/ 	.short	(.L_2807 - .L_2806)


	//   ....[0]....
.L_2806:
        /*03fc*/ 	.word	0x00001610


	//   ....[1]....
        /*0400*/ 	.word	0x00001620


	//   ....[2]....
        /*0404*/ 	.word	0x00001ab0


	//   ....[3]....
        /*0408*/ 	.word	0x00001ad0


	//   ....[4]....
        /*040c*/ 	.word	0x00001af0


	//   ....[5]....
        /*0410*/ 	.word	0x00001b10


	//   ....[6]....
        /*0414*/ 	.word	0x00001b30


	//   ....[7]....
        /*0418*/ 	.word	0x00001b50


	//   ....[8]....
        /*041c*/ 	.word	0x00001b70


	//   ....[9]....
        /*0420*/ 	.word	0x00001b90


	//----- nvinfo : EIATTR_VRC_CTA_INIT_COUNT
	.align		4
.L_2807:
        /*0424*/ 	.byte	0x02, 0x4a
	.zero		1
	.zero		1


	//----- nvinfo : EIATTR_EXIT_INSTR_OFFSETS
	.align		4
        /*0428*/ 	.byte	0x04, 0x1c
        /*042a*/ 	.short	(.L_2809 - .L_2808)


	//   ....[0]....
.L_2808:
        /*042c*/ 	.word	0x00000060


	//   ....[1]....
        /*0430*/ 	.word	0x00004680


	//----- nvinfo : EIATTR_MAX_THREADS
	.align		4
.L_2809:
        /*0434*/ 	.byte	0x04, 0x05
        /*0436*/ 	.short	(.L_2811 - .L_2810)
.L_2810:
        /*0438*/ 	.word	0x000001e0
        /*043c*/ 	.word	0x00000001
        /*0440*/ 	.word	0x00000001


	//----- nvinfo : EIATTR_CRS_STACK_SIZE
	.align		4
.L_2811:
        /*0444*/ 	.byte	0x04, 0x1e
        /*0446*/ 	.short	(.L_2813 - .L_2812)
.L_2812:
        /*0448*/ 	.word	0x00000000


	//----- nvinfo : EIATTR_CBANK_PARAM_SIZE
	.align		4
.L_2813:
        /*044c*/ 	.byte	0x03, 0x19
        /*044e*/ 	.short	0x0048


	//----- nvinfo : EIATTR_PARAM_CBANK
	.align		4
        /*0450*/ 	.byte	0x04, 0x0a
        /*0452*/ 	.short	(.L_2815 - .L_2814)
	.align		4
.L_2814:
        /*0454*/ 	.word	index@(.nv.constant0._ZN13group_norm_v214gn_cuda_kernelI6__halfLi480ELi2ELi16ELi60ELi1024ELb1ELi32ELi960ELi960ELi4ELb1ELi9ELb0ELb0ENS_16CompileConditionILi1000EEEEEvPT_PKS4_S7_S7_flPfS8_Pj)
        /*0458*/ 	.short	0x0380
        /*045a*/ 	.short	0x0048


	//----- nvinfo : EIATTR_SW_WAR
	.align		4
.L_2815:
        /*045c*/ 	.byte	0x04, 0x36
        /*045e*/ 	.short	(.L_2817 - .L_2816)
.L_2816:
        /*0460*/ 	.word	0x00000008
.L_2817:


//--------------------- .nv.callgraph             --------------------------
	.section	.nv.callgraph,"",@"SHT_CUDA_CALLGRAPH"
	.align	4
	.sectionentsize	8
	.align		4
        /*0000*/ 	.word	0x00000000
	.align		4
        /*0004*/ 	.word	0xffffffff
	.align		4
        /*0008*/ 	.word	0x00000000
	.align		4
        /*000c*/ 	.word	0xfffffffe
	.align		4
        /*0010*/ 	.word	0x00000000
	.align		4
        /*0014*/ 	.word	0xfffffffd
	.align		4
        /*0018*/ 	.word	0x00000000
	.align		4
        /*001c*/ 	.word	0xfffffffc


//--------------------- .text._ZN13group_norm_v218gn_bwd_cuda_kernelI13__nv_bfloat16Li480ELi3ELi32ELi30ELi1024ELb0ELb1ELi4ELi960ELi960ELi4ELb1ELi1ELb0ELb0ELNS_15WgradSyncMethodE3ENS_16CompileConditionILi1000EEEEEvPT_S6_S6_PKS5_S8_S8_S8_PKfflPfPj --------------------------
	.section	.text._ZN13group_norm_v218gn_bwd_cuda_kernelI13__nv_bfloat16Li480ELi3ELi32ELi30ELi1024ELb0ELb1ELi4ELi960ELi960ELi4ELb1ELi1ELb0ELb0ELNS_15WgradSyncMethodE3ENS_16CompileConditionILi1000EEEEEvPT_S6_S6_PKS5_S8_S8_S8_PKfflPfPj,"ax",@progbits
	.align	128
        .global         _ZN13group_norm_v218gn_bwd_cuda_kernelI13__nv_bfloat16Li480ELi3ELi32ELi30ELi1024ELb0ELb1ELi4ELi960ELi960ELi4ELb1ELi1ELb0ELb0ELNS_15WgradSyncMethodE3ENS_16CompileConditionILi1000EEEEEvPT_S6_S6_PKS5_S8_S8_S8_PKfflPfPj
        .type           _ZN13group_norm_v218gn_bwd_cuda_kernelI13__nv_bfloat16Li480ELi3ELi32ELi30ELi1024ELb0ELb1ELi4ELi960ELi960ELi4ELb1ELi1ELb0ELb0ELNS_15WgradSyncMethodE3ENS_16CompileConditionILi1000EEEEEvPT_S6_S6_PKS5_S8_S8_S8_PKfflPfPj,@function
        .size           _ZN13group_norm_v218gn_bwd_cuda_kernelI13__nv_bfloat16Li480ELi3ELi32ELi30ELi1024ELb0ELb1ELi4ELi960ELi960ELi4ELb1ELi1ELb0ELb0ELNS_15WgradSyncMethodE3ENS_16CompileConditionILi1000EEEEEvPT_S6_S6_PKS5_S8_S8_S8_PKfflPfPj,(.L_x_1541 - _ZN13group_norm_v218gn_bwd_cuda_kernelI13__nv_bfloat16Li480ELi3ELi32ELi30ELi1024ELb0ELb1ELi4ELi960ELi960ELi4ELb1ELi1ELb0ELb0ELNS_15WgradSyncMethodE3ENS_16CompileConditionILi1000EEEEEvPT_S6_S6_PKS5_S8_S8_S8_PKfflPfPj)
        .other          _ZN13group_norm_v218gn_bwd_cuda_kernelI13__nv_bfloat16Li480ELi3ELi32ELi30ELi1024ELb0ELb1ELi4ELi960ELi960ELi4ELb1ELi1ELb0ELb0ELNS_15WgradSyncMethodE3ENS_16CompileConditionILi1000EEEEEvPT_S6_S6_PKS5_S8_S8_S8_PKfflPfPj,@"STO_CUDA_ENTRY STV_DEFAULT"
_ZN13group_norm_v218gn_bwd_cuda_kernelI13__nv_bfloat16Li480ELi3ELi32ELi30ELi1024ELb0ELb1ELi4ELi960ELi960ELi4ELb1ELi1ELb0ELb0ELNS_15WgradSyncMethodE3ENS_16CompileConditionILi1000EEEEEvPT_S6_S6_PKS5_S8_S8_S8_PKfflPfPj:
.text._ZN13group_norm_v218gn_bwd_cuda_kernelI13__nv_bfloat16Li480ELi3ELi32ELi30ELi1024ELb0ELb1ELi4ELi960ELi960ELi4ELb1ELi1ELb0ELb0ELNS_15WgradSyncMethodE3ENS_16CompileConditionILi1000EEEEEvPT_S6_S6_PKS5_S8_S8_S8_PKfflPfPj:
[----:B------:R-:W0:Y:S08]  /*0000*/  LDC R1, c[0x0][0x37c] ;  /* 0x0000df00ff017b82 */ /* 0x000e300000000800 */
[----:B------:R-:W1:Y:S01]  /*0010*/  S2UR UR9, SR_CTAID.Y ;  /* 0x00000000000979c3 */ /* 0x000e620000002600 */
[----:B------:R-:W1:Y:S01]  /*0020*/  LDCU.64 UR16, c[0x0][0x3c8] ;  /* 0x00007900ff1077ac */ /* 0x000e620008000a00 */
[----:B0-----:R-:W-:Y:S01]  /*0030*/  IADD3 R1, PT, PT, R1, -0x130, RZ ;  /* 0xfffffed001017810 */ /* 0x001fe20007ffe0ff */
[----:B------:R-:W0:Y:S05]  /*0040*/  LDCU.64 UR4, c[0x0][0x3d8] ;  /* 0x00007b00ff0477ac */ /* 0x000e2a0008000a00 */
[----:B------:R-:W2:Y:S01]  /*0050*/  S2UR UR14, SR_CTAID.X ;  /* 0x00000000000e79c3 */ /* 0x000ea20000002500 */
[----:B------:R-:W-:Y:S01]  /*0060*/  UMOV UR6, 0x4 ;  /* 0x0000000400067882 */ /* 0x000fe20000000000 */
[----:B------:R-:W-:Y:S01]  /*0070*/  UMOV UR7, 0x0 ;  /* 0x0000000000077882 */ /* 0x000fe20000000000 */
[----:B------:R-:W3:Y:S01]  /*0080*/  LDCU.64 UR12, c[0x0][0x358] ;  /* 0x00006b00ff0c77ac */ /* 0x000ee20008000a00 */
[----:B0-----:R-:W-:-:S02]  /*0090*/  UIMAD.WIDE.U32 UR6, UR4, 0x1, UR6 ;  /* 0x00000001040678a5 */ /* 0x001fc4000f8e0006 */
[----:B-1----:R-:W-:Y:S02]  /*00a0*/  UISETP.GE.U32.AND UP0, UPT, UR9, UR16, UPT ;  /* 0x000000100900728c */ /* 0x002fe4000bf06070 */
[----:B------:R-:W-:Y:S02]  /*00b0*/  UIADD3 UR7, UPT, UPT, UR7, UR5, URZ ;  /* 0x0000000507077290 */ /* 0x000fe4000fffe0ff */
[----:B------:R-:W-:Y:S01]  /*00c0*/  UISETP.GE.AND.EX UP0, UPT, URZ, UR17, UPT, UP0 ;  /* 0x00000011ff00728c */ /* 0x000fe2000bf06300 */
[----:B------:R-:W-:-:S08]  /*00d0*/  UMOV UR5, URZ ;  /* 0x000000ff00057c82 */ /* 0x000fd00008000000 */
[----:B--23--:R-:W-:Y:S05]  /*00e0*/  BRA.U !UP0, `(.L_x_0) ;  /* 0x0000000108647547 */ /* 0x00cfea000b800000 */
[----:B------:R-:W0:Y:S01]  /*00f0*/  S2R R0, SR_TID.X ;  /* 0x0000000000007919 */ /* 0x000e220000002100 */
[----:B------:R-:W-:Y:S01]  /*0100*/  BAR.SYNC.DEFER_BLOCKING 0x0 ;  /* 0x0000000000007b1d */ /* 0x000fe20000010000 */
[----:B0-----:R-:W-:-:S13]  /*0110*/  ISETP.NE.AND P0, PT, R0, RZ, PT ;  /* 0x000000ff0000720c */ /* 0x001fda0003f05270 */
[----:B------:R-:W-:Y:S05]  /*0120*/  @P0 BRA `(.L_x_1) ;  /* 0x0000000000480947 */ /* 0x000fea0003800000 */
[----:B------:R-:W-:Y:S01]  /*0130*/  ULOP3.LUT UP0, URZ, UR14, UR9, URZ, 0xfc, !UPT ;  /* 0x000000090eff7292 */ /* 0x000fe2000f80fcff */
[----:B------:R-:W-:Y:S01]  /*0140*/  MOV R2, UR6 ;  /* 0x0000000600027c02 */ /* 0x000fe20008000f00 */
[----:B------:R-:W-:Y:S01]  /*0150*/  UMOV UR4, 0x7fffff01 ;  /* 0x7fffff0100047882 */ /* 0x000fe20000000000 */
[----:B------:R-:W-:Y:S01]  /*0160*/  IMAD.U32 R3, RZ, RZ, UR7 ;  /* 0x00000007ff037e24 */ /* 0x000fe2000f8e00ff */
[----:B------:R-:W-:-:S06]  /*0170*/  USEL UR4, UR4, 0x1, !UP0 ;  /* 0x0000000104047887 */ /* 0x000fcc000c000000 */
[----:B------:R-:W-:Y:S01]  /*0180*/  MOV R5, UR4 ;  /* 0x0000000400057c02 */ /* 0x000fe20008000f00 */
[----:B------:R-:W-:Y:S06]  /*0190*/  MEMBAR.ALL.GPU ;  /* 0x0000000000007992 */ /* 0x000fec000000a000 */
[----:B------:R-:W-:-:S00]  /*01a0*/  ERRBAR ;  /* 0x00000000000079ab */ /* 0x000fc00000000000 */
[----:B------:R-:W-:Y:S06]  /*01b0*/  CGAERRBAR ;  /* 0x00000000000075ab */ /* 0x000fec0000000000 */
[----:B------:R0:W5:Y:S02]  /*01c0*/  ATOM.E.ADD.STRONG.GPU PT, R0, desc[UR12][R2.64], R5 ;  /* 0x800000050200798a */ /* 0x00016400081ef10c */
.L_x_2:
[----:B0-----:R-:W-:Y:S01]  /*01d0*/  IMAD.U32 R3, RZ, RZ, UR7 ;  /* 0x00000007ff037e24 */ /* 0x001fe2000f8e00ff */
[----:B------:R-:W-:-:S05]  /*01e0*/  MOV R2, UR6 ;  /* 0x0000000600027c02 */ /* 0x000fca0008000f00 */
[----:B------:R-:W2:Y:S04]  /*01f0*/  LD.E.STRONG.GPU R3, desc[UR12][R2.64] ;  /* 0x0000000c02037980 */ /* 0x000ea8000c10f900 */
[----:B--2---:R-:W-:Y:S01]  /*0200*/  CCTL.IVALL ;  /* 0x00000000ff00798f */ /* 0x004fe20002000000 */
[----:B------:R-:W-:Y:S05]  /*0210*/  YIELD ;  /* 0x0000000000007946 */ /* 0x000fea0003800000 */
[----:B-----5:R-:W-:-:S04]  /*0220*/  LOP3.LUT R4, R3, R0, RZ, 0x3c, !PT ;  /* 0x0000000003047212 */ /* 0x020fc800078e3cff */
[----:B------:R-:W-:-:S13]  /*0230*/  ISETP.GT.AND P0, PT, R4, -0x1, PT ;  /* 0xffffffff0400780c */ /* 0x000fda0003f04270 */
[----:B------:R-:W-:Y:S05]  /*0240*/  @P0 BRA `(.L_x_2) ;  /* 0xfffffffc00e00947 */ /* 0x000fea000383ffff */
.L_x_1:
[----:B------:R-:W-:Y:S05]  /*0250*/  WARPSYNC.ALL ;  /* 0x0000000000007948 */ /* 0x000fea0003800000 */
[----:B------:R-:W-:Y:S06]  /*0260*/  BAR.SYNC.DEFER_BLOCKING 0x0 ;  /* 0x0000000000007b1d */ /* 0x000fec0000010000 */
[----:B------:R-:W-:Y:S05]  /*0270*/  BRA `(.L_x_3) ;  /* 0x0000002c00e47947 */ /* 0x000fea0003800000 */
.L_x_0:
[----:B------:R-:W0:Y:S01]  /*0280*/  S2R R5, SR_TID.X ;  /* 0x0000000000057919 */ /* 0x000e220000002100 */
[----:B------:R-:W1:Y:S01]  /*0290*/  LDC.64 R2, c[0x0][0x3a8] ;  /* 0x0000ea00ff027b82 */ /* 0x000e620000000a00 */
[----:B0-----:R-:W-:-:S05]  /*02a0*/  LOP3.LUT R0, R5, 0xffff, RZ, 0xc0, !PT ;  /* 0x0000ffff05007812 */ /* 0x001fca00078ec0ff */
[----:B------:R-:W-:-:S05]  /*02b0*/  IMAD R0, R0, 0x445, RZ ;  /* 0x0000044500007824 */ /* 0x000fca00078e02ff */
[----:B------:R-:W-:-:S04]  /*02c0*/  SHF.R.U32.HI R0, RZ, 0x12, R0 ;  /* 0x00000012ff007819 */ /* 0x000fc80000011600 */
[----:B------:R-:W-:-:S05]  /*02d0*/  PRMT R0, R0, 0x9910, RZ ;  /* 0x0000991000007816 */ /* 0x000fca00000000ff */
[----:B------:R-:W-:-:S05]  /*02e0*/  IMAD R0, R0, 0xf0, RZ ;  /* 0x000000f000007824 */ /* 0x000fca00078e02ff */
[----:B------:R-:W-:-:S04]  /*02f0*/  IADD3 R0, PT, PT, RZ, -R0, RZ ;  /* 0x80000000ff007210 */ /* 0x000fc80007ffe0ff */
[----:B------:R-:W-:-:S04]  /*0300*/  PRMT R0, R0, 0x7710, RZ ;  /* 0x0000771000007816 */ /* 0x000fc800000000ff */
[----:B------:R-:W-:-:S04]  /*0310*/  IADD3 R0, PT, PT, R0, R5, RZ ;  /* 0x0000000500007210 */ /* 0x000fc80007ffe0ff */
[----:B------:R-:W-:-:S05]  /*0320*/  LOP3.LUT R0, R0, 0xffff, RZ, 0xc0, !PT ;  /* 0x0000ffff00007812 */ /* 0x000fca00078ec0ff */
[----:B------:R-:W-:-:S04]  /*0330*/  IMAD.SHL.U32 R5, R0, 0x4, RZ ;  /* 0x0000000400057824 */ /* 0x000fc800078e00ff */
[----:B-1----:R-:W-:-:S06]  /*0340*/  IMAD.WIDE.U32 R2, R5, 0x2, R2 ;  /* 0x0000000205027825 */ /* 0x002fcc00078e0002 */
[----:B------:R-:W2:Y:S01]  /*0350*/  LDG.E.64.CONSTANT R2, desc[UR12][R2.64] ;  /* 0x0000000c02027981 */ /* 0x000ea2000c1e9b00 */
[----:B------:R-:W-:Y:S01]  /*0360*/  USHF.L.U32 UR4, UR14, 0x2, URZ ;  /* 0x000000020e047899 */ /* 0x000fe200080006ff */
[----:B------:R-:W-:Y:S02]  /*0370*/  CS2R R22, SRZ ;  /* 0x0000000000167805 */ /* 0x000fe4000001ff00 */
[----:B------:R-:W-:Y:S02]  /*0380*/  CS2R R20, SRZ ;  /* 0x0000000000147805 */ /* 0x000fe4000001ff00 */
[----:B------:R-:W-:Y:S01]  /*0390*/  CS2R R12, SRZ ;  /* 0x00000000000c7805 */ /* 0x000fe2000001ff00 */
[----:B------:R-:W-:-:S03]  /*03a0*/  ULOP3.LUT UR8, UR4, 0x3fc, URZ, 0xc0, !UPT ;  /* 0x000003fc04087892 */ /* 0x000fc6000f8ec0ff */
[----:B------:R-:W-:Y:S01]  /*03b0*/  UMOV UR4, URZ ;  /* 0x000000ff00047c82 */ /* 0x000fe20008000000 */
[C---:B--2---:R-:W-:Y:S02]  /*03c0*/  SHF.L.U32 R6, R2.reuse, 0x10, RZ ;  /* 0x0000001002067819 */ /* 0x044fe400000006ff */
[----:B------:R-:W-:Y:S02]  /*03d0*/  PRMT R0, R2, 0x7632, R0 ;  /* 0x0000763202007816 */ /* 0x000fe40000000000 */
[C---:B------:R-:W-:Y:S01]  /*03e0*/  PRMT R4, R3.reuse, 0x7632, R4 ;  /* 0x0000763203047816 */ /* 0x040fe20000000004 */
[----:B------:R0:W-:Y:S01]  /*03f0*/  STL [R1+0x11c], R6 ;  /* 0x00011c0601007387 */ /* 0x0001e20000100800 */
[----:B------:R-:W-:-:S05]  /*0400*/  SHF.L.U32 R2, R3, 0x10, RZ ;  /* 0x0000001003027819 */ /* 0x000fca00000006ff */
[----:B------:R1:W-:Y:S01]  /*0410*/  STL [R1+0x114], R2 ;  /* 0x0001140201007387 */ /* 0x0003e20000100800 */
[C---:B0-----:R-:W-:Y:S01]  /*0420*/  VIADD R6, R5.reuse, 0x2 ;  /* 0x0000000205067836 */ /* 0x041fe20000000000 */
[----:B------:R-:W-:-:S04]  /*0430*/  LOP3.LUT R5, R5, 0xffff, RZ, 0xc0, !PT ;  /* 0x0000ffff05057812 */ /* 0x000fc800078ec0ff */
[----:B------:R-:W-:Y:S01]  /*0440*/  LOP3.LUT R6, R6, 0xffff, RZ, 0xc0, !PT ;  /* 0x0000ffff06067812 */ /* 0x000fe200078ec0ff */
[----:B------:R-:W-:Y:S01]  /*0450*/  IMAD R5, R5, 0x889, RZ ;  /* 0x0000088905057824 */ /* 0x000fe200078e02ff */
[----:B-1----:R-:W-:-:S03]  /*0460*/  CS2R R2, SRZ ;  /* 0x0000000000027805 */ /* 0x002fc6000001ff00 */
[----:B------:R-:W-:Y:S01]  /*0470*/  IMAD R6, R6, 0x889, RZ ;  /* 0x0000088906067824 */ /* 0x000fe200078e02ff */
[----:B------:R-:W-:Y:S02]  /*0480*/  SHF.R.U32.HI R7, RZ, 0x10, R5 ;  /* 0x00000010ff077819 */ /* 0x000fe40000011605 */
[----:B------:R-:W-:Y:S02]  /*0490*/  SHF.L.U32 R5, R0, 0x10, RZ ;  /* 0x0000001000057819 */ /* 0x000fe400000006ff */
[----:B------:R-:W-:Y:S01]  /*04a0*/  SHF.R.U32.HI R6, RZ, 0x10, R6 ;  /* 0x00000010ff067819 */ /* 0x000fe20000011606 */
[----:B------:R0:W-:Y:S01]  /*04b0*/  STL [R1+0x124], R7 ;  /* 0x0001240701007387 */ /* 0x0001e20000100800 */
[----:B------:R-:W-:-:S03]  /*04c0*/  SHF.L.U32 R0, R4, 0x10, RZ ;  /* 0x0000001004007819 */ /* 0x000fc600000006ff */
[----:B------:R0:W-:Y:S04]  /*04d0*/  STL [R1+0x120], R6 ;  /* 0x0001200601007387 */ /* 0x0001e80000100800 */
[----:B------:R0:W-:Y:S04]  /*04e0*/  STL [R1+0x118], R5 ;  /* 0x0001180501007387 */ /* 0x0001e80000100800 */
[----:B------:R0:W-:Y:S02]  /*04f0*/  STL [R1+0x110], R0 ;  /* 0x0001100001007387 */ /* 0x0001e40000100800 */
.L_x_18:
[----:B------:R-:W2:Y:S01]  /*0500*/  LDL R10, [R1+0x124] ;  /* 0x00012400010a7983 */ /* 0x000ea20000100800 */
[----:B-1----:R-:W1:Y:S01]  /*0510*/  LDCU.64 UR16, c[0x0][0x3b8] ;  /* 0x00007700ff1077ac */ /* 0x002e620008000a00 */
[----:B------:R-:W0:Y:S01]  /*0520*/  S2R R4, SR_TID.X ;  /* 0x0000000000047919 */ /* 0x000e220000002100 */
[----:B------:R-:W-:Y:S02]  /*0530*/  USHF.L.U64.HI UR10, UR9, 0x6, UR5 ;  /* 0x00000006090a7899 */ /* 0x000fe40008010205 */
[----:B------:R-:W-:Y:S01]  /*0540*/  MOV R9, UR9 ;  /* 0x0000000900097c02 */ /* 0x000fe20008000f00 */
[----:B------:R-:W-:Y:S01]  /*0550*/  USHF.L.U32 UR11, UR9, 0x6, URZ ;  /* 0x00000006090b7899 */ /* 0x000fe200080006ff */
[----:B------:R-:W3:Y:S01]  /*0560*/  LDL R16, [R1+0x120] ;  /* 0x0001200001107983 */ /* 0x000ee20000100800 */
[----:B------:R-:W4:Y:S03]  /*0570*/  LDCU.64 UR18, c[0x0][0x3a0] ;  /* 0x00007400ff1277ac */ /* 0x000f260008000a00 */
[----:B-----5:R-:W5:Y:S01]  /*0580*/  LDL R28, [R1+0x118] ;  /* 0x00011800011c7983 */ /* 0x020f620000100800 */
[----:B------:R-:W1:Y:S03]  /*0590*/  LDCU.64 UR20, c[0x0][0x398] ;  /* 0x00007300ff1477ac */ /* 0x000e660008000a00 */
[----:B------:R-:W5:Y:S01]  /*05a0*/  LDL R26, [R1+0x11c] ;  /* 0x00011c00011a7983 */ /* 0x000f620000100800 */
[----:B------:R-:W5:Y:S03]  /*05b0*/  LDCU UR15, c[0x0][0x3c0] ;  /* 0x00007800ff0f77ac */ /* 0x000f660008000800 */
[----:B------:R-:W5:Y:S01]  /*05c0*/  LDL R30, [R1+0x114] ;  /* 0x00011400011e7983 */ /* 0x000f620000100800 */
[----:B0-----:R-:W-:-:S05]  /*05d0*/  LOP3.LUT R0, R4, 0xffff, RZ, 0xc0, !PT ;  /* 0x0000ffff04007812 */ /* 0x001fca00078ec0ff */
[----:B------:R-:W-:-:S05]  /*05e0*/  IMAD R0, R0, 0x445, RZ ;  /* 0x0000044500007824 */ /* 0x000fca00078e02ff */
[----:B------:R-:W-:-:S04]  /*05f0*/  SHF.R.U32.HI R0, RZ, 0x12, R0 ;  /* 0x00000012ff007819 */ /* 0x000fc80000011600 */
[C---:B------:R-:W-:Y:S02]  /*0600*/  PRMT R5, R0.reuse, 0x9910, RZ ;  /* 0x0000991000057816 */ /* 0x040fe400000000ff */
[----:B------:R-:W-:-:S03]  /*0610*/  IADD3 R8, PT, PT, R0, UR8, RZ ;  /* 0x0000000800087c10 */ /* 0x000fc6000fffe0ff */
[----:B------:R-:W-:-:S04]  /*0620*/  IMAD R5, R5, 0xf0, RZ ;  /* 0x000000f005057824 */ /* 0x000fc800078e02ff */
[----:B------:R-:W-:-:S05]  /*0630*/  IMAD.MOV R5, RZ, RZ, -R5 ;  /* 0x000000ffff057224 */ /* 0x000fca00078e0a05 */
[----:B------:R-:W-:-:S04]  /*0640*/  PRMT R5, R5, 0x7710, RZ ;  /* 0x0000771005057816 */ /* 0x000fc800000000ff */
[----:B------:R-:W-:Y:S01]  /*0650*/  IADD3 R5, PT, PT, R5, R4, RZ ;  /* 0x0000000405057210 */ /* 0x000fe20007ffe0ff */
[----:B------:R-:W-:-:S03]  /*0660*/  IMAD.U32 R4, RZ, RZ, UR11 ;  /* 0x0000000bff047e24 */ /* 0x000fc6000f8e00ff */
[----:B------:R-:W-:Y:S02]  /*0670*/  LOP3.LUT R24, R5, 0xffff, RZ, 0xc0, !PT ;  /* 0x0000ffff05187812 */ /* 0x000fe400078ec0ff */
[----:B------:R-:W-:Y:S01]  /*0680*/  MOV R5, UR10 ;  /* 0x0000000a00057c02 */ /* 0x000fe20008000f00 */
[----:B------:R-:W-:Y:S02]  /*0690*/  UIMAD UR10, UR5, 0xf0000, URZ ;  /* 0x000f0000050a78a4 */ /* 0x000fe4000f8e02ff */
[----:B------:R-:W-:-:S04]  /*06a0*/  IMAD.WIDE.U32 R6, R24, 0x4, RZ ;  /* 0x0000000418067825 */ /* 0x000fc800078e00ff */
[----:B------:R-:W-:-:S04]  /*06b0*/  IMAD.WIDE.U32 R6, R9, 0xf0000, R6 ;  /* 0x000f000009067825 */ /* 0x000fc800078e0006 */
[----:B------:R-:W-:-:S05]  /*06c0*/  IMAD R9, R8, 0x3c0, RZ ;  /* 0x000003c008097824 */ /* 0x000fca00078e02ff */
[----:B------:R-:W-:-:S04]  /*06d0*/  IADD3 R6, P1, PT, R9, R6, RZ ;  /* 0x0000000609067210 */ /* 0x000fc80007f3e0ff */
[----:B------:R-:W-:Y:S01]  /*06e0*/  IADD3.X R7, PT, PT, R7, UR10, RZ, P1, !PT ;  /* 0x0000000a07077c10 */ /* 0x000fe20008ffe4ff */
[----:B------:R-:W-:-:S03]  /*06f0*/  IMAD.SHL.U32 R15, R6, 0x2, RZ ;  /* 0x00000002060f7824 */ /* 0x000fc600078e00ff */
[----:B------:R-:W-:Y:S02]  /*0700*/  SHF.L.U64.HI R14, R6, 0x1, R7 ;  /* 0x00000001060e7819 */ /* 0x000fe40000010207 */
[----:B-1----:R-:W-:Y:S01]  /*0710*/  IADD3 R6, P1, PT, R15, UR20, RZ ;  /* 0x000000140f067c10 */ /* 0x002fe2000ff3e0ff */
[----:B------:R-:W-:Y:S03]  /*0720*/  STL [R1+0x108], R15 ;  /* 0x0001080f01007387 */ /* 0x000fe60000100800 */
[----:B------:R-:W-:Y:S01]  /*0730*/  IADD3.X R7, PT, PT, R14, UR21, RZ, P1, !PT ;  /* 0x000000150e077c10 */ /* 0x000fe20008ffe4ff */
[----:B------:R0:W-:Y:S04]  /*0740*/  STL [R1+0x10c], R14 ;  /* 0x00010c0e01007387 */ /* 0x0001e80000100800 */
[----:B------:R-:W5:Y:S04]  /*0750*/  LDG.E.64.CONSTANT R8, desc[UR12][R6.64] ;  /* 0x0000000c06087981 */ /* 0x000f68000c1e9b00 */
[----:B------:R-:W5:Y:S01]  /*0760*/  LDG.E.64.CONSTANT R6, desc[UR12][R6.64+0xf00] ;  /* 0x000f000c06067981 */ /* 0x000f62000c1e9b00 */
[----:B--2---:R-:W-:-:S03]  /*0770*/  IMAD.WIDE.U32 R10, R10, 0x2, R4 ;  /* 0x000000020a0a7825 */ /* 0x004fc600078e0004 */
[----:B------:R-:W-:-:S04]  /*0780*/  LEA R18, P0, R10, UR16, 0x2 ;  /* 0x000000100a127c11 */ /* 0x000fc8000f8010ff */
[----:B------:R-:W-:Y:S02]  /*0790*/  LEA.HI.X R19, R10, UR17, R11, 0x2, P0 ;  /* 0x000000110a137c11 */ /* 0x000fe400080f140b */
[----:B----4-:R-:W-:-:S04]  /*07a0*/  IADD3 R10, P0, PT, R15, UR18, RZ ;  /* 0x000000120f0a7c10 */ /* 0x010fc8000ff1e0ff */
[----:B------:R-:W-:Y:S01]  /*07b0*/  IADD3.X R11, PT, PT, R14, UR19, RZ, P0, !PT ;  /* 0x000000130e0b7c10 */ /* 0x000fe200087fe4ff */
[----:B------:R-:W2:Y:S04]  /*07c0*/  LDG.E.64.CONSTANT R18, desc[UR12][R18.64] ;  /* 0x0000000c12127981 */ /* 0x000ea8000c1e9b00 */
[----:B0-----:R-:W4:Y:S04]  /*07d0*/  LDG.E.64.CONSTANT R14, desc[UR12][R10.64] ;  /* 0x0000000c0a0e7981 */ /* 0x001f28000c1e9b00 */
[----:B------:R-:W4:Y:S01]  /*07e0*/  LDG.E.64.CONSTANT R10, desc[UR12][R10.64+0xf00] ;  /* 0x000f000c0a0a7981 */ /* 0x000f22000c1e9b00 */
[----:B------:R-:W0:Y:S01]  /*07f0*/  S2UR UR11, SR_CgaCtaId ;  /* 0x00000000000b79c3 */ /* 0x000e220000008800 */
[----:B---3--:R-:W-:-:S03]  /*0800*/  IMAD.WIDE.U32 R4, R16, 0x2, R4 ;  /* 0x0000000210047825 */ /* 0x008fc600078e0004 */
[----:B------:R-:W-:-:S04]  /*0810*/  LEA R16, P0, R4, UR16, 0x2 ;  /* 0x0000001004107c11 */ /* 0x000fc8000f8010ff */
[----:B------:R-:W-:Y:S01]  /*0820*/  LEA.HI.X R17, R4, UR17, R5, 0x2, P0 ;  /* 0x0000001104117c11 */ /* 0x000fe200080f1405 */
[----:B------:R-:W-:Y:S01]  /*0830*/  UMOV UR10, 0x400 ;  /* 0x00000400000a7882 */ /* 0x000fe20000000000 */
[----:B------:R-:W1:Y:S04]  /*0840*/  LDCU.64 UR16, c[0x0][0x3c8] ;  /* 0x00007900ff1077ac */ /* 0x000e680008000a00 */
[----:B------:R-:W3:Y:S01]  /*0850*/  LDG.E.64.CONSTANT R16, desc[UR12][R16.64] ;  /* 0x0000000c10107981 */ /* 0x000ee2000c1e9b00 */
[----:B------:R-:W-:-:S04]  /*0860*/  UIADD3 UR10, UPT, UPT, UR10, 0x3c00, URZ ;  /* 0x00003c000a0a7890 */ /* 0x000fc8000fffe0ff */
[----:B0-----:R-:W-:-:S06]  /*0870*/  ULEA UR10, UR11, UR10, 0x18 ;  /* 0x0000000a0b0a7291 */ /* 0x001fcc000f8ec0ff */
[----:B------:R-:W-:-:S05]  /*0880*/  LEA R5, R0, UR10, 0x3 ;  /* 0x0000000a00057c11 */ /* 0x000fca000f8e18ff */
[--C-:B------:R-:W-:Y:S01]  /*0890*/  IMAD R4, R24, 0x18, R5.reuse ;  /* 0x0000001818047824 */ /* 0x100fe200078e0205 */
[----:B-----5:R-:W-:Y:S01]  /*08a0*/  PRMT R5, R8, 0x7632, R5 ;  /* 0x0000763208057816 */ /* 0x020fe20000000005 */
[----:B--2---:R-:W-:Y:S01]  /*08b0*/  FADD.FTZ R25, R19, UR15 ;  /* 0x0000000f13197e21 */ /* 0x004fe20008010000 */
[C---:B----4-:R-:W-:Y:S02]  /*08c0*/  PRMT R19, R14.reuse, 0x7632, R19 ;  /* 0x000076320e137816 */ /* 0x050fe40000000013 */
[----:B------:R-:W-:-:S03]  /*08d0*/  SHF.L.U32 R27, R14, 0x10, RZ ;  /* 0x000000100e1b7819 */ /* 0x000fc600000006ff */
[----:B------:R-:W-:Y:S01]  /*08e0*/  IMAD.U32 R19, R19, 0x10000, RZ ;  /* 0x0001000013137824 */ /* 0x000fe200078e00ff */
[C---:B------:R-:W-:Y:S02]  /*08f0*/  PRMT R14, R10.reuse, 0x7632, R14 ;  /* 0x000076320a0e7816 */ /* 0x040fe4000000000e */
[----:B------:R-:W-:Y:S02]  /*0900*/  SHF.L.U32 R29, R10, 0x10, RZ ;  /* 0x000000100a1d7819 */ /* 0x000fe400000006ff */
[----:B------:R-:W-:Y:S01]  /*0910*/  SHF.L.U32 R37, R14, 0x10, RZ ;  /* 0x000000100e257819 */ /* 0x000fe200000006ff */
[C---:B------:R-:W-:Y:S01]  /*0920*/  FADD.FTZ R27, -R18.reuse, R27 ;  /* 0x0000001b121b7221 */ /* 0x040fe20000010100 */
[C---:B------:R-:W-:Y:S01]  /*0930*/  FADD.FTZ R36, -R18.reuse, R19 ;  /* 0x0000001312247221 */ /* 0x040fe20000010100 */
[C---:B------:R-:W-:Y:S02]  /*0940*/  FADD.FTZ R10, -R18.reuse, R29 ;  /* 0x0000001d120a7221 */ /* 0x040fe40000010100 */
[----:B------:R-:W-:Y:S01]  /*0950*/  FADD.FTZ R37, -R18, R37 ;  /* 0x0000002512257221 */ /* 0x000fe20000010100 */
[----:B------:R-:W-:-:S02]  /*0960*/  PRMT R18, R6, 0x7632, R18 ;  /* 0x0000763206127816 */ /* 0x000fc40000000012 */
[----:B------:R-:W-:Y:S01]  /*0970*/  SHF.L.U32 R14, R8, 0x10, RZ ;  /* 0x00000010080e7819 */ /* 0x000fe200000006ff */
[----:B------:R-:W-:Y:S01]  /*0980*/  IMAD.U32 R8, R5, 0x10000, RZ ;  /* 0x0001000005087824 */ /* 0x000fe200078e00ff */
[----:B------:R-:W-:-:S03]  /*0990*/  SHF.L.U32 R5, R18, 0x10, RZ ;  /* 0x0000001012057819 */ /* 0x000fc600000006ff */
[C---:B------:R-:W-:Y:S02]  /*09a0*/  FMUL.FTZ R35, R28.reuse, R8 ;  /* 0x000000081c237220 */ /* 0x040fe40000410000 */
[----:B------:R-:W-:Y:S02]  /*09b0*/  FMUL.FTZ R34, R28, R5 ;  /* 0x000000051c227220 */ /* 0x000fe40000410000 */
[----:B------:R-:W2:Y:S01]  /*09c0*/  LDL R28, [R1+0x110] ;  /* 0x00011000011c7983 */ /* 0x000ea20000100800 */
[----:B------:R0:W4:Y:S01]  /*09d0*/  MUFU.RSQ R0, R25 ;  /* 0x0000001900007308 */ /* 0x0001220000001400 */
[----:B------:R-:W-:Y:S01]  /*09e0*/  FADD.FTZ R23, R14, R23 ;  /* 0x000000170e177221 */ /* 0x000fe20000010000 */
[----:B------:R-:W-:Y:S01]  /*09f0*/  SHF.L.U32 R6, R6, 0x10, RZ ;  /* 0x0000001006067819 */ /* 0x000fe200000006ff */
[----:B0-----:R-:W-:Y:S01]  /*0a00*/  FMUL.FTZ R25, R26, R14 ;  /* 0x0000000e1a197220 */ /* 0x001fe20000410000 */
[----:B----4-:R-:W-:-:S04]  /*0a10*/  FMUL.FTZ R27, R0, R27 ;  /* 0x0000001b001b7220 */ /* 0x010fc80000410000 */
[----:B------:R-:W-:Y:S01]  /*0a20*/  FFMA.FTZ R22, R27, R14, R22 ;  /* 0x0000000e1b167223 */ /* 0x000fe20000010016 */
[----:B---3--:R-:W-:Y:S01]  /*0a30*/  FADD.FTZ R14, R17, UR15 ;  /* 0x0000000f110e7e21 */ /* 0x008fe20008010000 */
[----:B------:R-:W-:Y:S01]  /*0a40*/  FADD.FTZ R18, RZ, R25 ;  /* 0x00000019ff127221 */ /* 0x000fe20000010000 */
[----:B------:R-:W-:Y:S01]  /*0a50*/  FMUL.FTZ R36, R0, R36 ;  /* 0x0000002400247220 */ /* 0x000fe20000410000 */
[----:B------:R-:W-:Y:S01]  /*0a60*/  FFMA.FTZ R19, R27, R25, RZ ;  /* 0x000000191b137223 */ /* 0x000fe200000100ff */
[----:B------:R-:W-:Y:S02]  /*0a70*/  FMUL.FTZ R26, R26, R6 ;  /* 0x000000061a1a7220 */ /* 0x000fe40000410000 */
[----:B------:R-:W0:Y:S01]  /*0a80*/  MUFU.RSQ R14, R14 ;  /* 0x0000000e000e7308 */ /* 0x000e220000001400 */
[----:B------:R-:W-:Y:S01]  /*0a90*/  FMUL.FTZ R24, R0, R10 ;  /* 0x0000000a00187220 */ /* 0x000fe20000410000 */
[----:B------:R-:W-:Y:S01]  /*0aa0*/  FADD.FTZ R18, R18, R35 ;  /* 0x0000002312127221 */ /* 0x000fe20000010000 */
[----:B------:R-:W-:Y:S01]  /*0ab0*/  FFMA.FTZ R19, R36, R35, R19 ;  /* 0x0000002324137223 */ /* 0x000fe20000010013 */
[----:B------:R3:W-:Y:S01]  /*0ac0*/  STL [R1+0x100], R26 ;  /* 0x0001001a01007387 */ /* 0x0007e20000100800 */
[C---:B------:R-:W-:Y:S01]  /*0ad0*/  PRMT R33, R15.reuse, 0x7632, R33 ;  /* 0x000076320f217816 */ /* 0x040fe20000000021 */
[----:B------:R-:W-:Y:S01]  /*0ae0*/  FADD.FTZ R18, R18, R26 ;  /* 0x0000001a12127221 */ /* 0x000fe20000010000 */
[----:B------:R-:W-:Y:S01]  /*0af0*/  FFMA.FTZ R19, R24, R26, R19 ;  /* 0x0000001a18137223 */ /* 0x000fe20000010013 */
[----:B---3--:R-:W-:-:S02]  /*0b00*/  SHF.L.U32 R26, R15, 0x10, RZ ;  /* 0x000000100f1a7819 */ /* 0x008fc400000006ff */
[----:B------:R-:W-:Y:S01]  /*0b10*/  IMAD.U32 R33, R33, 0x10000, RZ ;  /* 0x0001000021217824 */ /* 0x000fe200078e00ff */
[----:B------:R3:W-:Y:S01]  /*0b20*/  STL [R1+0x104], R24 ;  /* 0x0001041801007387 */ /* 0x0007e20000100800 */
[----:B------:R-:W-:Y:S02]  /*0b30*/  IMAD.MOV.U32 R17, RZ, RZ, R24 ;  /* 0x000000ffff117224 */ /* 0x000fe400078e0018 */
[C---:B------:R-:W-:Y:S01]  /*0b40*/  FADD.FTZ R26, -R16.reuse, R26 ;  /* 0x0000001a101a7221 */ /* 0x040fe20000010100 */
[C---:B------:R-:W-:Y:S01]  /*0b50*/  PRMT R32, R9.reuse, 0x7632, R32 ;  /* 0x0000763209207816 */ /* 0x040fe20000000020 */
[----:B------:R-:W-:Y:S02]  /*0b60*/  FADD.FTZ R33, -R16, R33 ;  /* 0x0000002110217221 */ /* 0x000fe40000010100 */
[----:B0-----:R-:W-:Y:S01]  /*0b70*/  FMUL.FTZ R26, R14, R26 ;  /* 0x0000001a0e1a7220 */ /* 0x001fe20000410000 */
[----:B---3--:R-:W-:Y:S01]  /*0b80*/  SHF.L.U32 R24, R9, 0x10, RZ ;  /* 0x0000001009187819 */ /* 0x008fe200000006ff */
[----:B------:R-:W-:Y:S01]  /*0b90*/  IMAD.U32 R32, R32, 0x10000, RZ ;  /* 0x0001000020207824 */ /* 0x000fe200078e00ff */
[C---:B------:R-:W-:Y:S01]  /*0ba0*/  PRMT R29, R11.reuse, 0x7632, R29 ;  /* 0x000076320b1d7816 */ /* 0x040fe2000000001d */
[----:B------:R-:W-:Y:S01]  /*0bb0*/  FMUL.FTZ R33, R14, R33 ;  /* 0x000000210e217220 */ /* 0x000fe20000410000 */
[----:B------:R-:W-:Y:S01]  /*0bc0*/  SHF.L.U32 R31, R11, 0x10, RZ ;  /* 0x000000100b1f7819 */ /* 0x000fe200000006ff */
[----:B------:R-:W-:Y:S01]  /*0bd0*/  FADD.FTZ R13, R24, R13 ;  /* 0x0000000d180d7221 */ /* 0x000fe20000010000 */
[-C--:B------:R-:W-:Y:S01]  /*0be0*/  FFMA.FTZ R12, R26, R24.reuse, R12 ;  /* 0x000000181a0c7223 */ /* 0x080fe2000001000c */
[----:B------:R-:W-:Y:S01]  /*0bf0*/  FMUL.FTZ R24, R30, R24 ;  /* 0x000000181e187220 */ /* 0x000fe20000410000 */
[----:B------:R-:W-:Y:S01]  /*0c00*/  FADD.FTZ R21, R8, R21 ;  /* 0x0000001508157221 */ /* 0x000fe20000010000 */
[----:B------:R-:W-:Y:S01]  /*0c10*/  FFMA.FTZ R20, R36, R8, R20 ;  /* 0x0000000824147223 */ /* 0x000fe20000010014 */
[----:B------:R-:W-:Y:S01]  /*0c20*/  PRMT R10, R7, 0x7632, R10 ;  /* 0x00007632070a7816 */ /* 0x000fe2000000000a */
[----:B------:R-:W-:Y:S01]  /*0c30*/  FADD.FTZ R8, R32, R3 ;  /* 0x0000000320087221 */ /* 0x000fe20000010000 */
[----:B------:R-:W-:Y:S01]  /*0c40*/  SHF.L.U32 R29, R29, 0x10, RZ ;  /* 0x000000101d1d7819 */ /* 0x000fe200000006ff */
[----:B------:R-:W-:Y:S01]  /*0c50*/  FFMA.FTZ R9, R33, R32, R2 ;  /* 0x0000002021097223 */ /* 0x000fe20000010002 */
[----:B------:R-:W-:Y:S01]  /*0c60*/  SHF.L.U32 R7, R7, 0x10, RZ ;  /* 0x0000001007077819 */ /* 0x000fe200000006ff */
[----:B------:R-:W-:Y:S01]  /*0c70*/  FADD.FTZ R31, -R16, R31 ;  /* 0x0000001f101f7221 */ /* 0x000fe20000010100 */
[----:B------:R-:W-:Y:S01]  /*0c80*/  FADD.FTZ R2, RZ, R24 ;  /* 0x00000018ff027221 */ /* 0x000fe20000010000 */
[----:B------:R-:W-:Y:S01]  /*0c90*/  FFMA.FTZ R3, R26, R24, RZ ;  /* 0x000000181a037223 */ /* 0x000fe200000100ff */
[----:B------:R-:W-:Y:S01]  /*0ca0*/  FADD.FTZ R23, R23, R6 ;  /* 0x0000000617177221 */ /* 0x000fe20000010000 */
[----:B------:R-:W-:Y:S01]  /*0cb0*/  FFMA.FTZ R22, R17, R6, R22 ;  /* 0x0000000611167223 */ /* 0x000fe20000010016 */
[----:B------:R-:W-:Y:S01]  /*0cc0*/  SHF.L.U32 R6, R10, 0x10, RZ ;  /* 0x000000100a067819 */ /* 0x000fe200000006ff */
[----:B------:R-:W-:Y:S01]  /*0cd0*/  FADD.FTZ R29, -R16, R29 ;  /* 0x0000001d101d7221 */ /* 0x000fe20000010100 */
[----:B------:R-:W-:Y:S01]  /*0ce0*/  FMUL.FTZ R31, R14, R31 ;  /* 0x0000001f0e1f7220 */ /* 0x000fe20000410000 */
[----:B------:R-:W-:Y:S01]  /*0cf0*/  FMUL.FTZ R30, R30, R7 ;  /* 0x000000071e1e7220 */ /* 0x000fe20000410000 */
[----:B------:R-:W-:Y:S01]  /*0d00*/  FMUL.FTZ R37, R0, R37 ;  /* 0x0000002500257220 */ /* 0x000fe20000410000 */
[----:B------:R-:W-:Y:S01]  /*0d10*/  FMUL.FTZ R29, R14, R29 ;  /* 0x0000001d0e1d7220 */ /* 0x000fe20000410000 */
[----:B------:R-:W-:-:S02]  /*0d20*/  FADD.FTZ R18, R18, R34 ;  /* 0x0000002212127221 */ /* 0x000fc40000010000 */
[----:B------:R-:W-:Y:S01]  /*0d30*/  FFMA.FTZ R19, R37, R34, R19 ;  /* 0x0000002225137223 */ /* 0x000fe20000010013 */
[----:B------:R-:W-:-:S04]  /*0d40*/  UIADD3 UR9, UP0, UPT, UR9, 0x1, URZ ;  /* 0x0000000109097890 */ /* 0x000fc8000ff1e0ff */
[----:B------:R-:W-:Y:S01]  /*0d50*/  STS.64 [R4], R18 ;  /* 0x0000001204007388 */ /* 0x000fe20000000a00 */
[----:B------:R-:W-:Y:S02]  /*0d60*/  UIADD3.X UR10, UPT, UPT, URZ, UR5, URZ, UP0, !UPT ;  /* 0x00000005ff0a7290 */ /* 0x000fe400087fe4ff */
[----:B-1----:R-:W-:-:S04]  /*0d70*/  UISETP.GE.U32.AND UP0, UPT, UR9, UR16, UPT ;  /* 0x000000100900728c */ /* 0x002fc8000bf06070 */
[----:B------:R-:W-:Y:S01]  /*0d80*/  UISETP.GE.AND.EX UP0, UPT, UR10, UR17, UPT, UP0 ;  /* 0x000000110a00728c */ /* 0x000fe2000bf06300 */
[----:B------:R-:W-:Y:S01]  /*0d90*/  FADD.FTZ R21, R21, R5 ;  /* 0x0000000515157221 */ /* 0x000fe20000010000 */
[----:B------:R-:W-:Y:S01]  /*0da0*/  FFMA.FTZ R20, R37, R5, R20 ;  /* 0x0000000525147223 */ /* 0x000fe20000010014 */
[----:B------:R-:W-:Y:S01]  /*0db0*/  FADD.FTZ R13, R13, R7 ;  /* 0x000000070d0d7221 */ /* 0x000fe20000010000 */
[----:B------:R-:W-:Y:S01]  /*0dc0*/  FFMA.FTZ R12, R31, R7, R12 ;  /* 0x000000071f0c7223 */ /* 0x000fe2000001000c */
[----:B--2---:R-:W-:-:S04]  /*0dd0*/  FMUL.FTZ R32, R28, R32 ;  /* 0x000000201c207220 */ /* 0x004fc80000410000 */
[----:B------:R-:W-:Y:S01]  /*0de0*/  FADD.FTZ R2, R2, R32 ;  /* 0x0000002002027221 */ /* 0x000fe20000010000 */
[----:B------:R-:W-:Y:S01]  /*0df0*/  FFMA.FTZ R3, R33, R32, R3 ;  /* 0x0000002021037223 */ /* 0x000fe20000010003 */
[----:B------:R-:W-:Y:S02]  /*0e00*/  FMUL.FTZ R28, R28, R6 ;  /* 0x000000061c1c7220 */ /* 0x000fe40000410000 */
[----:B------:R-:W-:Y:S01]  /*0e10*/  FADD.FTZ R2, R2, R30 ;  /* 0x0000001e02027221 */ /* 0x000fe20000010000 */
[----:B------:R-:W-:-:S03]  /*0e20*/  FFMA.FTZ R3, R31, R30, R3 ;  /* 0x0000001e1f037223 */ /* 0x000fc60000010003 */
[----:B------:R-:W-:Y:S01]  /*0e30*/  FADD.FTZ R2, R2, R28 ;  /* 0x0000001c02027221 */ /* 0x000fe20000010000 */
[----:B------:R-:W-:-:S05]  /*0e40*/  FFMA.FTZ R3, R29, R28, R3 ;  /* 0x0000001c1d037223 */ /* 0x000fca0000010003 */
[----:B------:R0:W-:Y:S02]  /*0e50*/  STS.64 [R4+0x1680], R2 ;  /* 0x0016800204007388 */ /* 0x0001e40000000a00 */
[----:B0-----:R-:W-:Y:S01]  /*0e60*/  FADD.FTZ R3, R8, R6 ;  /* 0x0000000608037221 */ /* 0x001fe20000010000 */
[----:B------:R-:W-:Y:S01]  /*0e70*/  FFMA.FTZ R2, R29, R6, R9 ;  /* 0x000000061d027223 */ /* 0x000fe20000010009 */
[----:B------:R-:W-:Y:S06]  /*0e80*/  BAR.SYNC.DEFER_BLOCKING 0x0 ;  /* 0x0000000000007b1d */ /* 0x000fec0000010000 */
[----:B------:R-:W-:Y:S05]  /*0e90*/  BRA.U !UP0, `(.L_x_4) ;  /* 0x0000000108e87547 */ /* 0x000fea000b800000 */
[----:B------:R-:W0:Y:S01]  /*0ea0*/  S2R R10, SR_TID.X ;  /* 0x00000000000a7919 */ /* 0x000e220000002100 */
[----:B------:R-:W1:Y:S01]  /*0eb0*/  S2UR UR11, SR_CgaCtaId ;  /* 0x00000000000b79c3 */ /* 0x000e620000008800 */
[----:B------:R-:W-:Y:S01]  /*0ec0*/  UMOV UR5, 0x400 ;  /* 0x0000040000057882 */ /* 0x000fe20000000000 */
[----:B------:R-:W2:Y:S01]  /*0ed0*/  S2R R8, SR_CTAID.X ;  /* 0x0000000000087919 */ /* 0x000ea20000002500 */
[----:B-1----:R-:W-:Y:S01]  /*0ee0*/  ULEA UR5, UR11, UR5, 0x18 ;  /* 0x000000050b057291 */ /* 0x002fe2000f8ec0ff */
[----:B0-----:R-:W-:-:S05]  /*0ef0*/  IMAD.SHL.U32 R5, R10, 0x2, RZ ;  /* 0x000000020a057824 */ /* 0x001fca00078e00ff */
[----:B------:R-:W-:Y:S02]  /*0f00*/  LEA R4, R10, UR5, 0x5 ;  /* 0x000000050a047c11 */ /* 0x000fe4000f8e28ff */
[----:B--2---:R-:W-:Y:S02]  /*0f10*/  LOP3.LUT R8, R8, 0xff, RZ, 0xc0, !PT ;  /* 0x000000ff08087812 */ /* 0x004fe400078ec0ff */
[----:B------:R-:W-:-:S04]  /*0f20*/  LOP3.LUT R5, R5, 0x18, RZ, 0xc0, !PT ;  /* 0x0000001805057812 */ /* 0x000fc800078ec0ff */
[----:B------:R-:W-:Y:S02]  /*0f30*/  IADD3 R6, PT, PT, R4, R5, RZ ;  /* 0x0000000504067210 */ /* 0x000fe40007ffe0ff */
[----:B------:R-:W-:-:S03]  /*0f40*/  LOP3.LUT R7, R5, 0x10, RZ, 0x3c, !PT ;  /* 0x0000001005077812 */ /* 0x000fc600078e3cff */
[----:B------:R0:W-:Y:S02]  /*0f50*/  STS.64 [R6], R22 ;  /* 0x0000001606007388 */ /* 0x0001e40000000a00 */
[C---:B------:R-:W-:Y:S01]  /*0f60*/  IMAD.IADD R7, R4.reuse, 0x1, R7 ;  /* 0x0000000104077824 */ /* 0x040fe200078e0207 */
[C---:B0-----:R-:W-:Y:S02]  /*0f70*/  LOP3.LUT R6, R5.reuse, 0x8, RZ, 0x3c, !PT ;  /* 0x0000000805067812 */ /* 0x041fe400078e3cff */
[----:B------:R-:W-:Y:S02]  /*0f80*/  LOP3.LUT R5, R5, 0x18, RZ, 0x3c, !PT ;  /* 0x0000001805057812 */ /* 0x000fe400078e3cff */
[C---:B------:R-:W-:Y:S02]  /*0f90*/  IADD3 R6, PT, PT, R4.reuse, R6, RZ ;  /* 0x0000000604067210 */ /* 0x040fe40007ffe0ff */
[----:B------:R-:W-:Y:S02]  /*0fa0*/  IADD3 R5, PT, PT, R4, R5, RZ ;  /* 0x0000000504057210 */ /* 0x000fe40007ffe0ff */
[----:B------:R-:W-:Y:S01]  /*0fb0*/  SHF.R.U32.HI R4, RZ, 0x4, R10 ;  /* 0x00000004ff047819 */ /* 0x000fe2000001160a */
[----:B------:R0:W-:Y:S03]  /*0fc0*/  STS.64 [R6], R20 ;  /* 0x0000001406007388 */ /* 0x0001e60000000a00 */
[----:B------:R-:W-:Y:S01]  /*0fd0*/  LOP3.LUT R4, R4, R10, RZ, 0x3c, !PT ;  /* 0x0000000a04047212 */ /* 0x000fe200078e3cff */
[----:B------:R-:W-:Y:S03]  /*0fe0*/  STS.64 [R7], R12 ;  /* 0x0000000c07007388 */ /* 0x000fe60000000a00 */
[----:B------:R-:W-:Y:S01]  /*0ff0*/  SHF.L.U32 R4, R4, 0x3, RZ ;  /* 0x0000000304047819 */ /* 0x000fe200000006ff */
[----:B------:R-:W-:Y:S03]  /*1000*/  STS.64 [R5], R2 ;  /* 0x0000000205007388 */ /* 0x000fe60000000a00 */
[----:B------:R-:W-:Y:S01]  /*1010*/  LOP3.LUT R4, R4, 0x18, RZ, 0xc0, !PT ;  /* 0x0000001804047812 */ /* 0x000fe200078ec0ff */
[----:B0-----:R-:W-:-:S05]  /*1020*/  IMAD.SHL.U32 R6, R10, 0x8, RZ ;  /* 0x000000080a067824 */ /* 0x001fca00078e00ff */
[----:B------:R-:W-:-:S04]  /*1030*/  LOP3.LUT R6, R6, 0x1fe0, RZ, 0xc0, !PT ;  /* 0x00001fe006067812 */ /* 0x000fc800078ec0ff */
[----:B------:R-:W-:Y:S01]  /*1040*/  IADD3 R6, PT, PT, R6, UR5, R4 ;  /* 0x0000000506067c10 */ /* 0x000fe2000fffe004 */
[----:B------:R-:W-:Y:S06]  /*1050*/  BAR.SYNC.DEFER_BLOCKING 0x0 ;  /* 0x0000000000007b1d */ /* 0x000fec0000010000 */
[----:B------:R-:W0:Y:S04]  /*1060*/  LDS.64 R4, [R6] ;  /* 0x0000000006047984 */ /* 0x000e280000000a00 */
[----:B------:R-:W1:Y:S01]  /*1070*/  LDS.64 R6, [R6+0x1e00] ;  /* 0x001e000006067984 */ /* 0x000e620000000a00 */
[----:B0-----:R-:W-:Y:S01]  /*1080*/  FADD.FTZ R4, RZ, R4 ;  /* 0x00000004ff047221 */ /* 0x001fe20000010000 */
[----:B------:R-:W-:-:S03]  /*1090*/  FADD.FTZ R5, RZ, R5 ;  /* 0x00000005ff057221 */ /* 0x000fc60000010000 */
[----:B-1----:R-:W-:Y:S01]  /*10a0*/  FADD.FTZ R4, R4, R6 ;  /* 0x0000000604047221 */ /* 0x002fe20000010000 */
[----:B------:R-:W-:Y:S01]  /*10b0*/  FADD.FTZ R5, R5, R7 ;  /* 0x0000000705057221 */ /* 0x000fe20000010000 */
[----:B------:R-:W0:Y:S02]  /*10c0*/  S2R R6, SR_CTAID.Y ;  /* 0x0000000000067919 */ /* 0x000e240000002600 */
[----:B0-----:R-:W-:Y:S02]  /*10d0*/  LEA R8, R6, R8, 0x8 ;  /* 0x0000000806087211 */ /* 0x001fe400078e40ff */
[----:B------:R-:W0:Y:S03]  /*10e0*/  LDC.64 R6, c[0x0][0x3d0] ;  /* 0x0000f400ff067b82 */ /* 0x000e260000000a00 */
[----:B------:R-:W-:-:S05]  /*10f0*/  IMAD R8, R8, 0x3c0, R10 ;  /* 0x000003c008087824 */ /* 0x000fca00078e020a */
[----:B------:R-:W-:-:S05]  /*1100*/  SHF.L.U32 R11, R8, 0x1, RZ ;  /* 0x00000001080b7819 */ /* 0x000fca00000006ff */
[----:B0-----:R-:W-:-:S04]  /*1110*/  IMAD.WIDE.U32 R8, R11, 0x4, R6 ;  /* 0x000000040b087825 */ /* 0x001fc800078e0006 */
[----:B------:R-:W-:Y:S01]  /*1120*/  VIADD R11, R11, 0x3c0 ;  /* 0x000003c00b0b7836 */ /* 0x000fe20000000000 */
[----:B------:R0:W-:Y:S03]  /*1130*/  STG.E.64 desc[UR12][R8.64+0x20000], R4 ;  /* 0x0200000408007986 */ /* 0x0001e6000c101b0c */
[----:B------:R-:W-:Y:S01]  /*1140*/  IMAD.WIDE.U32 R6, R11, 0x4, R6 ;  /* 0x000000040b067825 */ /* 0x000fe200078e0006 */
[----:B0-----:R-:W-:-:S04]  /*1150*/  IADD3 R4, PT, PT, R10, 0x1e0, RZ ;  /* 0x000001e00a047810 */ /* 0x001fc80007ffe0ff */
[----:B------:R-:W-:Y:S02]  /*1160*/  SHF.R.U32.HI R5, RZ, 0x4, R4 ;  /* 0x00000004ff057819 */ /* 0x000fe40000011604 */
[----:B------:R-:W-:Y:S02]  /*1170*/  SHF.L.U32 R8, R4, 0x3, RZ ;  /* 0x0000000304087819 */ /* 0x000fe400000006ff */
[----:B------:R-:W-:Y:S02]  /*1180*/  LOP3.LUT R10, R5, R10, RZ, 0x3c, !PT ;  /* 0x0000000a050a7212 */ /* 0x000fe400078e3cff */
[----:B------:R-:W-:-:S03]  /*1190*/  LOP3.LUT R8, R8, 0x3fe0, RZ, 0xc0, !PT ;  /* 0x00003fe008087812 */ /* 0x000fc600078ec0ff */
[----:B------:R-:W-:-:S05]  /*11a0*/  IMAD.SHL.U32 R10, R10, 0x8, RZ ;  /* 0x000000080a0a7824 */ /* 0x000fca00078e00ff */
[----:B------:R-:W-:-:S04]  /*11b0*/  LOP3.LUT R10, R10, 0x18, RZ, 0xc0, !PT ;  /* 0x000000180a0a7812 */ /* 0x000fc800078ec0ff */
[----:B------:R-:W-:-:S05]  /*11c0*/  IADD3 R8, PT, PT, R8, UR5, R10 ;  /* 0x0000000508087c10 */ /* 0x000fca000fffe00a */
[----:B------:R-:W0:Y:S04]  /*11d0*/  LDS.64 R4, [R8] ;  /* 0x0000000008047984 */ /* 0x000e280000000a00 */
[----:B------:R-:W1:Y:S01]  /*11e0*/  LDS.64 R8, [R8+0x1e00] ;  /* 0x001e000008087984 */ /* 0x000e620000000a00 */
[----:B0-----:R-:W-:Y:S01]  /*11f0*/  FADD.FTZ R4, RZ, R4 ;  /* 0x00000004ff047221 */ /* 0x001fe20000010000 */
[----:B------:R-:W-:-:S03]  /*1200*/  FADD.FTZ R5, RZ, R5 ;  /* 0x00000005ff057221 */ /* 0x000fc60000010000 */
[----:B-1----:R-:W-:Y:S01]  /*1210*/  FADD.FTZ R8, R4, R8 ;  /* 0x0000000804087221 */ /* 0x002fe20000010000 */
[----:B------:R-:W-:-:S05]  /*1220*/  FADD.FTZ R9, R5, R9 ;  /* 0x0000000905097221 */ /* 0x000fca0000010000 */
[----:B------:R0:W-:Y:S02]  /*1230*/  STG.E.64 desc[UR12][R6.64+0x20000], R8 ;  /* 0x0200000806007986 */ /* 0x0001e4000c101b0c */
.L_x_4:
[----:B------:R-:W1:Y:S01]  /*1240*/  S2R R19, SR_TID.X ;  /* 0x0000000000137919 */ /* 0x000e620000002100 */
[----:B------:R-:W-:Y:S01]  /*1250*/  BSSY.RECONVERGENT B0, `(.L_x_5) ;  /* 0x000008c000007945 */ /* 0x000fe20003800200 */
[----:B------:R-:W-:Y:S02]  /*1260*/  CS2R R4, SRZ ;  /* 0x0000000000047805 */ /* 0x000fe4000001ff00 */
[----:B-1----:R-:W-:-:S13]  /*1270*/  ISETP.GT.U32.AND P0, PT, R19, 0x3f, PT ;  /* 0x0000003f1300780c */ /* 0x002fda0003f04070 */
[----:B------:R-:W-:Y:S05]  /*1280*/  @P0 BRA `(.L_x_6) ;  /* 0x0000000800200947 */ /* 0x000fea0003800000 */
[----:B0-----:R-:W0:Y:S01]  /*1290*/  S2R R8, SR_CgaCtaId ;  /* 0x0000000000087919 */ /* 0x001e220000008800 */
[----:B------:R-:W-:Y:S02]  /*12a0*/  SHF.R.U32.HI R5, RZ, 0x1, R19 ;  /* 0x00000001ff057819 */ /* 0x000fe40000011613 */
[----:B------:R-:W-:-:S03]  /*12b0*/  MOV R7, 0x400 ;  /* 0x0000040000077802 */ /* 0x000fc60000000f00 */
[----:B------:R-:W-:Y:S01]  /*12c0*/  IMAD R6, R5, 0x1e, RZ ;  /* 0x0000001e05067824 */ /* 0x000fe200078e02ff */
[----:B------:R-:W-:Y:S01]  /*12d0*/  IADD3 R7, PT, PT, R7, 0x3c00, RZ ;  /* 0x00003c0007077810 */ /* 0x000fe20007ffe0ff */
[----:B------:R-:W-:Y:S02]  /*12e0*/  IMAD R5, R5, -0x80000000, RZ ;  /* 0x8000000005057824 */ /* 0x000fe400078e02ff */
[C---:B------:R-:W-:Y:S01]  /*12f0*/  VIADD R17, R6.reuse, 0x1c ;  /* 0x0000001c06117836 */ /* 0x040fe20000000000 */
[C---:B------:R-:W-:Y:S02]  /*1300*/  LOP3.LUT P0, RZ, R6.reuse, 0x2, RZ, 0xc0, !PT ;  /* 0x0000000206ff7812 */ /* 0x040fe4000780c0ff */
[----:B------:R-:W-:Y:S02]  /*1310*/  IADD3 R10, PT, PT, R6, 0x2, RZ ;  /* 0x00000002060a7810 */ /* 0x000fe40007ffe0ff */
[----:B------:R-:W-:Y:S02]  /*1320*/  SHF.R.S32.HI R5, RZ, 0x1f, R5 ;  /* 0x0000001fff057819 */ /* 0x000fe40000011405 */
[----:B------:R-:W-:-:S02]  /*1330*/  SHF.R.U32.HI R4, RZ, 0x2, R10 ;  /* 0x00000002ff047819 */ /* 0x000fc4000001160a */
[----:B------:R-:W-:Y:S02]  /*1340*/  LOP3.LUT R5, R5, 0xf0, RZ, 0xc0, !PT ;  /* 0x000000f005057812 */ /* 0x000fe400078ec0ff */
[----:B------:R-:W-:Y:S02]  /*1350*/  LEA.HI R10, R10, 0xf0, RZ, 0x1e ;  /* 0x000000f00a0a7811 */ /* 0x000fe400078ff0ff */
[----:B------:R-:W-:Y:S01]  /*1360*/  IADD3 R16, PT, PT, R6, 0x14, RZ ;  /* 0x0000001406107810 */ /* 0x000fe20007ffe0ff */
[----:B------:R-:W-:Y:S01]  /*1370*/  @P0 IMAD.MOV R10, RZ, RZ, R4 ;  /* 0x000000ffff0a0224 */ /* 0x000fe200078e0204 */
[----:B------:R-:W-:Y:S02]  /*1380*/  SHF.L.U32 R4, R19, 0x3, RZ ;  /* 0x0000000313047819 */ /* 0x000fe400000006ff */
[----:B------:R-:W-:Y:S02]  /*1390*/  LEA.HI R16, R16, R5, RZ, 0x1e ;  /* 0x0000000510107211 */ /* 0x000fe400078ff0ff */
[----:B------:R-:W-:-:S02]  /*13a0*/  LOP3.LUT R4, R4, 0x8, RZ, 0xc0, !PT ;  /* 0x0000000804047812 */ /* 0x000fc400078ec0ff */
[----:B------:R-:W-:Y:S02]  /*13b0*/  LEA.HI R17, R17, R5, RZ, 0x1e ;  /* 0x0000000511117211 */ /* 0x000fe400078ff0ff */
[----:B0-----:R-:W-:Y:S02]  /*13c0*/  LEA R7, R8, R7, 0x18 ;  /* 0x0000000708077211 */ /* 0x001fe400078ec0ff */
[----:B------:R-:W-:-:S03]  /*13d0*/  LEA.HI R8, R6, R5, RZ, 0x1e ;  /* 0x0000000506087211 */ /* 0x000fc600078ff0ff */
[--C-:B------:R-:W-:Y:S02]  /*13e0*/  IMAD R10, R10, 0x18, R7.reuse ;  /* 0x000000180a0a7824 */ /* 0x100fe400078e0207 */
[--C-:B------:R-:W-:Y:S02]  /*13f0*/  IMAD R8, R8, 0x18, R7.reuse ;  /* 0x0000001808087824 */ /* 0x100fe400078e0207 */
[----:B------:R-:W-:Y:S02]  /*1400*/  IMAD.IADD R10, R4, 0x1, R10 ;  /* 0x00000001040a7824 */ /* 0x000fe400078e020a */
[----:B------:R-:W-:Y:S01]  /*1410*/  IMAD R16, R16, 0x18, R7 ;  /* 0x0000001810107824 */ /* 0x000fe200078e0207 */
[----:B------:R-:W-:-:S03]  /*1420*/  IADD3 R8, PT, PT, R8, R4, RZ ;  /* 0x0000000408087210 */ /* 0x000fc60007ffe0ff */
[----:B------:R-:W-:Y:S04]  /*1430*/  LDS.64 R10, [R10] ;  /* 0x000000000a0a7984 */ /* 0x000fe80000000a00 */
[----:B------:R-:W0:Y:S02]  /*1440*/  LDS.64 R8, [R8] ;  /* 0x0000000008087984 */ /* 0x000e240000000a00 */
[----:B0-----:R-:W-:Y:S01]  /*1450*/  FADD.FTZ R8, RZ, R8 ;  /* 0x00000008ff087221 */ /* 0x001fe20000010000 */
[----:B------:R-:W-:-:S03]  /*1460*/  FADD.FTZ R9, RZ, R9 ;  /* 0x00000009ff097221 */ /* 0x000fc60000010000 */
[----:B------:R-:W-:Y:S01]  /*1470*/  FADD.FTZ R10, R8, R10 ;  /* 0x0000000a080a7221 */ /* 0x000fe20000010000 */
[----:B------:R-:W-:Y:S01]  /*1480*/  IADD3 R8, PT, PT, R6, 0x4, RZ ;  /* 0x0000000406087810 */ /* 0x000fe20007ffe0ff */
[----:B------:R-:W-:-:S03]  /*1490*/  FADD.FTZ R11, R9, R11 ;  /* 0x0000000b090b7221 */ /* 0x000fc60000010000 */
[----:B------:R-:W-:-:S05]  /*14a0*/  LEA.HI R8, R8, R5, RZ, 0x1e ;  /* 0x0000000508087211 */ /* 0x000fca00078ff0ff */
[----:B------:R-:W-:-:S05]  /*14b0*/  IMAD R8, R8, 0x18, R7 ;  /* 0x0000001808087824 */ /* 0x000fca00078e0207 */
[----:B------:R-:W-:-:S06]  /*14c0*/  IADD3 R8, PT, PT, R4, R8, RZ ;  /* 0x0000000804087210 */ /* 0x000fcc0007ffe0ff */
[----:B------:R-:W0:Y:S02]  /*14d0*/  LDS.64 R8, [R8] ;  /* 0x0000000008087984 */ /* 0x000e240000000a00 */
[----:B0-----:R-:W-:Y:S01]  /*14e0*/  FADD.FTZ R10, R10, R8 ;  /* 0x000000080a0a7221 */ /* 0x001fe20000010000 */
[----:B------:R-:W-:Y:S02]  /*14f0*/  VIADD R8, R6, 0x6 ;  /* 0x0000000606087836 */ /* 0x000fe40000000000 */
[----:B------:R-:W-:-:S03]  /*1500*/  FADD.FTZ R11, R11, R9 ;  /* 0x000000090b0b7221 */ /* 0x000fc60000010000 */
[----:B------:R-:W-:-:S04]  /*1510*/  SHF.L.U32 R9, R8, 0x1e, RZ ;  /* 0x0000001e08097819 */ /* 0x000fc800000006ff */
[----:B------:R-:W-:-:S04]  /*1520*/  SHF.R.S32.HI R9, RZ, 0x1f, R9 ;  /* 0x0000001fff097819 */ /* 0x000fc80000011409 */
[----:B------:R-:W-:-:S04]  /*1530*/  LOP3.LUT R9, R9, 0xf0, RZ, 0xc0, !PT ;  /* 0x000000f009097812 */ /* 0x000fc800078ec0ff */
[----:B------:R-:W-:-:S05]  /*1540*/  LEA.HI R9, R8, R9, RZ, 0x1e ;  /* 0x0000000908097211 */ /* 0x000fca00078ff0ff */
[----:B------:R-:W-:-:S05]  /*1550*/  IMAD R9, R9, 0x18, R7 ;  /* 0x0000001809097824 */ /* 0x000fca00078e0207 */
[----:B------:R-:W-:-:S06]  /*1560*/  IADD3 R9, PT, PT, R4, R9, RZ ;  /* 0x0000000904097210 */ /* 0x000fcc0007ffe0ff */
[----:B------:R-:W0:Y:S02]  /*1570*/  LDS.64 R8, [R9] ;  /* 0x0000000009087984 */ /* 0x000e240000000a00 */
[----:B0-----:R-:W-:Y:S01]  /*1580*/  FADD.FTZ R10, R10, R8 ;  /* 0x000000080a0a7221 */ /* 0x001fe20000010000 */
[----:B------:R-:W-:Y:S02]  /*1590*/  VIADD R8, R6, 0x8 ;  /* 0x0000000806087836 */ /* 0x000fe40000000000 */
[----:B------:R-:W-:-:S03]  /*15a0*/  FADD.FTZ R11, R11, R9 ;  /* 0x000000090b0b7221 */ /* 0x000fc60000010000 */
[----:B------:R-:W-:-:S05]  /*15b0*/  LEA.HI R8, R8, R5, RZ, 0x1e ;  /* 0x0000000508087211 */ /* 0x000fca00078ff0ff */
[----:B------:R-:W-:-:S05]  /*15c0*/  IMAD R8, R8, 0x18, R7 ;  /* 0x0000001808087824 */ /* 0x000fca00078e0207 */
[----:B------:R-:W-:-:S06]  /*15d0*/  IADD3 R8, PT, PT, R4, R8, RZ ;  /* 0x0000000804087210 */ /* 0x000fcc0007ffe0ff */
[----:B------:R-:W0:Y:S02]  /*15e0*/  LDS.64 R8, [R8] ;  /* 0x0000000008087984 */ /* 0x000e240000000a00 */
[----:B0-----:R-:W-:Y:S01]  /*15f0*/  FADD.FTZ R10, R10, R8 ;  /* 0x000000080a0a7221 */ /* 0x001fe20000010000 */
[----:B------:R-:W-:Y:S01]  /*1600*/  IADD3 R8, PT, PT, R6, 0xa, RZ ;  /* 0x0000000a06087810 */ /* 0x000fe20007ffe0ff */
[----:B------:R-:W-:-:S04]  /*1610*/  FADD.FTZ R11, R11, R9 ;  /* 0x000000090b0b7221 */ /* 0x000fc80000010000 */
[----:B------:R-:W-:-:S05]  /*1620*/  IMAD.SHL.U32 R9, R8, 0x40000000, RZ ;  /* 0x4000000008097824 */ /* 0x000fca00078e00ff */
[----:B------:R-:W-:-:S04]  /*1630*/  SHF.R.S32.HI R9, RZ, 0x1f, R9 ;  /* 0x0000001fff097819 */ /* 0x000fc80000011409 */
[----:B------:R-:W-:-:S04]  /*1640*/  LOP3.LUT R9, R9, 0xf0, RZ, 0xc0, !PT ;  /* 0x000000f009097812 */ /* 0x000fc800078ec0ff */
[----:B------:R-:W-:-:S05]  /*1650*/  LEA.HI R9, R8, R9, RZ, 0x1e ;  /* 0x0000000908097211 */ /* 0x000fca00078ff0ff */
[----:B------:R-:W-:-:S05]  /*1660*/  IMAD R9, R9, 0x18, R7 ;  /* 0x0000001809097824 */ /* 0x000fca00078e0207 */
[----:B------:R-:W-:-:S06]  /*1670*/  IADD3 R9, PT, PT, R4, R9, RZ ;  /* 0x0000000904097210 */ /* 0x000fcc0007ffe0ff */
[----:B------:R-:W0:Y:S02]  /*1680*/  LDS.64 R8, [R9] ;  /* 0x0000000009087984 */ /* 0x000e240000000a00 */
[----:B0-----:R-:W-:Y:S01]  /*1690*/  FADD.FTZ R10, R10, R8 ;  /* 0x000000080a0a7221 */ /* 0x001fe20000010000 */
[----:B------:R-:W-:Y:S01]  /*16a0*/  IADD3 R8, PT, PT, R6, 0xc, RZ ;  /* 0x0000000c06087810 */ /* 0x000fe20007ffe0ff */
[----:B------:R-:W-:-:S03]  /*16b0*/  FADD.FTZ R11, R11, R9 ;  /* 0x000000090b0b7221 */ /* 0x000fc60000010000 */
[----:B------:R-:W-:-:S05]  /*16c0*/  LEA.HI R8, R8, R5, RZ, 0x1e ;  /* 0x0000000508087211 */ /* 0x000fca00078ff0ff */
[----:B------:R-:W-:-:S04]  /*16d0*/  IMAD R8, R8, 0x18, R7 ;  /* 0x0000001808087824 */ /* 0x000fc800078e0207 */
[----:B------:R-:W-:-:S06]  /*16e0*/  IMAD.IADD R8, R4, 0x1, R8 ;  /* 0x0000000104087824 */ /* 0x000fcc00078e0208 */
[----:B------:R-:W0:Y:S02]  /*16f0*/  LDS.64 R8, [R8] ;  /* 0x0000000008087984 */ /* 0x000e240000000a00 */
[----:B0-----:R-:W-:Y:S01]  /*1700*/  FADD.FTZ R10, R10, R8 ;  /* 0x000000080a0a7221 */ /* 0x001fe20000010000 */
[----:B------:R-:W-:Y:S01]  /*1710*/  IADD3 R8, PT, PT, R6, 0xe, RZ ;  /* 0x0000000e06087810 */ /* 0x000fe20007ffe0ff */
[----:B------:R-:W-:-:S03]  /*1720*/  FADD.FTZ R11, R11, R9 ;  /* 0x000000090b0b7221 */ /* 0x000fc60000010000 */
[----:B------:R-:W-:-:S04]  /*1730*/  SHF.L.U32 R9, R8, 0x1e, RZ ;  /* 0x0000001e08097819 */ /* 0x000fc800000006ff */
[----:B------:R-:W-:-:S04]  /*1740*/  SHF.R.S32.HI R9, RZ, 0x1f, R9 ;  /* 0x0000001fff097819 */ /* 0x000fc80000011409 */
[----:B------:R-:W-:-:S04]  /*1750*/  LOP3.LUT R9, R9, 0xf0, RZ, 0xc0, !PT ;  /* 0x000000f009097812 */ /* 0x000fc800078ec0ff */
[----:B------:R-:W-:-:S05]  /*1760*/  LEA.HI R9, R8, R9, RZ, 0x1e ;  /* 0x0000000908097211 */ /* 0x000fca00078ff0ff */
[----:B------:R-:W-:-:S04]  /*1770*/  IMAD R9, R9, 0x18, R7 ;  /* 0x0000001809097824 */ /* 0x000fc800078e0207 */
[----:B------:R-:W-:-:S06]  /*1780*/  IMAD.IADD R9, R4, 0x1, R9 ;  /* 0x0000000104097824 */ /* 0x000fcc00078e0209 */
[----:B------:R-:W0:Y:S02]  /*1790*/  LDS.64 R8, [R9] ;  /* 0x0000000009087984 */ /* 0x000e240000000a00 */
[----:B0-----:R-:W-:Y:S01]  /*17a0*/  FADD.FTZ R10, R10, R8 ;  /* 0x000000080a0a7221 */ /* 0x001fe20000010000 */
        /* <DEDUP_REMOVED lines=12> */
[----:B------:R-:W-:Y:S02]  /*1870*/  LEA.HI R9, R9, R8, RZ, 0x1e ;  /* 0x0000000809097211 */ /* 0x000fe400078ff0ff */
[----:B------:R-:W-:-:S05]  /*1880*/  IADD3 R8, PT, PT, R6, 0x16, RZ ;  /* 0x0000001606087810 */ /* 0x000fca0007ffe0ff */
[----:B------:R-:W-:-:S05]  /*1890*/  IMAD.SHL.U32 R10, R8, 0x40000000, RZ ;  /* 0x40000000080a7824 */ /* 0x000fca00078e00ff */
[----:B------:R-:W-:-:S04]  /*18a0*/  SHF.R.S32.HI R10, RZ, 0x1f, R10 ;  /* 0x0000001fff0a7819 */ /* 0x000fc8000001140a */
[----:B------:R-:W-:-:S04]  /*18b0*/  LOP3.LUT R10, R10, 0xf0, RZ, 0xc0, !PT ;  /* 0x000000f00a0a7812 */ /* 0x000fc800078ec0ff */
[----:B------:R-:W-:Y:S02]  /*18c0*/  LEA.HI R8, R8, R10, RZ, 0x1e ;  /* 0x0000000a08087211 */ /* 0x000fe400078ff0ff */
[C---:B------:R-:W-:Y:S02]  /*18d0*/  IADD3 R10, PT, PT, R6.reuse, 0x18, RZ ;  /* 0x00000018060a7810 */ /* 0x040fe40007ffe0ff */
[----:B------:R-:W-:Y:S02]  /*18e0*/  IADD3 R6, PT, PT, R6, 0x1a, RZ ;  /* 0x0000001a06067810 */ /* 0x000fe40007ffe0ff */
[----:B------:R-:W-:Y:S02]  /*18f0*/  LEA.HI R10, R10, R5, RZ, 0x1e ;  /* 0x000000050a0a7211 */ /* 0x000fe400078ff0ff */
[----:B------:R-:W-:-:S03]  /*1900*/  SHF.L.U32 R5, R6, 0x1e, RZ ;  /* 0x0000001e06057819 */ /* 0x000fc600000006ff */
[----:B------:R-:W-:Y:S01]  /*1910*/  IMAD R10, R10, 0x18, R7 ;  /* 0x000000180a0a7824 */ /* 0x000fe200078e0207 */
[----:B------:R-:W-:-:S04]  /*1920*/  SHF.R.S32.HI R5, RZ, 0x1f, R5 ;  /* 0x0000001fff057819 */ /* 0x000fc80000011405 */
[----:B------:R-:W-:Y:S02]  /*1930*/  LOP3.LUT R5, R5, 0xf0, RZ, 0xc0, !PT ;  /* 0x000000f005057812 */ /* 0x000fe400078ec0ff */
[----:B------:R-:W-:Y:S02]  /*1940*/  IADD3 R10, PT, PT, R4, R10, RZ ;  /* 0x0000000a040a7210 */ /* 0x000fe40007ffe0ff */
[----:B------:R-:W-:Y:S01]  /*1950*/  LEA.HI R18, R6, R5, RZ, 0x1e ;  /* 0x0000000506127211 */ /* 0x000fe200078ff0ff */
[--C-:B------:R-:W-:Y:S02]  /*1960*/  IMAD R5, R9, 0x18, R7.reuse ;  /* 0x0000001809057824 */ /* 0x100fe400078e0207 */
[--C-:B------:R-:W-:Y:S02]  /*1970*/  IMAD R6, R8, 0x18, R7.reuse ;  /* 0x0000001808067824 */ /* 0x100fe400078e0207 */
[--C-:B------:R-:W-:Y:S01]  /*1980*/  IMAD R9, R18, 0x18, R7.reuse ;  /* 0x0000001812097824 */ /* 0x100fe200078e0207 */
[----:B------:R-:W-:Y:S01]  /*1990*/  IADD3 R5, PT, PT, R4, R5, RZ ;  /* 0x0000000504057210 */ /* 0x000fe20007ffe0ff */
[----:B------:R-:W-:-:S02]  /*19a0*/  IMAD R8, R17, 0x18, R7 ;  /* 0x0000001811087824 */ /* 0x000fc400078e0207 */
[C---:B------:R-:W-:Y:S01]  /*19b0*/  IMAD.IADD R7, R4.reuse, 0x1, R16 ;  /* 0x0000000104077824 */ /* 0x040fe200078e0210 */
[C---:B------:R-:W-:Y:S01]  /*19c0*/  IADD3 R9, PT, PT, R4.reuse, R9, RZ ;  /* 0x0000000904097210 */ /* 0x040fe20007ffe0ff */
[C---:B------:R-:W-:Y:S01]  /*19d0*/  IMAD.IADD R6, R4.reuse, 0x1, R6 ;  /* 0x0000000104067824 */ /* 0x040fe200078e0206 */
[----:B------:R-:W-:Y:S02]  /*19e0*/  IADD3 R8, PT, PT, R4, R8, RZ ;  /* 0x0000000804087210 */ /* 0x000fe40007ffe0ff */
[----:B------:R-:W0:Y:S02]  /*19f0*/  LDS.64 R4, [R5] ;  /* 0x0000000005047984 */ /* 0x000e240000000a00 */
[----:B0-----:R-:W-:Y:S01]  /*1a00*/  FADD.FTZ R11, R11, R4 ;  /* 0x000000040b0b7221 */ /* 0x001fe20000010000 */
[----:B------:R-:W-:Y:S02]  /*1a10*/  FADD.FTZ R15, R15, R5 ;  /* 0x000000050f0f7221 */ /* 0x000fe40000010000 */
[----:B------:R-:W0:Y:S04]  /*1a20*/  LDS.64 R4, [R7] ;  /* 0x0000000007047984 */ /* 0x000e280000000a00 */
[----:B------:R-:W1:Y:S01]  /*1a30*/  LDS.64 R6, [R6] ;  /* 0x0000000006067984 */ /* 0x000e620000000a00 */
[----:B0-----:R-:W-:Y:S01]  /*1a40*/  FADD.FTZ R11, R11, R4 ;  /* 0x000000040b0b7221 */ /* 0x001fe20000010000 */
[----:B------:R-:W-:-:S02]  /*1a50*/  FADD.FTZ R15, R15, R5 ;  /* 0x000000050f0f7221 */ /* 0x000fc40000010000 */
[----:B------:R-:W0:Y:S01]  /*1a60*/  LDS.64 R4, [R10] ;  /* 0x000000000a047984 */ /* 0x000e220000000a00 */
[----:B-1----:R-:W-:Y:S01]  /*1a70*/  FADD.FTZ R11, R11, R6 ;  /* 0x000000060b0b7221 */ /* 0x002fe20000010000 */
[----:B------:R-:W-:Y:S02]  /*1a80*/  FADD.FTZ R15, R15, R7 ;  /* 0x000000070f0f7221 */ /* 0x000fe40000010000 */
[----:B------:R-:W1:Y:S04]  /*1a90*/  LDS.64 R6, [R9] ;  /* 0x0000000009067984 */ /* 0x000e680000000a00 */
[----:B------:R-:W2:Y:S01]  /*1aa0*/  LDS.64 R8, [R8] ;  /* 0x0000000008087984 */ /* 0x000ea20000000a00 */
[----:B0-----:R-:W-:Y:S01]  /*1ab0*/  FADD.FTZ R4, R11, R4 ;  /* 0x000000040b047221 */ /* 0x001fe20000010000 */
[----:B------:R-:W-:-:S03]  /*1ac0*/  FADD.FTZ R5, R15, R5 ;  /* 0x000000050f057221 */ /* 0x000fc60000010000 */
[----:B-1----:R-:W-:Y:S01]  /*1ad0*/  FADD.FTZ R4, R4, R6 ;  /* 0x0000000604047221 */ /* 0x002fe20000010000 */
[----:B------:R-:W-:-:S03]  /*1ae0*/  FADD.FTZ R5, R5, R7 ;  /* 0x0000000705057221 */ /* 0x000fc60000010000 */
[----:B--2---:R-:W-:Y:S01]  /*1af0*/  FADD.FTZ R4, R4, R8 ;  /* 0x0000000804047221 */ /* 0x004fe20000010000 */
[----:B------:R-:W-:-:S07]  /*1b00*/  FADD.FTZ R5, R5, R9 ;  /* 0x0000000905057221 */ /* 0x000fce0000010000 */
.L_x_6:
[----:B------:R-:W-:Y:S05]  /*1b10*/  BSYNC.RECONVERGENT B0 ;  /* 0x0000000000007941 */ /* 0x000fea0003800200 */
.L_x_5:
[----:B0-----:R-:W0:Y:S01]  /*1b20*/  SHFL.BFLY PT, R7, R4, 0x1, 0x1f ;  /* 0x0c201f0004077f89 */ /* 0x001e2200000e0000 */
[----:B------:R-:W-:Y:S01]  /*1b30*/  LOP3.LUT P0, RZ, R19, 0x3c1, RZ, 0xc0, !PT ;  /* 0x000003c113ff7812 */ /* 0x000fe2000780c0ff */
[----:B------:R-:W-:Y:S02]  /*1b40*/  BSSY.RECONVERGENT B0, `(.L_x_7) ;  /* 0x0000010000007945 */ /* 0x000fe40003800200 */
[----:B------:R-:W1:Y:S01]  /*1b50*/  SHFL.BFLY PT, R6, R5, 0x1, 0x1f ;  /* 0x0c201f0005067f89 */ /* 0x000e6200000e0000 */
[----:B0-----:R-:W-:Y:S01]  /*1b60*/  FADD.FTZ R4, R7, R4 ;  /* 0x0000000407047221 */ /* 0x001fe20000010000 */
[----:B-1----:R-:W-:-:S08]  /*1b70*/  FADD.FTZ R5, R6, R5 ;  /* 0x0000000506057221 */ /* 0x002fd00000010000 */
[----:B------:R-:W-:Y:S05]  /*1b80*/  @P0 BRA `(.L_x_8) ;  /* 0x00000000002c0947 */ /* 0x000fea0003800000 */
[----:B------:R-:W0:Y:S01]  /*1b90*/  S2UR UR5, SR_CTAID.X ;  /* 0x00000000000579c3 */ /* 0x000e220000002500 */
[----:B------:R-:W1:Y:S07]  /*1ba0*/  S2R R7, SR_CTAID.Y ;  /* 0x0000000000077919 */ /* 0x000e6e0000002600 */
[----:B------:R-:W1:Y:S08]  /*1bb0*/  LDC R6, c[0x0][0x374] ;  /* 0x0000dd00ff067b82 */ /* 0x000e700000000800 */
[----:B------:R-:W2:Y:S01]  /*1bc0*/  LDC.64 R8, c[0x0][0x3d0] ;  /* 0x0000f400ff087b82 */ /* 0x000ea20000000a00 */
[----:B0-----:R-:W-:-:S04]  /*1bd0*/  USHF.L.U32 UR5, UR5, 0x1, URZ ;  /* 0x0000000105057899 */ /* 0x001fc800080006ff */
[----:B------:R-:W-:Y:S01]  /*1be0*/  ULOP3.LUT UR5, UR5, 0x1fe, URZ, 0xc0, !UPT ;  /* 0x000001fe05057892 */ /* 0x000fe2000f8ec0ff */
[----:B-1----:R-:W-:-:S05]  /*1bf0*/  IMAD R6, R6, UR4, R7 ;  /* 0x0000000406067c24 */ /* 0x002fca000f8e0207 */
[----:B------:R-:W-:-:S05]  /*1c00*/  LEA R7, R19, UR5, 0x8 ;  /* 0x0000000513077c11 */ /* 0x000fca000f8e40ff */
[----:B------:R-:W-:-:S04]  /*1c10*/  IMAD R6, R6, 0x4000, R7 ;  /* 0x0000400006067824 */ /* 0x000fc800078e0207 */
[----:B--2---:R-:W-:-:S05]  /*1c20*/  IMAD.WIDE.U32 R6, R6, 0x4, R8 ;  /* 0x0000000406067825 */ /* 0x004fca00078e0008 */
[----:B------:R0:W-:Y:S02]  /*1c30*/  STG.E.64 desc[UR12][R6.64], R4 ;  /* 0x0000000406007986 */ /* 0x0001e4000c101b0c */
.L_x_8:
[----:B------:R-:W-:Y:S05]  /*1c40*/  BSYNC.RECONVERGENT B0 ;  /* 0x0000000000007941 */ /* 0x000fea0003800200 */
.L_x_7:
[----:B------:R-:W-:Y:S05]  /*1c50*/  BRA.U !UP0, `(.L_x_9) ;  /* 0x0000000108607547 */ /* 0x000fea000b800000 */
[----:B------:R-:W-:Y:S01]  /*1c60*/  BAR.SYNC.DEFER_BLOCKING 0x0 ;  /* 0x0000000000007b1d */ /* 0x000fe20000010000 */
[----:B------:R-:W-:-:S13]  /*1c70*/  ISETP.NE.AND P0, PT, R19, RZ, PT ;  /* 0x000000ff1300720c */ /* 0x000fda0003f05270 */
[----:B------:R-:W-:Y:S05]  /*1c80*/  @P0 BRA `(.L_x_10) ;  /* 0x0000000000480947 */ /* 0x000fea0003800000 */
[----:B0-----:R-:W0:Y:S01]  /*1c90*/  S2R R4, SR_CTAID.X ;  /* 0x0000000000047919 */ /* 0x001e220000002500 */
[----:B------:R-:W0:Y:S01]  /*1ca0*/  S2UR UR5, SR_CTAID.Y ;  /* 0x00000000000579c3 */ /* 0x000e220000002600 */
[----:B------:R-:W-:Y:S01]  /*1cb0*/  MOV R6, 0x7fffff01 ;  /* 0x7fffff0100067802 */ /* 0x000fe20000000f00 */
[----:B------:R-:W-:Y:S01]  /*1cc0*/  IMAD.U32 R5, RZ, RZ, UR7 ;  /* 0x00000007ff057e24 */ /* 0x000fe2000f8e00ff */
[----:B0-----:R-:W-:Y:S02]  /*1cd0*/  LOP3.LUT P0, RZ, R4, UR5, RZ, 0xfc, !PT ;  /* 0x0000000504ff7c12 */ /* 0x001fe4000f80fcff */
[----:B------:R-:W-:Y:S02]  /*1ce0*/  MOV R4, UR6 ;  /* 0x0000000600047c02 */ /* 0x000fe40008000f00 */
[----:B------:R-:W-:Y:S01]  /*1cf0*/  SEL R6, R6, 0x1, !P0 ;  /* 0x0000000106067807 */ /* 0x000fe20004000000 */
[----:B------:R-:W-:Y:S06]  /*1d00*/  MEMBAR.ALL.GPU ;  /* 0x0000000000007992 */ /* 0x000fec000000a000 */
[----:B------:R-:W-:-:S00]  /*1d10*/  ERRBAR ;  /* 0x00000000000079ab */ /* 0x000fc00000000000 */
[----:B------:R-:W-:Y:S06]  /*1d20*/  CGAERRBAR ;  /* 0x00000000000075ab */ /* 0x000fec0000000000 */
[----:B------:R0:W5:Y:S02]  /*1d30*/  ATOM.E.ADD.STRONG.GPU PT, R6, desc[UR12][R4.64], R6 ;  /* 0x800000060406798a */ /* 0x00016400081ef10c */
[----:B0-----:R-:W0:Y:S02]  /*1d40*/  LDC.64 R4, c[0x0][0x3d8] ;  /* 0x0000f600ff047b82 */ /* 0x001e240000000a00 */
.L_x_11:
[----:B0-----:R-:W2:Y:S04]  /*1d50*/  LD.E.STRONG.GPU R7, desc[UR12][R4.64+0x4] ;  /* 0x0000040c04077980 */ /* 0x001ea8000c10f900 */
[----:B--2---:R-:W-:Y:S01]  /*1d60*/  CCTL.IVALL ;  /* 0x00000000ff00798f */ /* 0x004fe20002000000 */
[----:B------:R-:W-:Y:S05]  /*1d70*/  YIELD ;  /* 0x0000000000007946 */ /* 0x000fea0003800000 */
[----:B-----5:R-:W-:-:S04]  /*1d80*/  LOP3.LUT R7, R7, R6, RZ, 0x3c, !PT ;  /* 0x0000000607077212 */ /* 0x020fc800078e3cff */
[----:B------:R-:W-:-:S13]  /*1d90*/  ISETP.GT.AND P0, PT, R7, -0x1, PT ;  /* 0xffffffff0700780c */ /* 0x000fda0003f04270 */
[----:B------:R-:W-:Y:S05]  /*1da0*/  @P0 BRA `(.L_x_11) ;  /* 0xfffffffc00e80947 */ /* 0x000fea000383ffff */
.L_x_10:
[----:B------:R-:W-:Y:S05]  /*1db0*/  WARPSYNC.ALL ;  /* 0x0000000000007948 */ /* 0x000fea0003800000 */
[----:B------:R-:W-:Y:S06]  /*1dc0*/  BAR.SYNC.DEFER_BLOCKING 0x0 ;  /* 0x0000000000007b1d */ /* 0x000fec0000010000 */
[----:B------:R-:W-:Y:S05]  /*1dd0*/  BRA `(.L_x_12) ;  /* 0x00000000005c7947 */ /* 0x000fea0003800000 */
.L_x_9:
[----:B0-----:R-:W0:Y:S01]  /*1de0*/  S2R R4, SR_TID.X ;  /* 0x0000000000047919 */ /* 0x001e220000002100 */
[----:B------:R-:W-:Y:S01]  /*1df0*/  BAR.SYNC.DEFER_BLOCKING 0x0 ;  /* 0x0000000000007b1d */ /* 0x000fe20000010000 */
[----:B0-----:R-:W-:-:S13]  /*1e00*/  ISETP.NE.AND P0, PT, R4, RZ, PT ;  /* 0x000000ff0400720c */ /* 0x001fda0003f05270 */
[----:B------:R-:W-:Y:S05]  /*1e10*/  @P0 BRA `(.L_x_13) ;  /* 0x0000000000440947 */ /* 0x000fea0003800000 */
[----:B------:R-:W0:Y:S01]  /*1e20*/  S2R R6, SR_CTAID.Y ;  /* 0x0000000000067919 */ /* 0x000e220000002600 */
[----:B------:R-:W0:Y:S08]  /*1e30*/  LDC.64 R4, c[0x0][0x3d8] ;  /* 0x0000f600ff047b82 */ /* 0x000e300000000a00 */
[----:B------:R-:W1:Y:S01]  /*1e40*/  S2UR UR5, SR_CTAID.X ;  /* 0x00000000000579c3 */ /* 0x000e620000002500 */
[----:B0-----:R-:W-:Y:S01]  /*1e50*/  IMAD.WIDE.U32 R4, R6, 0x4, R4 ;  /* 0x0000000406047825 */ /* 0x001fe200078e0004 */
[----:B-1----:R-:W-:-:S02]  /*1e60*/  ISETP.NE.AND P0, PT, RZ, UR5, PT ;  /* 0x00000005ff007c0c */ /* 0x002fc4000bf05270 */
[----:B------:R-:W-:-:S04]  /*1e70*/  MOV R6, 0x7fffff01 ;  /* 0x7fffff0100067802 */ /* 0x000fc80000000f00 */
[----:B------:R-:W-:Y:S01]  /*1e80*/  SEL R6, R6, 0x1, !P0 ;  /* 0x0000000106067807 */ /* 0x000fe20004000000 */
[----:B------:R-:W-:Y:S06]  /*1e90*/  MEMBAR.ALL.GPU ;  /* 0x0000000000007992 */ /* 0x000fec000000a000 */
[----:B------:R-:W-:-:S00]  /*1ea0*/  ERRBAR ;  /* 0x00000000000079ab */ /* 0x000fc00000000000 */
[----:B------:R-:W-:Y:S06]  /*1eb0*/  CGAERRBAR ;  /* 0x00000000000075ab */ /* 0x000fec0000000000 */
[----:B------:R0:W5:Y:S02]  /*1ec0*/  ATOM.E.ADD.STRONG.GPU PT, R6, desc[UR12][R4.64], R6 ;  /* 0x800000060406798a */ /* 0x00016400081ef10c */
.L_x_14:
[----:B------:R-:W2:Y:S04]  /*1ed0*/  LD.E.STRONG.GPU R7, desc[UR12][R4.64] ;  /* 0x0000000c04077980 */ /* 0x000ea8000c10f900 */
[----:B--2---:R-:W-:Y:S01]  /*1ee0*/  CCTL.IVALL ;  /* 0x00000000ff00798f */ /* 0x004fe20002000000 */
[----:B------:R-:W-:Y:S05]  /*1ef0*/  YIELD ;  /* 0x0000000000007946 */ /* 0x000fea0003800000 */
[----:B-----5:R-:W-:-:S04]  /*1f00*/  LOP3.LUT R7, R7, R6, RZ, 0x3c, !PT ;  /* 0x0000000607077212 */ /* 0x020fc800078e3cff */
[----:B------:R-:W-:-:S13]  /*1f10*/  ISETP.GT.AND P0, PT, R7, -0x1, PT ;  /* 0xffffffff0700780c */ /* 0x000fda0003f04270 */
[----:B------:R-:W-:Y:S05]  /*1f20*/  @P0 BRA `(.L_x_14) ;  /* 0xfffffffc00e80947 */ /* 0x000fea000383ffff */
.L_x_13:
[----:B------:R-:W-:Y:S05]  /*1f30*/  WARPSYNC.ALL ;  /* 0x0000000000007948 */ /* 0x000fea0003800000 */
[----:B------:R-:W-:Y:S06]  /*1f40*/  BAR.SYNC.DEFER_BLOCKING 0x0 ;  /* 0x0000000000007b1d */ /* 0x000fec0000010000 */
.L_x_12:
[----:B0-----:R-:W0:Y:S01]  /*1f50*/  S2R R7, SR_TID.X ;  /* 0x0000000000077919 */ /* 0x001e220000002100 */
[----:B------:R-:W-:Y:S01]  /*1f60*/  BSSY.RECONVERGENT B0, `(.L_x_15) ;  /* 0x00000e4000007945 */ /* 0x000fe20003800200 */
[----:B------:R-:W-:Y:S02]  /*1f70*/  CS2R R8, SRZ ;  /* 0x0000000000087805 */ /* 0x000fe4000001ff00 */
[----:B0-----:R-:W-:-:S13]  /*1f80*/  ISETP.GT.U32.AND P0, PT, R7, 0xff, PT ;  /* 0x000000ff0700780c */ /* 0x001fda0003f04070 */
[----:B------:R-:W-:Y:S05]  /*1f90*/  @P0 BRA `(.L_x_16) ;  /* 0x0000000c00800947 */ /* 0x000fea0003800000 */
[----:B------:R-:W0:Y:S01]  /*1fa0*/  S2R R6, SR_CTAID.Y ;  /* 0x0000000000067919 */ /* 0x000e220000002600 */
[----:B------:R-:W0:Y:S01]  /*1fb0*/  LDC R4, c[0x0][0x374] ;  /* 0x0000dd00ff047b82 */ /* 0x000e220000000800 */
[C---:B------:R-:W-:Y:S01]  /*1fc0*/  SHF.L.U32 R5, R7.reuse, 0x5, RZ ;  /* 0x0000000507057819 */ /* 0x040fe200000006ff */
[----:B------:R1:W-:Y:S01]  /*1fd0*/  STL.64 [R1+0x128], R2 ;  /* 0x0001280201007387 */ /* 0x0003e20000100a00 */
[----:B------:R-:W-:Y:S02]  /*1fe0*/  LOP3.LUT R15, R7, 0x7, RZ, 0xc0, !PT ;  /* 0x00000007070f7812 */ /* 0x000fe400078ec0ff */
[----:B------:R-:W-:-:S03]  /*1ff0*/  LOP3.LUT R5, R5, 0x1f00, RZ, 0xc0, !PT ;  /* 0x00001f0005057812 */ /* 0x000fc600078ec0ff */
[----:B-1----:R-:W1:Y:S01]  /*2000*/  LDC.64 R2, c[0x0][0x3d0] ;  /* 0x0000f400ff027b82 */ /* 0x002e620000000a00 */
[----:B0-----:R-:W-:-:S04]  /*2010*/  IMAD R4, R4, UR4, R6 ;  /* 0x0000000404047c24 */ /* 0x001fc8000f8e0206 */
[----:B------:R-:W-:-:S05]  /*2020*/  IMAD R4, R4, 0x2000, R5 ;  /* 0x0000200004047824 */ /* 0x000fca00078e0205 */
[----:B------:R-:W-:-:S04]  /*2030*/  IADD3 R4, PT, PT, R4, R15, RZ ;  /* 0x0000000f04047210 */ /* 0x000fc80007ffe0ff */
[----:B------:R-:W-:-:S05]  /*2040*/  SHF.L.U32 R16, R4, 0x1, RZ ;  /* 0x0000000104107819 */ /* 0x000fca00000006ff */
[C---:B------:R-:W-:Y:S02]  /*2050*/  VIADD R6, R16.reuse, 0x10 ;  /* 0x0000001010067836 */ /* 0x040fe40000000000 */
[----:B-1----:R-:W-:-:S04]  /*2060*/  IMAD.WIDE.U32 R4, R16, 0x4, R2 ;  /* 0x0000000410047825 */ /* 0x002fc800078e0002 */
[--C-:B------:R-:W-:Y:S02]  /*2070*/  IMAD.WIDE.U32 R6, R6, 0x4, R2.reuse ;  /* 0x0000000406067825 */ /* 0x100fe400078e0002 */
[----:B------:R-:W2:Y:S04]  /*2080*/  LDG.E.64 R4, desc[UR12][R4.64] ;  /* 0x0000000c04047981 */ /* 0x000ea8000c1e1b00 */
[----:B------:R-:W2:Y:S01]  /*2090*/  LDG.E.64 R6, desc[UR12][R6.64] ;  /* 0x0000000c06067981 */ /* 0x000ea2000c1e1b00 */
[C---:B------:R-:W-:Y:S01]  /*20a0*/  IADD3 R11, PT, PT, R16.reuse, 0x20, RZ ;  /* 0x00000020100b7810 */ /* 0x040fe20007ffe0ff */
[C---:B------:R-:W-:Y:S01]  /*20b0*/  VIADD R8, R16.reuse, 0x40 ;  /* 0x0000004010087836 */ /* 0x040fe20000000000 */
[C---:B------:R-:W-:Y:S02]  /*20c0*/  IADD3 R9, PT, PT, R16.reuse, 0x30, RZ ;  /* 0x0000003010097810 */ /* 0x040fe40007ffe0ff */
[----:B------:R-:W-:Y:S01]  /*20d0*/  IADD3 R10, PT, PT, R16, 0x50, RZ ;  /* 0x00000050100a7810 */ /* 0x000fe20007ffe0ff */
[----:B--2---:R0:W-:Y:S02]  /*20e0*/  STL.128 [R1], R4 ;  /* 0x0000000401007387 */ /* 0x0041e40000100c00 */
[----:B0-----:R-:W-:-:S04]  /*20f0*/  IMAD.WIDE.U32 R4, R11, 0x4, R2 ;  /* 0x000000040b047825 */ /* 0x001fc800078e0002 */
[--C-:B------:R-:W-:Y:S02]  /*2100*/  IMAD.WIDE.U32 R6, R9, 0x4, R2.reuse ;  /* 0x0000000409067825 */ /* 0x100fe400078e0002 */
[----:B------:R-:W2:Y:S02]  /*2110*/  LDG.E.64 R4, desc[UR12][R4.64] ;  /* 0x0000000c04047981 */ /* 0x000ea4000c1e1b00 */
[--C-:B------:R-:W-:Y:S02]  /*2120*/  IMAD.WIDE.U32 R8, R8, 0x4, R2.reuse ;  /* 0x0000000408087825 */ /* 0x100fe400078e0002 */
[----:B------:R-:W2:Y:S02]  /*2130*/  LDG.E.64 R6, desc[UR12][R6.64] ;  /* 0x0000000c06067981 */ /* 0x000ea4000c1e1b00 */
[----:B------:R-:W-:Y:S02]  /*2140*/  IMAD.WIDE.U32 R10, R10, 0x4, R2 ;  /* 0x000000040a0a7825 */ /* 0x000fe400078e0002 */
[----:B------:R-:W3:Y:S04]  /*2150*/  LDG.E.64 R8, desc[UR12][R8.64] ;  /* 0x0000000c08087981 */ /* 0x000ee8000c1e1b00 */
[----:B------:R-:W3:Y:S04]  /*2160*/  LDG.E.64 R10, desc[UR12][R10.64] ;  /* 0x0000000c0a0a7981 */ /* 0x000ee8000c1e1b00 */
[----:B--2---:R0:W-:Y:S04]  /*2170*/  STL.128 [R1+0x10], R4 ;  /* 0x0000100401007387 */ /* 0x0041e80000100c00 */
[----:B---3--:R1:W-:Y:S01]  /*2180*/  STL.128 [R1+0x20], R8 ;  /* 0x0000200801007387 */ /* 0x0083e20000100c00 */
[C---:B0-----:R-:W-:Y:S01]  /*2190*/  IADD3 R4, PT, PT, R16.reuse, 0x60, RZ ;  /* 0x0000006010047810 */ /* 0x041fe20007ffe0ff */
[----:B------:R-:W-:-:S04]  /*21a0*/  VIADD R6, R16, 0x70 ;  /* 0x0000007010067836 */ /* 0x000fc80000000000 */
[----:B------:R-:W-:Y:S01]  /*21b0*/  IMAD.WIDE.U32 R4, R4, 0x4, R2 ;  /* 0x0000000404047825 */ /* 0x000fe200078e0002 */
[----:B-1----:R-:W-:-:S03]  /*21c0*/  IADD3 R8, PT, PT, R16, 0x80, RZ ;  /* 0x0000008010087810 */ /* 0x002fc60007ffe0ff */
[--C-:B------:R-:W-:Y:S01]  /*21d0*/  IMAD.WIDE.U32 R6, R6, 0x4, R2.reuse ;  /* 0x0000000406067825 */ /* 0x100fe200078e0002 */
[----:B------:R-:W-:Y:S01]  /*21e0*/  IADD3 R10, PT, PT, R16, 0x90, RZ ;  /* 0x00000090100a7810 */ /* 0x000fe20007ffe0ff */
        /* <DEDUP_REMOVED lines=12> */
[----:B------:R-:W-:Y:S02]  /*22b0*/  VIADD R10, R16, 0xd0 ;  /* 0x000000d0100a7836 */ /* 0x000fe40000000000 */
[--C-:B------:R-:W-:Y:S01]  /*22c0*/  IMAD.WIDE.U32 R6, R6, 0x4, R2.reuse ;  /* 0x0000000406067825 */ /* 0x100fe200078e0002 */
[----:B------:R-:W2:Y:S03]  /*22d0*/  LDG.E.64 R4, desc[UR12][R4.64] ;  /* 0x0000000c04047981 */ /* 0x000ea6000c1e1b00 */
[--C-:B------:R-:W-:Y:S02]  /*22e0*/  IMAD.WIDE.U32 R8, R8, 0x4, R2.reuse ;  /* 0x0000000408087825 */ /* 0x100fe400078e0002 */
[----:B------:R-:W2:Y:S02]  /*22f0*/  LDG.E.64 R6, desc[UR12][R6.64] ;  /* 0x0000000c06067981 */ /* 0x000ea4000c1e1b00 */
[----:B------:R-:W-:-:S02]  /*2300*/  IMAD.WIDE.U32 R10, R10, 0x4, R2 ;  /* 0x000000040a0a7825 */ /* 0x000fc400078e0002 */
[----:B------:R-:W3:Y:S04]  /*2310*/  LDG.E.64 R8, desc[UR12][R8.64] ;  /* 0x0000000c08087981 */ /* 0x000ee8000c1e1b00 */
[----:B------:R-:W3:Y:S04]  /*2320*/  LDG.E.64 R10, desc[UR12][R10.64] ;  /* 0x0000000c0a0a7981 */ /* 0x000ee8000c1e1b00 */
[----:B--2---:R0:W-:Y:S04]  /*2330*/  STL.128 [R1+0x50], R4 ;  /* 0x0000500401007387 */ /* 0x0041e80000100c00 */
[----:B---3--:R1:W-:Y:S01]  /*2340*/  STL.128 [R1+0x60], R8 ;  /* 0x0000600801007387 */ /* 0x0083e20000100c00 */
[----:B0-----:R-:W-:-:S02]  /*2350*/  IADD3 R4, PT, PT, R16, 0xe0, RZ ;  /* 0x000000e010047810 */ /* 0x001fc40007ffe0ff */
[----:B------:R-:W-:-:S03]  /*2360*/  IADD3 R6, PT, PT, R16, 0xf0, RZ ;  /* 0x000000f010067810 */ /* 0x000fc60007ffe0ff */
        /* <DEDUP_REMOVED lines=37> */
[----:B------:R-:W3:Y:S01]  /*25c0*/  LDG.E.64 R10, desc[UR12][R10.64] ;  /* 0x0000000c0a0a7981 */ /* 0x000ee2000c1e1b00 */
[C---:B------:R-:W-:Y:S01]  /*25d0*/  IADD3 R17, PT, PT, R16.reuse, 0x1e0, RZ ;  /* 0x000001e010117810 */ /* 0x040fe20007ffe0ff */
[----:B------:R-:W-:-:S04]  /*25e0*/  VIADD R18, R16, 0x1f0 ;  /* 0x000001f010127836 */ /* 0x000fc80000000000 */
[----:B------:R-:W-:-:S06]  /*25f0*/  IMAD.WIDE.U32 R18, R18, 0x4, R2 ;  /* 0x0000000412127825 */ /* 0x000fcc00078e0002 */
[----:B------:R-:W4:Y:S04]  /*2600*/  LDG.E.64 R18, desc[UR12][R18.64] ;  /* 0x0000000c12127981 */ /* 0x000f28000c1e1b00 */
[----:B--2---:R0:W-:Y:S04]  /*2610*/  STL.128 [R1+0xb0], R4 ;  /* 0x0000b00401007387 */ /* 0x0041e80000100c00 */
[----:B---3--:R1:W-:Y:S01]  /*2620*/  STL.128 [R1+0xc0], R8 ;  /* 0x0000c00801007387 */ /* 0x0083e20000100c00 */
[C---:B0-----:R-:W-:Y:S02]  /*2630*/  IADD3 R4, PT, PT, R16.reuse, 0x1a0, RZ ;  /* 0x000001a010047810 */ /* 0x041fe40007ffe0ff */
[----:B------:R-:W-:-:S03]  /*2640*/  IADD3 R6, PT, PT, R16, 0x1b0, RZ ;  /* 0x000001b010067810 */ /* 0x000fc60007ffe0ff */
[----:B------:R-:W-:Y:S01]  /*2650*/  IMAD.WIDE.U32 R4, R4, 0x4, R2 ;  /* 0x0000000404047825 */ /* 0x000fe200078e0002 */
[----:B-1----:R-:W-:-:S03]  /*2660*/  IADD3 R10, PT, PT, R16, 0x1d0, RZ ;  /* 0x000001d0100a7810 */ /* 0x002fc60007ffe0ff */
[----:B------:R-:W-:Y:S02]  /*2670*/  VIADD R8, R16, 0x1c0 ;  /* 0x000001c010087836 */ /* 0x000fe40000000000 */
[--C-:B------:R-:W-:Y:S01]  /*2680*/  IMAD.WIDE.U32 R6, R6, 0x4, R2.reuse ;  /* 0x0000000406067825 */ /* 0x100fe200078e0002 */
[----:B------:R-:W2:Y:S03]  /*2690*/  LDG.E.64 R4, desc[UR12][R4.64] ;  /* 0x0000000c04047981 */ /* 0x000ea6000c1e1b00 */
[--C-:B------:R-:W-:Y:S02]  /*26a0*/  IMAD.WIDE.U32 R16, R17, 0x4, R2.reuse ;  /* 0x0000000411107825 */ /* 0x100fe400078e0002 */
[----:B------:R-:W2:Y:S04]  /*26b0*/  LDG.E.64 R6, desc[UR12][R6.64] ;  /* 0x0000000c06067981 */ /* 0x000ea8000c1e1b00 */
[----:B------:R-:W4:Y:S01]  /*26c0*/  LDG.E.64 R16, desc[UR12][R16.64] ;  /* 0x0000000c10107981 */ /* 0x000f22000c1e1b00 */
[----:B------:R-:W-:-:S04]  /*26d0*/  IMAD.WIDE.U32 R8, R8, 0x4, R2 ;  /* 0x0000000408087825 */ /* 0x000fc800078e0002 */
[----:B------:R-:W-:Y:S02]  /*26e0*/  IMAD.WIDE.U32 R10, R10, 0x4, R2 ;  /* 0x000000040a0a7825 */ /* 0x000fe400078e0002 */
[----:B------:R-:W3:Y:S04]  /*26f0*/  LDG.E.64 R8, desc[UR12][R8.64] ;  /* 0x0000000c08087981 */ /* 0x000ee8000c1e1b00 */
[----:B------:R-:W3:Y:S04]  /*2700*/  LDG.E.64 R10, desc[UR12][R10.64] ;  /* 0x0000000c0a0a7981 */ /* 0x000ee8000c1e1b00 */
[----:B------:R0:W5:Y:S01]  /*2710*/  LDL.LU.64 R2, [R1+0x128] ;  /* 0x0001280001027983 */ /* 0x0001620000300a00 */
[----:B------:R-:W-:-:S03]  /*2720*/  UMOV UR5, URZ ;  /* 0x000000ff00057c82 */ /* 0x000fc60008000000 */
[----:B--2---:R-:W-:Y:S04]  /*2730*/  STL.128 [R1+0xd0], R4 ;  /* 0x0000d00401007387 */ /* 0x004fe80000100c00 */
[----:B----4-:R-:W-:Y:S04]  /*2740*/  STL.128 [R1+0xf0], R16 ;  /* 0x0000f01001007387 */ /* 0x010fe80000100c00 */
[----:B---3--:R1:W-:Y:S02]  /*2750*/  STL.128 [R1+0xe0], R8 ;  /* 0x0000e00801007387 */ /* 0x0083e40000100c00 */
[----:B01----:R-:W-:-:S07]  /*2760*/  CS2R R8, SRZ ;  /* 0x0000000000087805 */ /* 0x003fce000001ff00 */
.L_x_17:
[C---:B------:R-:W-:Y:S02]  /*2770*/  IADD3 R5, PT, PT, R15.reuse, 0x8, RZ ;  /* 0x000000080f057810 */ /* 0x040fe40007ffe0ff */
[----:B------:R-:W-:Y:S02]  /*2780*/  LOP3.LUT R4, R15, 0xfffffff8, RZ, 0xc0, !PT ;  /* 0xfffffff80f047812 */ /* 0x000fe400078ec0ff */
[----:B------:R-:W-:Y:S02]  /*2790*/  LOP3.LUT R5, R5, 0xfffffff8, RZ, 0xc0, !PT ;  /* 0xfffffff805057812 */ /* 0x000fe400078ec0ff */
[----:B------:R-:W-:-:S03]  /*27a0*/  IADD3 R4, PT, PT, R1, R4, RZ ;  /* 0x0000000401047210 */ /* 0x000fc60007ffe0ff */
[----:B------:R-:W-:Y:S01]  /*27b0*/  IMAD.IADD R6, R1, 0x1, R5 ;  /* 0x0000000101067824 */ /* 0x000fe200078e0205 */
[----:B------:R-:W-:Y:S02]  /*27c0*/  IADD3 R10, PT, PT, R15, 0x10, RZ ;  /* 0x000000100f0a7810 */ /* 0x000fe40007ffe0ff */
[----:B------:R-:W2:Y:S02]  /*27d0*/  LDL.64 R4, [R4] ;  /* 0x0000000004047983 */ /* 0x000ea40000100a00 */
[----:B------:R-:W-:Y:S02]  /*27e0*/  LOP3.LUT R10, R10, 0xfffffff8, RZ, 0xc0, !PT ;  /* 0xfffffff80a0a7812 */ /* 0x000fe400078ec0ff */
[----:B------:R-:W3:Y:S02]  /*27f0*/  LDL.64 R6, [R6] ;  /* 0x0000000006067983 */ /* 0x000ee40000100a00 */
[----:B------:R-:W-:-:S05]  /*2800*/  IADD3 R10, PT, PT, R1, R10, RZ ;  /* 0x0000000a010a7210 */ /* 0x000fca0007ffe0ff */
[----:B------:R0:W4:Y:S02]  /*2810*/  LDL.64 R16, [R10] ;  /* 0x000000000a107983 */ /* 0x0001240000100a00 */
[----:B0-----:R-:W-:-:S05]  /*2820*/  VIADD R10, R15, 0x18 ;  /* 0x000000180f0a7836 */ /* 0x001fca0000000000 */
[----:B------:R-:W-:-:S04]  /*2830*/  LOP3.LUT R10, R10, 0xfffffff8, RZ, 0xc0, !PT ;  /* 0xfffffff80a0a7812 */ /* 0x000fc800078ec0ff */
[----:B------:R-:W-:-:S06]  /*2840*/  IADD3 R10, PT, PT, R1, R10, RZ ;  /* 0x0000000a010a7210 */ /* 0x000fcc0007ffe0ff */
[----:B------:R-:W4:Y:S01]  /*2850*/  LDL.64 R10, [R10] ;  /* 0x000000000a0a7983 */ /* 0x000f220000100a00 */
[----:B--2---:R-:W-:Y:S01]  /*2860*/  FADD.FTZ R4, R4, R8 ;  /* 0x0000000804047221 */ /* 0x004fe20000010000 */
[----:B------:R-:W-:-:S03]  /*2870*/  FADD.FTZ R5, R5, R9 ;  /* 0x0000000905057221 */ /* 0x000fc60000010000 */
[----:B---3--:R-:W-:Y:S01]  /*2880*/  FADD.FTZ R6, R4, R6 ;  /* 0x0000000604067221 */ /* 0x008fe20000010000 */
[----:B------:R-:W-:Y:S01]  /*2890*/  IADD3 R4, PT, PT, R15, 0x20, RZ ;  /* 0x000000200f047810 */ /* 0x000fe20007ffe0ff */
[----:B------:R-:W-:Y:S01]  /*28a0*/  FADD.FTZ R18, R5, R7 ;  /* 0x0000000705127221 */ /* 0x000fe20000010000 */
[----:B------:R-:W-:Y:S02]  /*28b0*/  VIADD R7, R15, 0x28 ;  /* 0x000000280f077836 */ /* 0x000fe40000000000 */
[----:B------:R-:W-:Y:S01]  /*28c0*/  LOP3.LUT R5, R4, 0xfffffff8, RZ, 0xc0, !PT ;  /* 0xfffffff804057812 */ /* 0x000fe200078ec0ff */
[----:B----4-:R-:W-:Y:S02]  /*28d0*/  FADD.FTZ R16, R6, R16 ;  /* 0x0000001006107221 */ /* 0x010fe40000010000 */
[----:B------:R-:W-:Y:S02]  /*28e0*/  LOP3.LUT R4, R7, 0xfffffff8, RZ, 0xc0, !PT ;  /* 0xfffffff807047812 */ /* 0x000fe400078ec0ff */
[----:B------:R-:W-:-:S02]  /*28f0*/  IADD3 R7, PT, PT, R15, 0x30, RZ ;  /* 0x000000300f077810 */ /* 0x000fc40007ffe0ff */
[----:B------:R-:W-:Y:S02]  /*2900*/  IADD3 R5, PT, PT, R1, R5, RZ ;  /* 0x0000000501057210 */ /* 0x000fe40007ffe0ff */
[----:B------:R-:W-:Y:S01]  /*2910*/  LOP3.LUT R6, R7, 0xfffffff8, RZ, 0xc0, !PT ;  /* 0xfffffff807067812 */ /* 0x000fe200078ec0ff */
[----:B------:R-:W-:-:S03]  /*2920*/  IMAD.IADD R7, R1, 0x1, R4 ;  /* 0x0000000101077824 */ /* 0x000fc600078e0204 */
[----:B------:R-:W2:Y:S01]  /*2930*/  LDL.64 R4, [R5] ;  /* 0x0000000005047983 */ /* 0x000ea20000100a00 */
[----:B------:R-:W-:-:S03]  /*2940*/  IADD3 R8, PT, PT, R1, R6, RZ ;  /* 0x0000000601087210 */ /* 0x000fc60007ffe0ff */
[----:B------:R-:W3:Y:S04]  /*2950*/  LDL.64 R6, [R7] ;  /* 0x0000000007067983 */ /* 0x000ee80000100a00 */
[----:B------:R-:W4:Y:S01]  /*2960*/  LDL.64 R8, [R8] ;  /* 0x0000000008087983 */ /* 0x000f220000100a00 */
[----:B------:R-:W-:Y:S01]  /*2970*/  FADD.FTZ R18, R18, R17 ;  /* 0x0000001112127221 */ /* 0x000fe20000010000 */
[----:B------:R-:W-:Y:S01]  /*2980*/  IADD3 R17, PT, PT, R15, 0x38, RZ ;  /* 0x000000380f117810 */ /* 0x000fe20007ffe0ff */
[----:B------:R-:W-:-:S03]  /*2990*/  FADD.FTZ R10, R16, R10 ;  /* 0x0000000a100a7221 */ /* 0x000fc60000010000 */
[----:B------:R-:W-:-:S05]  /*29a0*/  LOP3.LUT R17, R17, 0xfffffff8, RZ, 0xc0, !PT ;  /* 0xfffffff811117812 */ /* 0x000fca00078ec0ff */
[----:B------:R-:W-:-:S06]  /*29b0*/  IMAD.IADD R17, R1, 0x1, R17 ;  /* 0x0000000101117824 */ /* 0x000fcc00078e0211 */
[----:B------:R-:W4:Y:S01]  /*29c0*/  LDL.64 R16, [R17] ;  /* 0x0000000011107983 */ /* 0x000f220000100a00 */
[----:B------:R-:W-:Y:S01]  /*29d0*/  FADD.FTZ R11, R18, R11 ;  /* 0x0000000b120b7221 */ /* 0x000fe20000010000 */
[----:B--2---:R-:W-:-:S03]  /*29e0*/  FADD.FTZ R4, R10, R4 ;  /* 0x000000040a047221 */ /* 0x004fc60000010000 */
[----:B------:R-:W-:Y:S01]  /*29f0*/  FADD.FTZ R5, R11, R5 ;  /* 0x000000050b057221 */ /* 0x000fe20000010000 */
[----:B------:R-:W-:Y:S01]  /*2a00*/  IADD3 R10, PT, PT, R15, 0x50, RZ ;  /* 0x000000500f0a7810 */ /* 0x000fe20007ffe0ff */
[----:B---3--:R-:W-:Y:S02]  /*2a10*/  FADD.FTZ R4, R4, R6 ;  /* 0x0000000604047221 */ /* 0x008fe40000010000 */
[----:B------:R-:W-:Y:S01]  /*2a20*/  FADD.FTZ R7, R5, R7 ;  /* 0x0000000705077221 */ /* 0x000fe20000010000 */
[C---:B------:R-:W-:Y:S01]  /*2a30*/  IADD3 R5, PT, PT, R15.reuse, 0x40, RZ ;  /* 0x000000400f057810 */ /* 0x040fe20007ffe0ff */
[----:B----4-:R-:W-:Y:S01]  /*2a40*/  FADD.FTZ R4, R4, R8 ;  /* 0x0000000804047221 */ /* 0x010fe20000010000 */
[----:B------:R-:W-:Y:S01]  /*2a50*/  IADD3 R8, PT, PT, R15, 0x48, RZ ;  /* 0x000000480f087810 */ /* 0x000fe20007ffe0ff */
[----:B------:R-:W-:Y:S01]  /*2a60*/  FADD.FTZ R18, R7, R9 ;  /* 0x0000000907127221 */ /* 0x000fe20000010000 */
[----:B------:R-:W-:Y:S02]  /*2a70*/  LOP3.LUT R5, R5, 0xfffffff8, RZ, 0xc0, !PT ;  /* 0xfffffff805057812 */ /* 0x000fe400078ec0ff */
[----:B------:R-:W-:-:S02]  /*2a80*/  LOP3.LUT R8, R8, 0xfffffff8, RZ, 0xc0, !PT ;  /* 0xfffffff808087812 */ /* 0x000fc400078ec0ff */
[----:B------:R-:W-:Y:S01]  /*2a90*/  LOP3.LUT R10, R10, 0xfffffff8, RZ, 0xc0, !PT ;  /* 0xfffffff80a0a7812 */ /* 0x000fe200078ec0ff */
[C---:B------:R-:W-:Y:S01]  /*2aa0*/  IMAD.IADD R5, R1.reuse, 0x1, R5 ;  /* 0x0000000101057824 */ /* 0x040fe200078e0205 */
[----:B------:R-:W-:-:S04]  /*2ab0*/  IADD3 R8, PT, PT, R1, R8, RZ ;  /* 0x0000000801087210 */ /* 0x000fc80007ffe0ff */
[----:B------:R0:W2:Y:S01]  /*2ac0*/  LDL.64 R6, [R5] ;  /* 0x0000000005067983 */ /* 0x0000a20000100a00 */
[----:B------:R-:W-:-:S03]  /*2ad0*/  IADD3 R10, PT, PT, R1, R10, RZ ;  /* 0x0000000a010a7210 */ /* 0x000fc60007ffe0ff */
[----:B------:R-:W3:Y:S01]  /*2ae0*/  LDL.64 R8, [R8] ;  /* 0x0000000008087983 */ /* 0x000ee20000100a00 */
[----:B0-----:R-:W-:-:S03]  /*2af0*/  IADD3 R5, PT, PT, R15, 0x58, RZ ;  /* 0x000000580f057810 */ /* 0x001fc60007ffe0ff */
[----:B------:R-:W4:Y:S01]  /*2b00*/  LDL.64 R10, [R10] ;  /* 0x000000000a0a7983 */ /* 0x000f220000100a00 */
[----:B------:R-:W-:-:S05]  /*2b10*/  LOP3.LUT R5, R5, 0xfffffff8, RZ, 0xc0, !PT ;  /* 0xfffffff805057812 */ /* 0x000fca00078ec0ff */
[----:B------:R-:W-:Y:S02]  /*2b20*/  IMAD.IADD R5, R1, 0x1, R5 ;  /* 0x0000000101057824 */ /* 0x000fe400078e0205 */
[----:B------:R-:W-:-:S04]  /*2b30*/  FADD.FTZ R16, R4, R16 ;  /* 0x0000001004107221 */ /* 0x000fc80000010000 */
[----:B------:R-:W4:Y:S01]  /*2b40*/  LDL.64 R4, [R5] ;  /* 0x0000000005047983 */ /* 0x000f220000100a00 */
[----:B------:R-:W-:-:S04]  /*2b50*/  FADD.FTZ R17, R18, R17 ;  /* 0x0000001112117221 */ /* 0x000fc80000010000 */
[----:B--2---:R-:W-:Y:S01]  /*2b60*/  FADD.FTZ R7, R17, R7 ;  /* 0x0000000711077221 */ /* 0x004fe20000010000 */
[----:B------:R-:W-:-:S03]  /*2b70*/  FADD.FTZ R6, R16, R6 ;  /* 0x0000000610067221 */ /* 0x000fc60000010000 */
[----:B---3--:R-:W-:Y:S01]  /*2b80*/  FADD.FTZ R9, R7, R9 ;  /* 0x0000000907097221 */ /* 0x008fe20000010000 */
[C---:B------:R-:W-:Y:S01]  /*2b90*/  IADD3 R7, PT, PT, R15.reuse, 0x60, RZ ;  /* 0x000000600f077810 */ /* 0x040fe20007ffe0ff */
[----:B------:R-:W-:Y:S01]  /*2ba0*/  FADD.FTZ R8, R6, R8 ;  /* 0x0000000806087221 */ /* 0x000fe20000010000 */
[----:B------:R-:W-:Y:S02]  /*2bb0*/  IADD3 R6, PT, PT, R15, 0x68, RZ ;  /* 0x000000680f067810 */ /* 0x000fe40007ffe0ff */
[----:B------:R-:W-:Y:S01]  /*2bc0*/  LOP3.LUT R7, R7, 0xfffffff8, RZ, 0xc0, !PT ;  /* 0xfffffff807077812 */ /* 0x000fe200078ec0ff */
[----:B----4-:R-:W-:Y:S01]  /*2bd0*/  FADD.FTZ R8, R8, R10 ;  /* 0x0000000a08087221 */ /* 0x010fe20000010000 */
[----:B------:R-:W-:Y:S02]  /*2be0*/  IADD3 R10, PT, PT, R15, 0x70, RZ ;  /* 0x000000700f0a7810 */ /* 0x000fe40007ffe0ff */
[----:B------:R-:W-:Y:S01]  /*2bf0*/  LOP3.LUT R6, R6, 0xfffffff8, RZ, 0xc0, !PT ;  /* 0xfffffff806067812 */ /* 0x000fe200078ec0ff */
[----:B------:R-:W-:Y:S01]  /*2c00*/  IMAD.IADD R7, R1, 0x1, R7 ;  /* 0x0000000101077824 */ /* 0x000fe200078e0207 */
[----:B------:R-:W-:-:S02]  /*2c10*/  IADD3 R16, PT, PT, R15, 0x78, RZ ;  /* 0x000000780f107810 */ /* 0x000fc40007ffe0ff */
[----:B------:R-:W-:Y:S02]  /*2c20*/  LOP3.LUT R10, R10, 0xfffffff8, RZ, 0xc0, !PT ;  /* 0xfffffff80a0a7812 */ /* 0x000fe400078ec0ff */
[----:B------:R-:W-:Y:S01]  /*2c30*/  LOP3.LUT R16, R16, 0xfffffff8, RZ, 0xc0, !PT ;  /* 0xfffffff810107812 */ /* 0x000fe200078ec0ff */
[----:B------:R-:W-:Y:S01]  /*2c40*/  FADD.FTZ R4, R8, R4 ;  /* 0x0000000408047221 */ /* 0x000fe20000010000 */
[C---:B------:R-:W-:Y:S02]  /*2c50*/  IADD3 R8, PT, PT, R1.reuse, R6, RZ ;  /* 0x0000000601087210 */ /* 0x040fe40007ffe0ff */
[----:B------:R-:W2:Y:S01]  /*2c60*/  LDL.64 R6, [R7] ;  /* 0x0000000007067983 */ /* 0x000ea20000100a00 */
[----:B------:R-:W-:Y:S01]  /*2c70*/  IADD3 R10, PT, PT, R1, R10, RZ ;  /* 0x0000000a010a7210 */ /* 0x000fe20007ffe0ff */
[----:B------:R-:W-:Y:S02]  /*2c80*/  FADD.FTZ R18, R9, R11 ;  /* 0x0000000b09127221 */ /* 0x000fe40000010000 */
[----:B------:R-:W3:Y:S01]  /*2c90*/  LDL.64 R8, [R8] ;  /* 0x0000000008087983 */ /* 0x000ee20000100a00 */
[----:B------:R-:W-:-:S03]  /*2ca0*/  IMAD.IADD R16, R1, 0x1, R16 ;  /* 0x0000000101107824 */ /* 0x000fc600078e0210 */
[----:B------:R-:W4:Y:S04]  /*2cb0*/  LDL.64 R10, [R10] ;  /* 0x000000000a0a7983 */ /* 0x000f280000100a00 */
[----:B------:R-:W4:Y:S01]  /*2cc0*/  LDL.64 R16, [R16] ;  /* 0x0000000010107983 */ /* 0x000f220000100a00 */
[----:B------:R-:W-:Y:S01]  /*2cd0*/  FADD.FTZ R5, R18, R5 ;  /* 0x0000000512057221 */ /* 0x000fe20000010000 */
[----:B------:R-:W-:-:S04]  /*2ce0*/  UIADD3 UR5, UPT, UPT, UR5, 0x10, URZ ;  /* 0x0000001005057890 */ /* 0x000fc8000fffe0ff */
[----:B------:R-:W-:Y:S01]  /*2cf0*/  UISETP.NE.AND UP0, UPT, UR5, 0x20, UPT ;  /* 0x000000200500788c */ /* 0x000fe2000bf05270 */
[----:B------:R-:W-:Y:S01]  /*2d00*/  IADD3 R15, PT, PT, R15, 0x80, RZ ;  /* 0x000000800f0f7810 */ /* 0x000fe20007ffe0ff */
[----:B--2---:R-:W-:Y:S01]  /*2d10*/  FADD.FTZ R4, R4, R6 ;  /* 0x0000000604047221 */ /* 0x004fe20000010000 */
[----:B------:R-:W-:-:S03]  /*2d20*/  FADD.FTZ R5, R5, R7 ;  /* 0x0000000705057221 */ /* 0x000fc60000010000 */
[----:B---3--:R-:W-:Y:S01]  /*2d30*/  FADD.FTZ R4, R4, R8 ;  /* 0x0000000804047221 */ /* 0x008fe20000010000 */
[----:B------:R-:W-:-:S03]  /*2d40*/  FADD.FTZ R5, R5, R9 ;  /* 0x0000000905057221 */ /* 0x000fc60000010000 */
[----:B----4-:R-:W-:Y:S01]  /*2d50*/  FADD.FTZ R4, R4, R10 ;  /* 0x0000000a04047221 */ /* 0x010fe20000010000 */
[----:B------:R-:W-:-:S03]  /*2d60*/  FADD.FTZ R5, R5, R11 ;  /* 0x0000000b05057221 */ /* 0x000fc60000010000 */
[----:B------:R-:W-:Y:S01]  /*2d70*/  FADD.FTZ R8, R4, R16 ;  /* 0x0000001004087221 */ /* 0x000fe20000010000 */
[----:B------:R-:W-:Y:S01]  /*2d80*/  FADD.FTZ R9, R5, R17 ;  /* 0x0000001105097221 */ /* 0x000fe20000010000 */
[----:B------:R-:W-:Y:S06]  /*2d90*/  BRA.U UP0, `(.L_x_17) ;  /* 0xfffffff900747547 */ /* 0x000fec000b83ffff */
.L_x_16:
[----:B------:R-:W-:Y:S05]  /*2da0*/  BSYNC.RECONVERGENT B0 ;  /* 0x0000000000007941 */ /* 0x000fea0003800200 */
.L_x_15:
[----:B------:R-:W0:Y:S04]  /*2db0*/  SHFL.BFLY PT, R4, R8, 0x4, 0x1f ;  /* 0x0c801f0008047f89 */ /* 0x000e2800000e0000 */
[----:B------:R-:W1:Y:S04]  /*2dc0*/  SHFL.BFLY PT, R5, R9, 0x4, 0x1f ;  /* 0x0c801f0009057f89 */ /* 0x000e6800000e0000 */
[----:B------:R-:W2:Y:S04]  /*2dd0*/  LDL R7, [R1+0x124] ;  /* 0x0001240001077983 */ /* 0x000ea80000100800 */
[----:B------:R-:W3:Y:S01]  /*2de0*/  LDL R17, [R1+0x120] ;  /* 0x0001200001117983 */ /* 0x000ee20000100800 */
[----:B------:R-:W4:Y:S01]  /*2df0*/  S2R R11, SR_TID.X ;  /* 0x00000000000b7919 */ /* 0x000f220000002100 */
[----:B------:R-:W4:Y:S02]  /*2e00*/  S2UR UR11, SR_CgaCtaId ;  /* 0x00000000000b79c3 */ /* 0x000f240000008800 */
[----:B------:R-:W3:Y:S01]  /*2e10*/  LDL.LU R10, [R1+0x100] ;  /* 0x00010000010a7983 */ /* 0x000ee20000300800 */
[----:B------:R-:W-:Y:S01]  /*2e20*/  UMOV UR5, 0x400 ;  /* 0x0000040000057882 */ /* 0x000fe20000000000 */
[----:B------:R-:W3:Y:S01]  /*2e30*/  LDCU.64 UR18, c[0x0][0x380] ;  /* 0x00007000ff1277ac */ /* 0x000ee20008000a00 */
[----:B0-----:R-:W-:Y:S01]  /*2e40*/  FADD.FTZ R4, R4, R8 ;  /* 0x0000000804047221 */ /* 0x001fe20000010000 */
[----:B------:R-:W3:Y:S01]  /*2e50*/  LDL.LU R16, [R1+0x104] ;  /* 0x0001040001107983 */ /* 0x000ee20000300800 */
[----:B------:R-:W-:Y:S01]  /*2e60*/  UIADD3 UR5, UPT, UPT, UR5, 0x6900, URZ ;  /* 0x0000690005057890 */ /* 0x000fe2000fffe0ff */
[----:B-1----:R-:W-:-:S02]  /*2e70*/  FADD.FTZ R5, R5, R9 ;  /* 0x0000000905057221 */ /* 0x002fc40000010000 */
[----:B------:R-:W0:Y:S04]  /*2e80*/  SHFL.BFLY PT, R6, R4, 0x2, 0x1f ;  /* 0x0c401f0004067f89 */ /* 0x000e2800000e0000 */
[----:B------:R-:W3:Y:S01]  /*2e90*/  LDL.LU R15, [R1+0x108] ;  /* 0x00010800010f7983 */ /* 0x000ee20000300800 */
[----:B----4-:R-:W-:Y:S01]  /*2ea0*/  ULEA UR5, UR11, UR5, 0x18 ;  /* 0x000000050b057291 */ /* 0x010fe2000f8ec0ff */
[----:B------:R-:W-:Y:S01]  /*2eb0*/  LOP3.LUT P0, RZ, R11, 0x307, RZ, 0xc0, !PT ;  /* 0x000003070bff7812 */ /* 0x000fe2000780c0ff */
[----:B0-----:R-:W-:Y:S02]  /*2ec0*/  FADD.FTZ R6, R4, R6 ;  /* 0x0000000604067221 */ /* 0x001fe40000010000 */
[----:B------:R-:W0:Y:S02]  /*2ed0*/  SHFL.BFLY PT, R4, R5, 0x2, 0x1f ;  /* 0x0c401f0005047f89 */ /* 0x000e2400000e0000 */
[----:B0-----:R-:W-:-:S02]  /*2ee0*/  FADD.FTZ R4, R5, R4 ;  /* 0x0000000405047221 */ /* 0x001fc40000010000 */
[----:B------:R-:W0:Y:S02]  /*2ef0*/  SHFL.BFLY PT, R5, R6, 0x1, 0x1f ;  /* 0x0c201f0006057f89 */ /* 0x000e2400000e0000 */
[----:B0-----:R-:W-:Y:S02]  /*2f00*/  FADD.FTZ R5, R6, R5 ;  /* 0x0000000506057221 */ /* 0x001fe40000010000 */
[----:B------:R-:W0:Y:S02]  /*2f10*/  SHFL.BFLY PT, R6, R4, 0x1, 0x1f ;  /* 0x0c201f0004067f89 */ /* 0x000e2400000e0000 */
[----:B0-----:R-:W-:Y:S01]  /*2f20*/  FADD.FTZ R6, R4, R6 ;  /* 0x0000000604067221 */ /* 0x001fe20000010000 */
[----:B------:R-:W-:-:S03]  /*2f30*/  @!P0 FMUL.FTZ R4, R5, 3.2552085031056776643e-05 ;  /* 0x3808888905048820 */ /* 0x000fc60000410000 */
[----:B------:R-:W-:-:S05]  /*2f40*/  @!P0 FMUL.FTZ R5, R6, 3.2552085031056776643e-05 ;  /* 0x3808888906058820 */ /* 0x000fca0000410000 */
[----:B------:R0:W-:Y:S04]  /*2f50*/  @!P0 STS.64 [R11+UR5], R4 ;  /* 0x000000040b008988 */ /* 0x0001e80008000a05 */
[----:B0-----:R-:W4:Y:S01]  /*2f60*/  LDL.LU R11, [R1+0x10c] ;  /* 0x00010c00010b7983 */ /* 0x001f220000300800 */
[----:B------:R-:W-:-:S04]  /*2f70*/  UISETP.GE.U32.AND UP0, UPT, UR9, UR16, UPT ;  /* 0x000000100900728c */ /* 0x000fc8000bf06070 */
[----:B------:R-:W-:Y:S02]  /*2f80*/  UISETP.GE.AND.EX UP0, UPT, UR10, UR17, UPT, UP0 ;  /* 0x000000110a00728c */ /* 0x000fe4000bf06300 */
[----:B------:R-:W-:Y:S01]  /*2f90*/  ULOP3.LUT UR4, UR4, 0x1, URZ, 0x3c, !UPT ;  /* 0x0000000104047892 */ /* 0x000fe2000f8e3cff */
[----:B--2---:R-:W-:Y:S01]  /*2fa0*/  LEA R7, R7, UR5, 0x3 ;  /* 0x0000000507077c11 */ /* 0x004fe2000f8e18ff */
[----:B------:R-:W-:Y:S01]  /*2fb0*/  BAR.SYNC.DEFER_BLOCKING 0x0 ;  /* 0x0000000000007b1d */ /* 0x000fe20000010000 */
[----:B---3--:R-:W-:-:S05]  /*2fc0*/  LEA R8, R17, UR5, 0x3 ;  /* 0x0000000511087c11 */ /* 0x008fca000f8e18ff */
[----:B------:R-:W0:Y:S04]  /*2fd0*/  LDS.64 R4, [R7] ;  /* 0x0000000007047984 */ /* 0x000e280000000a00 */
[----:B------:R-:W1:Y:S01]  /*2fe0*/  LDS.64 R8, [R8] ;  /* 0x0000000008087984 */ /* 0x000e620000000a00 */
[--C-:B0-----:R-:W-:Y:S01]  /*2ff0*/  FADD.FTZ R6, R25, -R4.reuse ;  /* 0x8000000419067221 */ /* 0x101fe20000010000 */
[--C-:B------:R-:W-:Y:S01]  /*3000*/  FADD.FTZ R35, R35, -R4.reuse ;  /* 0x8000000423237221 */ /* 0x100fe20000010000 */
[--C-:B------:R-:W-:Y:S01]  /*3010*/  FADD.FTZ R10, R10, -R4.reuse ;  /* 0x800000040a0a7221 */ /* 0x100fe20000010000 */
[----:B------:R-:W-:Y:S01]  /*3020*/  FADD.FTZ R4, R34, -R4 ;  /* 0x8000000422047221 */ /* 0x000fe20000010000 */
[-C--:B------:R-:W-:Y:S01]  /*3030*/  FFMA.FTZ R27, -R27, R5.reuse, R6 ;  /* 0x000000051b1b7223 */ /* 0x080fe20000010106 */
[-C--:B------:R-:W-:Y:S01]  /*3040*/  FFMA.FTZ R35, -R36, R5.reuse, R35 ;  /* 0x0000000524237223 */ /* 0x080fe20000010123 */
[-C--:B------:R-:W-:Y:S01]  /*3050*/  FFMA.FTZ R7, -R16, R5.reuse, R10 ;  /* 0x0000000510077223 */ /* 0x080fe2000001010a */
[----:B------:R-:W-:Y:S01]  /*3060*/  FFMA.FTZ R37, -R37, R5, R4 ;  /* 0x0000000525257223 */ /* 0x000fe20000010104 */
[--C-:B-1----:R-:W-:Y:S01]  /*3070*/  FADD.FTZ R5, R24, -R8.reuse ;  /* 0x8000000818057221 */ /* 0x102fe20000010000 */
[--C-:B------:R-:W-:Y:S01]  /*3080*/  FADD.FTZ R32, R32, -R8.reuse ;  /* 0x8000000820207221 */ /* 0x100fe20000010000 */
[--C-:B------:R-:W-:Y:S01]  /*3090*/  FADD.FTZ R30, R30, -R8.reuse ;  /* 0x800000081e1e7221 */ /* 0x100fe20000010000 */
[----:B------:R-:W-:Y:S01]  /*30a0*/  FADD.FTZ R28, R28, -R8 ;  /* 0x800000081c1c7221 */ /* 0x000fe20000010000 */
[-C--:B------:R-:W-:Y:S01]  /*30b0*/  FFMA.FTZ R5, -R26, R9.reuse, R5 ;  /* 0x000000091a057223 */ /* 0x080fe20000010105 */
[-C--:B------:R-:W-:Y:S01]  /*30c0*/  FFMA.FTZ R33, -R33, R9.reuse, R32 ;  /* 0x0000000921217223 */ /* 0x080fe20000010120 */
[-C--:B------:R-:W-:Y:S01]  /*30d0*/  FFMA.FTZ R31, -R31, R9.reuse, R30 ;  /* 0x000000091f1f7223 */ /* 0x080fe2000001011e */
[----:B------:R-:W-:Y:S01]  /*30e0*/  FFMA.FTZ R9, -R29, R9, R28 ;  /* 0x000000091d097223 */ /* 0x000fe2000001011c */
[C---:B------:R-:W-:Y:S01]  /*30f0*/  FMUL.FTZ R6, R0.reuse, R27 ;  /* 0x0000001b00067220 */ /* 0x040fe20000410000 */
[C---:B------:R-:W-:Y:S01]  /*3100*/  FMUL.FTZ R35, R0.reuse, R35 ;  /* 0x0000002300237220 */ /* 0x040fe20000410000 */
[C---:B------:R-:W-:Y:S01]  /*3110*/  FMUL.FTZ R7, R0.reuse, R7 ;  /* 0x0000000700077220 */ /* 0x040fe20000410000 */
[----:B------:R-:W-:Y:S01]  /*3120*/  FMUL.FTZ R0, R0, R37 ;  /* 0x0000002500007220 */ /* 0x000fe20000410000 */
[C---:B------:R-:W-:Y:S01]  /*3130*/  FMUL.FTZ R8, R14.reuse, R5 ;  /* 0x000000050e087220 */ /* 0x040fe20000410000 */
[C---:B------:R-:W-:Y:S01]  /*3140*/  FMUL.FTZ R33, R14.reuse, R33 ;  /* 0x000000210e217220 */ /* 0x040fe20000410000 */
[C---:B------:R-:W-:Y:S01]  /*3150*/  FMUL.FTZ R31, R14.reuse, R31 ;  /* 0x0000001f0e1f7220 */ /* 0x040fe20000410000 */
[----:B------:R-:W-:Y:S01]  /*3160*/  FMUL.FTZ R14, R14, R9 ;  /* 0x000000090e0e7220 */ /* 0x000fe20000410000 */
[----:B------:R-:W-:-:S02]  /*3170*/  IADD3 R4, P0, PT, R15, UR18, RZ ;  /* 0x000000120f047c10 */ /* 0x000fc4000ff1e0ff */
[----:B------:R-:W-:Y:S02]  /*3180*/  F2FP.BF16.F32.PACK_AB R30, R0, R7 ;  /* 0x00000007001e723e */ /* 0x000fe400000010ff */
[----:B------:R-:W-:Y:S02]  /*3190*/  F2FP.BF16.F32.PACK_AB R6, R35, R6 ;  /* 0x000000062306723e */ /* 0x000fe400000010ff */
[----:B------:R-:W-:Y:S02]  /*31a0*/  F2FP.BF16.F32.PACK_AB R7, R33, R8 ;  /* 0x000000082107723e */ /* 0x000fe400000010ff */
[----:B------:R-:W-:Y:S01]  /*31b0*/  F2FP.BF16.F32.PACK_AB R31, R14, R31 ;  /* 0x0000001f0e1f723e */ /* 0x000fe200000010ff */
[----:B------:R-:W-:Y:S01]  /*31c0*/  UMOV UR5, UR10 ;  /* 0x0000000a00057c82 */ /* 0x000fe20008000000 */
[----:B----4-:R-:W-:-:S05]  /*31d0*/  IADD3.X R5, PT, PT, R11, UR19, RZ, P0, !PT ;  /* 0x000000130b057c10 */ /* 0x010fca00087fe4ff */
[----:B------:R1:W-:Y:S04]  /*31e0*/  STG.E.64 desc[UR12][R4.64], R6 ;  /* 0x0000000604007986 */ /* 0x0003e8000c101b0c */
[----:B------:R1:W-:Y:S01]  /*31f0*/  STG.E.64 desc[UR12][R4.64+0xf00], R30 ;  /* 0x000f001e04007986 */ /* 0x0003e2000c101b0c */
[----:B------:R-:W-:Y:S05]  /*3200*/  BRA.U !UP0, `(.L_x_18) ;  /* 0xffffffd108bc7547 */ /* 0x000fea000b83ffff */
.L_x_3:
[----:B------:R-:W0:Y:S01]  /*3210*/  S2R R8, SR_CTAID.Y ;  /* 0x0000000000087919 */ /* 0x000e220000002600 */
[----:B-----5:R-:W0:Y:S02]  /*3220*/  S2R R3, SR_CTAID.X ;  /* 0x0000000000037919 */ /* 0x020e240000002500 */
[----:B0-----:R-:W-:-:S04]  /*3230*/  LEA R8, R8, R3, 0x8 ;  /* 0x0000000308087211 */ /* 0x001fc800078e40ff */
[----:B------:R-:W-:-:S04]  /*3240*/  SHF.L.U32 R8, R8, 0x5, RZ ;  /* 0x0000000508087819 */ /* 0x000fc800000006ff */
[----:B------:R-:W-:-:S13]  /*3250*/  ISETP.GT.AND P0, PT, R8, 0x3bf, PT ;  /* 0x000003bf0800780c */ /* 0x000fda0003f04270 */
[----:B------:R-:W-:Y:S05]  /*3260*/  @P0 EXIT ;  /* 0x000000000000094d */ /* 0x000fea0003800000 */
[----:B------:R-:W0:Y:S01]  /*3270*/  S2R R11, SR_TID.X ;  /* 0x00000000000b7919 */ /* 0x000e220000002100 */
[----:B------:R-:W-:Y:S01]  /*3280*/  UISETP.LT.U32.AND UP0, UPT, UR16, 0x1, UPT ;  /* 0x000000011000788c */ /* 0x000fe2000bf01070 */
[----:B------:R-:W2:Y:S03]  /*3290*/  S2UR UR6, SR_CgaCtaId ;  /* 0x00000000000679c3 */ /* 0x000ea60000008800 */
[----:B------:R-:W-:-:S04]  /*32a0*/  UISETP.LT.AND.EX UP0, UPT, UR17, URZ, UPT, UP0 ;  /* 0x000000ff1100728c */ /* 0x000fc8000bf01300 */
[----:B------:R-:W-:Y:S02]  /*32b0*/  USEL UR5, UR16, 0x1, UP0 ;  /* 0x0000000110057887 */ /* 0x000fe40008000000 */
[----:B------:R-:W-:Y:S02]  /*32c0*/  USEL UR4, UR17, URZ, UP0 ;  /* 0x000000ff11047287 */ /* 0x000fe40008000000 */
[----:B------:R-:W-:Y:S02]  /*32d0*/  USHF.L.U32 UR7, UR5, 0x8, URZ ;  /* 0x0000000805077899 */ /* 0x000fe400080006ff */
[----:B------:R-:W-:-:S03]  /*32e0*/  USHF.L.U64.HI UR5, UR5, 0x8, UR4 ;  /* 0x0000000805057899 */ /* 0x000fc60008010204 */
[----:B------:R-:W-:-:S03]  /*32f0*/  UMOV UR4, 0x400 ;  /* 0x0000040000047882 */ /* 0x000fc60000000000 */
[----:B------:R-:W-:Y:S01]  /*3300*/  IMAD.U32 R9, RZ, RZ, UR5 ;  /* 0x00000005ff097e24 */ /* 0x000fe2000f8e00ff */
[----:B--2---:R-:W-:Y:S01]  /*3310*/  ULEA UR4, UR6, UR4, 0x18 ;  /* 0x0000000406047291 */ /* 0x004fe2000f8ec0ff */
[--C-:B0-----:R-:W-:Y:S02]  /*3320*/  SHF.R.U32.HI R0, RZ, 0x5, R11.reuse ;  /* 0x00000005ff007819 */ /* 0x101fe4000001160b */
[----:B------:R-:W-:Y:S02]  /*3330*/  SHF.R.U32.HI R34, RZ, 0x4, R11 ;  /* 0x00000004ff227819 */ /* 0x000fe4000001160b */
[----:B-1----:R-:W-:-:S04]  /*3340*/  LOP3.LUT R7, RZ, R0, RZ, 0x33, !PT ;  /* 0x00000000ff077212 */ /* 0x002fc800078e33ff */
[----:B------:R-:W-:-:S04]  /*3350*/  IADD3 R7, P0, PT, R7, UR7, RZ ;  /* 0x0000000707077c10 */ /* 0x000fc8000ff1e0ff */
[----:B------:R-:W-:-:S05]  /*3360*/  IADD3.X R9, PT, PT, R9, -0x1, RZ, P0, !PT ;  /* 0xffffffff09097810 */ /* 0x000fca00007fe4ff */
[----:B------:R-:W-:-:S04]  /*3370*/  IMAD.WIDE.U32 R2, R9, -0x77777777, RZ ;  /* 0x8888888909027825 */ /* 0x000fc800078e00ff */
[----:B------:R-:W-:-:S04]  /*3380*/  IMAD.WIDE.U32 R4, P0, R7, -0x77777778, R2 ;  /* 0x8888888807047825 */ /* 0x000fc80007800002 */
[----:B------:R-:W-:Y:S01]  /*3390*/  IMAD.WIDE.U32 R2, R7, -0x77777777, RZ ;  /* 0x8888888907027825 */ /* 0x000fe200078e00ff */
[----:B------:R-:W-:Y:S02]  /*33a0*/  IADD3.X R7, PT, PT, RZ, RZ, RZ, P0, !PT ;  /* 0x000000ffff077210 */ /* 0x000fe400007fe4ff */
[----:B------:R-:W-:Y:S02]  /*33b0*/  MOV R6, R5 ;  /* 0x0000000500067202 */ /* 0x000fe40000000f00 */
[----:B------:R-:W-:Y:S02]  /*33c0*/  IADD3 RZ, P0, PT, R3, R4, RZ ;  /* 0x0000000403ff7210 */ /* 0x000fe40007f1e0ff */
[----:B------:R-:W-:Y:S02]  /*33d0*/  LOP3.LUT R3, R34, 0x1e, RZ, 0xc0, !PT ;  /* 0x0000001e22037812 */ /* 0x000fe400078ec0ff */
[----:B------:R-:W-:Y:S01]  /*33e0*/  LEA R5, R0, UR4, 0x7 ;  /* 0x0000000400057c11 */ /* 0x000fe2000f8e38ff */
[----:B------:R-:W-:Y:S01]  /*33f0*/  IMAD.WIDE.U32.X R6, R9, -0x77777778, R6, P0 ;  /* 0x8888888809067825 */ /* 0x000fe200000e0406 */
[----:B------:R-:W-:-:S04]  /*3400*/  MOV R4, R8 ;  /* 0x0000000800047202 */ /* 0x000fc80000000f00 */
[----:B------:R-:W-:Y:S02]  /*3410*/  SHF.R.U64 R2, R6, 0x3, R7 ;  /* 0x0000000306027819 */ /* 0x000fe40000001207 */
[----:B------:R-:W-:Y:S02]  /*3420*/  LOP3.LUT R6, R3, 0x1f, R11, 0x78, !PT ;  /* 0x0000001f03067812 */ /* 0x000fe400078e780b */
[----:B------:R-:W-:-:S03]  /*3430*/  IADD3 R3, P0, PT, R2, 0x1, RZ ;  /* 0x0000000102037810 */ /* 0x000fc60007f1e0ff */
[----:B------:R-:W-:Y:S01]  /*3440*/  IMAD R5, R6, 0x4, R5 ;  /* 0x0000000406057824 */ /* 0x000fe200078e0205 */
[----:B------:R-:W-:Y:S02]  /*3450*/  LEA.HI.X R10, R7, RZ, RZ, 0x1d, P0 ;  /* 0x000000ff070a7211 */ /* 0x000fe400000fecff */
[C---:B------:R-:W-:Y:S02]  /*3460*/  LOP3.LUT R6, R11.reuse, 0x1f, RZ, 0xc0, !PT ;  /* 0x0000001f0b067812 */ /* 0x040fe400078ec0ff */
[----:B------:R-:W-:Y:S02]  /*3470*/  LOP3.LUT R7, R11, 0xf, RZ, 0xc0, !PT ;  /* 0x0000000f0b077812 */ /* 0x000fe400078ec0ff */
[C---:B------:R-:W-:Y:S02]  /*3480*/  LOP3.LUT R8, R3.reuse, 0x7, RZ, 0xc0, !PT ;  /* 0x0000000703087812 */ /* 0x040fe400078ec0ff */
[----:B------:R-:W-:Y:S02]  /*3490*/  LOP3.LUT R9, R3, 0xfffffff8, RZ, 0xc0, !PT ;  /* 0xfffffff803097812 */ /* 0x000fe400078ec0ff */
[----:B------:R-:W-:-:S07]  /*34a0*/  LOP3.LUT R10, R10, 0x3fffffff, RZ, 0xc0, !PT ;  /* 0x3fffffff0a0a7812 */ /* 0x000fce00078ec0ff */
.L_x_31:
[----:B------:R-:W-:Y:S01]  /*34b0*/  ISETP.LT.U32.AND P0, PT, R0, UR7, PT ;  /* 0x0000000700007c0c */ /* 0x000fe2000bf01070 */
[----:B------:R-:W-:Y:S01]  /*34c0*/  BSSY.RECONVERGENT B0, `(.L_x_19) ;  /* 0x000006d000007945 */ /* 0x000fe20003800200 */
[----:B------:R-:W-:Y:S02]  /*34d0*/  MOV R11, UR5 ;  /* 0x00000005000b7c02 */ /* 0x000fe40008000f00 */
[----:B------:R-:W-:Y:S02]  /*34e0*/  CS2R R30, SRZ ;  /* 0x00000000001e7805 */ /* 0x000fe4000001ff00 */
[----:B------:R-:W-:-:S13]  /*34f0*/  ISETP.GT.AND.EX P0, PT, R11, RZ, PT, P0 ;  /* 0x000000ff0b00720c */ /* 0x000fda0003f04300 */
[----:B012---:R-:W-:Y:S05]  /*3500*/  @!P0 BRA `(.L_x_20) ;  /* 0x0000000400a08947 */ /* 0x007fea0003800000 */
[----:B------:R-:W0:Y:S01]  /*3510*/  LDC.64 R12, c[0x0][0x3d0] ;  /* 0x0000f400ff0c7b82 */ /* 0x000e220000000a00 */
[----:B------:R-:W-:Y:S01]  /*3520*/  IMAD.WIDE.U32 R14, R0, 0x3c0, RZ ;  /* 0x000003c0000e7825 */ /* 0x000fe200078e00ff */
[----:B------:R-:W-:Y:S01]  /*3530*/  SHF.R.S32.HI R11, RZ, 0x1f, R4 ;  /* 0x0000001fff0b7819 */ /* 0x000fe20000011404 */
[----:B------:R-:W-:Y:S02]  /*3540*/  UMOV UR4, URZ ;  /* 0x000000ff00047c82 */ /* 0x000fe40008000000 */
[----:B------:R-:W-:Y:S01]  /*3550*/  HFMA2 R28, -RZ, RZ, 0, 0 ;  /* 0x00000000ff1c7431 */ /* 0x000fe200000001ff */
[----:B------:R-:W-:Y:S01]  /*3560*/  BSSY.RECONVERGENT B1, `(.L_x_21) ;  /* 0x000002d000017945 */ /* 0x000fe20003800200 */
[----:B------:R-:W-:Y:S02]  /*3570*/  LOP3.LUT R17, R14, R6, RZ, 0xfc, !PT ;  /* 0x000000060e117212 */ /* 0x000fe400078efcff */
[----:B------:R-:W-:Y:S02]  /*3580*/  CS2R R30, SRZ ;  /* 0x00000000001e7805 */ /* 0x000fe4000001ff00 */
[----:B------:R-:W-:Y:S01]  /*3590*/  MOV R32, R9 ;  /* 0x0000000900207202 */ /* 0x000fe20000000f00 */
[----:B------:R-:W-:Y:S01]  /*35a0*/  IMAD.MOV.U32 R29, RZ, RZ, R0 ;  /* 0x000000ffff1d7224 */ /* 0x000fe200078e0000 */
[----:B------:R-:W-:-:S02]  /*35b0*/  IADD3 R14, P0, PT, R4, R17, RZ ;  /* 0x00000011040e7210 */ /* 0x000fc40007f1e0ff */
[----:B------:R-:W-:Y:S02]  /*35c0*/  MOV R33, R10 ;  /* 0x0000000a00217202 */ /* 0x000fe40000000f00 */
[----:B------:R-:W-:Y:S02]  /*35d0*/  IADD3.X R15, PT, PT, R11, UR4, R15, P0, !PT ;  /* 0x000000040b0f7c10 */ /* 0x000fe400087fe40f */
[----:B0-----:R-:W-:-:S04]  /*35e0*/  LEA R18, P0, R14, R12, 0x3 ;  /* 0x0000000c0e127211 */ /* 0x001fc800078018ff */
[----:B------:R-:W-:Y:S02]  /*35f0*/  LEA.HI.X R14, R14, R13, R15, 0x3, P0 ;  /* 0x0000000d0e0e7211 */ /* 0x000fe400000f1c0f */
[----:B------:R-:W-:-:S04]  /*3600*/  IADD3 R18, P0, PT, R18, 0x74600, RZ ;  /* 0x0007460012127810 */ /* 0x000fc80007f1e0ff */
[----:B------:R-:W-:-:S09]  /*3610*/  IADD3.X R19, PT, PT, RZ, R14, RZ, P0, !PT ;  /* 0x0000000eff137210 */ /* 0x000fd200007fe4ff */
.L_x_22:
[----:B------:R-:W2:Y:S04]  /*3620*/  LDG.E.64 R14, desc[UR12][R18.64+-0x54600] ;  /* 0xfaba000c120e7981 */ /* 0x000ea8000c1e1b00 */
[----:B------:R-:W3:Y:S04]  /*3630*/  LDG.E.64 R26, desc[UR12][R18.64+-0x38400] ;  /* 0xfc7c000c121a7981 */ /* 0x000ee8000c1e1b00 */
[----:B------:R-:W4:Y:S04]  /*3640*/  LDG.E.64 R24, desc[UR12][R18.64+-0x1c200] ;  /* 0xfe3e000c12187981 */ /* 0x000f28000c1e1b00 */
[----:B------:R-:W5:Y:S04]  /*3650*/  LDG.E.64 R22, desc[UR12][R18.64] ;  /* 0x0000000c12167981 */ /* 0x000f68000c1e1b00 */
[----:B------:R-:W5:Y:S04]  /*3660*/  LDG.E.64 R20, desc[UR12][R18.64+0x1c200] ;  /* 0x01c2000c12147981 */ /* 0x000f68000c1e1b00 */
[----:B------:R-:W5:Y:S01]  /*3670*/  LDG.E.64 R16, desc[UR12][R18.64+0x54600] ;  /* 0x0546000c12107981 */ /* 0x000f62000c1e1b00 */
[----:B--2---:R-:W-:Y:S01]  /*3680*/  FADD.FTZ R35, R14, R30 ;  /* 0x0000001e0e237221 */ /* 0x004fe20000010000 */
[----:B------:R-:W-:-:S02]  /*3690*/  FADD.FTZ R30, R15, R31 ;  /* 0x0000001f0f1e7221 */ /* 0x000fc40000010000 */
[----:B------:R-:W2:Y:S01]  /*36a0*/  LDG.E.64 R14, desc[UR12][R18.64+0x38400] ;  /* 0x0384000c120e7981 */ /* 0x000ea2000c1e1b00 */
[----:B---3--:R-:W-:Y:S01]  /*36b0*/  FADD.FTZ R35, R35, R26 ;  /* 0x0000001a23237221 */ /* 0x008fe20000010000 */
[----:B------:R-:W-:Y:S02]  /*36c0*/  FADD.FTZ R30, R30, R27 ;  /* 0x0000001b1e1e7221 */ /* 0x000fe40000010000 */
[----:B------:R0:W3:Y:S01]  /*36d0*/  LDG.E.64 R26, desc[UR12][R18.64+0x70800] ;  /* 0x0708000c121a7981 */ /* 0x0000e2000c1e1b00 */
[----:B------:R-:W-:Y:S01]  /*36e0*/  IADD3 R32, P0, PT, R32, -0x8, RZ ;  /* 0xfffffff820207810 */ /* 0x000fe20007f1e0ff */
[----:B----4-:R-:W-:Y:S01]  /*36f0*/  FADD.FTZ R35, R35, R24 ;  /* 0x0000001823237221 */ /* 0x010fe20000010000 */
[----:B------:R-:W-:Y:S02]  /*3700*/  FADD.FTZ R30, R30, R25 ;  /* 0x000000191e1e7221 */ /* 0x000fe40000010000 */
[----:B------:R-:W-:Y:S02]  /*3710*/  IADD3.X R33, PT, PT, R33, -0x1, RZ, P0, !PT ;  /* 0xffffffff21217810 */ /* 0x000fe400007fe4ff */
[----:B------:R-:W-:Y:S01]  /*3720*/  ISETP.NE.U32.AND P0, PT, R32, RZ, PT ;  /* 0x000000ff2000720c */ /* 0x000fe20003f05070 */
[----:B-----5:R-:W-:Y:S01]  /*3730*/  FADD.FTZ R35, R35, R22 ;  /* 0x0000001623237221 */ /* 0x020fe20000010000 */
[----:B------:R-:W-:-:S02]  /*3740*/  FADD.FTZ R30, R30, R23 ;  /* 0x000000171e1e7221 */ /* 0x000fc40000010000 */
[----:B------:R-:W-:Y:S01]  /*3750*/  ISETP.NE.AND.EX P0, PT, R33, RZ, PT, P0 ;  /* 0x000000ff2100720c */ /* 0x000fe20003f05300 */
[----:B------:R-:W-:Y:S01]  /*3760*/  FADD.FTZ R35, R35, R20 ;  /* 0x0000001423237221 */ /* 0x000fe20000010000 */
[----:B------:R-:W-:Y:S01]  /*3770*/  FADD.FTZ R30, R30, R21 ;  /* 0x000000151e1e7221 */ /* 0x000fe20000010000 */
[----:B------:R-:W-:Y:S02]  /*3780*/  IADD3 R29, P1, PT, R29, 0x78, RZ ;  /* 0x000000781d1d7810 */ /* 0x000fe40007f3e0ff */
[----:B0-----:R-:W-:-:S03]  /*3790*/  IADD3 R18, P2, PT, R18, 0xe1000, RZ ;  /* 0x000e100012127810 */ /* 0x001fc60007f5e0ff */
[----:B------:R-:W-:Y:S01]  /*37a0*/  IMAD.X R28, RZ, RZ, R28, P1 ;  /* 0x000000ffff1c7224 */ /* 0x000fe200008e061c */
[----:B------:R-:W-:Y:S01]  /*37b0*/  IADD3.X R19, PT, PT, RZ, R19, RZ, P2, !PT ;  /* 0x00000013ff137210 */ /* 0x000fe200017fe4ff */
[----:B--2---:R-:W-:Y:S01]  /*37c0*/  FADD.FTZ R35, R35, R14 ;  /* 0x0000000e23237221 */ /* 0x004fe20000010000 */
[----:B------:R-:W-:-:S03]  /*37d0*/  FADD.FTZ R30, R30, R15 ;  /* 0x0000000f1e1e7221 */ /* 0x000fc60000010000 */
[----:B------:R-:W-:Y:S01]  /*37e0*/  FADD.FTZ R35, R35, R16 ;  /* 0x0000001023237221 */ /* 0x000fe20000010000 */
[----:B------:R-:W-:-:S03]  /*37f0*/  FADD.FTZ R14, R30, R17 ;  /* 0x000000111e0e7221 */ /* 0x000fc60000010000 */
[----:B---3--:R-:W-:Y:S01]  /*3800*/  FADD.FTZ R30, R35, R26 ;  /* 0x0000001a231e7221 */ /* 0x008fe20000010000 */
[----:B------:R-:W-:Y:S01]  /*3810*/  FADD.FTZ R31, R14, R27 ;  /* 0x0000001b0e1f7221 */ /* 0x000fe20000010000 */
[----:B------:R-:W-:Y:S06]  /*3820*/  @P0 BRA `(.L_x_22) ;  /* 0xfffffffc007c0947 */ /* 0x000fec000383ffff */
[----:B------:R-:W-:Y:S05]  /*3830*/  BSYNC.RECONVERGENT B1 ;  /* 0x0000000000017941 */ /* 0x000fea0003800200 */
.L_x_21:
[----:B------:R-:W-:-:S04]  /*3840*/  ISETP.NE.U32.AND P0, PT, R8, RZ, PT ;  /* 0x000000ff0800720c */ /* 0x000fc80003f05070 */
[----:B------:R-:W-:-:S13]  /*3850*/  ISETP.NE.AND.EX P0, PT, RZ, RZ, PT, P0 ;  /* 0x000000ffff00720c */ /* 0x000fda0003f05300 */
[----:B------:R-:W-:Y:S05]  /*3860*/  @!P0 BRA `(.L_x_20) ;  /* 0x0000000000c88947 */ /* 0x000fea0003800000 */
[----:B------:R-:W-:Y:S01]  /*3870*/  IADD3 R14, P1, PT, R8, -0x1, RZ ;  /* 0xffffffff080e7810 */ /* 0x000fe20007f3e0ff */
[----:B------:R-:W-:Y:S03]  /*3880*/  BSSY.RECONVERGENT B1, `(.L_x_23) ;  /* 0x0000014000017945 */ /* 0x000fe60003800200 */
[----:B------:R-:W-:Y:S02]  /*3890*/  ISETP.GE.U32.AND P0, PT, R14, 0x3, PT ;  /* 0x000000030e00780c */ /* 0x000fe40003f06070 */
[----:B------:R-:W-:Y:S02]  /*38a0*/  IADD3.X R14, PT, PT, RZ, -0x1, RZ, P1, !PT ;  /* 0xffffffffff0e7810 */ /* 0x000fe40000ffe4ff */
[----:B------:R-:W-:Y:S02]  /*38b0*/  LOP3.LUT P1, RZ, R3, 0x3, RZ, 0xc0, !PT ;  /* 0x0000000303ff7812 */ /* 0x000fe4000782c0ff */
[----:B------:R-:W-:-:S13]  /*38c0*/  ISETP.GE.U32.AND.EX P0, PT, R14, RZ, PT, P0 ;  /* 0x000000ff0e00720c */ /* 0x000fda0003f06100 */
[----:B------:R-:W-:Y:S05]  /*38d0*/  @!P0 BRA `(.L_x_24) ;  /* 0x0000000000388947 */ /* 0x000fea0003800000 */
[----:B------:R-:W2:Y:S04]  /*38e0*/  LDG.E.64 R20, desc[UR12][R18.64+-0x54600] ;  /* 0xfaba000c12147981 */ /* 0x000ea8000c1e1b00 */
[----:B------:R-:W3:Y:S04]  /*38f0*/  LDG.E.64 R16, desc[UR12][R18.64+-0x38400] ;  /* 0xfc7c000c12107981 */ /* 0x000ee8000c1e1b00 */
[----:B------:R-:W4:Y:S04]  /*3900*/  LDG.E.64 R14, desc[UR12][R18.64+-0x1c200] ;  /* 0xfe3e000c120e7981 */ /* 0x000f28000c1e1b00 */
[----:B------:R-:W5:Y:S01]  /*3910*/  LDG.E.64 R18, desc[UR12][R18.64] ;  /* 0x0000000c12127981 */ /* 0x000f62000c1e1b00 */
[----:B------:R-:W-:-:S04]  /*3920*/  IADD3 R29, P0, PT, R29, 0x3c, RZ ;  /* 0x0000003c1d1d7810 */ /* 0x000fc80007f1e0ff */
[----:B------:R-:W-:Y:S01]  /*3930*/  IADD3.X R28, PT, PT, RZ, R28, RZ, P0, !PT ;  /* 0x0000001cff1c7210 */ /* 0x000fe200007fe4ff */
[----:B--2---:R-:W-:Y:S01]  /*3940*/  FADD.FTZ R23, R30, R20 ;  /* 0x000000141e177221 */ /* 0x004fe20000010000 */
[----:B------:R-:W-:-:S03]  /*3950*/  FADD.FTZ R20, R31, R21 ;  /* 0x000000151f147221 */ /* 0x000fc60000010000 */
[----:B---3--:R-:W-:Y:S01]  /*3960*/  FADD.FTZ R23, R23, R16 ;  /* 0x0000001017177221 */ /* 0x008fe20000010000 */
[----:B------:R-:W-:-:S03]  /*3970*/  FADD.FTZ R20, R20, R17 ;  /* 0x0000001114147221 */ /* 0x000fc60000010000 */
[----:B----4-:R-:W-:Y:S01]  /*3980*/  FADD.FTZ R23, R23, R14 ;  /* 0x0000000e17177221 */ /* 0x010fe20000010000 */
[----:B------:R-:W-:-:S03]  /*3990*/  FADD.FTZ R20, R20, R15 ;  /* 0x0000000f14147221 */ /* 0x000fc60000010000 */
[----:B-----5:R-:W-:Y:S01]  /*39a0*/  FADD.FTZ R30, R23, R18 ;  /* 0x00000012171e7221 */ /* 0x020fe20000010000 */
[----:B------:R-:W-:-:S07]  /*39b0*/  FADD.FTZ R31, R20, R19 ;  /* 0x00000013141f7221 */ /* 0x000fce0000010000 */
.L_x_24:
[----:B------:R-:W-:Y:S05]  /*39c0*/  BSYNC.RECONVERGENT B1 ;  /* 0x0000000000017941 */ /* 0x000fea0003800200 */
.L_x_23:
[----:B------:R-:W-:Y:S05]  /*39d0*/  @!P1 BRA `(.L_x_20) ;  /* 0x00000000006c9947 */ /* 0x000fea0003800000 */
[C---:B------:R-:W-:Y:S02]  /*39e0*/  LOP3.LUT P1, RZ, R2.reuse, 0x3, RZ, 0xc0, !PT ;  /* 0x0000000302ff7812 */ /* 0x040fe4000782c0ff */
[----:B------:R-:W-:-:S11]  /*39f0*/  LOP3.LUT P0, RZ, R2, 0x1, RZ, 0xc0, !PT ;  /* 0x0000000102ff7812 */ /* 0x000fd6000780c0ff */
[-C--:B------:R-:W-:Y:S01]  /*3a00*/  @P1 IADD3 R16, P2, PT, R6, R4.reuse, RZ ;  /* 0x0000000406101210 */ /* 0x080fe20007f5e0ff */
[----:B------:R-:W-:Y:S01]  /*3a10*/  @P1 IMAD R19, R28, 0x3c0, RZ ;  /* 0x000003c01c131824 */ /* 0x000fe200078e02ff */
[----:B------:R-:W-:Y:S02]  /*3a20*/  @!P0 IADD3 R14, P3, PT, R6, R4, RZ ;  /* 0x00000004060e8210 */ /* 0x000fe40007f7e0ff */
[----:B------:R-:W-:-:S03]  /*3a30*/  @P1 IADD3.X R17, PT, PT, RZ, R11, RZ, P2, !PT ;  /* 0x0000000bff111210 */ /* 0x000fc600017fe4ff */
[----:B------:R-:W-:Y:S02]  /*3a40*/  @!P0 IMAD.X R15, RZ, RZ, R11, P3 ;  /* 0x000000ffff0f8224 */ /* 0x000fe400018e060b */
[C---:B------:R-:W-:Y:S01]  /*3a50*/  @P1 IMAD.WIDE.U32 R16, R29.reuse, 0x3c0, R16 ;  /* 0x000003c01d101825 */ /* 0x040fe200078e0010 */
[----:B------:R-:W-:-:S04]  /*3a60*/  @P1 IADD3 R29, P2, PT, R29, 0x1e, RZ ;  /* 0x0000001e1d1d1810 */ /* 0x000fc80007f5e0ff */
[----:B------:R-:W-:Y:S01]  /*3a70*/  @P1 IADD3.X R28, PT, PT, RZ, R28, RZ, P2, !PT ;  /* 0x0000001cff1c1210 */ /* 0x000fe200017fe4ff */
[----:B------:R-:W-:Y:S01]  /*3a80*/  @!P0 IMAD.WIDE.U32 R14, R29, 0x3c0, R14 ;  /* 0x000003c01d0e8825 */ /* 0x000fe200078e000e */
[----:B------:R-:W-:Y:S02]  /*3a90*/  @P1 IADD3 R11, PT, PT, R17, R19, RZ ;  /* 0x00000013110b1210 */ /* 0x000fe40007ffe0ff */
[----:B------:R-:W-:Y:S01]  /*3aa0*/  @P1 LEA R18, P2, R16, R12, 0x3 ;  /* 0x0000000c10121211 */ /* 0x000fe200078418ff */
[----:B------:R-:W-:-:S03]  /*3ab0*/  @!P0 IMAD R17, R28, 0x3c0, RZ ;  /* 0x000003c01c118824 */ /* 0x000fc600078e02ff */
[----:B------:R-:W-:Y:S02]  /*3ac0*/  @P1 LEA.HI.X R19, R16, R13, R11, 0x3, P2 ;  /* 0x0000000d10131211 */ /* 0x000fe400010f1c0b */
[C---:B------:R-:W-:Y:S02]  /*3ad0*/  @!P0 LEA R12, P2, R14.reuse, R12, 0x3 ;  /* 0x0000000c0e0c8211 */ /* 0x040fe400078418ff */
[----:B------:R-:W-:Y:S02]  /*3ae0*/  @!P0 IADD3 R11, PT, PT, R15, R17, RZ ;  /* 0x000000110f0b8210 */ /* 0x000fe40007ffe0ff */
[----:B------:R-:W2:Y:S02]  /*3af0*/  @P1 LDG.E.64 R16, desc[UR12][R18.64+0x20000] ;  /* 0x0200000c12101981 */ /* 0x000ea4000c1e1b00 */
[----:B------:R-:W-:Y:S02]  /*3b00*/  @!P0 LEA.HI.X R13, R14, R13, R11, 0x3, P2 ;  /* 0x0000000d0e0d8211 */ /* 0x000fe400010f1c0b */
[----:B------:R-:W3:Y:S04]  /*3b10*/  @P1 LDG.E.64 R14, desc[UR12][R18.64+0x3c200] ;  /* 0x03c2000c120e1981 */ /* 0x000ee8000c1e1b00 */
[----:B------:R-:W4:Y:S01]  /*3b20*/  @!P0 LDG.E.64 R12, desc[UR12][R12.64+0x20000] ;  /* 0x0200000c0c0c8981 */ /* 0x000f22000c1e1b00 */
[----:B--2---:R-:W-:Y:S01]  /*3b30*/  @P1 FADD.FTZ R11, R30, R16 ;  /* 0x000000101e0b1221 */ /* 0x004fe20000010000 */
[----:B------:R-:W-:-:S03]  /*3b40*/  @P1 FADD.FTZ R16, R31, R17 ;  /* 0x000000111f101221 */ /* 0x000fc60000010000 */
[----:B---3--:R-:W-:Y:S01]  /*3b50*/  @P1 FADD.FTZ R30, R11, R14 ;  /* 0x0000000e0b1e1221 */ /* 0x008fe20000010000 */
[----:B------:R-:W-:-:S03]  /*3b60*/  @P1 FADD.FTZ R31, R16, R15 ;  /* 0x0000000f101f1221 */ /* 0x000fc60000010000 */
[----:B----4-:R-:W-:Y:S01]  /*3b70*/  @!P0 FADD.FTZ R30, R30, R12 ;  /* 0x0000000c1e1e8221 */ /* 0x010fe20000010000 */
[----:B------:R-:W-:-:S07]  /*3b80*/  @!P0 FADD.FTZ R31, R31, R13 ;  /* 0x0000000d1f1f8221 */ /* 0x000fce0000010000 */
.L_x_20:
[----:B------:R-:W-:Y:S05]  /*3b90*/  BSYNC.RECONVERGENT B0 ;  /* 0x0000000000007941 */ /* 0x000fea0003800200 */
.L_x_19:
[----:B------:R0:W-:Y:S01]  /*3ba0*/  STS [R5], R30 ;  /* 0x0000001e05007388 */ /* 0x0001e20000000800 */
[----:B------:R-:W1:Y:S01]  /*3bb0*/  LDC.64 R12, c[0x0][0x388] ;  /* 0x0000e200ff0c7b82 */ /* 0x000e620000000a00 */
[----:B------:R-:W-:Y:S01]  /*3bc0*/  ISETP.NE.AND P0, PT, R7, 0xf, PT ;  /* 0x0000000f0700780c */ /* 0x000fe20003f05270 */
[----:B------:R-:W-:Y:S01]  /*3bd0*/  IMAD.MOV.U32 R11, RZ, RZ, R34 ;  /* 0x000000ffff0b7224 */ /* 0x000fe200078e0022 */
[----:B------:R0:W-:Y:S05]  /*3be0*/  STS [R5+0x780], R31 ;  /* 0x0007801f05007388 */ /* 0x0001ea0000000800 */
[----:B------:R-:W2:Y:S08]  /*3bf0*/  LDC.64 R14, c[0x0][0x390] ;  /* 0x0000e400ff0e7b82 */ /* 0x000eb00000000a00 */
[----:B0-----:R-:W-:Y:S06]  /*3c00*/  BAR.SYNC.DEFER_BLOCKING 0x0 ;  /* 0x0000000000007b1d */ /* 0x001fec0000010000 */
.L_x_30:
[----:B------:R-:W-:Y:S01]  /*3c10*/  BSSY.RECONVERGENT B0, `(.L_x_25) ;  /* 0x000000e000007945 */ /* 0x000fe20003800200 */
[----:B------:R-:W-:Y:S02]  /*3c20*/  ISETP.NE.AND P1, PT, R7, RZ, PT ;  /* 0x000000ff0700720c */ /* 0x000fe40003f25270 */
[----:B0-----:R-:W-:Y:S01]  /*3c30*/  CS2R R16, SRZ ;  /* 0x0000000000107805 */ /* 0x001fe2000001ff00 */
[----:B------:R-:W-:Y:S10]  /*3c40*/  @!P0 BRA `(.L_x_26) ;  /* 0x0000000000288947 */ /* 0x000ff40003800000 */
[----:B------:R-:W0:Y:S01]  /*3c50*/  S2UR UR6, SR_CgaCtaId ;  /* 0x00000000000679c3 */ /* 0x000e220000008800 */
[----:B------:R-:W-:Y:S01]  /*3c60*/  UMOV UR4, 0x400 ;  /* 0x0000040000047882 */ /* 0x000fe20000000000 */
[----:B------:R-:W-:Y:S02]  /*3c70*/  SHF.L.U32 R16, R11, 0x2, RZ ;  /* 0x000000020b107819 */ /* 0x000fe400000006ff */
[----:B------:R-:W-:-:S04]  /*3c80*/  SHF.L.U32 R17, R7, 0x3, RZ ;  /* 0x0000000307117819 */ /* 0x000fc800000006ff */
[----:B------:R-:W-:Y:S01]  /*3c90*/  LOP3.LUT R17, R17, R16, RZ, 0x3c, !PT ;  /* 0x0000001011117212 */ /* 0x000fe200078e3cff */
[----:B0-----:R-:W-:-:S06]  /*3ca0*/  ULEA UR4, UR6, UR4, 0x18 ;  /* 0x0000000406047291 */ /* 0x001fcc000f8ec0ff */
[----:B------:R-:W-:-:S04]  /*3cb0*/  LEA R16, R7, UR4, 0x7 ;  /* 0x0000000407107c11 */ /* 0x000fc8000f8e38ff */
[----:B------:R-:W-:-:S05]  /*3cc0*/  IADD3 R18, PT, PT, R16, R17, RZ ;  /* 0x0000001110127210 */ /* 0x000fca0007ffe0ff */
[----:B------:R0:W3:Y:S04]  /*3cd0*/  LDS R16, [R18] ;  /* 0x0000000012107984 */ /* 0x0000e80000000800 */
[----:B------:R0:W4:Y:S02]  /*3ce0*/  LDS R17, [R18+0x780] ;  /* 0x0007800012117984 */ /* 0x0001240000000800 */
.L_x_26:
[----:B------:R-:W-:Y:S05]  /*3cf0*/  BSYNC.RECONVERGENT B0 ;  /* 0x0000000000007941 */ /* 0x000fea0003800200 */
.L_x_25:
[----:B------:R-:W-:-:S03]  /*3d00*/  UMOV UR4, 0xffff ;  /* 0x0000ffff00047882 */ /* 0x000fc60000000000 */
[----:B------:R-:W-:Y:S05]  /*3d10*/  BRA.DIV UR4, `(.L_x_27) ;  /* 0x0000000204b07947 */ /* 0x000fea000b800000 */
[----:B------:R-:W-:Y:S01]  /*3d20*/  IMAD.MOV.U32 R23, RZ, RZ, 0xffff ;  /* 0x0000ffffff177424 */ /* 0x000fe200078e00ff */
[----:B------:R-:W-:Y:S01]  /*3d30*/  MOV R22, 0xffff ;  /* 0x0000ffff00167802 */ /* 0x000fe20000000f00 */
[----:B------:R-:W-:Y:S01]  /*3d40*/  IMAD.MOV.U32 R27, RZ, RZ, 0xffff ;  /* 0x0000ffffff1b7424 */ /* 0x000fe200078e00ff */
[----:B------:R-:W-:Y:S01]  /*3d50*/  MOV R24, 0xffff ;  /* 0x0000ffff00187802 */ /* 0x000fe20000000f00 */
[----:B---3--:R-:W3:Y:S01]  /*3d60*/  SHFL.BFLY PT, R19, R16, 0x8, 0x101f ;  /* 0x0d101f0010137f89 */ /* 0x008ee200000e0000 */
[----:B------:R-:W-:Y:S02]  /*3d70*/  MOV R25, 0xffff ;  /* 0x0000ffff00197802 */ /* 0x000fe40000000f00 */
[----:B------:R-:W-:Y:S01]  /*3d80*/  MOV R26, 0xffff ;  /* 0x0000ffff001a7802 */ /* 0x000fe20000000f00 */
[----:B0---4-:R-:W0:Y:S01]  /*3d90*/  SHFL.BFLY PT, R18, R17, 0x8, 0x101f ;  /* 0x0d101f0011127f89 */ /* 0x011e2200000e0000 */
[----:B------:R-:W-:Y:S01]  /*3da0*/  MOV R28, 0xffff ;  /* 0x0000ffff001c7802 */ /* 0x000fe20000000f00 */
[----:B---3--:R-:W-:Y:S01]  /*3db0*/  FADD.FTZ R19, R19, R16 ;  /* 0x0000001013137221 */ /* 0x008fe20000010000 */
[----:B0-----:R-:W-:-:S04]  /*3dc0*/  FADD.FTZ R18, R18, R17 ;  /* 0x0000001112127221 */ /* 0x001fc80000010000 */
[----:B------:R-:W0:Y:S01]  /*3dd0*/  SHFL.BFLY PT, R20, R19, 0x4, 0x101f ;  /* 0x0c901f0013147f89 */ /* 0x000e2200000e0000 */
[----:B------:R-:W-:-:S03]  /*3de0*/  MOV R17, 0xffff ;  /* 0x0000ffff00117802 */ /* 0x000fc60000000f00 */
[----:B------:R-:W3:Y:S01]  /*3df0*/  SHFL.BFLY PT, R21, R18, 0x4, 0x101f ;  /* 0x0c901f0012157f89 */ /* 0x000ee200000e0000 */
[----:B0-----:R-:W-:Y:S01]  /*3e00*/  FADD.FTZ R20, R19, R20 ;  /* 0x0000001413147221 */ /* 0x001fe20000010000 */
[----:B---3--:R-:W-:-:S04]  /*3e10*/  FADD.FTZ R21, R18, R21 ;  /* 0x0000001512157221 */ /* 0x008fc80000010000 */
[----:B------:R-:W0:Y:S04]  /*3e20*/  SHFL.BFLY PT, R23, R20, 0x2, 0x101f ;  /* 0x0c501f0014177f89 */ /* 0x000e2800000e0000 */
[----:B------:R-:W3:Y:S01]  /*3e30*/  SHFL.BFLY PT, R16, R21, 0x2, 0x101f ;  /* 0x0c501f0015107f89 */ /* 0x000ee200000e0000 */
[----:B0-----:R-:W-:Y:S01]  /*3e40*/  FADD.FTZ R23, R20, R23 ;  /* 0x0000001714177221 */ /* 0x001fe20000010000 */
[----:B---3--:R-:W-:-:S04]  /*3e50*/  FADD.FTZ R16, R21, R16 ;  /* 0x0000001015107221 */ /* 0x008fc80000010000 */
[----:B------:R-:W0:Y:S04]  /*3e60*/  SHFL.BFLY PT, R22, R23, 0x1, 0x101f ;  /* 0x0c301f0017167f89 */ /* 0x000e2800000e0000 */
[----:B------:R3:W4:Y:S02]  /*3e70*/  SHFL.BFLY PT, R17, R16, 0x1, 0x101f ;  /* 0x0c301f0010117f89 */ /* 0x00072400000e0000 */
[----:B0--3--:R-:W-:-:S07]  /*3e80*/  FADD.FTZ R22, R23, R22 ;  /* 0x0000001617167221 */ /* 0x009fce0000010000 */
.L_x_41:
[----:B------:R-:W-:Y:S01]  /*3e90*/  BSSY.RECONVERGENT B0, `(.L_x_28) ;  /* 0x000000b000007945 */ /* 0x000fe20003800200 */
[----:B----4-:R-:W-:-:S03]  /*3ea0*/  FADD.FTZ R17, R16, R17 ;  /* 0x0000001110117221 */ /* 0x010fc60000010000 */
[----:B------:R-:W-:Y:S05]  /*3eb0*/  @P1 BRA `(.L_x_29) ;  /* 0x0000000000201947 */ /* 0x000fea0003800000 */
[----:B------:R-:W-:Y:S01]  /*3ec0*/  F2FP.BF16.F32.PACK_AB R16, R17, R22 ;  /* 0x000000161110723e */ /* 0x000fe200000010ff */
[----:B------:R-:W-:-:S03]  /*3ed0*/  IMAD.IADD R19, R11, 0x1, R4 ;  /* 0x000000010b137824 */ /* 0x000fc600078e0204 */
[C---:B------:R-:W-:Y:S02]  /*3ee0*/  PRMT R20, R16.reuse, 0x7610, R20 ;  /* 0x0000761010147816 */ /* 0x040fe40000000014 */
[----:B------:R-:W-:Y:S01]  /*3ef0*/  PRMT R21, R16, 0x7632, R21 ;  /* 0x0000763210157816 */ /* 0x000fe20000000015 */
[----:B-1----:R-:W-:-:S04]  /*3f00*/  IMAD.WIDE R16, R19, 0x2, R12 ;  /* 0x0000000213107825 */ /* 0x002fc800078e020c */
[----:B--2---:R-:W-:Y:S01]  /*3f10*/  IMAD.WIDE R18, R19, 0x2, R14 ;  /* 0x0000000213127825 */ /* 0x004fe200078e020e */
[----:B------:R0:W-:Y:S04]  /*3f20*/  STG.E.U16 desc[UR12][R16.64], R20 ;  /* 0x0000001410007986 */ /* 0x0001e8000c10150c */
[----:B------:R0:W-:Y:S02]  /*3f30*/  STG.E.U16 desc[UR12][R18.64], R21 ;  /* 0x0000001512007986 */ /* 0x0001e4000c10150c */
.L_x_29:
[----:B------:R-:W-:Y:S05]  /*3f40*/  BSYNC.RECONVERGENT B0 ;  /* 0x0000000000007941 */ /* 0x000fea0003800200 */
.L_x_28:
[C---:B------:R-:W-:Y:S02]  /*3f50*/  ISETP.GE.U32.AND P1, PT, R11.reuse, 0x2, PT ;  /* 0x000000020b00780c */ /* 0x040fe40003f26070 */
[----:B------:R-:W-:-:S11]  /*3f60*/  IADD3 R11, PT, PT, R11, 0x1e, RZ ;  /* 0x0000001e0b0b7810 */ /* 0x000fd60007ffe0ff */
[----:B------:R-:W-:Y:S05]  /*3f70*/  @!P1 BRA `(.L_x_30) ;  /* 0xfffffffc00249947 */ /* 0x000fea000383ffff */
[----:B------:R-:W-:Y:S05]  /*3f80*/  WARPSYNC.ALL ;  /* 0x0000000000007948 */ /* 0x000fea0003800000 */
[----:B------:R-:W-:Y:S01]  /*3f90*/  BAR.SYNC.DEFER_BLOCKING 0x0 ;  /* 0x0000000000007b1d */ /* 0x000fe20000010000 */
[C---:B------:R-:W-:Y:S02]  /*3fa0*/  ISETP.GE.AND P0, PT, R4.reuse, -0x1c40, PT ;  /* 0xffffe3c00400780c */ /* 0x040fe40003f06270 */
[----:B------:R-:W-:-:S11]  /*3fb0*/  IADD3 R4, PT, PT, R4, 0x2000, RZ ;  /* 0x0000200004047810 */ /* 0x000fd60007ffe0ff */
[----:B------:R-:W-:Y:S05]  /*3fc0*/  @!P0 BRA `(.L_x_31) ;  /* 0xfffffff400388947 */ /* 0x000fea000383ffff */
[----:B------:R-:W-:Y:S05]  /*3fd0*/  EXIT ;  /* 0x000000000000794d */ /* 0x000fea0003800000 */
.L_x_27:
[----:B------:R-:W-:Y:S01]  /*3fe0*/  HFMA2 R29, -RZ, RZ, 0, 0.000503063201904296875 ;  /* 0x0000101fff1d7431 */ /* 0x000fe200000001ff */
[----:B------:R-:W-:Y:S01]  /*3ff0*/  BSSY B0, `(.L_x_32) ;  /* 0x0000007000007945 */ /* 0x000fe20003800000 */
[----:B---3--:R-:W-:Y:S01]  /*4000*/  MOV R27, R16 ;  /* 0x00000010001b7202 */ /* 0x008fe20000000f00 */
[----:B------:R-:W-:Y:S01]  /*4010*/  IMAD.MOV.U32 R26, RZ, RZ, 0x8 ;  /* 0x00000008ff1a7424 */ /* 0x000fe200078e00ff */
[----:B------:R-:W-:-:S07]  /*4020*/  MOV R24, 0xffff ;  /* 0x0000ffff00187802 */ /* 0x000fce0000000f00 */
[----:B012-4-:R-:W-:Y:S05]  /*4030*/  WARPSYNC.COLLECTIVE R24, `(.L_x_33) ;  /* 0x0000000018087348 */ /* 0x017fea0003c00000 */
[----:B------:R3:W0:Y:S02]  /*4040*/  SHFL.BFLY P2, R25, R27, R26, R29 ;  /* 0x0c00001a1b197389 */ /* 0x000624000004001d */
[----:B01234-:R-:W-:Y:S05]  /*4050*/  ENDCOLLECTIVE ;  /* 0x000000000000791b */ /* 0x01ffea0003800000 */
.L_x_33:
[----:B------:R-:W-:Y:S05]  /*4060*/  BSYNC B0 ;  /* 0x0000000000007941 */ /* 0x000fea0003800000 */
.L_x_32:
[----:B------:R-:W-:Y:S02]  /*4070*/  HFMA2 R26, -RZ, RZ, 0, 4.76837158203125e-07 ;  /* 0x00000008ff1a7431 */ /* 0x000fe400000001ff */
[----:B------:R-:W-:Y:S01]  /*4080*/  IMAD.MOV.U32 R27, RZ, RZ, R17 ;  /* 0x000000ffff1b7224 */ /* 0x000fe200078e0011 */
[----:B------:R-:W-:Y:S02]  /*4090*/  MOV R29, 0x101f ;  /* 0x0000101f001d7802 */ /* 0x000fe40000000f00 */
[----:B------:R-:W-:Y:S02]  /*40a0*/  MOV R24, 0xffff ;  /* 0x0000ffff00187802 */ /* 0x000fe40000000f00 */
[----:B------:R-:W-:-:S07]  /*40b0*/  MOV R19, R25 ;  /* 0x0000001900137202 */ /* 0x000fce0000000f00 */
[----:B------:R-:W-:Y:S05]  /*40c0*/  WARPSYNC.COLLECTIVE R24, `(.L_x_34) ;  /* 0x0000000018087348 */ /* 0x000fea0003c00000 */
[----:B------:R0:W1:Y:S02]  /*40d0*/  SHFL.BFLY P2, R25, R27, R26, R29 ;  /* 0x0c00001a1b197389 */ /* 0x000064000004001d */
[----:B01----:R-:W-:Y:S05]  /*40e0*/  ENDCOLLECTIVE ;  /* 0x000000000000791b */ /* 0x003fea0003800000 */
.L_x_34:
[----:B------:R-:W-:Y:S01]  /*40f0*/  FADD.FTZ R19, R19, R16 ;  /* 0x0000001013137221 */ /* 0x000fe20000010000 */
[----:B------:R-:W-:-:S04]  /*4100*/  HFMA2 R26, -RZ, RZ, 0, 2.384185791015625e-07 ;  /* 0x00000004ff1a7431 */ /* 0x000fc800000001ff */
[----:B------:R-:W-:Y:S01]  /*4110*/  MOV R27, R19 ;  /* 0x00000013001b7202 */ /* 0x000fe20000000f00 */
[----:B------:R-:W-:-:S07]  /*4120*/  IMAD.MOV.U32 R18, RZ, RZ, R25 ;  /* 0x000000ffff127224 */ /* 0x000fce00078e0019 */
[----:B------:R-:W-:Y:S05]  /*4130*/  WARPSYNC.COLLECTIVE R24, `(.L_x_35) ;  /* 0x0000000018087348 */ /* 0x000fea0003c00000 */
[----:B------:R0:W1:Y:S02]  /*4140*/  SHFL.BFLY P2, R25, R27, R26, R29 ;  /* 0x0c00001a1b197389 */ /* 0x000064000004001d */
[----:B01----:R-:W-:Y:S05]  /*4150*/  ENDCOLLECTIVE ;  /* 0x000000000000791b */ /* 0x003fea0003800000 */
.L_x_35:
[----:B------:R-:W-:-:S04]  /*4160*/  FADD.FTZ R18, R18, R17 ;  /* 0x0000001112127221 */ /* 0x000fc80000010000 */
[----:B------:R-:W-:Y:S01]  /*4170*/  IMAD.MOV.U32 R27, RZ, RZ, R18 ;  /* 0x000000ffff1b7224 */ /* 0x000fe200078e0012 */
[----:B------:R-:W-:-:S07]  /*4180*/  MOV R20, R25 ;  /* 0x0000001900147202 */ /* 0x000fce0000000f00 */
[----:B------:R-:W-:Y:S05]  /*4190*/  WARPSYNC.COLLECTIVE R24, `(.L_x_36) ;  /* 0x0000000018087348 */ /* 0x000fea0003c00000 */
[----:B------:R0:W1:Y:S02]  /*41a0*/  SHFL.BFLY P2, R25, R27, R26, R29 ;  /* 0x0c00001a1b197389 */ /* 0x000064000004001d */
[----:B01----:R-:W-:Y:S05]  /*41b0*/  ENDCOLLECTIVE ;  /* 0x000000000000791b */ /* 0x003fea0003800000 */
.L_x_36:
[----:B------:R-:W-:Y:S01]  /*41c0*/  FADD.FTZ R20, R19, R20 ;  /* 0x0000001413147221 */ /* 0x000fe20000010000 */
[----:B------:R-:W-:-:S04]  /*41d0*/  HFMA2 R26, -RZ, RZ, 0, 1.1920928955078125e-07 ;  /* 0x00000002ff1a7431 */ /* 0x000fc800000001ff */
[----:B------:R-:W-:Y:S02]  /*41e0*/  MOV R27, R20 ;  /* 0x00000014001b7202 */ /* 0x000fe40000000f00 */
[----:B------:R-:W-:-:S07]  /*41f0*/  MOV R21, R25 ;  /* 0x0000001900157202 */ /* 0x000fce0000000f00 */
[----:B------:R-:W-:Y:S05]  /*4200*/  WARPSYNC.COLLECTIVE R24, `(.L_x_37) ;  /* 0x0000000018087348 */ /* 0x000fea0003c00000 */
[----:B------:R0:W1:Y:S02]  /*4210*/  SHFL.BFLY P2, R25, R27, R26, R29 ;  /* 0x0c00001a1b197389 */ /* 0x000064000004001d */
[----:B01----:R-:W-:Y:S05]  /*4220*/  ENDCOLLECTIVE ;  /* 0x000000000000791b */ /* 0x003fea0003800000 */
.L_x_37:
[----:B------:R-:W-:-:S05]  /*4230*/  FADD.FTZ R21, R18, R21 ;  /* 0x0000001512157221 */ /* 0x000fca0000010000 */
[----:B------:R-:W-:Y:S01]  /*4240*/  MOV R27, R21 ;  /* 0x00000015001b7202 */ /* 0x000fe20000000f00 */
[----:B------:R-:W-:-:S07]  /*4250*/  IMAD.MOV.U32 R23, RZ, RZ, R25 ;  /* 0x000000ffff177224 */ /* 0x000fce00078e0019 */
[----:B------:R-:W-:Y:S05]  /*4260*/  WARPSYNC.COLLECTIVE R24, `(.L_x_38) ;  /* 0x0000000018087348 */ /* 0x000fea0003c00000 */
[----:B------:R0:W1:Y:S02]  /*4270*/  SHFL.BFLY P2, R25, R27, R26, R29 ;  /* 0x0c00001a1b197389 */ /* 0x000064000004001d */
[----:B01----:R-:W-:Y:S05]  /*4280*/  ENDCOLLECTIVE ;  /* 0x000000000000791b */ /* 0x003fea0003800000 */
.L_x_38:
[----:B------:R-:W-:-:S05]  /*4290*/  FADD.FTZ R23, R20, R23 ;  /* 0x0000001714177221 */ /* 0x000fca0000010000 */
[----:B------:R-:W-:Y:S01]  /*42a0*/  MOV R27, R23 ;  /* 0x00000017001b7202 */ /* 0x000fe20000000f00 */
[----:B------:R-:W-:Y:S01]  /*42b0*/  IMAD.MOV.U32 R26, RZ, RZ, 0x1 ;  /* 0x00000001ff1a7424 */ /* 0x000fe200078e00ff */
[----:B------:R-:W-:-:S07]  /*42c0*/  MOV R16, R25 ;  /* 0x0000001900107202 */ /* 0x000fce0000000f00 */
[----:B------:R-:W-:Y:S05]  /*42d0*/  WARPSYNC.COLLECTIVE R24, `(.L_x_39) ;  /* 0x0000000018087348 */ /* 0x000fea0003c00000 */
[----:B------:R0:W1:Y:S02]  /*42e0*/  SHFL.BFLY P2, R25, R27, R26, R29 ;  /* 0x0c00001a1b197389 */ /* 0x000064000004001d */
[----:B01----:R-:W-:Y:S05]  /*42f0*/  ENDCOLLECTIVE ;  /* 0x000000000000791b */ /* 0x003fea0003800000 */
.L_x_39:
[----:B------:R-:W-:-:S05]  /*4300*/  FADD.FTZ R16, R21, R16 ;  /* 0x0000001015107221 */ /* 0x000fca0000010000 */
[----:B------:R-:W-:Y:S02]  /*4310*/  MOV R27, R16 ;  /* 0x00000010001b7202 */ /* 0x000fe40000000f00 */
[----:B------:R-:W-:-:S07]  /*4320*/  MOV R22, R25 ;  /* 0x0000001900167202 */ /* 0x000fce0000000f00 */
[----:B------:R-:W-:Y:S05]  /*4330*/  WARPSYNC.COLLECTIVE R24, `(.L_x_40) ;  /* 0x0000000018087348 */ /* 0x000fea0003c00000 */
[----:B------:R0:W1:Y:S02]  /*4340*/  SHFL.BFLY P2, R25, R27, R26, R29 ;  /* 0x0c00001a1b197389 */ /* 0x000064000004001d */
[----:B01----:R-:W-:Y:S05]  /*4350*/  ENDCOLLECTIVE ;  /* 0x000000000000791b */ /* 0x003fea0003800000 */
.L_x_40:
[----:B------:R-:W-:Y:S01]  /*4360*/  FADD.FTZ R22, R23, R22 ;  /* 0x0000001617167221 */ /* 0x000fe20000010000 */
[----:B------:R-:W-:Y:S01]  /*4370*/  MOV R17, R25 ;  /* 0x0000001900117202 */ /* 0x000fe20000000f00 */
[----:B------:R-:W-:Y:S06]  /*4380*/  BRA `(.L_x_41) ;  /* 0xfffffff800c07947 */ /* 0x000fec000383ffff */
.L_x_42:
[----:B------:R-:W-:-:S00]  /*4390*/  BRA `(.L_x_42) ;  /* 0xfffffffc00fc7947 */ /* 0x000fc0000383ffff */
[----:B------:R-:W-:-:S00]  /*43a0*/  NOP ;  /* 0x0000000000007918 */ /* 0x000fc00000000000 */
        /* <DEDUP_REMOVED lines=13> */
.L_x_1541:


//--------------------- .text._ZN13group_norm_v218gn_bwd_cuda_kernelI13__nv_bfloat16Li480ELi1ELi32ELi30ELi1024ELb0ELb1ELi8ELi960ELi960ELi4ELb1ELi1ELb0ELb0ELNS_15WgradSyncMethodE3ENS_16CompileConditionILi1000EEEEEvPT_S6_S6_PKS5_S8_S8_S8_PKfflPfPj --------------------------
	.section	.text._ZN13group_norm_v218gn_bwd_cuda_kernelI13__nv_bfloat16Li480ELi1ELi32ELi30ELi1024ELb0ELb1ELi8ELi960ELi960ELi4ELb1ELi1ELb0ELb0ELNS_15WgradSyncMethodE3ENS_16CompileConditionILi1000EEEEEvPT_S6_S6_PKS5_S8_S8_S8_PKfflPfPj,"ax",@progbits
	.align	128
        .global         _ZN13group_norm_v218gn_bwd_cuda_kernelI13__nv_bfloat16Li480ELi1ELi32ELi30ELi1024ELb0ELb1ELi8ELi960ELi960ELi4ELb1ELi1ELb0ELb0ELNS_15WgradSyncMethodE3ENS_16CompileConditionILi1000EEEEEvPT_S6_S6_PKS5_S8_S8_S8_PKfflPfPj
        .type           _ZN13group_norm_v218gn_bwd_cuda_kernelI13__nv_bfloat16Li480ELi1ELi32ELi30ELi1024ELb0ELb1ELi8ELi960ELi960ELi4ELb1ELi1ELb0ELb0ELNS_15WgradSyncMethodE3ENS_16CompileConditionILi1000EEEEEvPT_S6_S6_PKS5_S8_S8_S8_PKfflPfPj,@function
        .size           _ZN13group_norm_v218gn_bwd_cuda_kernelI13__nv_bfloat16Li480ELi1ELi32ELi30ELi1024ELb0ELb1ELi8ELi960ELi960ELi4ELb1ELi1ELb0ELb0ELNS_15WgradSyncMethodE3ENS_16CompileConditionILi1000EEEEEvPT_S6_S6_PKS5_S8_S8_S8_PKfflPfPj,(.L_x_1542 - _ZN13group_norm_v218gn_bwd_cuda_kernelI13__nv_bfloat16Li480ELi1ELi32ELi30ELi1024ELb0ELb1ELi8ELi960ELi960ELi4ELb1ELi1ELb0ELb0ELNS_15WgradSyncMethodE3ENS_16CompileConditionILi1000EEEEEvPT_S6_S6_PKS5_S8_S8_S8_PKfflPfPj)
        .other          _ZN13group_norm_v218gn_bwd_cuda_kernelI13__nv_bfloat16Li480ELi1ELi32ELi30ELi1024ELb0ELb1ELi8ELi960ELi960ELi4ELb1ELi1ELb0ELb0ELNS_15WgradSyncMethodE3ENS_16CompileConditionILi1000EEEEEvPT_S6_S6_PKS5_S8_S8_S8_PKfflPfPj,@"STO_CUDA_ENTRY STV_DEFAULT"
_ZN13group_norm_v218gn_bwd_cuda_kernelI13__nv_bfloat16Li480ELi1ELi32ELi30ELi1024ELb0ELb1ELi8ELi960ELi960ELi4ELb1ELi1ELb0ELb0ELNS_15WgradSyncMethodE3ENS_16CompileConditionILi1000EEEEEvPT_S6_S6_PKS5_S8_S8_S8_PKfflPfPj:
.text._ZN13group_norm_v218gn_bwd_cuda_kernelI13__nv_bfloat16Li480ELi1ELi32ELi30ELi1024ELb0ELb1ELi8ELi960ELi960ELi4ELb1ELi1ELb0ELb0ELNS_15WgradSyncMethodE3ENS_16CompileConditionILi1000EEEEEvPT_S6_S6_PKS5_S8_S8_S8_PKfflPfPj:
[----:B------:R-:W-:Y:S08]  /*0000*/  LDC R1, c[0x0][0x37c] ;  /* 0x0000df00ff017b82 */ /* 0x000ff00000000800 */
[----:B------:R-:W0:Y:S01]  /*0010*/  S2UR UR9, SR_CTAID.Y ;  /* 0x00000000000979c3 */ /* 0x000e220000002600 */
[----:B------:R-:W0:Y:S01]  /*0020*/  LDCU.64 UR14, c[0x0][0x3c8] ;  /* 0x00007900ff0e77ac */ /* 0x000e220008000a00 */
[----:B------:R-:W1:Y:S06]  /*0030*/  LDCU.64 UR6, c[0x0][0x3d8] ;  /* 0x00007b00ff0677ac */ /* 0x000e6c0008000a00 */
[----:B------:R-:W2:Y:S01]  /*0040*/  S2UR UR16, SR_CTAID.X ;  /* 0x00000000001079c3 */ /* 0x000ea20000002500 */
[----:B------:R-:W3:Y:S01]  /*0050*/  LDCU.64 UR12, c[0x0][0x358] ;  /* 0x00006b00ff0c77ac */ /* 0x000ee20008000a00 */
[----:B-1----:R-:W-:-:S02]  /*0060*/  UIADD3 UR4, UP1, UPT, UR6, 0x4, URZ ;  /* 0x0000000406047890 */ /* 0x002fc4000ff3e0ff */
[----:B0-----:R-:W-:Y:S02]  /*0070*/  UISETP.GE.U32.AND UP0, UPT, UR9, UR14, UPT ;  /* 0x0000000e0900728c */ /* 0x001fe4000bf06070 */
[----:B------:R-:W-:Y:S02]  /*0080*/  UIADD3.X UR5, UPT, UPT, URZ, UR7, URZ, UP1, !UPT ;  /* 0x00000007ff057290 */ /* 0x000fe40008ffe4ff */
[----:B------:R-:W-:Y:S01]  /*0090*/  UISETP.GE.AND.EX UP0, UPT, URZ, UR15, UPT, UP0 ;  /* 0x0000000fff00728c */ /* 0x000fe2000bf06300 */
[----:B------:R-:W-:-:S03]  /*00a0*/  MOV R112, UR4 ;  /* 0x0000000400707c02 */ /* 0x000fc60008000f00 */
[----:B------:R-:W-:-:S05]  /*00b0*/  MOV R113, UR5 ;  /* 0x0000000500717c02 */ /* 0x000fca0008000f00 */
[----:B--23--:R-:W-:Y:S05]  /*00c0*/  BRA.U !UP0, `(.L_x_43) ;  /* 0x0000000108547547 */ /* 0x00cfea000b800000 */
[----:B------:R-:W0:Y:S01]  /*00d0*/  S2R R0, SR_TID.X ;  /* 0x0000000000007919 */ /* 0x000e220000002100 */
[----:B------:R-:W-:Y:S01]  /*00e0*/  BAR.SYNC.DEFER_BLOCKING 0x0 ;  /* 0x0000000000007b1d */ /* 0x000fe20000010000 */
[----:B0-----:R-:W-:-:S13]  /*00f0*/  ISETP.NE.AND P0, PT, R0, RZ, PT ;  /* 0x000000ff0000720c */ /* 0x001fda0003f05270 */
[----:B------:R-:W-:Y:S05]  /*0100*/  @P0 BRA `(.L_x_44) ;  /* 0x0000000000380947 */ /* 0x000fea0003800000 */
[----:B------:R-:W-:Y:S01]  /*0110*/  ULOP3.LUT UP0, URZ, UR16, UR9, URZ, 0xfc, !UPT ;  /* 0x0000000910ff7292 */ /* 0x000fe2000f80fcff */
[----:B------:R-:W-:-:S03]  /*0120*/  UMOV UR4, 0x7fffff81 ;  /* 0x7fffff8100047882 */ /* 0x000fc60000000000 */
[----:B------:R-:W-:-:S06]  /*0130*/  USEL UR4, UR4, 0x1, !UP0 ;  /* 0x0000000104047887 */ /* 0x000fcc000c000000 */
[----:B------:R-:W-:Y:S01]  /*0140*/  MOV R3, UR4 ;  /* 0x0000000400037c02 */ /* 0x000fe20008000f00 */
[----:B------:R-:W-:Y:S06]  /*0150*/  MEMBAR.ALL.GPU ;  /* 0x0000000000007992 */ /* 0x000fec000000a000 */
[----:B------:R-:W-:-:S00]  /*0160*/  ERRBAR ;  /* 0x00000000000079ab */ /* 0x000fc00000000000 */
[----:B------:R-:W-:Y:S06]  /*0170*/  CGAERRBAR ;  /* 0x00000000000075ab */ /* 0x000fec0000000000 */
[----:B------:R0:W5:Y:S02]  /*0180*/  ATOM.E.ADD.STRONG.GPU PT, R0, desc[UR12][R112.64], R3 ;  /* 0x800000037000798a */ /* 0x00016400081ef10c */
.L_x_45:
[----:B0-----:R-:W2:Y:S04]  /*0190*/  LD.E.STRONG.GPU R3, desc[UR12][R112.64] ;  /* 0x0000000c70037980 */ /* 0x001ea8000c10f900 */
[----:B--2---:R-:W-:Y:S01]  /*01a0*/  CCTL.IVALL ;  /* 0x00000000ff00798f */ /* 0x004fe20002000000 */
[----:B------:R-:W-:Y:S05]  /*01b0*/  YIELD ;  /* 0x0000000000007946 */ /* 0x000fea0003800000 */
[----:B-----5:R-:W-:-:S04]  /*01c0*/  LOP3.LUT R3, R3, R0, RZ, 0x3c, !PT ;  /* 0x0000000003037212 */ /* 0x020fc800078e3cff */
[----:B------:R-:W-:-:S13]  /*01d0*/  ISETP.GT.AND P0, PT, R3, -0x1, PT ;  /* 0xffffffff0300780c */ /* 0x000fda0003f04270 */
[----:B------:R-:W-:Y:S05]  /*01e0*/  @P0 BRA `(.L_x_45) ;  /* 0xfffffffc00e80947 */ /* 0x000fea000383ffff */
.L_x_44:
[----:B------:R-:W-:Y:S05]  /*01f0*/  WARPSYNC.ALL ;  /* 0x0000000000007948 */ /* 0x000fea0003800000 */
[----:B------:R-:W-:Y:S06]  /*0200*/  BAR.SYNC.DEFER_BLOCKING 0x0 ;  /* 0x0000000000007b1d */ /* 0x000fec0000010000 */
[----:B------:R-:W-:Y:S05]  /*0210*/  BRA `(.L_x_46) ;  /* 0x0000002800dc7947 */ /* 0x000fea0003800000 */
.L_x_43:
[----:B------:R-:W0:Y:S01]  /*0220*/  S2R R0, SR_TID.X ;  /* 0x0000000000007919 */ /* 0x000e220000002100 */
[----:B------:R-:W1:Y:S01]  /*0230*/  LDC.64 R98, c[0x0][0x3a8] ;  /* 0x0000ea00ff627b82 */ /* 0x000e620000000a00 */
[----:B------:R-:W2:Y:S01]  /*0240*/  S2R R6, SR_CgaCtaId ;  /* 0x0000000000067919 */ /* 0x000ea20000008800 */
[----:B------:R-:W-:-:S06]  /*0250*/  ULOP3.LUT UR4, UR16, 0x7f, URZ, 0xc0, !UPT ;  /* 0x0000007f10047892 */ /* 0x000fcc000f8ec0ff */
[----:B------:R-:W3:Y:S01]  /*0260*/  LDC.64 R108, c[0x0][0x3d0] ;  /* 0x0000f400ff6c7b82 */ /* 0x000ee20000000a00 */
        /* <DEDUP_REMOVED lines=8> */
[----:B------:R-:W-:-:S04]  /*02f0*/  LOP3.LUT R100, R100, 0xffff, RZ, 0xc0, !PT ;  /* 0x0000ffff64647812 */ /* 0x000fc800078ec0ff */
[----:B------:R-:W-:-:S05]  /*0300*/  SHF.L.U32 R106, R100, 0x2, RZ ;  /* 0x00000002646a7819 */ /* 0x000fca00000006ff */
[----:B-1----:R-:W-:-:S06]  /*0310*/  IMAD.WIDE.U32 R98, R106, 0x2, R98 ;  /* 0x000000026a627825 */ /* 0x002fcc00078e0062 */
[----:B------:R-:W4:Y:S01]  /*0320*/  LDG.E.64.CONSTANT R98, desc[UR12][R98.64] ;  /* 0x0000000c62627981 */ /* 0x000f22000c1e9b00 */
[----:B------:R-:W-:Y:S01]  /*0330*/  MOV R2, 0x400 ;  /* 0x0000040000027802 */ /* 0x000fe20000000f00 */
[----:B------:R-:W-:Y:S01]  /*0340*/  ULEA UR4, UR9, UR4, 0x7 ;  /* 0x0000000409047291 */ /* 0x000fe2000f8e38ff */
[----:B------:R-:W-:Y:S01]  /*0350*/  SHF.R.U32.HI R4, RZ, 0x1, R0 ;  /* 0x00000001ff047819 */ /* 0x000fe20000011600 */
[----:B------:R-:W-:Y:S01]  /*0360*/  ULEA UR6, UP0, UR9, UR6, 0x2 ;  /* 0x0000000609067291 */ /* 0x000fe2000f8010ff */
[----:B------:R-:W-:Y:S02]  /*0370*/  IADD3 R3, PT, PT, R2, 0x3c00, RZ ;  /* 0x00003c0002037810 */ /* 0x000fe40007ffe0ff */
[----:B------:R-:W-:Y:S02]  /*0380*/  CS2R R50, SRZ ;  /* 0x0000000000327805 */ /* 0x000fe4000001ff00 */
[----:B--2---:R-:W-:Y:S02]  /*0390*/  LEA R5, R6, R2, 0x18 ;  /* 0x0000000206057211 */ /* 0x004fe400078ec0ff */
[----:B------:R-:W-:-:S02]  /*03a0*/  CS2R R48, SRZ ;  /* 0x0000000000307805 */ /* 0x000fc4000001ff00 */
[----:B------:R-:W-:Y:S01]  /*03b0*/  LEA R6, R6, R3, 0x18 ;  /* 0x0000000306067211 */ /* 0x000fe200078ec0ff */
[----:B------:R-:W-:Y:S01]  /*03c0*/  IMAD R3, R4, 0x1e, RZ ;  /* 0x0000001e04037824 */ /* 0x000fe200078e02ff */
[----:B------:R-:W-:Y:S02]  /*03d0*/  SHF.R.U32.HI R7, RZ, 0x4, R0 ;  /* 0x00000004ff077819 */ /* 0x000fe40000011600 */
[----:B------:R-:W-:Y:S02]  /*03e0*/  CS2R R46, SRZ ;  /* 0x00000000002e7805 */ /* 0x000fe4000001ff00 */
[----:B------:R-:W-:Y:S02]  /*03f0*/  SHF.L.U32 R2, R0, 0x1, RZ ;  /* 0x0000000100027819 */ /* 0x000fe400000006ff */
[----:B------:R-:W-:Y:S02]  /*0400*/  CS2R R44, SRZ ;  /* 0x00000000002c7805 */ /* 0x000fe4000001ff00 */
[----:B------:R-:W-:Y:S01]  /*0410*/  LOP3.LUT R8, R7, R0, RZ, 0x3c, !PT ;  /* 0x0000000007087212 */ /* 0x000fe200078e3cff */
[----:B------:R-:W-:Y:S01]  /*0420*/  ULEA.HI.X UR7, UR9, UR7, URZ, 0x2, UP0 ;  /* 0x0000000709077291 */ /* 0x000fe200080f14ff */
[----:B------:R-:W-:Y:S01]  /*0430*/  LOP3.LUT R7, R2, 0x18, RZ, 0xc0, !PT ;  /* 0x0000001802077812 */ /* 0x000fe200078ec0ff */
[----:B------:R-:W0:Y:S01]  /*0440*/  LDCU UR17, c[0x0][0x374] ;  /* 0x00006e80ff1177ac */ /* 0x000e220008000800 */
[----:B------:R-:W-:-:S02]  /*0450*/  LOP3.LUT P0, RZ, R3, 0x2, RZ, 0xc0, !PT ;  /* 0x0000000203ff7812 */ /* 0x000fc4000780c0ff */
[----:B------:R-:W-:Y:S01]  /*0460*/  LOP3.LUT R95, R2, 0x18, RZ, 0xc, !PT ;  /* 0x00000018025f7812 */ /* 0x000fe200078e0cff */
[----:B------:R-:W-:Y:S01]  /*0470*/  UMOV UR10, UR9 ;  /* 0x00000009000a7c82 */ /* 0x000fe20008000000 */
[----:B------:R-:W-:Y:S01]  /*0480*/  LEA R96, R0, R5, 0x5 ;  /* 0x0000000500607211 */ /* 0x000fe200078e28ff */
[----:B------:R-:W-:Y:S01]  /*0490*/  UMOV UR5, URZ ;  /* 0x000000ff00057c82 */ /* 0x000fe20008000000 */
[----:B------:R-:W-:Y:S02]  /*04a0*/  LOP3.LUT R97, R7, 0x8, RZ, 0x3c, !PT ;  /* 0x0000000807617812 */ /* 0x000fe400078e3cff */
[----:B------:R-:W-:Y:S01]  /*04b0*/  IADD3 R2, PT, PT, R3, 0x2, RZ ;  /* 0x0000000203027810 */ /* 0x000fe20007ffe0ff */
[C---:B------:R-:W-:Y:S01]  /*04c0*/  IMAD.IADD R95, R96.reuse, 0x1, R95 ;  /* 0x00000001605f7824 */ /* 0x040fe200078e025f */
[----:B------:R-:W-:Y:S02]  /*04d0*/  LOP3.LUT R7, R7, 0x10, RZ, 0x3c, !PT ;  /* 0x0000001007077812 */ /* 0x000fe400078e3cff */
[----:B------:R-:W-:-:S02]  /*04e0*/  IADD3 R97, PT, PT, R96, R97, RZ ;  /* 0x0000006160617210 */ /* 0x000fc40007ffe0ff */
[----:B------:R-:W-:Y:S02]  /*04f0*/  SHF.R.U32.HI R11, RZ, 0x2, R2 ;  /* 0x00000002ff0b7819 */ /* 0x000fe40000011602 */
[----:B------:R-:W-:Y:S02]  /*0500*/  IADD3 R96, PT, PT, R96, R7, RZ ;  /* 0x0000000760607210 */ /* 0x000fe40007ffe0ff */
[----:B------:R-:W-:Y:S02]  /*0510*/  IADD3 R7, PT, PT, R0, 0x1e0, RZ ;  /* 0x000001e000077810 */ /* 0x000fe40007ffe0ff */
[----:B------:R-:W-:Y:S02]  /*0520*/  LEA.HI R13, R2, 0xf0, RZ, 0x1e ;  /* 0x000000f0020d7811 */ /* 0x000fe400078ff0ff */
[----:B------:R-:W-:Y:S02]  /*0530*/  @P0 IADD3 R13, PT, PT, R11, RZ, RZ ;  /* 0x000000ff0b0d0210 */ /* 0x000fe40007ffe0ff */
[----:B------:R-:W-:-:S02]  /*0540*/  SHF.L.U32 R9, R0, 0x3, RZ ;  /* 0x0000000300097819 */ /* 0x000fc400000006ff */
[----:B------:R-:W-:Y:S01]  /*0550*/  SHF.L.U32 R8, R8, 0x3, RZ ;  /* 0x0000000308087819 */ /* 0x000fe200000006ff */
[----:B------:R-:W-:Y:S01]  /*0560*/  IMAD R13, R13, 0x18, R6 ;  /* 0x000000180d0d7824 */ /* 0x000fe200078e0206 */
[----:B------:R-:W-:Y:S02]  /*0570*/  SHF.R.U32.HI R11, RZ, 0x4, R7 ;  /* 0x00000004ff0b7819 */ /* 0x000fe40000011607 */
[----:B------:R-:W-:Y:S02]  /*0580*/  IADD3 R12, PT, PT, R3, 0x6, RZ ;  /* 0x00000006030c7810 */ /* 0x000fe40007ffe0ff */
[----:B------:R-:W-:Y:S02]  /*0590*/  LOP3.LUT R10, R9, 0x1fe0, RZ, 0xc0, !PT ;  /* 0x00001fe0090a7812 */ /* 0x000fe400078ec0ff */
[----:B------:R-:W-:Y:S02]  /*05a0*/  LOP3.LUT R2, R8, 0x18, RZ, 0xc0, !PT ;  /* 0x0000001808027812 */ /* 0x000fe400078ec0ff */
[----:B------:R-:W-:-:S02]  /*05b0*/  LOP3.LUT R11, R11, R0, RZ, 0x3c, !PT ;  /* 0x000000000b0b7212 */ /* 0x000fc400078e3cff */
[----:B------:R-:W-:Y:S02]  /*05c0*/  SHF.L.U32 R8, R12, 0x1e, RZ ;  /* 0x0000001e0c087819 */ /* 0x000fe400000006ff */
[----:B------:R-:W-:Y:S02]  /*05d0*/  IADD3 R14, PT, PT, R3, 0xa, RZ ;  /* 0x0000000a030e7810 */ /* 0x000fe40007ffe0ff */
[----:B------:R-:W-:Y:S02]  /*05e0*/  IADD3 R2, PT, PT, R10, R5, R2 ;  /* 0x000000050a027210 */ /* 0x000fe40007ffe002 */
[----:B------:R-:W-:Y:S02]  /*05f0*/  SHF.L.U32 R11, R11, 0x3, RZ ;  /* 0x000000030b0b7819 */ /* 0x000fe400000006ff */
[----:B------:R-:W-:Y:S02]  /*0600*/  SHF.R.S32.HI R10, RZ, 0x1f, R8 ;  /* 0x0000001fff0a7819 */ /* 0x000fe40000011408 */
[----:B------:R-:W-:-:S02]  /*0610*/  SHF.L.U32 R15, R14, 0x1e, RZ ;  /* 0x0000001e0e0f7819 */ /* 0x000fc400000006ff */
[----:B------:R-:W-:Y:S02]  /*0620*/  LOP3.LUT R8, R11, 0x18, RZ, 0xc0, !PT ;  /* 0x000000180b087812 */ /* 0x000fe400078ec0ff */
[----:B------:R-:W-:Y:S02]  /*0630*/  SHF.L.U32 R7, R7, 0x3, RZ ;  /* 0x0000000307077819 */ /* 0x000fe400000006ff */
[----:B------:R-:W-:Y:S01]  /*0640*/  LOP3.LUT R11, R10, 0xf0, RZ, 0xc0, !PT ;  /* 0x000000f00a0b7812 */ /* 0x000fe200078ec0ff */
[----:B------:R-:W-:Y:S01]  /*0650*/  IMAD R10, R4, -0x80000000, RZ ;  /* 0x80000000040a7824 */ /* 0x000fe200078e02ff */
[----:B------:R-:W-:Y:S02]  /*0660*/  SHF.R.S32.HI R15, RZ, 0x1f, R15 ;  /* 0x0000001fff0f7819 */ /* 0x000fe4000001140f */
[----:B------:R-:W-:Y:S02]  /*0670*/  LOP3.LUT R7, R7, 0x3fe0, RZ, 0xc0, !PT ;  /* 0x00003fe007077812 */ /* 0x000fe400078ec0ff */
[----:B------:R-:W-:-:S02]  /*0680*/  LOP3.LUT R15, R15, 0xf0, RZ, 0xc0, !PT ;  /* 0x000000f00f0f7812 */ /* 0x000fc400078ec0ff */
[----:B------:R-:W-:Y:S02]  /*0690*/  SHF.R.S32.HI R10, RZ, 0x1f, R10 ;  /* 0x0000001fff0a7819 */ /* 0x000fe4000001140a */
[----:B------:R-:W-:Y:S01]  /*06a0*/  IADD3 R4, PT, PT, R7, R5, R8 ;  /* 0x0000000507047210 */ /* 0x000fe20007ffe008 */
[C---:B------:R-:W-:Y:S01]  /*06b0*/  VIADD R8, R3.reuse, 0xe ;  /* 0x0000000e03087836 */ /* 0x040fe20000000000 */
[----:B------:R-:W-:Y:S02]  /*06c0*/  LEA.HI R19, R14, R15, RZ, 0x1e ;  /* 0x0000000f0e137211 */ /* 0x000fe400078ff0ff */
[----:B------:R-:W-:Y:S02]  /*06d0*/  IADD3 R5, PT, PT, R3, 0x4, RZ ;  /* 0x0000000403057810 */ /* 0x000fe40007ffe0ff */
[----:B------:R-:W-:Y:S01]  /*06e0*/  LOP3.LUT R10, R10, 0xf0, RZ, 0xc0, !PT ;  /* 0x000000f00a0a7812 */ /* 0x000fe200078ec0ff */
[----:B------:R-:W-:Y:S01]  /*06f0*/  IMAD R19, R19, 0x18, R6 ;  /* 0x0000001813137824 */ /* 0x000fe200078e0206 */
[----:B------:R-:W-:-:S02]  /*0700*/  IADD3 R14, PT, PT, R3, 0x12, RZ ;  /* 0x00000012030e7810 */ /* 0x000fc40007ffe0ff */
[----:B------:R-:W-:Y:S02]  /*0710*/  LEA.HI R11, R12, R11, RZ, 0x1e ;  /* 0x0000000b0c0b7211 */ /* 0x000fe400078ff0ff */
[----:B------:R-:W-:Y:S02]  /*0720*/  SHF.L.U32 R12, R8, 0x1e, RZ ;  /* 0x0000001e080c7819 */ /* 0x000fe400000006ff */
[----:B------:R-:W-:Y:S02]  /*0730*/  LEA.HI R7, R5, R10, RZ, 0x1e ;  /* 0x0000000a05077211 */ /* 0x000fe400078ff0ff */
[C---:B------:R-:W-:Y:S02]  /*0740*/  IADD3 R16, PT, PT, R3.reuse, 0x16, RZ ;  /* 0x0000001603107810 */ /* 0x040fe40007ffe0ff */
[C---:B------:R-:W-:Y:S02]  /*0750*/  IADD3 R15, PT, PT, R3.reuse, 0x8, RZ ;  /* 0x00000008030f7810 */ /* 0x040fe40007ffe0ff */
[----:B------:R-:W-:-:S02]  /*0760*/  IADD3 R17, PT, PT, R3, 0xc, RZ ;  /* 0x0000000c03117810 */ /* 0x000fc40007ffe0ff */
[C---:B------:R-:W-:Y:S02]  /*0770*/  IADD3 R23, PT, PT, R3.reuse, 0x10, RZ ;  /* 0x0000001003177810 */ /* 0x040fe40007ffe0ff */
[C---:B------:R-:W-:Y:S02]  /*0780*/  IADD3 R27, PT, PT, R3.reuse, 0x14, RZ ;  /* 0x00000014031b7810 */ /* 0x040fe40007ffe0ff */
[C---:B------:R-:W-:Y:S02]  /*0790*/  IADD3 R31, PT, PT, R3.reuse, 0x18, RZ ;  /* 0x00000018031f7810 */ /* 0x040fe40007ffe0ff */
[C---:B------:R-:W-:Y:S02]  /*07a0*/  IADD3 R35, PT, PT, R3.reuse, 0x1c, RZ ;  /* 0x0000001c03237810 */ /* 0x040fe40007ffe0ff */
[C---:B------:R-:W-:Y:S02]  /*07b0*/  LEA.HI R5, R3.reuse, R10, RZ, 0x1e ;  /* 0x0000000a03057211 */ /* 0x040fe400078ff0ff */
[----:B------:R-:W-:Y:S01]  /*07c0*/  IADD3 R18, PT, PT, R3, 0x1a, RZ ;  /* 0x0000001a03127810 */ /* 0x000fe20007ffe0ff */
[----:B------:R-:W-:Y:S01]  /*07d0*/  IMAD.SHL.U32 R3, R14, 0x40000000, RZ ;  /* 0x400000000e037824 */ /* 0x000fe200078e00ff */
[----:B------:R-:W-:-:S02]  /*07e0*/  SHF.R.S32.HI R12, RZ, 0x1f, R12 ;  /* 0x0000001fff0c7819 */ /* 0x000fc4000001140c */
[-C--:B------:R-:W-:Y:S02]  /*07f0*/  LEA.HI R15, R15, R10.reuse, RZ, 0x1e ;  /* 0x0000000a0f0f7211 */ /* 0x080fe400078ff0ff */
[-C--:B------:R-:W-:Y:S02]  /*0800*/  LEA.HI R21, R17, R10.reuse, RZ, 0x1e ;  /* 0x0000000a11157211 */ /* 0x080fe400078ff0ff */
[-C--:B------:R-:W-:Y:S02]  /*0810*/  LEA.HI R25, R23, R10.reuse, RZ, 0x1e ;  /* 0x0000000a17197211 */ /* 0x080fe400078ff0ff */
[-C--:B------:R-:W-:Y:S01]  /*0820*/  LEA.HI R29, R27, R10.reuse, RZ, 0x1e ;  /* 0x0000000a1b1d7211 */ /* 0x080fe200078ff0ff */
[--C-:B------:R-:W-:Y:S01]  /*0830*/  IMAD R21, R21, 0x18, R6.reuse ;  /* 0x0000001815157824 */ /* 0x100fe200078e0206 */
[-C--:B------:R-:W-:Y:S01]  /*0840*/  LEA.HI R33, R31, R10.reuse, RZ, 0x1e ;  /* 0x0000000a1f217211 */ /* 0x080fe200078ff0ff */
[--C-:B------:R-:W-:Y:S01]  /*0850*/  IMAD R25, R25, 0x18, R6.reuse ;  /* 0x0000001819197824 */ /* 0x100fe200078e0206 */
[----:B------:R-:W-:Y:S01]  /*0860*/  LEA.HI R37, R35, R10, RZ, 0x1e ;  /* 0x0000000a23257211 */ /* 0x000fe200078ff0ff */
[--C-:B------:R-:W-:Y:S01]  /*0870*/  IMAD R29, R29, 0x18, R6.reuse ;  /* 0x000000181d1d7824 */ /* 0x100fe200078e0206 */
[----:B------:R-:W-:Y:S01]  /*0880*/  SHF.R.S32.HI R10, RZ, 0x1f, R3 ;  /* 0x0000001fff0a7819 */ /* 0x000fe20000011403 */
[--C-:B------:R-:W-:Y:S01]  /*0890*/  IMAD R33, R33, 0x18, R6.reuse ;  /* 0x0000001821217824 */ /* 0x100fe200078e0206 */
[----:B------:R-:W-:Y:S01]  /*08a0*/  MOV R39, UR4 ;  /* 0x0000000400277c02 */ /* 0x000fe20008000f00 */
[----:B------:R-:W-:Y:S01]  /*08b0*/  IMAD R37, R37, 0x18, R6 ;  /* 0x0000001825257824 */ /* 0x000fe200078e0206 */
[----:B------:R-:W-:Y:S01]  /*08c0*/  LOP3.LUT R3, R12, 0xf0, RZ, 0xc0, !PT ;  /* 0x000000f00c037812 */ /* 0x000fe200078ec0ff */
[----:B------:R-:W-:Y:S01]  /*08d0*/  UMOV UR4, URZ ;  /* 0x000000ff00047c82 */ /* 0x000fe20008000000 */
[----:B------:R-:W-:-:S02]  /*08e0*/  SHF.L.U32 R20, R18, 0x1e, RZ ;  /* 0x0000001e12147819 */ /* 0x000fc400000006ff */
[----:B------:R-:W-:Y:S01]  /*08f0*/  LEA.HI R23, R8, R3, RZ, 0x1e ;  /* 0x0000000308177211 */ /* 0x000fe200078ff0ff */
[----:B------:R-:W-:Y:S01]  /*0900*/  IMAD R3, R39, 0x3c0, R0 ;  /* 0x000003c027037824 */ /* 0x000fe200078e0200 */
[----:B------:R-:W-:Y:S02]  /*0910*/  SHF.R.S32.HI R20, RZ, 0x1f, R20 ;  /* 0x0000001fff147819 */ /* 0x000fe40000011414 */
[----:B------:R-:W-:Y:S01]  /*0920*/  SHF.L.U32 R17, R16, 0x1e, RZ ;  /* 0x0000001e10117819 */ /* 0x000fe200000006ff */
[----:B------:R-:W-:Y:S01]  /*0930*/  IMAD R23, R23, 0x18, R6 ;  /* 0x0000001817177824 */ /* 0x000fe200078e0206 */
[----:B------:R-:W-:Y:S02]  /*0940*/  SHF.L.U32 R111, R3, 0x1, RZ ;  /* 0x00000001036f7819 */ /* 0x000fe400000006ff */
[----:B------:R-:W-:Y:S02]  /*0950*/  LOP3.LUT R35, R20, 0xf0, RZ, 0xc0, !PT ;  /* 0x000000f014237812 */ /* 0x000fe400078ec0ff */
[----:B------:R-:W-:-:S02]  /*0960*/  LEA R3, R105, R6, 0x3 ;  /* 0x0000000669037211 */ /* 0x000fc400078e18ff */
[----:B------:R-:W-:Y:S02]  /*0970*/  SHF.R.S32.HI R12, RZ, 0x1f, R17 ;  /* 0x0000001fff0c7819 */ /* 0x000fe40000011411 */
[----:B------:R-:W-:Y:S01]  /*0980*/  LOP3.LUT R20, R9, 0x8, RZ, 0xc0, !PT ;  /* 0x0000000809147812 */ /* 0x000fe200078ec0ff */
[--C-:B------:R-:W-:Y:S01]  /*0990*/  IMAD R9, R7, 0x18, R6.reuse ;  /* 0x0000001807097824 */ /* 0x100fe200078e0206 */
[----:B------:R-:W-:Y:S01]  /*09a0*/  LOP3.LUT R17, R10, 0xf0, RZ, 0xc0, !PT ;  /* 0x000000f00a117812 */ /* 0x000fe200078ec0ff */
[----:B------:R-:W-:Y:S01]  /*09b0*/  IMAD R7, R5, 0x18, R6 ;  /* 0x0000001805077824 */ /* 0x000fe200078e0206 */
[C---:B------:R-:W-:Y:S01]  /*09c0*/  IADD3 R5, PT, PT, R111.reuse, 0x3c0, RZ ;  /* 0x000003c06f057810 */ /* 0x040fe20007ffe0ff */
[----:B------:R-:W-:Y:S01]  /*09d0*/  IMAD R100, R100, 0x18, R3 ;  /* 0x0000001864647824 */ /* 0x000fe200078e0203 */
[----:B------:R-:W-:Y:S01]  /*09e0*/  LOP3.LUT R31, R12, 0xf0, RZ, 0xc0, !PT ;  /* 0x000000f00c1f7812 */ /* 0x000fe200078ec0ff */
[----:B---3--:R-:W-:Y:S01]  /*09f0*/  IMAD.WIDE.U32 R110, R111, 0x4, R108 ;  /* 0x000000046f6e7825 */ /* 0x008fe200078e006c */
[----:B------:R-:W-:-:S02]  /*0a00*/  IADD3 R3, PT, PT, R106, 0x2, RZ ;  /* 0x000000026a037810 */ /* 0x000fc40007ffe0ff */
[----:B------:R-:W-:Y:S01]  /*0a10*/  LEA.HI R27, R14, R17, RZ, 0x1e ;  /* 0x000000110e1b7211 */ /* 0x000fe200078ff0ff */
[----:B------:R-:W-:Y:S01]  /*0a20*/  IMAD.WIDE.U32 R108, R5, 0x4, R108 ;  /* 0x00000004056c7825 */ /* 0x000fe200078e006c */
[----:B------:R-:W-:Y:S02]  /*0a30*/  LEA.HI R31, R16, R31, RZ, 0x1e ;  /* 0x0000001f101f7211 */ /* 0x000fe400078ff0ff */
[----:B------:R-:W-:Y:S01]  /*0a40*/  LEA.HI R35, R18, R35, RZ, 0x1e ;  /* 0x0000002312237211 */ /* 0x000fe200078ff0ff */
[--C-:B------:R-:W-:Y:S01]  /*0a50*/  IMAD R17, R15, 0x18, R6.reuse ;  /* 0x000000180f117824 */ /* 0x100fe200078e0206 */
[----:B------:R-:W-:Y:S01]  /*0a60*/  LOP3.LUT R5, R106, 0xffff, RZ, 0xc0, !PT ;  /* 0x0000ffff6a057812 */ /* 0x000fe200078ec0ff */
[--C-:B------:R-:W-:Y:S01]  /*0a70*/  IMAD R15, R11, 0x18, R6.reuse ;  /* 0x000000180b0f7824 */ /* 0x100fe200078e0206 */
[----:B------:R-:W-:Y:S01]  /*0a80*/  LOP3.LUT R3, R3, 0xffff, RZ, 0xc0, !PT ;  /* 0x0000ffff03037812 */ /* 0x000fe200078ec0ff */
[--C-:B------:R-:W-:Y:S01]  /*0a90*/  IMAD R27, R27, 0x18, R6.reuse ;  /* 0x000000181b1b7824 */ /* 0x100fe200078e0206 */
[C---:B------:R-:W-:Y:S01]  /*0aa0*/  IADD3 R8, PT, PT, R20.reuse, R9, RZ ;  /* 0x0000000914087210 */ /* 0x040fe20007ffe0ff */
[--C-:B------:R-:W-:Y:S01]  /*0ab0*/  IMAD R31, R31, 0x18, R6.reuse ;  /* 0x000000181f1f7824 */ /* 0x100fe200078e0206 */
[C---:B------:R-:W-:Y:S01]  /*0ac0*/  IADD3 R9, PT, PT, R20.reuse, R17, RZ ;  /* 0x0000001114097210 */ /* 0x040fe20007ffe0ff */
[----:B------:R-:W-:Y:S01]  /*0ad0*/  IMAD R35, R35, 0x18, R6 ;  /* 0x0000001823237824 */ /* 0x000fe200078e0206 */
[----:B------:R-:W-:Y:S01]  /*0ae0*/  IADD3 R6, PT, PT, R7, R20, RZ ;  /* 0x0000001407067210 */ /* 0x000fe20007ffe0ff */
[----:B------:R-:W-:Y:S01]  /*0af0*/  IMAD R5, R5, 0x889, RZ ;  /* 0x0000088905057824 */ /* 0x000fe200078e02ff */
[C---:B------:R-:W-:Y:S01]  /*0b00*/  IADD3 R7, PT, PT, R20.reuse, R13, RZ ;  /* 0x0000000d14077210 */ /* 0x040fe20007ffe0ff */
[----:B------:R-:W-:Y:S01]  /*0b10*/  IMAD R3, R3, 0x889, RZ ;  /* 0x0000088903037824 */ /* 0x000fe200078e02ff */
[C---:B------:R-:W-:Y:S01]  /*0b20*/  IADD3 R16, PT, PT, R20.reuse, R19, RZ ;  /* 0x0000001314107210 */ /* 0x040fe20007ffe0ff */
[C---:B------:R-:W-:Y:S01]  /*0b30*/  IMAD.IADD R12, R20.reuse, 0x1, R29 ;  /* 0x00000001140c7824 */ /* 0x040fe200078e021d */
[----:B------:R-:W-:-:S02]  /*0b40*/  IADD3 R10, PT, PT, R20, R21, RZ ;  /* 0x00000015140a7210 */ /* 0x000fc40007ffe0ff */
[C---:B------:R-:W-:Y:S02]  /*0b50*/  IADD3 R11, PT, PT, R20.reuse, R25, RZ ;  /* 0x00000019140b7210 */ /* 0x040fe40007ffe0ff */
[C---:B------:R-:W-:Y:S02]  /*0b60*/  IADD3 R13, PT, PT, R20.reuse, R33, RZ ;  /* 0x00000021140d7210 */ /* 0x040fe40007ffe0ff */
[C---:B------:R-:W-:Y:S02]  /*0b70*/  IADD3 R14, PT, PT, R20.reuse, R37, RZ ;  /* 0x00000025140e7210 */ /* 0x040fe40007ffe0ff */
[C---:B------:R-:W-:Y:S02]  /*0b80*/  IADD3 R15, PT, PT, R20.reuse, R15, RZ ;  /* 0x0000000f140f7210 */ /* 0x040fe40007ffe0ff */
[C---:B------:R-:W-:Y:S02]  /*0b90*/  IADD3 R17, PT, PT, R20.reuse, R23, RZ ;  /* 0x0000001714117210 */ /* 0x040fe40007ffe0ff */
[----:B------:R-:W-:-:S02]  /*0ba0*/  IADD3 R18, PT, PT, R20, R27, RZ ;  /* 0x0000001b14127210 */ /* 0x000fc40007ffe0ff */
[C---:B------:R-:W-:Y:S02]  /*0bb0*/  IADD3 R19, PT, PT, R20.reuse, R31, RZ ;  /* 0x0000001f14137210 */ /* 0x040fe40007ffe0ff */
[----:B------:R-:W-:Y:S02]  /*0bc0*/  IADD3 R20, PT, PT, R20, R35, RZ ;  /* 0x0000002314147210 */ /* 0x000fe40007ffe0ff */
[----:B------:R-:W-:Y:S02]  /*0bd0*/  SHF.R.U32.HI R104, RZ, 0x10, R5 ;  /* 0x00000010ff687819 */ /* 0x000fe40000011605 */
[----:B------:R-:W-:Y:S02]  /*0be0*/  SHF.R.U32.HI R103, RZ, 0x10, R3 ;  /* 0x00000010ff677819 */ /* 0x000fe40000011603 */
[C---:B----4-:R-:W-:Y:S02]  /*0bf0*/  PRMT R101, R98.reuse, 0x7632, R101 ;  /* 0x0000763262657816 */ /* 0x050fe40000000065 */
[----:B------:R-:W-:-:S02]  /*0c00*/  SHF.L.U32 R102, R98, 0x10, RZ ;  /* 0x0000001062667819 */ /* 0x000fc400000006ff */
[----:B------:R-:W-:Y:S01]  /*0c10*/  PRMT R98, R99, 0x7632, R98 ;  /* 0x0000763263627816 */ /* 0x000fe20000000062 */
[----:B------:R-:W-:Y:S01]  /*0c20*/  IMAD.U32 R101, R101, 0x10000, RZ ;  /* 0x0001000065657824 */ /* 0x000fe200078e00ff */
[----:B------:R-:W-:Y:S02]  /*0c30*/  SHF.L.U32 R99, R99, 0x10, RZ ;  /* 0x0000001063637819 */ /* 0x000fe400000006ff */
[----:B0-----:R-:W-:-:S07]  /*0c40*/  SHF.L.U32 R98, R98, 0x10, RZ ;  /* 0x0000001062627819 */ /* 0x001fce00000006ff */
.L_x_58:
[----:B0-----:R-:W0:Y:S01]  /*0c50*/  LDCU.64 UR18, c[0x0][0x3b8] ;  /* 0x00007700ff1277ac */ /* 0x001e220008000a00 */
[----:B------:R-:W-:Y:S01]  /*0c60*/  HFMA2 R107, -RZ, RZ, 0, 0 ;  /* 0x00000000ff6b7431 */ /* 0x000fe200000001ff */
[----:B------:R-:W-:Y:S01]  /*0c70*/  MOV R23, UR10 ;  /* 0x0000000a00177c02 */ /* 0x000fe20008000f00 */
[----:B------:R-:W-:Y:S02]  /*0c80*/  USHF.L.U64.HI UR11, UR10, 0x6, UR5 ;  /* 0x000000060a0b7899 */ /* 0x000fe40008010205 */
[----:B------:R-:W-:Y:S02]  /*0c90*/  USHF.L.U32 UR14, UR10, 0x6, URZ ;  /* 0x000000060a0e7899 */ /* 0x000fe400080006ff */
[----:B------:R-:W-:Y:S02]  /*0ca0*/  USHF.L.U32 UR8, UR16, 0x3, URZ ;  /* 0x0000000310087899 */ /* 0x000fe400080006ff */
[----:B------:R-:W-:Y:S01]  /*0cb0*/  MOV R27, UR11 ;  /* 0x0000000b001b7c02 */ /* 0x000fe20008000f00 */
[----:B------:R-:W1:Y:S01]  /*0cc0*/  LDCU.64 UR20, c[0x0][0x3a0] ;  /* 0x00007400ff1477ac */ /* 0x000e620008000a00 */
[----:B------:R-:W-:-:S02]  /*0cd0*/  MOV R26, UR14 ;  /* 0x0000000e001a7c02 */ /* 0x000fc40008000f00 */
[----:B------:R-:W-:Y:S01]  /*0ce0*/  MOV R22, UR8 ;  /* 0x0000000800167c02 */ /* 0x000fe20008000f00 */
[----:B------:R-:W-:Y:S02]  /*0cf0*/  UIMAD UR15, UR5, 0xf0000, URZ ;  /* 0x000f0000050f78a4 */ /* 0x000fe4000f8e02ff */
[----:B------:R-:W-:Y:S01]  /*0d00*/  IMAD.WIDE.U32 R28, R104, 0x2, R26 ;  /* 0x00000002681c7825 */ /* 0x000fe200078e001a */
[----:B------:R-:W-:Y:S01]  /*0d10*/  LOP3.LUT R3, R105, 0x3f8, R22, 0xf8, !PT ;  /* 0x000003f869037812 */ /* 0x000fe200078ef816 */
[----:B------:R-:W2:Y:S02]  /*0d20*/  LDCU.64 UR22, c[0x0][0x398] ;  /* 0x00007300ff1677ac */ /* 0x000ea40008000a00 */
[----:B------:R-:W-:Y:S01]  /*0d30*/  IMAD.WIDE.U32 R22, R23, 0xf0000, R106 ;  /* 0x000f000017167825 */ /* 0x000fe200078e006a */
[C---:B0-----:R-:W-:Y:S01]  /*0d40*/  LEA R24, P0, R28.reuse, UR18, 0x2 ;  /* 0x000000121c187c11 */ /* 0x041fe2000f8010ff */
[----:B------:R-:W0:Y:S02]  /*0d50*/  LDCU UR8, c[0x0][0x3c0] ;  /* 0x00007800ff0877ac */ /* 0x000e240008000800 */
[----:B------:R-:W-:Y:S01]  /*0d60*/  IMAD R3, R3, 0x3c0, RZ ;  /* 0x000003c003037824 */ /* 0x000fe200078e02ff */
[----:B------:R-:W-:-:S04]  /*0d70*/  LEA.HI.X R25, R28, UR19, R29, 0x2, P0 ;  /* 0x000000131c197c11 */ /* 0x000fc800080f141d */
[----:B------:R-:W-:Y:S02]  /*0d80*/  IADD3 R22, P1, PT, R3, R22, RZ ;  /* 0x0000001603167210 */ /* 0x000fe40007f3e0ff */
[----:B------:R-:W0:Y:S02]  /*0d90*/  LDG.E.64.CONSTANT R24, desc[UR12][R24.64] ;  /* 0x0000000c18187981 */ /* 0x000e24000c1e9b00 */
[----:B------:R-:W-:Y:S01]  /*0da0*/  IADD3.X R23, PT, PT, R23, UR15, RZ, P1, !PT ;  /* 0x0000000f17177c10 */ /* 0x000fe20008ffe4ff */
[----:B------:R-:W-:Y:S01]  /*0db0*/  IMAD.WIDE.U32 R26, R103, 0x2, R26 ;  /* 0x00000002671a7825 */ /* 0x000fe200078e001a */
[C---:B------:R-:W-:Y:S01]  /*0dc0*/  SHF.L.U32 R21, R22.reuse, 0x1, RZ ;  /* 0x0000000116157819 */ /* 0x040fe200000006ff */
[----:B------:R-:W3:Y:S01]  /*0dd0*/  LDCU.64 UR14, c[0x0][0x3c8] ;  /* 0x00007900ff0e77ac */ /* 0x000ee20008000a00 */
[----:B------:R-:W-:Y:S02]  /*0de0*/  SHF.L.U64.HI R22, R22, 0x1, R23 ;  /* 0x0000000116167819 */ /* 0x000fe40000010217 */
[----:B-1----:R-:W-:-:S04]  /*0df0*/  IADD3 R28, P0, PT, R21, UR20, RZ ;  /* 0x00000014151c7c10 */ /* 0x002fc8000ff1e0ff */
[----:B------:R-:W-:Y:S02]  /*0e00*/  IADD3.X R29, PT, PT, R22, UR21, RZ, P0, !PT ;  /* 0x00000015161d7c10 */ /* 0x000fe400087fe4ff */
[----:B--2---:R-:W-:-:S03]  /*0e10*/  IADD3 R30, P0, PT, R21, UR22, RZ ;  /* 0x00000016151e7c10 */ /* 0x004fc6000ff1e0ff */
[----:B------:R-:W2:Y:S01]  /*0e20*/  LDG.E.64.CONSTANT R38, desc[UR12][R28.64] ;  /* 0x0000000c1c267981 */ /* 0x000ea2000c1e9b00 */
[----:B------:R-:W-:-:S03]  /*0e30*/  IADD3.X R31, PT, PT, R22, UR23, RZ, P0, !PT ;  /* 0x00000017161f7c10 */ /* 0x000fc600087fe4ff */
[----:B------:R-:W4:Y:S04]  /*0e40*/  LDG.E.64.CONSTANT R58, desc[UR12][R28.64+0xf00] ;  /* 0x000f000c1c3a7981 */ /* 0x000f28000c1e9b00 */
[----:B------:R-:W5:Y:S04]  /*0e50*/  LDG.E.64.CONSTANT R60, desc[UR12][R28.64+0x1e00] ;  /* 0x001e000c1c3c7981 */ /* 0x000f68000c1e9b00 */
[----:B------:R2:W3:Y:S04]  /*0e60*/  LDG.E.64.CONSTANT R62, desc[UR12][R28.64+0x2d00] ;  /* 0x002d000c1c3e7981 */ /* 0x0004e8000c1e9b00 */
[----:B------:R-:W3:Y:S04]  /*0e70*/  LDG.E.64.CONSTANT R42, desc[UR12][R30.64] ;  /* 0x0000000c1e2a7981 */ /* 0x000ee8000c1e9b00 */
[----:B------:R-:W3:Y:S04]  /*0e80*/  LDG.E.64.CONSTANT R52, desc[UR12][R30.64+0xf00] ;  /* 0x000f000c1e347981 */ /* 0x000ee8000c1e9b00 */
[----:B------:R-:W3:Y:S04]  /*0e90*/  LDG.E.64.CONSTANT R40, desc[UR12][R30.64+0x2d00] ;  /* 0x002d000c1e287981 */ /* 0x000ee8000c1e9b00 */
[----:B------:R4:W3:Y:S01]  /*0ea0*/  LDG.E.64.CONSTANT R54, desc[UR12][R30.64+0x1e00] ;  /* 0x001e000c1e367981 */ /* 0x0008e2000c1e9b00 */
[----:B------:R-:W-:-:S04]  /*0eb0*/  LEA R56, P0, R26, UR18, 0x2 ;  /* 0x000000121a387c11 */ /* 0x000fc8000f8010ff */
[----:B------:R-:W-:-:S06]  /*0ec0*/  LEA.HI.X R57, R26, UR19, R27, 0x2, P0 ;  /* 0x000000131a397c11 */ /* 0x000fcc00080f141b */
[----:B------:R-:W3:Y:S01]  /*0ed0*/  LDG.E.64.CONSTANT R56, desc[UR12][R56.64] ;  /* 0x0000000c38387981 */ /* 0x000ee2000c1e9b00 */
[----:B------:R-:W-:Y:S01]  /*0ee0*/  UIADD3 UR10, UP0, UPT, UR10, 0x1, URZ ;  /* 0x000000010a0a7890 */ /* 0x000fe2000ff1e0ff */
[C---:B------:R-:W-:Y:S02]  /*0ef0*/  ISETP.GT.U32.AND P1, PT, R0.reuse, 0x3f, PT ;  /* 0x0000003f0000780c */ /* 0x040fe40003f24070 */
[----:B------:R-:W-:Y:S01]  /*0f00*/  LOP3.LUT P0, RZ, R0, 0x3c1, RZ, 0xc0, !PT ;  /* 0x000003c100ff7812 */ /* 0x000fe2000780c0ff */
[----:B0-----:R-:W-:-:S06]  /*0f10*/  FADD.FTZ R23, R25, UR8 ;  /* 0x0000000819177e21 */ /* 0x001fcc0008010000 */
[----:B------:R-:W0:Y:S01]  /*0f20*/  MUFU.RSQ R23, R23 ;  /* 0x0000001700177308 */ /* 0x000e220000001400 */
[C---:B--2---:R-:W-:Y:S02]  /*0f30*/  SHF.L.U32 R29, R38.reuse, 0x10, RZ ;  /* 0x00000010261d7819 */ /* 0x044fe400000006ff */
[----:B------:R-:W-:Y:S02]  /*0f40*/  PRMT R3, R38, 0x7632, R3 ;  /* 0x0000763226037816 */ /* 0x000fe40000000003 */
[----:B----4-:R-:W-:Y:S01]  /*0f50*/  SHF.L.U32 R31, R58, 0x10, RZ ;  /* 0x000000103a1f7819 */ /* 0x010fe200000006ff */
[----:B------:R-:W-:Y:S01]  /*0f60*/  FADD.FTZ R28, -R24, R29 ;  /* 0x0000001d181c7221 */ /* 0x000fe20000010100 */
[----:B------:R-:W-:Y:S02]  /*0f70*/  PRMT R25, R58, 0x7632, R25 ;  /* 0x000076323a197816 */ /* 0x000fe40000000019 */
[----:B-----5:R-:W-:Y:S01]  /*0f80*/  PRMT R26, R60, 0x7632, R26 ;  /* 0x000076323c1a7816 */ /* 0x020fe2000000001a */
[----:B------:R-:W-:Y:S01]  /*0f90*/  FADD.FTZ R32, -R24, R31 ;  /* 0x0000001f18207221 */ /* 0x000fe20000010100 */
[----:B------:R-:W-:-:S02]  /*0fa0*/  SHF.L.U32 R29, R3, 0x10, RZ ;  /* 0x00000010031d7819 */ /* 0x000fc400000006ff */
[----:B---3--:R-:W-:Y:S02]  /*0fb0*/  PRMT R27, R62, 0x7632, R27 ;  /* 0x000076323e1b7816 */ /* 0x008fe4000000001b */
[----:B------:R-:W-:Y:S02]  /*0fc0*/  SHF.L.U32 R33, R60, 0x10, RZ ;  /* 0x000000103c217819 */ /* 0x000fe400000006ff */
[----:B------:R-:W-:Y:S02]  /*0fd0*/  SHF.L.U32 R35, R62, 0x10, RZ ;  /* 0x000000103e237819 */ /* 0x000fe400000006ff */
[----:B------:R-:W-:Y:S02]  /*0fe0*/  SHF.L.U32 R25, R25, 0x10, RZ ;  /* 0x0000001019197819 */ /* 0x000fe400000006ff */
[----:B------:R-:W-:Y:S02]  /*0ff0*/  SHF.L.U32 R31, R26, 0x10, RZ ;  /* 0x000000101a1f7819 */ /* 0x000fe400000006ff */
[----:B------:R-:W-:Y:S01]  /*1000*/  SHF.L.U32 R27, R27, 0x10, RZ ;  /* 0x000000101b1b7819 */ /* 0x000fe200000006ff */
[----:B0-----:R-:W-:Y:S01]  /*1010*/  FMUL.FTZ R3, R23, R28 ;  /* 0x0000001c17037220 */ /* 0x001fe20000410000 */
[C---:B------:R-:W-:Y:S01]  /*1020*/  PRMT R5, R42.reuse, 0x7632, R5 ;  /* 0x000076322a057816 */ /* 0x040fe20000000005 */
[----:B------:R-:W-:-:S02]  /*1030*/  IMAD.U32 R42, R42, 0x10000, RZ ;  /* 0x000100002a2a7824 */ /* 0x000fc400078e00ff */
[C---:B------:R-:W-:Y:S01]  /*1040*/  FADD.FTZ R26, -R24.reuse, R29 ;  /* 0x0000001d181a7221 */ /* 0x040fe20000010100 */
[C---:B------:R-:W-:Y:S01]  /*1050*/  FADD.FTZ R36, -R24.reuse, R33 ;  /* 0x0000002118247221 */ /* 0x040fe20000010100 */
[C---:B------:R-:W-:Y:S01]  /*1060*/  FADD.FTZ R58, -R24.reuse, R35 ;  /* 0x00000023183a7221 */ /* 0x040fe20000010100 */
[C---:B------:R-:W-:Y:S01]  /*1070*/  FADD.FTZ R34, -R24.reuse, R25 ;  /* 0x0000001918227221 */ /* 0x040fe20000010100 */
[C---:B------:R-:W-:Y:S01]  /*1080*/  FADD.FTZ R38, -R24.reuse, R31 ;  /* 0x0000001f18267221 */ /* 0x040fe20000010100 */
[----:B------:R-:W-:Y:S01]  /*1090*/  FADD.FTZ R60, -R24, R27 ;  /* 0x0000001b183c7221 */ /* 0x000fe20000010100 */
[----:B------:R-:W-:Y:S01]  /*10a0*/  SHF.L.U32 R28, R52, 0x10, RZ ;  /* 0x00000010341c7819 */ /* 0x000fe200000006ff */
[----:B------:R-:W-:Y:S01]  /*10b0*/  FFMA.FTZ R27, R3, R42, R50 ;  /* 0x0000002a031b7223 */ /* 0x000fe20000010032 */
[----:B------:R-:W-:Y:S01]  /*10c0*/  SHF.L.U32 R30, R5, 0x10, RZ ;  /* 0x00000010051e7819 */ /* 0x000fe200000006ff */
[C---:B------:R-:W-:Y:S01]  /*10d0*/  FMUL.FTZ R24, R23.reuse, R32 ;  /* 0x0000002017187220 */ /* 0x040fe20000410000 */
[----:B------:R-:W-:Y:S01]  /*10e0*/  FMUL.FTZ R25, R23, R26 ;  /* 0x0000001a17197220 */ /* 0x000fe20000410000 */
[----:B------:R-:W-:Y:S01]  /*10f0*/  FADD.FTZ R51, R42, R51 ;  /* 0x000000332a337221 */ /* 0x000fe20000010000 */
[----:B------:R-:W-:Y:S01]  /*1100*/  PRMT R5, R52, 0x7632, R5 ;  /* 0x0000763234057816 */ /* 0x000fe20000000005 */
[----:B------:R-:W-:Y:S01]  /*1110*/  FMUL.FTZ R26, R102, R42 ;  /* 0x0000002a661a7220 */ /* 0x000fe20000410000 */
[----:B------:R-:W-:Y:S01]  /*1120*/  PRMT R52, R40, 0x7632, R52 ;  /* 0x0000763228347816 */ /* 0x000fe20000000034 */
[-C--:B------:R-:W-:Y:S01]  /*1130*/  FFMA.FTZ R67, R24, R28.reuse, R27 ;  /* 0x0000001c18437223 */ /* 0x080fe2000001001b */
[----:B------:R-:W-:Y:S01]  /*1140*/  SHF.L.U32 R65, R40, 0x10, RZ ;  /* 0x0000001028417819 */ /* 0x000fe200000006ff */
[----:B------:R-:W-:Y:S01]  /*1150*/  FADD.FTZ R50, R30, R49 ;  /* 0x000000311e327221 */ /* 0x000fe20000010000 */
[----:B------:R-:W-:Y:S01]  /*1160*/  SHF.L.U32 R40, R5, 0x10, RZ ;  /* 0x0000001005287819 */ /* 0x000fe200000006ff */
[----:B------:R-:W-:Y:S01]  /*1170*/  FADD.FTZ R51, R51, R28 ;  /* 0x0000001c33337221 */ /* 0x000fe20000010000 */
[----:B------:R-:W-:Y:S01]  /*1180*/  FMUL.FTZ R27, R102, R28 ;  /* 0x0000001c661b7220 */ /* 0x000fe20000410000 */
[-C--:B------:R-:W-:Y:S01]  /*1190*/  FFMA.FTZ R49, R25, R30.reuse, R48 ;  /* 0x0000001e19317223 */ /* 0x080fe20000010030 */
[----:B------:R-:W-:Y:S01]  /*11a0*/  FMUL.FTZ R28, R101, R30 ;  /* 0x0000001e651c7220 */ /* 0x000fe20000410000 */
[----:B------:R-:W-:Y:S01]  /*11b0*/  FADD.FTZ R5, RZ, R26 ;  /* 0x0000001aff057221 */ /* 0x000fe20000010000 */
[----:B------:R-:W-:-:S03]  /*11c0*/  FFMA.FTZ R30, R3, R26, RZ ;  /* 0x0000001a031e7223 */ /* 0x000fc600000100ff */
[----:B------:R-:W-:Y:S01]  /*11d0*/  FADD.FTZ R32, R5, R28 ;  /* 0x0000001c05207221 */ /* 0x000fe20000010000 */
[----:B------:R-:W-:Y:S01]  /*11e0*/  FFMA.FTZ R5, R25, R28, R30 ;  /* 0x0000001c19057223 */ /* 0x000fe2000001001e */
[C---:B------:R-:W-:Y:S01]  /*11f0*/  PRMT R29, R54.reuse, 0x7632, R29 ;  /* 0x00007632361d7816 */ /* 0x040fe2000000001d */
[----:B------:R-:W-:Y:S01]  /*1200*/  FMUL.FTZ R31, R101, R40 ;  /* 0x00000028651f7220 */ /* 0x000fe20000410000 */
[----:B------:R-:W-:Y:S01]  /*1210*/  SHF.L.U32 R54, R54, 0x10, RZ ;  /* 0x0000001036367819 */ /* 0x000fe200000006ff */
[----:B------:R-:W-:Y:S01]  /*1220*/  FMUL.FTZ R30, R23, R34 ;  /* 0x00000022171e7220 */ /* 0x000fe20000410000 */
[----:B------:R-:W-:Y:S01]  /*1230*/  FFMA.FTZ R5, R24, R27, R5 ;  /* 0x0000001b18057223 */ /* 0x000fe20000010005 */
[----:B------:R-:W-:Y:S01]  /*1240*/  SHF.L.U32 R42, R29, 0x10, RZ ;  /* 0x000000101d2a7819 */ /* 0x000fe200000006ff */
[----:B------:R-:W-:Y:S01]  /*1250*/  FADD.FTZ R34, R32, R27 ;  /* 0x0000001b20227221 */ /* 0x000fe20000010000 */
[----:B------:R-:W-:Y:S01]  /*1260*/  FMUL.FTZ R29, R102, R54 ;  /* 0x00000036661d7220 */ /* 0x000fe20000410000 */
[----:B------:R-:W-:Y:S01]  /*1270*/  FMUL.FTZ R32, R23, R36 ;  /* 0x0000002417207220 */ /* 0x000fe20000410000 */
[----:B------:R-:W-:Y:S01]  /*1280*/  FFMA.FTZ R5, R30, R31, R5 ;  /* 0x0000001f1e057223 */ /* 0x000fe20000010005 */
[----:B------:R-:W-:Y:S01]  /*1290*/  FADD.FTZ R36, R34, R31 ;  /* 0x0000001f22247221 */ /* 0x000fe20000010000 */
[----:B------:R-:W-:Y:S01]  /*12a0*/  FMUL.FTZ R33, R101, R42 ;  /* 0x0000002a65217220 */ /* 0x000fe20000410000 */
[C---:B------:R-:W-:Y:S01]  /*12b0*/  FMUL.FTZ R34, R23.reuse, R38 ;  /* 0x0000002617227220 */ /* 0x040fe20000410000 */
        /* <DEDUP_REMOVED lines=8> */
[----:B------:R-:W-:Y:S01]  /*1340*/  FMUL.FTZ R38, R23, R60 ;  /* 0x0000003c17267220 */ /* 0x000fe20000410000 */
[----:B------:R-:W-:Y:S01]  /*1350*/  FFMA.FTZ R5, R36, R35, R5 ;  /* 0x0000002324057223 */ /* 0x000fe20000010005 */
[----:B------:R-:W-:Y:S01]  /*1360*/  FFMA.FTZ R71, R30, R40, R49 ;  /* 0x000000281e477223 */ /* 0x000fe20000010031 */
[----:B------:R-:W-:-:S02]  /*1370*/  IMAD.U32 R73, R39, 0x10000, RZ ;  /* 0x0001000027497824 */ /* 0x000fc400078e00ff */
[--C-:B------:R-:W-:Y:S01]  /*1380*/  FFMA.FTZ R49, R38, R37, R5.reuse ;  /* 0x0000002526317223 */ /* 0x100fe20000010005 */
[----:B------:R-:W-:Y:S01]  /*1390*/  PRMT R5, R39, 0x7632, R5 ;  /* 0x0000763227057816 */ /* 0x000fe20000000005 */
[----:B------:R-:W-:Y:S01]  /*13a0*/  FADD.FTZ R39, R57, UR8 ;  /* 0x0000000839277e21 */ /* 0x000fe20008010000 */
[----:B------:R-:W-:Y:S01]  /*13b0*/  FADD.FTZ R48, R48, R35 ;  /* 0x0000002330307221 */ /* 0x000fe20000010000 */
[----:B------:R-:W-:-:S04]  /*13c0*/  FADD.FTZ R69, R50, R40 ;  /* 0x0000002832457221 */ /* 0x000fc80000010000 */
[----:B------:R-:W0:Y:S01]  /*13d0*/  MUFU.RSQ R39, R39 ;  /* 0x0000002700277308 */ /* 0x000e220000001400 */
[----:B------:R-:W-:Y:S01]  /*13e0*/  FADD.FTZ R48, R48, R37 ;  /* 0x0000002530307221 */ /* 0x000fe20000010000 */
[----:B------:R-:W-:Y:S01]  /*13f0*/  SHF.L.U32 R5, R5, 0x10, RZ ;  /* 0x0000001005057819 */ /* 0x000fe200000006ff */
[----:B------:R-:W-:Y:S01]  /*1400*/  FADD.FTZ R50, R51, R54 ;  /* 0x0000003633327221 */ /* 0x000fe20000010000 */
[----:B------:R-:W-:Y:S01]  /*1410*/  FADD.FTZ R69, R69, R42 ;  /* 0x0000002a45457221 */ /* 0x000fe20000010000 */
[----:B------:R-:W-:Y:S01]  /*1420*/  FFMA.FTZ R71, R34, R42, R71 ;  /* 0x0000002a22477223 */ /* 0x000fe20000010047 */
[----:B------:R-:W-:Y:S01]  /*1430*/  PRMT R40, R59, 0x7632, R40 ;  /* 0x000076323b287816 */ /* 0x000fe20000000028 */
[----:B------:R-:W-:Y:S01]  /*1440*/  FFMA.FTZ R67, R32, R54, R67 ;  /* 0x0000003620437223 */ /* 0x000fe20000010043 */
[----:B------:R-:W-:Y:S02]  /*1450*/  PRMT R42, R61, 0x7632, R42 ;  /* 0x000076323d2a7816 */ /* 0x000fe4000000002a */
[----:B------:R-:W-:Y:S01]  /*1460*/  PRMT R51, R63, 0x7632, R51 ;  /* 0x000076323f337816 */ /* 0x000fe20000000033 */
[----:B------:R1:W-:Y:S01]  /*1470*/  STS.64 [R100], R48 ;  /* 0x0000003064007388 */ /* 0x0003e20000000a00 */
[--C-:B------:R-:W-:Y:S01]  /*1480*/  FADD.FTZ R54, -R56, R5.reuse ;  /* 0x0000000538367221 */ /* 0x100fe20000010100 */
[----:B------:R-:W-:-:S02]  /*1490*/  PRMT R5, R43, 0x7632, R5 ;  /* 0x000076322b057816 */ /* 0x000fc40000000005 */
[----:B------:R-:W-:Y:S02]  /*14a0*/  SHF.L.U32 R59, R59, 0x10, RZ ;  /* 0x000000103b3b7819 */ /* 0x000fe400000006ff */
[----:B------:R-:W-:Y:S02]  /*14b0*/  SHF.L.U32 R61, R61, 0x10, RZ ;  /* 0x000000103d3d7819 */ /* 0x000fe400000006ff */
[----:B------:R-:W-:Y:S02]  /*14c0*/  SHF.L.U32 R63, R63, 0x10, RZ ;  /* 0x000000103f3f7819 */ /* 0x000fe400000006ff */
[----:B------:R-:W-:Y:S02]  /*14d0*/  SHF.L.U32 R57, R42, 0x10, RZ ;  /* 0x000000102a397819 */ /* 0x000fe400000006ff */
[----:B-1----:R-:W-:Y:S01]  /*14e0*/  SHF.L.U32 R49, R40, 0x10, RZ ;  /* 0x0000001028317819 */ /* 0x002fe200000006ff */
[----:B------:R-:W-:Y:S01]  /*14f0*/  FADD.FTZ R40, -R56, R73 ;  /* 0x0000004938287221 */ /* 0x000fe20000010100 */
[----:B------:R-:W-:-:S02]  /*1500*/  SHF.L.U32 R51, R51, 0x10, RZ ;  /* 0x0000001033337819 */ /* 0x000fc400000006ff */
[----:B------:R-:W-:Y:S02]  /*1510*/  SHF.L.U32 R42, R43, 0x10, RZ ;  /* 0x000000102b2a7819 */ /* 0x000fe400000006ff */
[----:B------:R-:W-:Y:S01]  /*1520*/  SHF.L.U32 R84, R5, 0x10, RZ ;  /* 0x0000001005547819 */ /* 0x000fe200000006ff */
[----:B0-----:R-:W-:Y:S01]  /*1530*/  FMUL.FTZ R5, R39, R40 ;  /* 0x0000002827057220 */ /* 0x001fe20000410000 */
[C---:B------:R-:W-:Y:S01]  /*1540*/  FADD.FTZ R58, -R56.reuse, R59 ;  /* 0x0000003b383a7221 */ /* 0x040fe20000010100 */
[C---:B------:R-:W-:Y:S01]  /*1550*/  FADD.FTZ R88, -R56.reuse, R61 ;  /* 0x0000003d38587221 */ /* 0x040fe20000010100 */
[C---:B------:R-:W-:Y:S01]  /*1560*/  FADD.FTZ R92, -R56.reuse, R63 ;  /* 0x0000003f385c7221 */ /* 0x040fe20000010100 */
[C---:B------:R-:W-:Y:S01]  /*1570*/  FADD.FTZ R86, -R56.reuse, R49 ;  /* 0x0000003138567221 */ /* 0x040fe20000010100 */
[C---:B------:R-:W-:Y:S01]  /*1580*/  FADD.FTZ R90, -R56.reuse, R57 ;  /* 0x00000039385a7221 */ /* 0x040fe20000010100 */
[----:B------:R-:W-:Y:S01]  /*1590*/  FADD.FTZ R94, -R56, R51 ;  /* 0x00000033385e7221 */ /* 0x000fe20000010100 */
[C---:B------:R-:W-:Y:S01]  /*15a0*/  PRMT R43, R53.reuse, 0x7632, R43 ;  /* 0x00007632352b7816 */ /* 0x040fe2000000002b */
[----:B------:R-:W-:Y:S01]  /*15b0*/  FADD.FTZ R51, R42, R47 ;  /* 0x0000002f2a337221 */ /* 0x000fe20000010000 */
[----:B------:R-:W-:Y:S01]  /*15c0*/  SHF.L.U32 R56, R53, 0x10, RZ ;  /* 0x0000001035387819 */ /* 0x000fe200000006ff */
[C---:B------:R-:W-:Y:S01]  /*15d0*/  IMAD.U32 R53, R41.reuse, 0x10000, RZ ;  /* 0x0001000029357824 */ /* 0x040fe200078e00ff */
[----:B------:R-:W-:Y:S01]  /*15e0*/  PRMT R49, R41, 0x7632, R49 ;  /* 0x0000763229317816 */ /* 0x000fe20000000031 */
[----:B------:R-:W-:Y:S01]  /*15f0*/  FMUL.FTZ R41, R39, R54 ;  /* 0x0000003627297220 */ /* 0x000fe20000410000 */
[-C--:B------:R-:W-:Y:S01]  /*1600*/  FFMA.FTZ R47, R5, R42.reuse, R46 ;  /* 0x0000002a052f7223 */ /* 0x080fe2000001002e */
[----:B------:R-:W-:Y:S01]  /*1610*/  FMUL.FTZ R42, R99, R42 ;  /* 0x0000002a632a7220 */ /* 0x000fe20000410000 */
[----:B------:R-:W-:Y:S01]  /*1620*/  FADD.FTZ R54, R84, R45 ;  /* 0x0000002d54367221 */ /* 0x000fe20000010000 */
[-C--:B------:R-:W-:Y:S01]  /*1630*/  FFMA.FTZ R57, R41, R84.reuse, R44 ;  /* 0x0000005429397223 */ /* 0x080fe2000001002c */
[C---:B------:R-:W-:Y:S01]  /*1640*/  FMUL.FTZ R84, R98.reuse, R84 ;  /* 0x0000005462547220 */ /* 0x040fe20000410000 */
[----:B------:R-:W-:Y:S01]  /*1650*/  FADD.FTZ R45, RZ, R42 ;  /* 0x0000002aff2d7221 */ /* 0x000fe20000010000 */
[----:B------:R-:W-:Y:S01]  /*1660*/  FFMA.FTZ R44, R5, R42, RZ ;  /* 0x0000002a052c7223 */ /* 0x000fe200000100ff */
[----:B------:R-:W-:Y:S01]  /*1670*/  SHF.L.U32 R59, R43, 0x10, RZ ;  /* 0x000000102b3b7819 */ /* 0x000fe200000006ff */
[----:B------:R-:W-:Y:S01]  /*1680*/  FMUL.FTZ R40, R39, R58 ;  /* 0x0000003a27287220 */ /* 0x000fe20000410000 */
[----:B------:R-:W-:Y:S01]  /*1690*/  FADD.FTZ R46, R45, R84 ;  /* 0x000000542d2e7221 */ /* 0x000fe20000010000 */
[----:B------:R-:W-:Y:S01]  /*16a0*/  FMUL.FTZ R43, R99, R56 ;  /* 0x00000038632b7220 */ /* 0x000fe20000410000 */
[----:B------:R-:W-:Y:S01]  /*16b0*/  FFMA.FTZ R45, R41, R84, R44 ;  /* 0x00000054292d7223 */ /* 0x000fe2000001002c */
[C---:B------:R-:W-:Y:S01]  /*16c0*/  PRMT R48, R55.reuse, 0x7632, R48 ;  /* 0x0000763237307816 */ /* 0x040fe20000000030 */
[----:B------:R-:W-:Y:S01]  /*16d0*/  FMUL.FTZ R87, R98, R59 ;  /* 0x0000003b62577220 */ /* 0x000fe20000410000 */
[----:B------:R-:W-:Y:S01]  /*16e0*/  SHF.L.U32 R55, R55, 0x10, RZ ;  /* 0x0000001037377819 */ /* 0x000fe200000006ff */
[----:B------:R-:W-:Y:S01]  /*16f0*/  FMUL.FTZ R86, R39, R86 ;  /* 0x0000005627567220 */ /* 0x000fe20000410000 */
[----:B------:R-:W-:Y:S01]  /*1700*/  FADD.FTZ R46, R46, R43 ;  /* 0x0000002b2e2e7221 */ /* 0x000fe20000010000 */
[----:B------:R-:W-:Y:S01]  /*1710*/  FFMA.FTZ R45, R40, R43, R45 ;  /* 0x0000002b282d7223 */ /* 0x000fe2000001002d */
[----:B------:R-:W-:Y:S01]  /*1720*/  FADD.FTZ R58, R51, R56 ;  /* 0x00000038333a7221 */ /* 0x000fe20000010000 */
[----:B------:R-:W-:Y:S01]  /*1730*/  SHF.L.U32 R51, R48, 0x10, RZ ;  /* 0x0000001030337819 */ /* 0x000fe200000006ff */
[----:B------:R-:W-:Y:S01]  /*1740*/  FMUL.FTZ R85, R99, R55 ;  /* 0x0000003763557220 */ /* 0x000fe20000410000 */
[C---:B------:R-:W-:Y:S01]  /*1750*/  FMUL.FTZ R88, R39.reuse, R88 ;  /* 0x0000005827587220 */ /* 0x040fe20000410000 */
[----:B------:R-:W-:Y:S01]  /*1760*/  FADD.FTZ R46, R46, R87 ;  /* 0x000000572e2e7221 */ /* 0x000fe20000010000 */
[----:B------:R-:W-:Y:S01]  /*1770*/  FFMA.FTZ R45, R86, R87, R45 ;  /* 0x00000057562d7223 */ /* 0x000fe2000001002d */
[----:B------:R-:W-:Y:S01]  /*1780*/  FMUL.FTZ R89, R98, R51 ;  /* 0x0000003362597220 */ /* 0x000fe20000410000 */
[----:B------:R-:W-:Y:S01]  /*1790*/  FMUL.FTZ R90, R39, R90 ;  /* 0x0000005a275a7220 */ /* 0x000fe20000410000 */
[----:B------:R-:W-:Y:S01]  /*17a0*/  FADD.FTZ R46, R46, R85 ;  /* 0x000000552e2e7221 */ /* 0x000fe20000010000 */
[----:B------:R-:W-:Y:S01]  /*17b0*/  FFMA.FTZ R45, R88, R85, R45 ;  /* 0x00000055582d7223 */ /* 0x000fe2000001002d */
        /* <DEDUP_REMOVED lines=8> */
[----:B------:R-:W-:-:S03]  /*1840*/  FFMA.FTZ R45, R92, R91, R45 ;  /* 0x0000005b5c2d7223 */ /* 0x000fc6000001002d */
[----:B------:R-:W-:Y:S01]  /*1850*/  FADD.FTZ R44, R44, R93 ;  /* 0x0000005d2c2c7221 */ /* 0x000fe20000010000 */
[----:B------:R-:W-:-:S05]  /*1860*/  FFMA.FTZ R45, R94, R93, R45 ;  /* 0x0000005d5e2d7223 */ /* 0x000fca000001002d */
[----:B------:R0:W-:Y:S01]  /*1870*/  STS.64 [R100+0x1680], R44 ;  /* 0x0016802c64007388 */ /* 0x0001e20000000a00 */
[----:B------:R-:W-:Y:S02]  /*1880*/  UIADD3.X UR8, UPT, UPT, URZ, UR5, URZ, UP0, !UPT ;  /* 0x00000005ff087290 */ /* 0x000fe400087fe4ff */
[----:B------:R-:W-:Y:S01]  /*1890*/  UISETP.GE.U32.AND UP0, UPT, UR10, UR14, UPT ;  /* 0x0000000e0a00728c */ /* 0x000fe2000bf06070 */
[----:B------:R-:W-:-:S03]  /*18a0*/  FFMA.FTZ R47, R40, R56, R47 ;  /* 0x00000038282f7223 */ /* 0x000fc6000001002f */
[----:B------:R-:W-:Y:S01]  /*18b0*/  UISETP.GE.AND.EX UP0, UPT, UR8, UR15, UPT, UP0 ;  /* 0x0000000f0800728c */ /* 0x000fe2000bf06300 */
[----:B------:R-:W-:Y:S01]  /*18c0*/  FADD.FTZ R54, R54, R59 ;  /* 0x0000003b36367221 */ /* 0x000fe20000010000 */
[----:B------:R-:W-:Y:S01]  /*18d0*/  FFMA.FTZ R57, R86, R59, R57 ;  /* 0x0000003b56397223 */ /* 0x000fe20000010039 */
        /* <DEDUP_REMOVED lines=10> */
[----:B0-----:R-:W-:Y:S01]  /*1980*/  FADD.FTZ R45, R54, R61 ;  /* 0x0000003d362d7221 */ /* 0x001fe20000010000 */
[----:B------:R-:W-:Y:S01]  /*1990*/  FFMA.FTZ R44, R94, R61, R57 ;  /* 0x0000003d5e2c7223 */ /* 0x000fe20000010039 */
[----:B------:R-:W-:Y:S01]  /*19a0*/  CS2R R62, SRZ ;  /* 0x00000000003e7805 */ /* 0x000fe2000001ff00 */
[----:B------:R-:W-:Y:S06]  /*19b0*/  BAR.SYNC.DEFER_BLOCKING 0x0 ;  /* 0x0000000000007b1d */ /* 0x000fec0000010000 */
[----:B------:R-:W-:Y:S05]  /*19c0*/  BRA.U !UP0, `(.L_x_47) ;  /* 0x0000000108687547 */ /* 0x000fea000b800000 */
[----:B------:R-:W0:Y:S01]  /*19d0*/  S2UR UR11, SR_CgaCtaId ;  /* 0x00000000000b79c3 */ /* 0x000e220000008800 */
[----:B------:R-:W-:Y:S01]  /*19e0*/  UMOV UR5, 0x400 ;  /* 0x0000040000057882 */ /* 0x000fe20000000000 */
[----:B------:R-:W-:-:S04]  /*19f0*/  SHF.L.U32 R52, R0, 0x1, RZ ;  /* 0x0000000100347819 */ /* 0x000fc800000006ff */
[----:B------:R-:W-:Y:S01]  /*1a00*/  LOP3.LUT R53, R52, 0x18, RZ, 0xc0, !PT ;  /* 0x0000001834357812 */ /* 0x000fe200078ec0ff */
[----:B0-----:R-:W-:-:S06]  /*1a10*/  ULEA UR5, UR11, UR5, 0x18 ;  /* 0x000000050b057291 */ /* 0x001fcc000f8ec0ff */
[----:B------:R-:W-:-:S04]  /*1a20*/  LEA R60, R0, UR5, 0x5 ;  /* 0x00000005003c7c11 */ /* 0x000fc8000f8e28ff */
[----:B------:R-:W-:-:S05]  /*1a30*/  IADD3 R60, PT, PT, R60, R53, RZ ;  /* 0x000000353c3c7210 */ /* 0x000fca0007ffe0ff */
[----:B------:R-:W-:Y:S04]  /*1a40*/  STS.64 [R60], R50 ;  /* 0x000000323c007388 */ /* 0x000fe80000000a00 */
[----:B------:R-:W-:Y:S04]  /*1a50*/  STS.64 [R97], R48 ;  /* 0x0000003061007388 */ /* 0x000fe80000000a00 */
[----:B------:R-:W-:Y:S04]  /*1a60*/  STS.64 [R96], R46 ;  /* 0x0000002e60007388 */ /* 0x000fe80000000a00 */
[----:B------:R-:W-:Y:S01]  /*1a70*/  STS.64 [R95], R44 ;  /* 0x0000002c5f007388 */ /* 0x000fe20000000a00 */
[----:B------:R-:W-:Y:S06]  /*1a80*/  BAR.SYNC.DEFER_BLOCKING 0x0 ;  /* 0x0000000000007b1d */ /* 0x000fec0000010000 */
[----:B------:R-:W0:Y:S04]  /*1a90*/  LDS.64 R52, [R2] ;  /* 0x0000000002347984 */ /* 0x000e280000000a00 */
[----:B------:R-:W1:Y:S04]  /*1aa0*/  LDS.64 R54, [R4] ;  /* 0x0000000004367984 */ /* 0x000e680000000a00 */
[----:B------:R-:W2:Y:S04]  /*1ab0*/  LDS.64 R56, [R2+0x1e00] ;  /* 0x001e000002387984 */ /* 0x000ea80000000a00 */
[----:B------:R-:W3:Y:S01]  /*1ac0*/  LDS.64 R58, [R4+0x1e00] ;  /* 0x001e0000043a7984 */ /* 0x000ee20000000a00 */
[----:B0-----:R-:W-:Y:S01]  /*1ad0*/  FADD.FTZ R61, RZ, R52 ;  /* 0x00000034ff3d7221 */ /* 0x001fe20000010000 */
[----:B------:R-:W-:Y:S01]  /*1ae0*/  FADD.FTZ R52, RZ, R53 ;  /* 0x00000035ff347221 */ /* 0x000fe20000010000 */
[----:B-1----:R-:W-:Y:S01]  /*1af0*/  FADD.FTZ R53, RZ, R54 ;  /* 0x00000036ff357221 */ /* 0x002fe20000010000 */
[----:B------:R-:W-:Y:S01]  /*1b00*/  FADD.FTZ R54, RZ, R55 ;  /* 0x00000037ff367221 */ /* 0x000fe20000010000 */
[----:B--2---:R-:W-:Y:S01]  /*1b10*/  FADD.FTZ R56, R61, R56 ;  /* 0x000000383d387221 */ /* 0x004fe20000010000 */
[----:B------:R-:W-:Y:S01]  /*1b20*/  FADD.FTZ R57, R52, R57 ;  /* 0x0000003934397221 */ /* 0x000fe20000010000 */
[----:B---3--:R-:W-:Y:S01]  /*1b30*/  FADD.FTZ R58, R53, R58 ;  /* 0x0000003a353a7221 */ /* 0x008fe20000010000 */
[----:B------:R-:W-:-:S03]  /*1b40*/  FADD.FTZ R59, R54, R59 ;  /* 0x0000003b363b7221 */ /* 0x000fc60000010000 */
[----:B------:R0:W-:Y:S04]  /*1b50*/  STG.E.64 desc[UR12][R110.64+0x10000], R56 ;  /* 0x010000386e007986 */ /* 0x0001e8000c101b0c */
[----:B------:R0:W-:Y:S02]  /*1b60*/  STG.E.64 desc[UR12][R108.64+0x10000], R58 ;  /* 0x0100003a6c007986 */ /* 0x0001e4000c101b0c */
.L_x_47:
[----:B------:R-:W-:Y:S04]  /*1b70*/  BSSY.RECONVERGENT B0, `(.L_x_48) ;  /* 0x000002f000007945 */ /* 0x000fe80003800200 */
[----:B------:R-:W-:Y:S05]  /*1b80*/  @P1 BRA `(.L_x_49) ;  /* 0x0000000000b41947 */ /* 0x000fea0003800000 */
[----:B------:R-:W1:Y:S04]  /*1b90*/  LDS.64 R52, [R6] ;  /* 0x0000000006347984 */ /* 0x000e680000000a00 */
[----:B------:R-:W2:Y:S04]  /*1ba0*/  LDS.64 R72, [R7] ;  /* 0x0000000007487984 */ /* 0x000ea80000000a00 */
[----:B------:R-:W3:Y:S04]  /*1bb0*/  LDS.64 R54, [R8] ;  /* 0x0000000008367984 */ /* 0x000ee80000000a00 */
[----:B0-----:R-:W0:Y:S04]  /*1bc0*/  LDS.64 R56, [R15] ;  /* 0x000000000f387984 */ /* 0x001e280000000a00 */
[----:B------:R-:W4:Y:S04]  /*1bd0*/  LDS.64 R58, [R9] ;  /* 0x00000000093a7984 */ /* 0x000f280000000a00 */
[----:B------:R-:W5:Y:S04]  /*1be0*/  LDS.64 R60, [R16] ;  /* 0x00000000103c7984 */ /* 0x000f680000000a00 */
[----:B------:R-:W5:Y:S04]  /*1bf0*/  LDS.64 R62, [R10] ;  /* 0x000000000a3e7984 */ /* 0x000f680000000a00 */
[----:B------:R-:W5:Y:S04]  /*1c00*/  LDS.64 R64, [R17] ;  /* 0x0000000011407984 */ /* 0x000f680000000a00 */
[----:B------:R-:W5:Y:S04]  /*1c10*/  LDS.64 R66, [R11] ;  /* 0x000000000b427984 */ /* 0x000f680000000a00 */
[----:B------:R-:W5:Y:S01]  /*1c20*/  LDS.64 R68, [R18] ;  /* 0x0000000012447984 */ /* 0x000f620000000a00 */
[----:B-1----:R-:W-:-:S03]  /*1c30*/  FADD.FTZ R75, RZ, R52 ;  /* 0x00000034ff4b7221 */ /* 0x002fc60000010000 */
[----:B------:R-:W1:Y:S01]  /*1c40*/  LDS.64 R70, [R12] ;  /* 0x000000000c467984 */ /* 0x000e620000000a00 */
[----:B------:R-:W-:Y:S01]  /*1c50*/  FADD.FTZ R74, RZ, R53 ;  /* 0x00000035ff4a7221 */ /* 0x000fe20000010000 */
[----:B--2---:R-:W-:Y:S02]  /*1c60*/  FADD.FTZ R75, R75, R72 ;  /* 0x000000484b4b7221 */ /* 0x004fe40000010000 */
[----:B------:R-:W2:Y:S01]  /*1c70*/  LDS.64 R52, [R19] ;  /* 0x0000000013347984 */ /* 0x000ea20000000a00 */
[----:B------:R-:W-:Y:S01]  /*1c80*/  FADD.FTZ R74, R74, R73 ;  /* 0x000000494a4a7221 */ /* 0x000fe20000010000 */
[----:B---3--:R-:W-:Y:S02]  /*1c90*/  FADD.FTZ R75, R75, R54 ;  /* 0x000000364b4b7221 */ /* 0x008fe40000010000 */
[----:B------:R-:W3:Y:S01]  /*1ca0*/  LDS.64 R72, [R13] ;  /* 0x000000000d487984 */ /* 0x000ee20000000a00 */
[----:B------:R-:W-:Y:S01]  /*1cb0*/  FADD.FTZ R74, R74, R55 ;  /* 0x000000374a4a7221 */ /* 0x000fe20000010000 */
[----:B0-----:R-:W-:-:S02]  /*1cc0*/  FADD.FTZ R75, R75, R56 ;  /* 0x000000384b4b7221 */ /* 0x001fc40000010000 */
[----:B------:R-:W0:Y:S01]  /*1cd0*/  LDS.64 R54, [R20] ;  /* 0x0000000014367984 */ /* 0x000e220000000a00 */
[----:B------:R-:W-:Y:S01]  /*1ce0*/  FADD.FTZ R74, R74, R57 ;  /* 0x000000394a4a7221 */ /* 0x000fe20000010000 */
[----:B----4-:R-:W-:Y:S02]  /*1cf0*/  FADD.FTZ R75, R75, R58 ;  /* 0x0000003a4b4b7221 */ /* 0x010fe40000010000 */
[----:B------:R-:W4:Y:S01]  /*1d00*/  LDS.64 R56, [R14] ;  /* 0x000000000e387984 */ /* 0x000f220000000a00 */
[----:B------:R-:W-:Y:S01]  /*1d10*/  FADD.FTZ R74, R74, R59 ;  /* 0x0000003b4a4a7221 */ /* 0x000fe20000010000 */
[----:B-----5:R-:W-:-:S03]  /*1d20*/  FADD.FTZ R75, R75, R60 ;  /* 0x0000003c4b4b7221 */ /* 0x020fc60000010000 */
[----:B------:R-:W-:Y:S01]  /*1d30*/  FADD.FTZ R74, R74, R61 ;  /* 0x0000003d4a4a7221 */ /* 0x000fe20000010000 */
[----:B------:R-:W-:-:S03]  /*1d40*/  FADD.FTZ R75, R75, R62 ;  /* 0x0000003e4b4b7221 */ /* 0x000fc60000010000 */
[----:B------:R-:W-:Y:S01]  /*1d50*/  FADD.FTZ R74, R74, R63 ;  /* 0x0000003f4a4a7221 */ /* 0x000fe20000010000 */
[----:B------:R-:W-:-:S03]  /*1d60*/  FADD.FTZ R75, R75, R64 ;  /* 0x000000404b4b7221 */ /* 0x000fc60000010000 */
[----:B------:R-:W-:Y:S01]  /*1d70*/  FADD.FTZ R74, R74, R65 ;  /* 0x000000414a4a7221 */ /* 0x000fe20000010000 */
[----:B------:R-:W-:-:S03]  /*1d80*/  FADD.FTZ R75, R75, R66 ;  /* 0x000000424b4b7221 */ /* 0x000fc60000010000 */
[----:B------:R-:W-:Y:S01]  /*1d90*/  FADD.FTZ R74, R74, R67 ;  /* 0x000000434a4a7221 */ /* 0x000fe20000010000 */
[----:B------:R-:W-:-:S03]  /*1da0*/  FADD.FTZ R75, R75, R68 ;  /* 0x000000444b4b7221 */ /* 0x000fc60000010000 */
[----:B------:R-:W-:Y:S01]  /*1db0*/  FADD.FTZ R74, R74, R69 ;  /* 0x000000454a4a7221 */ /* 0x000fe20000010000 */
[----:B-1----:R-:W-:-:S03]  /*1dc0*/  FADD.FTZ R75, R75, R70 ;  /* 0x000000464b4b7221 */ /* 0x002fc60000010000 */
[----:B------:R-:W-:Y:S01]  /*1dd0*/  FADD.FTZ R74, R74, R71 ;  /* 0x000000474a4a7221 */ /* 0x000fe20000010000 */
[----:B--2---:R-:W-:-:S03]  /*1de0*/  FADD.FTZ R75, R75, R52 ;  /* 0x000000344b4b7221 */ /* 0x004fc60000010000 */
[----:B------:R-:W-:Y:S01]  /*1df0*/  FADD.FTZ R74, R74, R53 ;  /* 0x000000354a4a7221 */ /* 0x000fe20000010000 */
[----:B---3--:R-:W-:-:S03]  /*1e00*/  FADD.FTZ R75, R75, R72 ;  /* 0x000000484b4b7221 */ /* 0x008fc60000010000 */
[----:B------:R-:W-:Y:S01]  /*1e10*/  FADD.FTZ R74, R74, R73 ;  /* 0x000000494a4a7221 */ /* 0x000fe20000010000 */
[----:B0-----:R-:W-:-:S03]  /*1e20*/  FADD.FTZ R75, R75, R54 ;  /* 0x000000364b4b7221 */ /* 0x001fc60000010000 */
[----:B------:R-:W-:Y:S01]  /*1e30*/  FADD.FTZ R74, R74, R55 ;  /* 0x000000374a4a7221 */ /* 0x000fe20000010000 */
[----:B----4-:R-:W-:-:S03]  /*1e40*/  FADD.FTZ R63, R75, R56 ;  /* 0x000000384b3f7221 */ /* 0x010fc60000010000 */
[----:B------:R-:W-:-:S07]  /*1e50*/  FADD.FTZ R62, R74, R57 ;  /* 0x000000394a3e7221 */ /* 0x000fce0000010000 */
.L_x_49:
[----:B------:R-:W-:Y:S05]  /*1e60*/  BSYNC.RECONVERGENT B0 ;  /* 0x0000000000007941 */ /* 0x000fea0003800200 */
.L_x_48:
[----:B------:R-:W1:Y:S01]  /*1e70*/  SHFL.BFLY PT, R52, R63, 0x1, 0x1f ;  /* 0x0c201f003f347f89 */ /* 0x000e6200000e0000 */
[----:B------:R-:W2:Y:S01]  /*1e80*/  @!P0 LDC.64 R54, c[0x0][0x3d0] ;  /* 0x0000f400ff368b82 */ /* 0x000ea20000000a00 */
[----:B0-----:R-:W-:Y:S01]  /*1e90*/  MOV R56, UR16 ;  /* 0x0000001000387c02 */ /* 0x001fe20008000f00 */
[----:B------:R-:W-:Y:S01]  /*1ea0*/  VOTEU.ALL UP1, P0 ;  /* 0x0000000000ff7886 */ /* 0x000fe20000020000 */
[----:B------:R-:W0:Y:S02]  /*1eb0*/  SHFL.BFLY PT, R53, R62, 0x1, 0x1f ;  /* 0x0c201f003e357f89 */ /* 0x000e2400000e0000 */
[----:B------:R-:W-:Y:S02]  /*1ec0*/  @!P0 SHF.L.U32 R56, R56, 0x1, RZ ;  /* 0x0000000138388819 */ /* 0x000fe400000006ff */
[----:B------:R-:W-:Y:S02]  /*1ed0*/  @!UP1 UIMAD UR5, UR17, UR4, UR9 ;  /* 0x00000004110592a4 */ /* 0x000fe4000f8e0209 */
[----:B------:R-:W-:-:S04]  /*1ee0*/  @!P0 LOP3.LUT R57, R56, 0xfe, RZ, 0xc0, !PT ;  /* 0x000000fe38398812 */ /* 0x000fc800078ec0ff */
[----:B------:R-:W-:Y:S02]  /*1ef0*/  @!P0 LEA R57, R0, R57, 0x7 ;  /* 0x0000003900398211 */ /* 0x000fe400078e38ff */
[----:B------:R-:W-:-:S04]  /*1f00*/  MOV R56, UR5 ;  /* 0x0000000500387c02 */ /* 0x000fc80008000f00 */
[----:B------:R-:W-:Y:S01]  /*1f10*/  @!P0 LEA R57, R56, R57, 0xd ;  /* 0x0000003938398211 */ /* 0x000fe200078e68ff */
[----:B-1----:R-:W-:-:S04]  /*1f20*/  FADD.FTZ R52, R52, R63 ;  /* 0x0000003f34347221 */ /* 0x002fc80000010000 */
[----:B--2---:R-:W-:-:S04]  /*1f30*/  @!P0 IMAD.WIDE.U32 R54, R57, 0x4, R54 ;  /* 0x0000000439368825 */ /* 0x004fc800078e0036 */
[----:B0-----:R-:W-:-:S05]  /*1f40*/  FADD.FTZ R53, R53, R62 ;  /* 0x0000003e35357221 */ /* 0x001fca0000010000 */
[----:B------:R0:W-:Y:S01]  /*1f50*/  @!P0 STG.E.64 desc[UR12][R54.64], R52 ;  /* 0x0000003436008986 */ /* 0x0001e2000c101b0c */
[----:B------:R-:W-:Y:S05]  /*1f60*/  BRA.U !UP0, `(.L_x_50) ;  /* 0x0000000108507547 */ /* 0x000fea000b800000 */
[----:B------:R-:W-:Y:S01]  /*1f70*/  BAR.SYNC.DEFER_BLOCKING 0x0 ;  /* 0x0000000000007b1d */ /* 0x000fe20000010000 */
[----:B------:R-:W-:-:S13]  /*1f80*/  ISETP.NE.AND P0, PT, R0, RZ, PT ;  /* 0x000000ff0000720c */ /* 0x000fda0003f05270 */
[----:B------:R-:W-:Y:S05]  /*1f90*/  @P0 BRA `(.L_x_51) ;  /* 0x0000000000380947 */ /* 0x000fea0003800000 */
[----:B------:R-:W-:Y:S01]  /*1fa0*/  ULOP3.LUT UP1, URZ, UR16, UR9, URZ, 0xfc, !UPT ;  /* 0x0000000910ff7292 */ /* 0x000fe2000f82fcff */
[----:B------:R-:W-:-:S03]  /*1fb0*/  UMOV UR5, 0x7fffff81 ;  /* 0x7fffff8100057882 */ /* 0x000fc60000000000 */
[----:B------:R-:W-:-:S06]  /*1fc0*/  USEL UR5, UR5, 0x1, !UP1 ;  /* 0x0000000105057887 */ /* 0x000fcc000c800000 */
[----:B0-----:R-:W-:Y:S01]  /*1fd0*/  MOV R53, UR5 ;  /* 0x0000000500357c02 */ /* 0x001fe20008000f00 */
[----:B------:R-:W-:Y:S06]  /*1fe0*/  MEMBAR.ALL.GPU ;  /* 0x0000000000007992 */ /* 0x000fec000000a000 */
[----:B------:R-:W-:-:S00]  /*1ff0*/  ERRBAR ;  /* 0x00000000000079ab */ /* 0x000fc00000000000 */
[----:B------:R-:W-:Y:S06]  /*2000*/  CGAERRBAR ;  /* 0x00000000000075ab */ /* 0x000fec0000000000 */
[----:B------:R0:W5:Y:S02]  /*2010*/  ATOM.E.ADD.STRONG.GPU PT, R52, desc[UR12][R112.64], R53 ;  /* 0x800000357034798a */ /* 0x00016400081ef10c */
.L_x_52:
[----:B0-----:R-:W2:Y:S04]  /*2020*/  LD.E.STRONG.GPU R53, desc[UR12][R112.64] ;  /* 0x0000000c70357980 */ /* 0x001ea8000c10f900 */
[----:B--2---:R-:W-:Y:S01]  /*2030*/  CCTL.IVALL ;  /* 0x00000000ff00798f */ /* 0x004fe20002000000 */
[----:B------:R-:W-:Y:S05]  /*2040*/  YIELD ;  /* 0x0000000000007946 */ /* 0x000fea0003800000 */
[----:B-----5:R-:W-:-:S04]  /*2050*/  LOP3.LUT R53, R53, R52, RZ, 0x3c, !PT ;  /* 0x0000003435357212 */ /* 0x020fc800078e3cff */
[----:B------:R-:W-:-:S13]  /*2060*/  ISETP.GT.AND P0, PT, R53, -0x1, PT ;  /* 0xffffffff3500780c */ /* 0x000fda0003f04270 */
[----:B------:R-:W-:Y:S05]  /*2070*/  @P0 BRA `(.L_x_52) ;  /* 0xfffffffc00e80947 */ /* 0x000fea000383ffff */
.L_x_51:
[----:B------:R-:W-:Y:S05]  /*2080*/  WARPSYNC.ALL ;  /* 0x0000000000007948 */ /* 0x000fea0003800000 */
[----:B------:R-:W-:Y:S06]  /*2090*/  BAR.SYNC.DEFER_BLOCKING 0x0 ;  /* 0x0000000000007b1d */ /* 0x000fec0000010000 */
[----:B------:R-:W-:Y:S05]  /*20a0*/  BRA `(.L_x_53) ;  /* 0x0000000000587947 */ /* 0x000fea0003800000 */
.L_x_50:
[----:B------:R-:W-:Y:S01]  /*20b0*/  BAR.SYNC.DEFER_BLOCKING 0x0 ;  /* 0x0000000000007b1d */ /* 0x000fe20000010000 */
[----:B------:R-:W-:-:S13]  /*20c0*/  ISETP.NE.AND P0, PT, R0, RZ, PT ;  /* 0x000000ff0000720c */ /* 0x000fda0003f05270 */
[----:B------:R-:W-:Y:S05]  /*20d0*/  @P0 BRA `(.L_x_54) ;  /* 0x0000000000440947 */ /* 0x000fea0003800000 */
[----:B0-----:R-:W-:Y:S01]  /*20e0*/  IMAD.MOV.U32 R55, RZ, RZ, 0x7fffff81 ;  /* 0x7fffff81ff377424 */ /* 0x001fe200078e00ff */
[----:B------:R-:W-:Y:S02]  /*20f0*/  ISETP.NE.AND P0, PT, RZ, UR16, PT ;  /* 0x00000010ff007c0c */ /* 0x000fe4000bf05270 */
[----:B------:R-:W-:Y:S02]  /*2100*/  MOV R52, UR6 ;  /* 0x0000000600347c02 */ /* 0x000fe40008000f00 */
[----:B------:R-:W-:Y:S02]  /*2110*/  SEL R55, R55, 0x1, !P0 ;  /* 0x0000000137377807 */ /* 0x000fe40004000000 */
[----:B------:R-:W-:Y:S01]  /*2120*/  MOV R53, UR7 ;  /* 0x0000000700357c02 */ /* 0x000fe20008000f00 */
[----:B------:R-:W-:Y:S06]  /*2130*/  MEMBAR.ALL.GPU ;  /* 0x0000000000007992 */ /* 0x000fec000000a000 */
[----:B------:R-:W-:-:S00]  /*2140*/  ERRBAR ;  /* 0x00000000000079ab */ /* 0x000fc00000000000 */
[----:B------:R-:W-:Y:S06]  /*2150*/  CGAERRBAR ;  /* 0x00000000000075ab */ /* 0x000fec0000000000 */
[----:B------:R0:W5:Y:S02]  /*2160*/  ATOM.E.ADD.STRONG.GPU PT, R55, desc[UR12][R52.64], R55 ;  /* 0x800000373437798a */ /* 0x00016400081ef10c */
.L_x_55:
[----:B0-----:R-:W-:Y:S02]  /*2170*/  MOV R52, UR6 ;  /* 0x0000000600347c02 */ /* 0x001fe40008000f00 */
[----:B------:R-:W-:-:S05]  /*2180*/  MOV R53, UR7 ;  /* 0x0000000700357c02 */ /* 0x000fca0008000f00 */
[----:B------:R-:W2:Y:S04]  /*2190*/  LD.E.STRONG.GPU R52, desc[UR12][R52.64] ;  /* 0x0000000c34347980 */ /* 0x000ea8000c10f900 */
[----:B--2---:R-:W-:Y:S01]  /*21a0*/  CCTL.IVALL ;  /* 0x00000000ff00798f */ /* 0x004fe20002000000 */
[----:B------:R-:W-:Y:S05]  /*21b0*/  YIELD ;  /* 0x0000000000007946 */ /* 0x000fea0003800000 */
[----:B-----5:R-:W-:-:S04]  /*21c0*/  LOP3.LUT R54, R52, R55, RZ, 0x3c, !PT ;  /* 0x0000003734367212 */ /* 0x020fc800078e3cff */
[----:B------:R-:W-:-:S13]  /*21d0*/  ISETP.GT.AND P0, PT, R54, -0x1, PT ;  /* 0xffffffff3600780c */ /* 0x000fda0003f04270 */
[----:B------:R-:W-:Y:S05]  /*21e0*/  @P0 BRA `(.L_x_55) ;  /* 0xfffffffc00e00947 */ /* 0x000fea000383ffff */
.L_x_54:
[----:B------:R-:W-:Y:S05]  /*21f0*/  WARPSYNC.ALL ;  /* 0x0000000000007948 */ /* 0x000fea0003800000 */
[----:B------:R-:W-:Y:S06]  /*2200*/  BAR.SYNC.DEFER_BLOCKING 0x0 ;  /* 0x0000000000007b1d */ /* 0x000fec0000010000 */
.L_x_53:
[----:B------:R-:W-:Y:S01]  /*2210*/  ISETP.GT.U32.AND P0, PT, R0, 0xff, PT ;  /* 0x000000ff0000780c */ /* 0x000fe20003f04070 */
[----:B------:R-:W-:Y:S01]  /*2220*/  BSSY.RECONVERGENT B0, `(.L_x_56) ;  /* 0x000005b000007945 */ /* 0x000fe20003800200 */
[----:B------:R-:W-:-:S11]  /*2230*/  CS2R R82, SRZ ;  /* 0x0000000000527805 */ /* 0x000fd6000001ff00 */
[----:B------:R-:W-:Y:S05]  /*2240*/  @P0 BRA `(.L_x_57) ;  /* 0x0000000400600947 */ /* 0x000fea0003800000 */
[----:B------:R-:W1:Y:S01]  /*2250*/  LDC.64 R82, c[0x0][0x3d0] ;  /* 0x0000f400ff527b82 */ /* 0x000e620000000a00 */
[----:B------:R-:W-:Y:S01]  /*2260*/  UIMAD UR5, UR17, UR4, UR9 ;  /* 0x00000004110572a4 */ /* 0x000fe2000f8e0209 */
[C---:B0-----:R-:W-:Y:S02]  /*2270*/  SHF.L.U32 R52, R0.reuse, 0x4, RZ ;  /* 0x0000000400347819 */ /* 0x041fe400000006ff */
[----:B------:R-:W-:Y:S02]  /*2280*/  LOP3.LUT R53, R0, 0x7, RZ, 0xc0, !PT ;  /* 0x0000000700357812 */ /* 0x000fe400078ec0ff */
[----:B------:R-:W-:Y:S02]  /*2290*/  LOP3.LUT R52, R52, 0xf80, RZ, 0xc0, !PT ;  /* 0x00000f8034347812 */ /* 0x000fe400078ec0ff */
[----:B------:R-:W-:-:S04]  /*22a0*/  MOV R55, UR5 ;  /* 0x0000000500377c02 */ /* 0x000fc80008000f00 */
[----:B------:R-:W-:-:S04]  /*22b0*/  LEA R52, R55, R52, 0xc ;  /* 0x0000003437347211 */ /* 0x000fc800078e60ff */
[----:B------:R-:W-:-:S04]  /*22c0*/  IADD3 R52, PT, PT, R52, R53, RZ ;  /* 0x0000003534347210 */ /* 0x000fc80007ffe0ff */
[----:B------:R-:W-:-:S04]  /*22d0*/  SHF.L.U32 R81, R52, 0x1, RZ ;  /* 0x0000000134517819 */ /* 0x000fc800000006ff */
[C---:B------:R-:W-:Y:S01]  /*22e0*/  IADD3 R55, PT, PT, R81.reuse, 0x10, RZ ;  /* 0x0000001051377810 */ /* 0x040fe20007ffe0ff */
[C---:B-1----:R-:W-:Y:S01]  /*22f0*/  IMAD.WIDE.U32 R52, R81.reuse, 0x4, R82 ;  /* 0x0000000451347825 */ /* 0x042fe200078e0052 */
[----:B------:R-:W-:-:S03]  /*2300*/  IADD3 R57, PT, PT, R81, 0x20, RZ ;  /* 0x0000002051397810 */ /* 0x000fc60007ffe0ff */
[--C-:B------:R-:W-:Y:S02]  /*2310*/  IMAD.WIDE.U32 R54, R55, 0x4, R82.reuse ;  /* 0x0000000437367825 */ /* 0x100fe400078e0052 */
[----:B------:R-:W2:Y:S02]  /*2320*/  LDG.E.64 R52, desc[UR12][R52.64] ;  /* 0x0000000c34347981 */ /* 0x000ea4000c1e1b00 */
[----:B------:R-:W-:Y:S02]  /*2330*/  VIADD R59, R81, 0x30 ;  /* 0x00000030513b7836 */ /* 0x000fe40000000000 */
[--C-:B------:R-:W-:Y:S01]  /*2340*/  IMAD.WIDE.U32 R56, R57, 0x4, R82.reuse ;  /* 0x0000000439387825 */ /* 0x100fe200078e0052 */
[----:B------:R-:W3:Y:S01]  /*2350*/  LDG.E.64 R54, desc[UR12][R54.64] ;  /* 0x0000000c36367981 */ /* 0x000ee2000c1e1b00 */
[----:B------:R-:W-:Y:S02]  /*2360*/  IADD3 R61, PT, PT, R81, 0x40, RZ ;  /* 0x00000040513d7810 */ /* 0x000fe40007ffe0ff */
[--C-:B------:R-:W-:Y:S01]  /*2370*/  IMAD.WIDE.U32 R58, R59, 0x4, R82.reuse ;  /* 0x000000043b3a7825 */ /* 0x100fe200078e0052 */
[----:B------:R-:W-:Y:S01]  /*2380*/  IADD3 R63, PT, PT, R81, 0x50, RZ ;  /* 0x00000050513f7810 */ /* 0x000fe20007ffe0ff */
[----:B------:R-:W4:Y:S02]  /*2390*/  LDG.E.64 R56, desc[UR12][R56.64] ;  /* 0x0000000c38387981 */ /* 0x000f24000c1e1b00 */
[--C-:B------:R-:W-:Y:S01]  /*23a0*/  IMAD.WIDE.U32 R60, R61, 0x4, R82.reuse ;  /* 0x000000043d3c7825 */ /* 0x100fe200078e0052 */
[----:B------:R-:W-:Y:S01]  /*23b0*/  IADD3 R65, PT, PT, R81, 0x60, RZ ;  /* 0x0000006051417810 */ /* 0x000fe20007ffe0ff */
[----:B------:R-:W5:Y:S02]  /*23c0*/  LDG.E.64 R58, desc[UR12][R58.64] ;  /* 0x0000000c3a3a7981 */ /* 0x000f64000c1e1b00 */
        /* <DEDUP_REMOVED lines=24> */
[----:B------:R-:W-:-:S02]  /*2550*/  IMAD.WIDE.U32 R78, R79, 0x4, R82 ;  /* 0x000000044f4e7825 */ /* 0x000fc400078e0052 */
[----:B------:R-:W5:Y:S02]  /*2560*/  LDG.E.64 R76, desc[UR12][R76.64] ;  /* 0x0000000c4c4c7981 */ /* 0x000f64000c1e1b00 */
[----:B------:R-:W-:Y:S02]  /*2570*/  VIADD R115, R81, 0xf0 ;  /* 0x000000f051737836 */ /* 0x000fe40000000000 */
[--C-:B------:R-:W-:Y:S01]  /*2580*/  IMAD.WIDE.U32 R80, R107, 0x4, R82.reuse ;  /* 0x000000046b507825 */ /* 0x100fe200078e0052 */
[----:B------:R-:W5:Y:S03]  /*2590*/  LDG.E.64 R78, desc[UR12][R78.64] ;  /* 0x0000000c4e4e7981 */ /* 0x000f66000c1e1b00 */
[----:B------:R-:W-:Y:S02]  /*25a0*/  IMAD.WIDE.U32 R82, R115, 0x4, R82 ;  /* 0x0000000473527825 */ /* 0x000fe400078e0052 */
[----:B------:R-:W5:Y:S04]  /*25b0*/  LDG.E.64 R80, desc[UR12][R80.64] ;  /* 0x0000000c50507981 */ /* 0x000f68000c1e1b00 */
[----:B------:R-:W5:Y:S01]  /*25c0*/  LDG.E.64 R82, desc[UR12][R82.64] ;  /* 0x0000000c52527981 */ /* 0x000f62000c1e1b00 */
[----:B--2---:R-:W-:Y:S01]  /*25d0*/  FADD.FTZ R107, RZ, R52 ;  /* 0x00000034ff6b7221 */ /* 0x004fe20000010000 */
[----:B------:R-:W-:-:S03]  /*25e0*/  FADD.FTZ R52, RZ, R53 ;  /* 0x00000035ff347221 */ /* 0x000fc60000010000 */
[----:B---3--:R-:W-:Y:S01]  /*25f0*/  FADD.FTZ R107, R54, R107 ;  /* 0x0000006b366b7221 */ /* 0x008fe20000010000 */
[----:B------:R-:W-:-:S03]  /*2600*/  FADD.FTZ R52, R55, R52 ;  /* 0x0000003437347221 */ /* 0x000fc60000010000 */
[----:B----4-:R-:W-:Y:S01]  /*2610*/  FADD.FTZ R107, R56, R107 ;  /* 0x0000006b386b7221 */ /* 0x010fe20000010000 */
[----:B------:R-:W-:-:S03]  /*2620*/  FADD.FTZ R52, R57, R52 ;  /* 0x0000003439347221 */ /* 0x000fc60000010000 */
[----:B-----5:R-:W-:Y:S01]  /*2630*/  FADD.FTZ R107, R58, R107 ;  /* 0x0000006b3a6b7221 */ /* 0x020fe20000010000 */
        /* <DEDUP_REMOVED lines=24> */
[----:B------:R-:W-:-:S07]  /*27c0*/  FADD.FTZ R83, R83, R52 ;  /* 0x0000003453537221 */ /* 0x000fce0000010000 */
.L_x_57:
[----:B------:R-:W-:Y:S05]  /*27d0*/  BSYNC.RECONVERGENT B0 ;  /* 0x0000000000007941 */ /* 0x000fea0003800200 */
.L_x_56:
[----:B0-----:R-:W0:Y:S01]  /*27e0*/  SHFL.BFLY PT, R53, R82, 0x4, 0x1f ;  /* 0x0c801f0052357f89 */ /* 0x001e2200000e0000 */
[----:B------:R-:W1:Y:S01]  /*27f0*/  S2UR UR11, SR_CgaCtaId ;  /* 0x00000000000b79c3 */ /* 0x000e620000008800 */
[----:B------:R-:W-:Y:S01]  /*2800*/  LOP3.LUT P0, RZ, R0, 0x307, RZ, 0xc0, !PT ;  /* 0x0000030700ff7812 */ /* 0x000fe2000780c0ff */
[----:B------:R-:W-:Y:S01]  /*2810*/  UMOV UR5, 0x400 ;  /* 0x0000040000057882 */ /* 0x000fe20000000000 */
[----:B------:R-:W2:Y:S01]  /*2820*/  SHFL.BFLY PT, R52, R83, 0x4, 0x1f ;  /* 0x0c801f0053347f89 */ /* 0x000ea200000e0000 */
[----:B------:R-:W-:Y:S01]  /*2830*/  UIADD3 UR5, UPT, UPT, UR5, 0x6900, URZ ;  /* 0x0000690005057890 */ /* 0x000fe2000fffe0ff */
[----:B------:R-:W3:Y:S01]  /*2840*/  LDCU.64 UR18, c[0x0][0x380] ;  /* 0x00007000ff1277ac */ /* 0x000ee20008000a00 */
[----:B------:R-:W-:Y:S01]  /*2850*/  ULOP3.LUT UR4, UR4, 0x1, URZ, 0x3c, !UPT ;  /* 0x0000000104047892 */ /* 0x000fe2000f8e3cff */
[----:B0-----:R-:W-:Y:S01]  /*2860*/  FADD.FTZ R53, R53, R82 ;  /* 0x0000005235357221 */ /* 0x001fe20000010000 */
[----:B-1----:R-:W-:Y:S01]  /*2870*/  ULEA UR5, UR11, UR5, 0x18 ;  /* 0x000000050b057291 */ /* 0x002fe2000f8ec0ff */
[----:B--2---:R-:W-:-:S03]  /*2880*/  FADD.FTZ R52, R52, R83 ;  /* 0x0000005334347221 */ /* 0x004fc60000010000 */
[----:B------:R-:W0:Y:S04]  /*2890*/  SHFL.BFLY PT, R54, R53, 0x2, 0x1f ;  /* 0x0c401f0035367f89 */ /* 0x000e2800000e0000 */
[----:B------:R-:W1:Y:S01]  /*28a0*/  SHFL.BFLY PT, R55, R52, 0x2, 0x1f ;  /* 0x0c401f0034377f89 */ /* 0x000e6200000e0000 */
[----:B0-----:R-:W-:Y:S01]  /*28b0*/  FADD.FTZ R54, R53, R54 ;  /* 0x0000003635367221 */ /* 0x001fe20000010000 */
[----:B-1----:R-:W-:-:S04]  /*28c0*/  FADD.FTZ R55, R52, R55 ;  /* 0x0000003734377221 */ /* 0x002fc80000010000 */
[----:B------:R-:W0:Y:S01]  /*28d0*/  SHFL.BFLY PT, R57, R54, 0x1, 0x1f ;  /* 0x0c201f0036397f89 */ /* 0x000e2200000e0000 */
[----:B------:R-:W-:-:S03]  /*28e0*/  LEA R52, R104, UR5, 0x3 ;  /* 0x0000000568347c11 */ /* 0x000fc6000f8e18ff */
[----:B------:R-:W1:Y:S01]  /*28f0*/  SHFL.BFLY PT, R56, R55, 0x1, 0x1f ;  /* 0x0c201f0037387f89 */ /* 0x000e6200000e0000 */
[----:B0-----:R-:W-:Y:S01]  /*2900*/  FADD.FTZ R57, R54, R57 ;  /* 0x0000003936397221 */ /* 0x001fe20000010000 */
[----:B------:R-:W-:Y:S01]  /*2910*/  LEA R54, R103, UR5, 0x3 ;  /* 0x0000000567367c11 */ /* 0x000fe2000f8e18ff */
[----:B-1----:R-:W-:Y:S02]  /*2920*/  FADD.FTZ R53, R55, R56 ;  /* 0x0000003837357221 */ /* 0x002fe40000010000 */
[----:B------:R-:W-:Y:S02]  /*2930*/  @!P0 FMUL.FTZ R56, R57, 3.2552085031056776643e-05 ;  /* 0x3808888939388820 */ /* 0x000fe40000410000 */
[----:B------:R-:W-:-:S05]  /*2940*/  @!P0 FMUL.FTZ R57, R53, 3.2552085031056776643e-05 ;  /* 0x3808888935398820 */ /* 0x000fca0000410000 */
[----:B------:R-:W-:Y:S01]  /*2950*/  @!P0 STS.64 [R0+UR5], R56 ;  /* 0x0000003800008988 */ /* 0x000fe20008000a05 */
[----:B------:R-:W-:Y:S01]  /*2960*/  UMOV UR5, UR8 ;  /* 0x0000000800057c82 */ /* 0x000fe20008000000 */
[----:B------:R-:W-:Y:S06]  /*2970*/  BAR.SYNC.DEFER_BLOCKING 0x0 ;  /* 0x0000000000007b1d */ /* 0x000fec0000010000 */
[----:B------:R-:W0:Y:S04]  /*2980*/  LDS.64 R52, [R52] ;  /* 0x0000000034347984 */ /* 0x000e280000000a00 */
[----:B------:R-:W1:Y:S01]  /*2990*/  LDS.64 R54, [R54] ;  /* 0x0000000036367984 */ /* 0x000e620000000a00 */
[--C-:B0-----:R-:W-:Y:S01]  /*29a0*/  FADD.FTZ R27, R27, -R52.reuse ;  /* 0x800000341b1b7221 */ /* 0x101fe20000010000 */
[--C-:B------:R-:W-:Y:S01]  /*29b0*/  FADD.FTZ R26, R26, -R52.reuse ;  /* 0x800000341a1a7221 */ /* 0x100fe20000010000 */
[--C-:B------:R-:W-:Y:S01]  /*29c0*/  FADD.FTZ R28, R28, -R52.reuse ;  /* 0x800000341c1c7221 */ /* 0x100fe20000010000 */
[--C-:B------:R-:W-:Y:S01]  /*29d0*/  FADD.FTZ R31, R31, -R52.reuse ;  /* 0x800000341f1f7221 */ /* 0x100fe20000010000 */
[--C-:B------:R-:W-:Y:S01]  /*29e0*/  FADD.FTZ R29, R29, -R52.reuse ;  /* 0x800000341d1d7221 */ /* 0x100fe20000010000 */
[--C-:B------:R-:W-:Y:S01]  /*29f0*/  FADD.FTZ R33, R33, -R52.reuse ;  /* 0x8000003421217221 */ /* 0x100fe20000010000 */
[--C-:B------:R-:W-:Y:S01]  /*2a00*/  FADD.FTZ R35, R35, -R52.reuse ;  /* 0x8000003423237221 */ /* 0x100fe20000010000 */
[----:B------:R-:W-:Y:S01]  /*2a10*/  FADD.FTZ R37, R37, -R52 ;  /* 0x8000003425257221 */ /* 0x000fe20000010000 */
[--C-:B-1----:R-:W-:Y:S01]  /*2a20*/  FADD.FTZ R42, R42, -R54.reuse ;  /* 0x800000362a2a7221 */ /* 0x102fe20000010000 */
[--C-:B------:R-:W-:Y:S01]  /*2a30*/  FADD.FTZ R84, R84, -R54.reuse ;  /* 0x8000003654547221 */ /* 0x100fe20000010000 */
[--C-:B------:R-:W-:Y:S01]  /*2a40*/  FADD.FTZ R43, R43, -R54.reuse ;  /* 0x800000362b2b7221 */ /* 0x100fe20000010000 */
[--C-:B------:R-:W-:Y:S01]  /*2a50*/  FADD.FTZ R87, R87, -R54.reuse ;  /* 0x8000003657577221 */ /* 0x100fe20000010000 */
[--C-:B------:R-:W-:Y:S01]  /*2a60*/  FADD.FTZ R85, R85, -R54.reuse ;  /* 0x8000003655557221 */ /* 0x100fe20000010000 */
[--C-:B------:R-:W-:Y:S01]  /*2a70*/  FADD.FTZ R89, R89, -R54.reuse ;  /* 0x8000003659597221 */ /* 0x100fe20000010000 */
[--C-:B------:R-:W-:Y:S01]  /*2a80*/  FADD.FTZ R91, R91, -R54.reuse ;  /* 0x800000365b5b7221 */ /* 0x100fe20000010000 */
[----:B------:R-:W-:Y:S01]  /*2a90*/  FADD.FTZ R93, R93, -R54 ;  /* 0x800000365d5d7221 */ /* 0x000fe20000010000 */
[-C--:B------:R-:W-:Y:S01]  /*2aa0*/  FFMA.FTZ R24, -R24, R53.reuse, R27 ;  /* 0x0000003518187223 */ /* 0x080fe2000001011b */
[-C--:B------:R-:W-:Y:S01]  /*2ab0*/  FFMA.FTZ R26, -R3, R53.reuse, R26 ;  /* 0x00000035031a7223 */ /* 0x080fe2000001011a */
[-C--:B------:R-:W-:Y:S01]  /*2ac0*/  FFMA.FTZ R28, -R25, R53.reuse, R28 ;  /* 0x00000035191c7223 */ /* 0x080fe2000001011c */
[-C--:B------:R-:W-:Y:S01]  /*2ad0*/  FFMA.FTZ R30, -R30, R53.reuse, R31 ;  /* 0x000000351e1e7223 */ /* 0x080fe2000001011f */
[-C--:B------:R-:W-:Y:S01]  /*2ae0*/  FFMA.FTZ R32, -R32, R53.reuse, R29 ;  /* 0x0000003520207223 */ /* 0x080fe2000001011d */
[-C--:B------:R-:W-:Y:S01]  /*2af0*/  FFMA.FTZ R34, -R34, R53.reuse, R33 ;  /* 0x0000003522227223 */ /* 0x080fe20000010121 */
[-C--:B------:R-:W-:Y:S01]  /*2b00*/  FFMA.FTZ R36, -R36, R53.reuse, R35 ;  /* 0x0000003524247223 */ /* 0x080fe20000010123 */
[----:B------:R-:W-:Y:S01]  /*2b10*/  FFMA.FTZ R38, -R38, R53, R37 ;  /* 0x0000003526267223 */ /* 0x000fe20000010125 */
        /* <DEDUP_REMOVED lines=8> */
[C---:B------:R-:W-:Y:S01]  /*2ba0*/  FMUL.FTZ R27, R23.reuse, R24 ;  /* 0x00000018171b7220 */ /* 0x040fe20000410000 */
[C---:B------:R-:W-:Y:S01]  /*2bb0*/  FMUL.FTZ R26, R23.reuse, R26 ;  /* 0x0000001a171a7220 */ /* 0x040fe20000410000 */
[C---:B------:R-:W-:Y:S01]  /*2bc0*/  FMUL.FTZ R3, R23.reuse, R28 ;  /* 0x0000001c17037220 */ /* 0x040fe20000410000 */
[C---:B------:R-:W-:Y:S01]  /*2bd0*/  FMUL.FTZ R30, R23.reuse, R30 ;  /* 0x0000001e171e7220 */ /* 0x040fe20000410000 */
[C---:B------:R-:W-:Y:S01]  /*2be0*/  FMUL.FTZ R32, R23.reuse, R32 ;  /* 0x0000002017207220 */ /* 0x040fe20000410000 */
[C---:B------:R-:W-:Y:S01]  /*2bf0*/  FMUL.FTZ R29, R23.reuse, R34 ;  /* 0x00000022171d7220 */ /* 0x040fe20000410000 */
[C---:B------:R-:W-:Y:S01]  /*2c00*/  FMUL.FTZ R36, R23.reuse, R36 ;  /* 0x0000002417247220 */ /* 0x040fe20000410000 */
[----:B------:R-:W-:Y:S01]  /*2c10*/  FMUL.FTZ R31, R23, R38 ;  /* 0x00000026171f7220 */ /* 0x000fe20000410000 */
[----:B---3--:R-:W-:Y:S01]  /*2c20*/  IADD3 R24, P0, PT, R21, UR18, RZ ;  /* 0x0000001215187c10 */ /* 0x008fe2000ff1e0ff */
        /* <DEDUP_REMOVED lines=8> */
[----:B------:R-:W-:-:S02]  /*2cb0*/  IADD3.X R25, PT, PT, R22, UR19, RZ, P0, !PT ;  /* 0x0000001316197c10 */ /* 0x000fc400087fe4ff */
[----:B------:R-:W-:Y:S02]  /*2cc0*/  F2FP.BF16.F32.PACK_AB R30, R30, R27 ;  /* 0x0000001b1e1e723e */ /* 0x000fe400000010ff */
[----:B------:R-:W-:Y:S02]  /*2cd0*/  F2FP.BF16.F32.PACK_AB R36, R31, R36 ;  /* 0x000000241f24723e */ /* 0x000fe400000010ff */
[----:B------:R-:W-:Y:S02]  /*2ce0*/  F2FP.BF16.F32.PACK_AB R26, R3, R26 ;  /* 0x0000001a031a723e */ /* 0x000fe400000010ff */
[----:B------:R-:W-:Y:S02]  /*2cf0*/  F2FP.BF16.F32.PACK_AB R22, R29, R32 ;  /* 0x000000201d16723e */ /* 0x000fe400000010ff */
[----:B------:R-:W-:Y:S02]  /*2d00*/  F2FP.BF16.F32.PACK_AB R27, R5, R42 ;  /* 0x0000002a051b723e */ /* 0x000fe400000010ff */
[----:B------:R-:W-:-:S02]  /*2d10*/  F2FP.BF16.F32.PACK_AB R31, R21, R40 ;  /* 0x00000028151f723e */ /* 0x000fc400000010ff */
[----:B------:R-:W-:Y:S01]  /*2d20*/  F2FP.BF16.F32.PACK_AB R23, R23, R88 ;  /* 0x000000581717723e */ /* 0x000fe200000010ff */
[----:B------:R0:W-:Y:S01]  /*2d30*/  STG.E.64 desc[UR12][R24.64], R26 ;  /* 0x0000001a18007986 */ /* 0x0001e2000c101b0c */
[----:B------:R-:W-:-:S03]  /*2d40*/  F2FP.BF16.F32.PACK_AB R37, R39, R92 ;  /* 0x0000005c2725723e */ /* 0x000fc600000010ff */
[----:B------:R0:W-:Y:S04]  /*2d50*/  STG.E.64 desc[UR12][R24.64+0xf00], R30 ;  /* 0x000f001e18007986 */ /* 0x0001e8000c101b0c */
[----:B------:R0:W-:Y:S04]  /*2d60*/  STG.E.64 desc[UR12][R24.64+0x1e00], R22 ;  /* 0x001e001618007986 */ /* 0x0001e8000c101b0c */
[----:B------:R0:W-:Y:S01]  /*2d70*/  STG.E.64 desc[UR12][R24.64+0x2d00], R36 ;  /* 0x002d002418007986 */ /* 0x0001e2000c101b0c */
[----:B------:R-:W-:Y:S05]  /*2d80*/  BRA.U !UP0, `(.L_x_58) ;  /* 0xffffffdd08b07547 */ /* 0x000fea000b83ffff */
.L_x_46:
[----:B------:R-:W-:-:S04]  /*2d90*/  ULEA UR8, UR9, UR16, 0x7 ;  /* 0x0000001009087291 */ /* 0x000fc8000f8e38ff */
[----:B------:R-:W-:-:S04]  /*2da0*/  USHF.L.U32 UR8, UR8, 0x5, URZ ;  /* 0x0000000508087899 */ /* 0x000fc800080006ff */
[----:B------:R-:W-:-:S06]  /*2db0*/  UISETP.GT.AND UP0, UPT, UR8, 0x3bf, UPT ;  /* 0x000003bf0800788c */ /* 0x000fcc000bf04270 */
[----:B------:R-:W-:-:S13]  /*2dc0*/  PLOP3.LUT P0, PT, PT, PT, UP0, 0x80, 0x8 ;  /* 0x000000000008781c */ /* 0x000fda0003f0f008 */
[----:B------:R-:W-:Y:S05]  /*2dd0*/  @P0 EXIT ;  /* 0x000000000000094d */ /* 0x000fea0003800000 */
[----:B------:R-:W1:Y:S01]  /*2de0*/  S2R R11, SR_TID.X ;  /* 0x00000000000b7919 */ /* 0x000e620000002100 */
[----:B------:R-:W-:Y:S01]  /*2df0*/  UISETP.LT.U32.AND UP0, UPT, UR14, 0x1, UPT ;  /* 0x000000010e00788c */ /* 0x000fe2000bf01070 */
[----:B------:R-:W2:Y:S01]  /*2e00*/  S2UR UR5, SR_CgaCtaId ;  /* 0x00000000000579c3 */ /* 0x000ea20000008800 */
[----:B------:R-:W3:Y:S02]  /*2e10*/  LDCU.64 UR10, c[0x0][0x3d0] ;  /* 0x00007a00ff0a77ac */ /* 0x000ee40008000a00 */
[----:B------:R-:W-:-:S04]  /*2e20*/  UISETP.LT.AND.EX UP0, UPT, UR15, URZ, UPT, UP0 ;  /* 0x000000ff0f00728c */ /* 0x000fc8000bf01300 */
[----:B------:R-:W-:Y:S02]  /*2e30*/  USEL UR7, UR14, 0x1, UP0 ;  /* 0x000000010e077887 */ /* 0x000fe40008000000 */
[----:B------:R-:W-:Y:S02]  /*2e40*/  USEL UR4, UR15, URZ, UP0 ;  /* 0x000000ff0f047287 */ /* 0x000fe40008000000 */
[----:B------:R-:W-:Y:S02]  /*2e50*/  USHF.L.U32 UR9, UR7, 0x7, URZ ;  /* 0x0000000707097899 */ /* 0x000fe400080006ff */
[----:B------:R-:W-:-:S03]  /*2e60*/  USHF.L.U64.HI UR7, UR7, 0x7, UR4 ;  /* 0x0000000707077899 */ /* 0x000fc60008010204 */
[----:B------:R-:W-:-:S03]  /*2e70*/  UMOV UR4, 0x400 ;  /* 0x0000040000047882 */ /* 0x000fc60000000000 */
[----:B------:R-:W-:Y:S01]  /*2e80*/  MOV R9, UR7 ;  /* 0x0000000700097c02 */ /* 0x000fe20008000f00 */
[----:B--2---:R-:W-:Y:S02]  /*2e90*/  ULEA UR4, UR5, UR4, 0x18 ;  /* 0x0000000405047291 */ /* 0x004fe4000f8ec0ff */
[----:B---3--:R-:W-:Y:S01]  /*2ea0*/  UIADD3 UR5, UP0, UPT, UR10, 0x80800, URZ ;  /* 0x000808000a057890 */ /* 0x008fe2000ff1e0ff */
[----:B-1----:R-:W-:-:S03]  /*2eb0*/  SHF.R.U32.HI R0, RZ, 0x5, R11 ;  /* 0x00000005ff007819 */ /* 0x002fc6000001160b */
[----:B------:R-:W-:Y:S01]  /*2ec0*/  UIADD3.X UR6, UPT, UPT, URZ, UR11, URZ, UP0, !UPT ;  /* 0x0000000bff067290 */ /* 0x000fe200087fe4ff */
[C---:B------:R-:W-:Y:S02]  /*2ed0*/  LOP3.LUT R40, R11.reuse, 0x1f, RZ, 0xc0, !PT ;  /* 0x0000001f0b287812 */ /* 0x040fe400078ec0ff */
[----:B------:R-:W-:Y:S02]  /*2ee0*/  LOP3.LUT R7, RZ, R0, RZ, 0x33, !PT ;  /* 0x00000000ff077212 */ /* 0x000fe400078e33ff */
[----:B------:R-:W-:Y:S02]  /*2ef0*/  LOP3.LUT R41, R11, 0xf, RZ, 0xc0, !PT ;  /* 0x0000000f0b297812 */ /* 0x000fe400078ec0ff */
        /* <DEDUP_REMOVED lines=8> */
[----:B------:R-:W-:Y:S02]  /*2f80*/  SHF.R.U32.HI R4, RZ, 0x4, R11 ;  /* 0x00000004ff047819 */ /* 0x000fe4000001160b */
[----:B------:R-:W-:Y:S01]  /*2f90*/  LEA R5, R0, UR4, 0x7 ;  /* 0x0000000400057c11 */ /* 0x000fe2000f8e38ff */
[----:B------:R-:W-:-:S05]  /*2fa0*/  IMAD.WIDE.U32.X R2, R9, -0x77777778, R6, P0 ;  /* 0x8888888809027825 */ /* 0x000fca00000e0406 */
[----:B------:R-:W-:Y:S02]  /*2fb0*/  SHF.R.U64 R38, R2, 0x3, R3 ;  /* 0x0000000302267819 */ /* 0x000fe40000001203 */
[----:B------:R-:W-:Y:S02]  /*2fc0*/  LOP3.LUT R2, R4, 0x1e, RZ, 0xc0, !PT ;  /* 0x0000001e04027812 */ /* 0x000fe400078ec0ff */
[----:B0-----:R-:W-:Y:S02]  /*2fd0*/  IADD3 R37, P1, PT, R38, 0x1, RZ ;  /* 0x0000000126257810 */ /* 0x001fe40007f3e0ff */
[----:B------:R-:W-:Y:S02]  /*2fe0*/  LOP3.LUT R2, R2, 0x1f, R11, 0x78, !PT ;  /* 0x0000001f02027812 */ /* 0x000fe400078e780b */
[----:B------:R-:W-:Y:S02]  /*2ff0*/  LOP3.LUT R36, R37, 0x7, RZ, 0xc0, !PT ;  /* 0x0000000725247812 */ /* 0x000fe400078ec0ff */
[----:B------:R-:W-:-:S02]  /*3000*/  LEA R5, R2, R5, 0x2 ;  /* 0x0000000502057211 */ /* 0x000fc400078e10ff */
[----:B------:R-:W-:Y:S02]  /*3010*/  IADD3 R6, P2, PT, R36, -0x1, RZ ;  /* 0xffffffff24067810 */ /* 0x000fe40007f5e0ff */
[----:B------:R-:W-:Y:S02]  /*3020*/  SHF.L.U32 R2, R11, 0x7, RZ ;  /* 0x000000070b027819 */ /* 0x000fe400000006ff */
[----:B------:R-:W-:Y:S02]  /*3030*/  ISETP.GE.U32.AND P0, PT, R6, 0x3, PT ;  /* 0x000000030600780c */ /* 0x000fe40003f06070 */
[----:B------:R-:W-:Y:S02]  /*3040*/  LEA.HI.X R10, R3, RZ, RZ, 0x1d, P1 ;  /* 0x000000ff030a7211 */ /* 0x000fe400008fecff */
[----:B------:R-:W-:Y:S01]  /*3050*/  LOP3.LUT R7, R2, 0x780, RZ, 0xc0, !PT ;  /* 0x0000078002077812 */ /* 0x000fe200078ec0ff */
[----:B------:R-:W-:Y:S01]  /*3060*/  IMAD.WIDE.U32 R2, R0, 0x3c0, RZ ;  /* 0x000003c000027825 */ /* 0x000fe200078e00ff */
[----:B------:R-:W-:-:S02]  /*3070*/  IADD3.X R6, PT, PT, RZ, -0x1, RZ, P2, !PT ;  /* 0xffffffffff067810 */ /* 0x000fc400017fe4ff */
[----:B------:R-:W-:Y:S02]  /*3080*/  IADD3 R7, PT, PT, R7, UR4, RZ ;  /* 0x0000000407077c10 */ /* 0x000fe4000fffe0ff */
[----:B------:R-:W-:Y:S02]  /*3090*/  ISETP.GE.U32.AND.EX P0, PT, R6, RZ, PT, P0 ;  /* 0x000000ff0600720c */ /* 0x000fe40003f06100 */
[----:B------:R-:W-:Y:S02]  /*30a0*/  SHF.L.U32 R6, R11, 0x1, RZ ;  /* 0x000000010b067819 */ /* 0x000fe400000006ff */
[----:B------:R-:W-:Y:S02]  /*30b0*/  LOP3.LUT R8, R2, 0x1f, R11, 0xf8, !PT ;  /* 0x0000001f02087812 */ /* 0x000fe400078ef80b */
[----:B------:R-:W-:Y:S02]  /*30c0*/  LOP3.LUT R9, R37, 0xfffffff8, RZ, 0xc0, !PT ;  /* 0xfffffff825097812 */ /* 0x000fe400078ec0ff */
[----:B------:R-:W-:-:S07]  /*30d0*/  LOP3.LUT R10, R10, 0x3fffffff, RZ, 0xc0, !PT ;  /* 0x3fffffff0a0a7812 */ /* 0x000fce00078ec0ff */
.L_x_69:
[----:B------:R-:W-:Y:S01]  /*30e0*/  ISETP.LT.U32.AND P1, PT, R0, UR9, PT ;  /* 0x0000000900007c0c */ /* 0x000fe2000bf21070 */
[----:B------:R-:W-:Y:S01]  /*30f0*/  BSSY.RECONVERGENT B0, `(.L_x_59) ;  /* 0x0000065000007945 */ /* 0x000fe20003800200 */
[----:B0-----:R-:W-:Y:S02]  /*3100*/  MOV R11, UR7 ;  /* 0x00000007000b7c02 */ /* 0x001fe40008000f00 */
[----:B------:R-:W-:Y:S02]  /*3110*/  MOV R20, RZ ;  /* 0x000000ff00147202 */ /* 0x000fe40000000f00 */
[----:B------:R-:W-:Y:S01]  /*3120*/  ISETP.GT.AND.EX P1, PT, R11, RZ, PT, P1 ;  /* 0x000000ff0b00720c */ /* 0x000fe20003f24310 */
[----:B------:R-:W-:-:S12]  /*3130*/  HFMA2 R11, -RZ, RZ, 0, 0 ;  /* 0x00000000ff0b7431 */ /* 0x000fd800000001ff */
[----:B-12---:R-:W-:Y:S05]  /*3140*/  @!P1 BRA `(.L_x_60) ;  /* 0x00000004007c9947 */ /* 0x006fea0003800000 */
[----:B------:R-:W-:Y:S02]  /*3150*/  USHF.R.S32.HI UR4, URZ, 0x1f, UR8 ;  /* 0x0000001fff047899 */ /* 0x000fe40008011408 */
[----:B------:R-:W-:Y:S01]  /*3160*/  IADD3 R11, P1, PT, R8, UR8, RZ ;  /* 0x00000008080b7c10 */ /* 0x000fe2000ff3e0ff */
[----:B------:R-:W-:Y:S01]  /*3170*/  BSSY.RECONVERGENT B1, `(.L_x_61) ;  /* 0x000002d000017945 */ /* 0x000fe20003800200 */
[----:B------:R-:W-:Y:S01]  /*3180*/  IMAD.MOV.U32 R20, RZ, RZ, RZ ;  /* 0x000000ffff147224 */ /* 0x000fe200078e00ff */
[----:B------:R-:W-:Y:S02]  /*3190*/  MOV R35, R9 ;  /* 0x0000000900237202 */ /* 0x000fe40000000f00 */
[----:B------:R-:W-:Y:S02]  /*31a0*/  IADD3.X R16, PT, PT, R3, UR4, RZ, P1, !PT ;  /* 0x0000000403107c10 */ /* 0x000fe40008ffe4ff */
[----:B------:R-:W-:Y:S02]  /*31b0*/  LEA R14, P2, R11, UR5, 0x3 ;  /* 0x000000050b0e7c11 */ /* 0x000fe4000f8418ff */
[----:B------:R-:W-:-:S02]  /*31c0*/  IADD3 R12, P1, PT, R40, UR8, RZ ;  /* 0x00000008280c7c10 */ /* 0x000fc4000ff3e0ff */
[----:B------:R-:W-:Y:S02]  /*31d0*/  LEA.HI.X R15, R11, UR6, R16, 0x3, P2 ;  /* 0x000000060b0f7c11 */ /* 0x000fe400090f1c10 */
[----:B------:R-:W-:Y:S02]  /*31e0*/  MOV R39, R10 ;  /* 0x0000000a00277202 */ /* 0x000fe40000000f00 */
[----:B------:R-:W-:Y:S02]  /*31f0*/  MOV R21, R0 ;  /* 0x0000000000157202 */ /* 0x000fe40000000f00 */
[----:B------:R-:W-:Y:S02]  /*3200*/  MOV R34, RZ ;  /* 0x000000ff00227202 */ /* 0x000fe40000000f00 */
[----:B------:R-:W-:Y:S02]  /*3210*/  MOV R11, RZ ;  /* 0x000000ff000b7202 */ /* 0x000fe40000000f00 */
[----:B------:R-:W-:-:S07]  /*3220*/  IADD3.X R13, PT, PT, RZ, UR4, RZ, P1, !PT ;  /* 0x00000004ff0d7c10 */ /* 0x000fce0008ffe4ff */
.L_x_62:
[----:B------:R-:W2:Y:S04]  /*3230*/  LDG.E.64 R16, desc[UR12][R14.64+-0x70800] ;  /* 0xf8f8000c0e107981 */ /* 0x000ea8000c1e1b00 */
[----:B------:R-:W3:Y:S04]  /*3240*/  LDG.E.64 R18, desc[UR12][R14.64+-0x54600] ;  /* 0xfaba000c0e127981 */ /* 0x000ee8000c1e1b00 */
[----:B------:R-:W4:Y:S04]  /*3250*/  LDG.E.64 R22, desc[UR12][R14.64+-0x38400] ;  /* 0xfc7c000c0e167981 */ /* 0x000f28000c1e1b00 */
[----:B------:R-:W5:Y:S04]  /*3260*/  LDG.E.64 R24, desc[UR12][R14.64+-0x1c200] ;  /* 0xfe3e000c0e187981 */ /* 0x000f68000c1e1b00 */
[----:B------:R-:W5:Y:S04]  /*3270*/  LDG.E.64 R26, desc[UR12][R14.64] ;  /* 0x0000000c0e1a7981 */ /* 0x000f68000c1e1b00 */
[----:B------:R-:W5:Y:S04]  /*3280*/  LDG.E.64 R28, desc[UR12][R14.64+0x1c200] ;  /* 0x01c2000c0e1c7981 */ /* 0x000f68000c1e1b00 */
[----:B------:R-:W5:Y:S04]  /*3290*/  LDG.E.64 R30, desc[UR12][R14.64+0x38400] ;  /* 0x0384000c0e1e7981 */ /* 0x000f68000c1e1b00 */
[----:B------:R0:W5:Y:S01]  /*32a0*/  LDG.E.64 R32, desc[UR12][R14.64+0x54600] ;  /* 0x0546000c0e207981 */ /* 0x000162000c1e1b00 */
[----:B------:R-:W-:-:S02]  /*32b0*/  IADD3 R35, P1, PT, R35, -0x8, RZ ;  /* 0xfffffff823237810 */ /* 0x000fc40007f3e0ff */
[----:B------:R-:W-:Y:S02]  /*32c0*/  IADD3 R21, P2, PT, R21, 0x78, RZ ;  /* 0x0000007815157810 */ /* 0x000fe40007f5e0ff */
[----:B------:R-:W-:Y:S02]  /*32d0*/  IADD3.X R39, PT, PT, R39, -0x1, RZ, P1, !PT ;  /* 0xffffffff27277810 */ /* 0x000fe40000ffe4ff */
[----:B------:R-:W-:Y:S02]  /*32e0*/  ISETP.NE.U32.AND P1, PT, R35, RZ, PT ;  /* 0x000000ff2300720c */ /* 0x000fe40003f25070 */
[----:B------:R-:W-:Y:S02]  /*32f0*/  IADD3.X R34, PT, PT, RZ, R34, RZ, P2, !PT ;  /* 0x00000022ff227210 */ /* 0x000fe400017fe4ff */
[----:B------:R-:W-:Y:S02]  /*3300*/  ISETP.NE.AND.EX P1, PT, R39, RZ, PT, P1 ;  /* 0x000000ff2700720c */ /* 0x000fe40003f25310 */
[----:B0-----:R-:W-:-:S04]  /*3310*/  IADD3 R14, P3, PT, R14, 0xe1000, RZ ;  /* 0x000e10000e0e7810 */ /* 0x001fc80007f7e0ff */
        /* <DEDUP_REMOVED lines=16> */
[----:B------:R-:W-:Y:S01]  /*3420*/  FADD.FTZ R20, R20, R33 ;  /* 0x0000002114147221 */ /* 0x000fe20000010000 */
[----:B------:R-:W-:Y:S06]  /*3430*/  @P1 BRA `(.L_x_62) ;  /* 0xfffffffc007c1947 */ /* 0x000fec000383ffff */
[----:B------:R-:W-:Y:S05]  /*3440*/  BSYNC.RECONVERGENT B1 ;  /* 0x0000000000017941 */ /* 0x000fea0003800200 */
.L_x_61:
[----:B------:R-:W-:-:S04]  /*3450*/  ISETP.NE.U32.AND P1, PT, R36, RZ, PT ;  /* 0x000000ff2400720c */ /* 0x000fc80003f25070 */
[----:B------:R-:W-:-:S13]  /*3460*/  ISETP.NE.AND.EX P1, PT, RZ, RZ, PT, P1 ;  /* 0x000000ffff00720c */ /* 0x000fda0003f25310 */
[----:B------:R-:W-:Y:S05]  /*3470*/  @!P1 BRA `(.L_x_60) ;  /* 0x0000000000b09947 */ /* 0x000fea0003800000 */
[----:B------:R-:W-:Y:S01]  /*3480*/  BSSY.RECONVERGENT B1, `(.L_x_63) ;  /* 0x0000011000017945 */ /* 0x000fe20003800200 */
[----:B------:R-:W-:-:S03]  /*3490*/  LOP3.LUT P1, RZ, R37, 0x3, RZ, 0xc0, !PT ;  /* 0x0000000325ff7812 */ /* 0x000fc6000782c0ff */
[----:B------:R-:W-:Y:S10]  /*34a0*/  @!P0 BRA `(.L_x_64) ;  /* 0x0000000000388947 */ /* 0x000ff40003800000 */
        /* <DEDUP_REMOVED lines=14> */
.L_x_64:
[----:B------:R-:W-:Y:S05]  /*3590*/  BSYNC.RECONVERGENT B1 ;  /* 0x0000000000017941 */ /* 0x000fea0003800200 */
.L_x_63:
[----:B------:R-:W-:Y:S05]  /*35a0*/  @!P1 BRA `(.L_x_60) ;  /* 0x0000000000649947 */ /* 0x000fea0003800000 */
[C---:B------:R-:W-:Y:S02]  /*35b0*/  LOP3.LUT P2, RZ, R38.reuse, 0x3, RZ, 0xc0, !PT ;  /* 0x0000000326ff7812 */ /* 0x040fe4000784c0ff */
[----:B------:R-:W-:-:S11]  /*35c0*/  LOP3.LUT P1, RZ, R38, 0x1, RZ, 0xc0, !PT ;  /* 0x0000000126ff7812 */ /* 0x000fd6000782c0ff */
[----:B------:R-:W0:Y:S01]  /*35d0*/  @P2 LDC.64 R18, c[0x0][0x3d0] ;  /* 0x0000f400ff122b82 */ /* 0x000e220000000a00 */
[C---:B------:R-:W-:Y:S01]  /*35e0*/  @P2 IMAD.WIDE.U32 R16, R21.reuse, 0x3c0, R12 ;  /* 0x000003c015102825 */ /* 0x040fe200078e000c */
[----:B------:R-:W-:-:S03]  /*35f0*/  @P2 IADD3 R21, P3, PT, R21, 0x1e, RZ ;  /* 0x0000001e15152810 */ /* 0x000fc60007f7e0ff */
[----:B------:R-:W-:Y:S01]  /*3600*/  @P2 IMAD R15, R34, 0x3c0, RZ ;  /* 0x000003c0220f2824 */ /* 0x000fe200078e02ff */
[----:B------:R-:W-:Y:S01]  /*3610*/  @P2 IADD3.X R34, PT, PT, RZ, R34, RZ, P3, !PT ;  /* 0x00000022ff222210 */ /* 0x000fe20001ffe4ff */
[----:B------:R-:W-:Y:S01]  /*3620*/  @!P1 IMAD.WIDE.U32 R12, R21, 0x3c0, R12 ;  /* 0x000003c0150c9825 */ /* 0x000fe200078e000c */
[----:B------:R-:W1:Y:S02]  /*3630*/  @!P1 LDC.64 R22, c[0x0][0x3d0] ;  /* 0x0000f400ff169b82 */ /* 0x000e640000000a00 */
[----:B------:R-:W-:Y:S01]  /*3640*/  @P2 IADD3 R15, PT, PT, R17, R15, RZ ;  /* 0x0000000f110f2210 */ /* 0x000fe20007ffe0ff */
[----:B------:R-:W-:-:S05]  /*3650*/  @!P1 IMAD R17, R34, 0x3c0, RZ ;  /* 0x000003c022119824 */ /* 0x000fca00078e02ff */
[----:B------:R-:W-:Y:S02]  /*3660*/  @!P1 IADD3 R13, PT, PT, R13, R17, RZ ;  /* 0x000000110d0d9210 */ /* 0x000fe40007ffe0ff */
[----:B0-----:R-:W-:-:S04]  /*3670*/  @P2 LEA R14, P3, R16, R18, 0x3 ;  /* 0x00000012100e2211 */ /* 0x001fc800078618ff */
[----:B------:R-:W-:Y:S02]  /*3680*/  @P2 LEA.HI.X R15, R16, R19, R15, 0x3, P3 ;  /* 0x00000013100f2211 */ /* 0x000fe400018f1c0f */
[----:B-1----:R-:W-:-:S03]  /*3690*/  @!P1 LEA R16, P3, R12, R22, 0x3 ;  /* 0x000000160c109211 */ /* 0x002fc600078618ff */
[----:B------:R-:W2:Y:S01]  /*36a0*/  @P2 LDG.E.64 R18, desc[UR12][R14.64+0x10000] ;  /* 0x0100000c0e122981 */ /* 0x000ea2000c1e1b00 */
[----:B------:R-:W-:-:S03]  /*36b0*/  @!P1 LEA.HI.X R17, R12, R23, R13, 0x3, P3 ;  /* 0x000000170c119211 */ /* 0x000fc600018f1c0d */
        /* <DEDUP_REMOVED lines=8> */
.L_x_60:
[----:B------:R-:W-:Y:S05]  /*3740*/  BSYNC.RECONVERGENT B0 ;  /* 0x0000000000007941 */ /* 0x000fea0003800200 */
.L_x_59:
[----:B------:R0:W-:Y:S01]  /*3750*/  STS [R5], R11 ;  /* 0x0000000b05007388 */ /* 0x0001e20000000800 */
[----:B------:R-:W1:Y:S01]  /*3760*/  LDC.64 R16, c[0x0][0x388] ;  /* 0x0000e200ff107b82 */ /* 0x000e620000000a00 */
[----:B------:R-:W-:Y:S01]  /*3770*/  ISETP.NE.AND P1, PT, R41, 0xf, PT ;  /* 0x0000000f2900780c */ /* 0x000fe20003f25270 */
[----:B------:R-:W-:Y:S01]  /*3780*/  IMAD.MOV.U32 R21, RZ, RZ, R4 ;  /* 0x000000ffff157224 */ /* 0x000fe200078e0004 */
[----:B------:R0:W-:Y:S05]  /*3790*/  STS [R5+0x780], R20 ;  /* 0x0007801405007388 */ /* 0x0001ea0000000800 */
[----:B------:R-:W2:Y:S08]  /*37a0*/  LDC.64 R18, c[0x0][0x390] ;  /* 0x0000e400ff127b82 */ /* 0x000eb00000000a00 */
[----:B0-----:R-:W-:Y:S06]  /*37b0*/  BAR.SYNC.DEFER_BLOCKING 0x0 ;  /* 0x0000000000007b1d */ /* 0x001fec0000010000 */
.L_x_68:
[----:B0-----:R-:W-:Y:S01]  /*37c0*/  @P1 LOP3.LUT R12, R21, 0x1e, R6, 0x78, !PT ;  /* 0x0000001e150c1812 */ /* 0x001fe200078e7806 */
[----:B------:R-:W-:Y:S01]  /*37d0*/  HFMA2 R11, -RZ, RZ, 0, 0 ;  /* 0x00000000ff0b7431 */ /* 0x000fe200000001ff */
[----:B------:R-:W-:Y:S01]  /*37e0*/  UMOV UR4, 0xffff ;  /* 0x0000ffff00047882 */ /* 0x000fe20000000000 */
[----:B------:R-:W-:Y:S02]  /*37f0*/  ISETP.NE.AND P2, PT, R41, RZ, PT ;  /* 0x000000ff2900720c */ /* 0x000fe40003f45270 */
[----:B------:R-:W-:Y:S02]  /*3800*/  @P1 LEA R13, R12, R7, 0x2 ;  /* 0x000000070c0d1211 */ /* 0x000fe400078e10ff */
[----:B------:R-:W-:-:S03]  /*3810*/  MOV R12, RZ ;  /* 0x000000ff000c7202 */ /* 0x000fc60000000f00 */
[----:B------:R0:W3:Y:S04]  /*3820*/  @P1 LDS R11, [R13] ;  /* 0x000000000d0b1984 */ /* 0x0000e80000000800 */
[----:B------:R0:W4:Y:S01]  /*3830*/  @P1 LDS R12, [R13+0x780] ;  /* 0x000780000d0c1984 */ /* 0x0001220000000800 */
[----:B------:R-:W-:Y:S05]  /*3840*/  BRA.DIV UR4, `(.L_x_65) ;  /* 0x0000000204b07947 */ /* 0x000fea000b800000 */
[----:B------:R-:W-:Y:S02]  /*3850*/  MOV R22, 0xffff ;  /* 0x0000ffff00167802 */ /* 0x000fe40000000f00 */
[----:B------:R-:W-:Y:S02]  /*3860*/  MOV R23, 0xffff ;  /* 0x0000ffff00177802 */ /* 0x000fe40000000f00 */
[----:B------:R-:W-:Y:S01]  /*3870*/  MOV R25, 0xffff ;  /* 0x0000ffff00197802 */ /* 0x000fe20000000f00 */
[----:B---3--:R-:W3:Y:S01]  /*3880*/  SHFL.BFLY PT, R14, R11, 0x8, 0x101f ;  /* 0x0d101f000b0e7f89 */ /* 0x008ee200000e0000 */
[----:B------:R-:W-:Y:S02]  /*3890*/  MOV R24, 0xffff ;  /* 0x0000ffff00187802 */ /* 0x000fe40000000f00 */
[----:B------:R-:W-:Y:S01]  /*38a0*/  MOV R26, 0xffff ;  /* 0x0000ffff001a7802 */ /* 0x000fe20000000f00 */
[----:B0---4-:R-:W0:Y:S01]  /*38b0*/  SHFL.BFLY PT, R13, R12, 0x8, 0x101f ;  /* 0x0d101f000c0d7f89 */ /* 0x011e2200000e0000 */
[----:B------:R-:W-:-:S02]  /*38c0*/  MOV R27, 0xffff ;  /* 0x0000ffff001b7802 */ /* 0x000fc40000000f00 */
        /* <DEDUP_REMOVED lines=15> */
.L_x_79:
[----:B------:R-:W-:Y:S01]  /*39c0*/  BSSY.RECONVERGENT B0, `(.L_x_66) ;  /* 0x000000a000007945 */ /* 0x000fe20003800200 */
[----:B----4-:R-:W-:-:S03]  /*39d0*/  FADD.FTZ R12, R11, R12 ;  /* 0x0000000c0b0c7221 */ /* 0x010fc60000010000 */
[----:B------:R-:W-:Y:S05]  /*39e0*/  @P2 BRA `(.L_x_67) ;  /* 0x00000000001c2947 */ /* 0x000fea0003800000 */
[----:B------:R-:W-:Y:S02]  /*39f0*/  IADD3 R15, PT, PT, R21, UR8, RZ ;  /* 0x00000008150f7c10 */ /* 0x000fe4000fffe0ff */
[----:B------:R-:W-:-:S03]  /*3a00*/  F2FP.BF16.F32.PACK_AB R11, R12, R23 ;  /* 0x000000170c0b723e */ /* 0x000fc600000010ff */
[----:B-1----:R-:W-:Y:S01]  /*3a10*/  IMAD.WIDE R12, R15, 0x2, R16 ;  /* 0x000000020f0c7825 */ /* 0x002fe200078e0210 */
[----:B------:R-:W-:-:S03]  /*3a20*/  PRMT R20, R11, 0x7632, R20 ;  /* 0x000076320b147816 */ /* 0x000fc60000000014 */
[----:B--2---:R-:W-:Y:S01]  /*3a30*/  IMAD.WIDE R14, R15, 0x2, R18 ;  /* 0x000000020f0e7825 */ /* 0x004fe200078e0212 */
[----:B------:R0:W-:Y:S04]  /*3a40*/  STG.E.U16 desc[UR12][R12.64], R11 ;  /* 0x0000000b0c007986 */ /* 0x0001e8000c10150c */
[----:B------:R0:W-:Y:S02]  /*3a50*/  STG.E.U16 desc[UR12][R14.64], R20 ;  /* 0x000000140e007986 */ /* 0x0001e4000c10150c */
.L_x_67:
[----:B------:R-:W-:Y:S05]  /*3a60*/  BSYNC.RECONVERGENT B0 ;  /* 0x0000000000007941 */ /* 0x000fea0003800200 */
.L_x_66:
[C---:B------:R-:W-:Y:S01]  /*3a70*/  ISETP.GE.U32.AND P2, PT, R21.reuse, 0x2, PT ;  /* 0x000000021500780c */ /* 0x040fe20003f46070 */
[----:B------:R-:W-:-:S12]  /*3a80*/  VIADD R21, R21, 0x1e ;  /* 0x0000001e15157836 */ /* 0x000fd80000000000 */
[----:B------:R-:W-:Y:S05]  /*3a90*/  @!P2 BRA `(.L_x_68) ;  /* 0xfffffffc0048a947 */ /* 0x000fea000383ffff */
[----:B------:R-:W-:Y:S05]  /*3aa0*/  WARPSYNC.ALL ;  /* 0x0000000000007948 */ /* 0x000fea0003800000 */
[----:B------:R-:W-:Y:S01]  /*3ab0*/  BAR.SYNC.DEFER_BLOCKING 0x0 ;  /* 0x0000000000007b1d */ /* 0x000fe20000010000 */
[----:B------:R-:W-:Y:S02]  /*3ac0*/  UISETP.GE.AND UP0, UPT, UR8, -0xc40, UPT ;  /* 0xfffff3c00800788c */ /* 0x000fe4000bf06270 */
[----:B------:R-:W-:-:S07]  /*3ad0*/  UIADD3 UR4, UPT, UPT, UR8, 0x1000, URZ ;  /* 0x0000100008047890 */ /* 0x000fce000fffe0ff */
[----:B------:R-:W-:Y:S01]  /*3ae0*/  UMOV UR8, UR4 ;  /* 0x0000000400087c82 */ /* 0x000fe20008000000 */
[----:B------:R-:W-:Y:S05]  /*3af0*/  BRA.U !UP0, `(.L_x_69) ;  /* 0xfffffff508787547 */ /* 0x000fea000b83ffff */
[----:B------:R-:W-:Y:S05]  /*3b00*/  EXIT ;  /* 0x000000000000794d */ /* 0x000fea0003800000 */
.L_x_65:
[----:B------:R-:W-:Y:S01]  /*3b10*/  BSSY B0, `(.L_x_70) ;  /* 0x0000008000007945 */ /* 0x000fe20003800000 */
[----:B---3--:R-:W-:Y:S02]  /*3b20*/  MOV R27, R11 ;  /* 0x0000000b001b7202 */ /* 0x008fe40000000f00 */
[----:B------:R-:W-:Y:S02]  /*3b30*/  MOV R26, 0x8 ;  /* 0x00000008001a7802 */ /* 0x000fe40000000f00 */
[----:B------:R-:W-:Y:S02]  /*3b40*/  MOV R29, 0x101f ;  /* 0x0000101f001d7802 */ /* 0x000fe40000000f00 */
[----:B------:R-:W-:-:S07]  /*3b50*/  MOV R24, 0xffff ;  /* 0x0000ffff00187802 */ /* 0x000fce0000000f00 */
[----:B012-4-:R-:W-:Y:S05]  /*3b60*/  WARPSYNC.COLLECTIVE R24, `(.L_x_71) ;  /* 0x0000000018087348 */ /* 0x017fea0003c00000 */
[----:B------:R3:W0:Y:S02]  /*3b70*/  SHFL.BFLY P3, R25, R27, R26, R29 ;  /* 0x0c00001a1b197389 */ /* 0x000624000006001d */
[----:B01234-:R-:W-:Y:S05]  /*3b80*/  ENDCOLLECTIVE ;  /* 0x000000000000791b */ /* 0x01ffea0003800000 */
.L_x_71:
[----:B------:R-:W-:Y:S05]  /*3b90*/  BSYNC B0 ;  /* 0x0000000000007941 */ /* 0x000fea0003800000 */
.L_x_70:
[----:B------:R-:W-:Y:S01]  /*3ba0*/  HFMA2 R26, -RZ, RZ, 0, 4.76837158203125e-07 ;  /* 0x00000008ff1a7431 */ /* 0x000fe200000001ff */
[----:B------:R-:W-:Y:S02]  /*3bb0*/  MOV R27, R12 ;  /* 0x0000000c001b7202 */ /* 0x000fe40000000f00 */
[----:B------:R-:W-:Y:S02]  /*3bc0*/  MOV R29, 0x101f ;  /* 0x0000101f001d7802 */ /* 0x000fe40000000f00 */
[----:B------:R-:W-:Y:S02]  /*3bd0*/  MOV R24, 0xffff ;  /* 0x0000ffff00187802 */ /* 0x000fe40000000f00 */
[----:B------:R-:W-:-:S07]  /*3be0*/  MOV R14, R25 ;  /* 0x00000019000e7202 */ /* 0x000fce0000000f00 */
[----:B------:R-:W-:Y:S05]  /*3bf0*/  WARPSYNC.COLLECTIVE R24, `(.L_x_72) ;  /* 0x0000000018087348 */ /* 0x000fea0003c00000 */
[----:B------:R0:W1:Y:S02]  /*3c00*/  SHFL.BFLY P3, R25, R27, R26, R29 ;  /* 0x0c00001a1b197389 */ /* 0x000064000006001d */
[----:B01----:R-:W-:Y:S05]  /*3c10*/  ENDCOLLECTIVE ;  /* 0x000000000000791b */ /* 0x003fea0003800000 */
.L_x_72:
[----:B------:R-:W-:Y:S01]  /*3c20*/  FADD.FTZ R14, R14, R11 ;  /* 0x0000000b0e0e7221 */ /* 0x000fe20000010000 */
[----:B------:R-:W-:-:S04]  /*3c30*/  HFMA2 R26, -RZ, RZ, 0, 2.384185791015625e-07 ;  /* 0x00000004ff1a7431 */ /* 0x000fc800000001ff */
[----:B------:R-:W-:Y:S02]  /*3c40*/  MOV R27, R14 ;  /* 0x0000000e001b7202 */ /* 0x000fe40000000f00 */
[----:B------:R-:W-:-:S07]  /*3c50*/  MOV R13, R25 ;  /* 0x00000019000d7202 */ /* 0x000fce0000000f00 */
[----:B------:R-:W-:Y:S05]  /*3c60*/  WARPSYNC.COLLECTIVE R24, `(.L_x_73) ;  /* 0x0000000018087348 */ /* 0x000fea0003c00000 */
[----:B------:R0:W1:Y:S02]  /*3c70*/  SHFL.BFLY P3, R25, R27, R26, R29 ;  /* 0x0c00001a1b197389 */ /* 0x000064000006001d */
[----:B01----:R-:W-:Y:S05]  /*3c80*/  ENDCOLLECTIVE ;  /* 0x000000000000791b */ /* 0x003fea0003800000 */
.L_x_73:
[----:B------:R-:W-:-:S05]  /*3c90*/  FADD.FTZ R13, R13, R12 ;  /* 0x0000000c0d0d7221 */ /* 0x000fca0000010000 */
[----:B------:R-:W-:Y:S01]  /*3ca0*/  MOV R27, R13 ;  /* 0x0000000d001b7202 */ /* 0x000fe20000000f00 */
[----:B------:R-:W-:-:S07]  /*3cb0*/  IMAD.MOV.U32 R15, RZ, RZ, R25 ;  /* 0x000000ffff0f7224 */ /* 0x000fce00078e0019 */
[----:B------:R-:W-:Y:S05]  /*3cc0*/  WARPSYNC.COLLECTIVE R24, `(.L_x_74) ;  /* 0x0000000018087348 */ /* 0x000fea0003c00000 */
[----:B------:R0:W1:Y:S02]  /*3cd0*/  SHFL.BFLY P3, R25, R27, R26, R29 ;  /* 0x0c00001a1b197389 */ /* 0x000064000006001d */
[----:B01----:R-:W-:Y:S05]  /*3ce0*/  ENDCOLLECTIVE ;  /* 0x000000000000791b */ /* 0x003fea0003800000 */
.L_x_74:
[----:B------:R-:W-:Y:S01]  /*3cf0*/  FADD.FTZ R15, R14, R15 ;  /* 0x0000000f0e0f7221 */ /* 0x000fe20000010000 */
[----:B------:R-:W-:-:S04]  /*3d00*/  HFMA2 R26, -RZ, RZ, 0, 1.1920928955078125e-07 ;  /* 0x00000002ff1a7431 */ /* 0x000fc800000001ff */
[----:B------:R-:W-:Y:S02]  /*3d10*/  MOV R27, R15 ;  /* 0x0000000f001b7202 */ /* 0x000fe40000000f00 */
[----:B------:R-:W-:-:S07]  /*3d20*/  MOV R20, R25 ;  /* 0x0000001900147202 */ /* 0x000fce0000000f00 */
[----:B------:R-:W-:Y:S05]  /*3d30*/  WARPSYNC.COLLECTIVE R24, `(.L_x_75) ;  /* 0x0000000018087348 */ /* 0x000fea0003c00000 */
[----:B------:R0:W1:Y:S02]  /*3d40*/  SHFL.BFLY P3, R25, R27, R26, R29 ;  /* 0x0c00001a1b197389 */ /* 0x000064000006001d */
[----:B01----:R-:W-:Y:S05]  /*3d50*/  ENDCOLLECTIVE ;  /* 0x000000000000791b */ /* 0x003fea0003800000 */
.L_x_75:
[----:B------:R-:W-:-:S05]  /*3d60*/  FADD.FTZ R20, R13, R20 ;  /* 0x000000140d147221 */ /* 0x000fca0000010000 */
[----:B------:R-:W-:Y:S02]  /*3d70*/  MOV R27, R20 ;  /* 0x00000014001b7202 */ /* 0x000fe40000000f00 */
[----:B------:R-:W-:-:S07]  /*3d80*/  MOV R22, R25 ;  /* 0x0000001900167202 */ /* 0x000fce0000000f00 */
[----:B------:R-:W-:Y:S05]  /*3d90*/  WARPSYNC.COLLECTIVE R24, `(.L_x_76) ;  /* 0x0000000018087348 */ /* 0x000fea0003c00000 */
[----:B------:R0:W1:Y:S02]  /*3da0*/  SHFL.BFLY P3, R25, R27, R26, R29 ;  /* 0x0c00001a1b197389 */ /* 0x000064000006001d */
[----:B01----:R-:W-:Y:S05]  /*3db0*/  ENDCOLLECTIVE ;  /* 0x000000000000791b */ /* 0x003fea0003800000 */
.L_x_76:
[----:B------:R-:W-:Y:S01]  /*3dc0*/  FADD.FTZ R22, R15, R22 ;  /* 0x000000160f167221 */ /* 0x000fe20000010000 */
[----:B------:R-:W-:-:S04]  /*3dd0*/  HFMA2 R26, -RZ, RZ, 0, 5.9604644775390625e-08 ;  /* 0x00000001ff1a7431 */ /* 0x000fc800000001ff */
[----:B------:R-:W-:Y:S02]  /*3de0*/  MOV R27, R22 ;  /* 0x00000016001b7202 */ /* 0x000fe40000000f00 */
[----:B------:R-:W-:-:S07]  /*3df0*/  MOV R11, R25 ;  /* 0x00000019000b7202 */ /* 0x000fce0000000f00 */
[----:B------:R-:W-:Y:S05]  /*3e00*/  WARPSYNC.COLLECTIVE R24, `(.L_x_77) ;  /* 0x0000000018087348 */ /* 0x000fea0003c00000 */
[----:B------:R0:W1:Y:S02]  /*3e10*/  SHFL.BFLY P3, R25, R27, R26, R29 ;  /* 0x0c00001a1b197389 */ /* 0x000064000006001d */
[----:B01----:R-:W-:Y:S05]  /*3e20*/  ENDCOLLECTIVE ;  /* 0x000000000000791b */ /* 0x003fea0003800000 */
.L_x_77:
[----:B------:R-:W-:-:S05]  /*3e30*/  FADD.FTZ R11, R20, R11 ;  /* 0x0000000b140b7221 */ /* 0x000fca0000010000 */
[----:B------:R-:W-:Y:S02]  /*3e40*/  MOV R27, R11 ;  /* 0x0000000b001b7202 */ /* 0x000fe40000000f00 */
[----:B------:R-:W-:-:S07]  /*3e50*/  MOV R23, R25 ;  /* 0x0000001900177202 */ /* 0x000fce0000000f00 */
[----:B------:R-:W-:Y:S05]  /*3e60*/  WARPSYNC.COLLECTIVE R24, `(.L_x_78) ;  /* 0x0000000018087348 */ /* 0x000fea0003c00000 */
[----:B------:R0:W1:Y:S02]  /*3e70*/  SHFL.BFLY P3, R25, R27, R26, R29 ;  /* 0x0c00001a1b197389 */ /* 0x000064000006001d */
[----:B01----:R-:W-:Y:S05]  /*3e80*/  ENDCOLLECTIVE ;  /* 0x000000000000791b */ /* 0x003fea0003800000 */
.L_x_78:
[----:B------:R-:W-:Y:S01]  /*3e90*/  FADD.FTZ R23, R22, R23 ;  /* 0x0000001716177221 */ /* 0x000fe20000010000 */
[----:B------:R-:W-:Y:S01]  /*3ea0*/  MOV R12, R25 ;  /* 0x00000019000c7202 */ /* 0x000fe20000000f00 */
[----:B------:R-:W-:Y:S06]  /*3eb0*/  BRA `(.L_x_79) ;  /* 0xfffffff800c07947 */ /* 0x000fec000383ffff */
.L_x_80:
        /* <DEDUP_REMOVED lines=12> */
.L_x_1542:


//--------------------- .text._ZN13group_norm_v218gn_bwd_cuda_kernelI13__nv_bfloat16Li480ELi3ELi32ELi30ELi1024ELb0ELb1ELi8ELi960ELi960ELi4ELb1ELi2ELb0ELb0ELNS_15WgradSyncMethodE3ENS_16CompileConditionILi1000EEEEEvPT_S6_S6_PKS5_S8_S8_S8_PKfflPfPj --------------------------
	.section	.text._ZN13group_norm_v218gn_bwd_cuda_kernelI13__nv_bfloat16Li480ELi3ELi32ELi30ELi1024ELb0ELb1ELi8ELi960ELi960ELi4ELb1ELi2ELb0ELb0ELNS_15WgradSyncMethodE3ENS_16CompileConditionILi1000EEEEEvPT_S6_S6_PKS5_S8_S8_S8_PKfflPfPj,"ax",@progbits
	.align	128
        .global         _ZN13group_norm_v218gn_bwd_cuda_kernelI13__nv_bfloat16Li480ELi3ELi32ELi30ELi1024ELb0ELb1ELi8ELi960ELi960ELi4ELb1ELi2ELb0ELb0ELNS_15WgradSyncMethodE3ENS_16CompileConditionILi1000EEEEEvPT_S6_S6_PKS5_S8_S8_S8_PKfflPfPj
        .type           _ZN13group_norm_v218gn_bwd_cuda_kernelI13__nv_bfloat16Li480ELi3ELi32ELi30ELi1024ELb0ELb1ELi8ELi960ELi960ELi4ELb1ELi2ELb0ELb0ELNS_15WgradSyncMethodE3ENS_16CompileConditionILi1000EEEEEvPT_S6_S6_PKS5_S8_S8_S8_PKfflPfPj,@function
        .size           _ZN13group_norm_v218gn_bwd_cuda_kernelI13__nv_bfloat16Li480ELi3ELi32ELi30ELi1024ELb0ELb1ELi8ELi960ELi960ELi4ELb1ELi2ELb0ELb0ELNS_15WgradSyncMethodE3ENS_16CompileConditionILi1000EEEEEvPT_S6_S6_PKS5_S8_S8_S8_PKfflPfPj,(.L_x_1543 - _ZN13group_norm_v218gn_bwd_cuda_kernelI13__nv_bfloat16Li480ELi3ELi32ELi30ELi1024ELb0ELb1ELi8ELi960ELi960ELi4ELb1ELi2ELb0ELb0ELNS_15WgradSyncMethodE3ENS_16CompileConditionILi1000EEEEEvPT_S6_S6_PKS5_S8_S8_S8_PKfflPfPj)
        .other          _ZN13group_norm_v218gn_bwd_cuda_kernelI13__nv_bfloat16Li480ELi3ELi32ELi30ELi1024ELb0ELb1ELi8ELi960ELi960ELi4ELb1ELi2ELb0ELb0ELNS_15WgradSyncMethodE3ENS_16CompileConditionILi1000EEEEEvPT_S6_S6_PKS5_S8_S8_S8_PKfflPfPj,@"STO_CUDA_ENTRY STV_DEFAULT"
_ZN13group_norm_v218gn_bwd_cuda_kernelI13__nv_bfloat16Li480ELi3ELi32ELi30ELi1024ELb0ELb1ELi8ELi960ELi960ELi4ELb1ELi2ELb0ELb0ELNS_15WgradSyncMethodE3ENS_16CompileConditionILi1000EEEEEvPT_S6_S6_PKS5_S8_S8_S8_PKfflPfPj:
.text._ZN13group_norm_v218gn_bwd_cuda_kernelI13__nv_bfloat16Li480ELi3ELi32ELi30ELi1024ELb0ELb1ELi8ELi960ELi960ELi4ELb1ELi2ELb0ELb0ELNS_15WgradSyncMethodE3ENS_16CompileConditionILi1000EEEEEvPT_S6_S6_PKS5_S8_S8_S8_PKfflPfPj:
[----:B------:R-:W0:Y:S08]  /*0000*/  LDC R1, c[0x0][0x37c] ;  /* 0x0000df00ff017b82 */ /* 0x000e300000000800 */
[----:B------:R-:W1:Y:S01]  /*0010*/  S2UR UR9, SR_CTAID.Y ;  /* 0x00000000000979c3 */ /* 0x000e620000002600 */
[----:B------:R-:W1:Y:S01]  /*0020*/  LDCU.64 UR14, c[0x0][0x3c8] ;  /* 0x00007900ff0e77ac */ /* 0x000e620008000a00 */
[----:B------:R-:W2:Y:S01]  /*0030*/  S2R R7, SR_CTAID.X ;  /* 0x0000000000077919 */ /* 0x000ea20000002500 */
[----:B0-----:R-:W-:Y:S01]  /*0040*/  IADD3 R1, PT, PT, R1, -0x90, RZ ;  /* 0xffffff7001017810 */ /* 0x001fe20007ffe0ff */
[----:B------:R-:W0:Y:S01]  /*0050*/  LDCU.64 UR4, c[0x0][0x3d8] ;  /* 0x00007b00ff0477ac */ /* 0x000e220008000a00 */
        /* <DEDUP_REMOVED lines=13> */
[----:B------:R-:W-:Y:S02]  /*0130*/  LOP3.LUT P0, RZ, R7, UR9, RZ, 0xfc, !PT ;  /* 0x0000000907ff7c12 */ /* 0x000fe4000f80fcff */
[----:B------:R-:W-:Y:S02]  /*0140*/  MOV R5, 0x7fffff01 ;  /* 0x7fffff0100057802 */ /* 0x000fe40000000f00 */
[----:B------:R-:W-:Y:S02]  /*0150*/  MOV R2, UR6 ;  /* 0x0000000600027c02 */ /* 0x000fe40008000f00 */
[----:B------:R-:W-:Y:S02]  /*0160*/  SEL R5, R5, 0x1, !P0 ;  /* 0x0000000105057807 */ /* 0x000fe40004000000 */
[----:B------:R-:W-:Y:S01]  /*0170*/  MOV R3, UR7 ;  /* 0x0000000700037c02 */ /* 0x000fe20008000f00 */
[----:B------:R-:W-:Y:S06]  /*0180*/  MEMBAR.ALL.GPU ;  /* 0x0000000000007992 */ /* 0x000fec000000a000 */
[----:B------:R-:W-:-:S00]  /*0190*/  ERRBAR ;  /* 0x00000000000079ab */ /* 0x000fc00000000000 */
[----:B------:R-:W-:Y:S06]  /*01a0*/  CGAERRBAR ;  /* 0x00000000000075ab */ /* 0x000fec0000000000 */
[----:B------:R0:W5:Y:S02]  /*01b0*/  ATOM.E.ADD.STRONG.GPU PT, R5, desc[UR12][R2.64], R5 ;  /* 0x800000050205798a */ /* 0x00016400081ef10c */
.L_x_83:
        /* <DEDUP_REMOVED lines=8> */
.L_x_82:
[----:B------:R-:W-:Y:S05]  /*0240*/  WARPSYNC.ALL ;  /* 0x0000000000007948 */ /* 0x000fea0003800000 */
[----:B------:R-:W-:Y:S06]  /*0250*/  BAR.SYNC.DEFER_BLOCKING 0x0 ;  /* 0x0000000000007b1d */ /* 0x000fec0000010000 */
[----:B------:R-:W-:Y:S05]  /*0260*/  BRA `(.L_x_84) ;  /* 0x0000003000887947 */ /* 0x000fea0003800000 */
.L_x_81:
        /* <DEDUP_REMOVED lines=10> */
[----:B------:R-:W-:Y:S01]  /*0310*/  LOP3.LUT R9, R5, 0xffff, RZ, 0xc0, !PT ;  /* 0x0000ffff05097812 */ /* 0x000fe200078ec0ff */
[----:B------:R0:W-:Y:S03]  /*0320*/  STL [R1+0x78], R5 ;  /* 0x0000780501007387 */ /* 0x0001e60000100800 */
[----:B0-----:R-:W-:-:S05]  /*0330*/  SHF.L.U32 R5, R9, 0x2, RZ ;  /* 0x0000000209057819 */ /* 0x001fca00000006ff */
[----:B-1----:R-:W-:-:S05]  /*0340*/  IMAD.WIDE.U32 R2, R5, 0x2, R2 ;  /* 0x0000000205027825 */ /* 0x002fca00078e0002 */
[----:B------:R0:W2:Y:S01]  /*0350*/  LDG.E.64.CONSTANT R10, desc[UR12][R2.64] ;  /* 0x0000000c020a7981 */ /* 0x0000a2000c1e9b00 */
[----:B------:R-:W1:Y:S01]  /*0360*/  S2UR UR8, SR_CgaCtaId ;  /* 0x00000000000879c3 */ /* 0x000e620000008800 */
[----:B------:R-:W-:Y:S01]  /*0370*/  UMOV UR4, 0x400 ;  /* 0x0000040000047882 */ /* 0x000fe20000000000 */
[----:B------:R-:W-:Y:S01]  /*0380*/  IMAD.SHL.U32 R7, R7, 0x8, RZ ;  /* 0x0000000807077824 */ /* 0x000fe200078e00ff */
[----:B------:R-:W-:Y:S01]  /*0390*/  UIADD3 UR4, UPT, UPT, UR4, 0x3c00, URZ ;  /* 0x00003c0004047890 */ /* 0x000fe2000fffe0ff */
[----:B------:R-:W-:Y:S02]  /*03a0*/  SHF.R.U32.HI R6, RZ, 0x1, R6 ;  /* 0x00000001ff067819 */ /* 0x000fe40000011606 */
[----:B------:R-:W-:Y:S02]  /*03b0*/  CS2R R12, SRZ ;  /* 0x00000000000c7805 */ /* 0x000fe4000001ff00 */
[----:B------:R-:W-:Y:S02]  /*03c0*/  CS2R R14, SRZ ;  /* 0x00000000000e7805 */ /* 0x000fe4000001ff00 */
[----:B------:R-:W-:-:S02]  /*03d0*/  LOP3.LUT R7, R0, 0x3f8, R7, 0xf8, !PT ;  /* 0x000003f800077812 */ /* 0x000fc400078ef807 */
[----:B------:R-:W-:Y:S02]  /*03e0*/  CS2R R16, SRZ ;  /* 0x0000000000107805 */ /* 0x000fe4000001ff00 */
[----:B------:R-:W-:Y:S01]  /*03f0*/  CS2R R18, SRZ ;  /* 0x0000000000127805 */ /* 0x000fe2000001ff00 */
[----:B-1----:R-:W-:-:S06]  /*0400*/  ULEA UR4, UR8, UR4, 0x18 ;  /* 0x0000000408047291 */ /* 0x002fcc000f8ec0ff */
[----:B------:R-:W-:Y:S01]  /*0410*/  LEA R4, R0, UR4, 0x3 ;  /* 0x0000000400047c11 */ /* 0x000fe2000f8e18ff */
[----:B------:R-:W-:-:S04]  /*0420*/  UMOV UR4, URZ ;  /* 0x000000ff00047c82 */ /* 0x000fc80008000000 */
[----:B0-----:R-:W-:-:S05]  /*0430*/  IMAD R2, R9, 0x18, R4 ;  /* 0x0000001809027824 */ /* 0x001fca00078e0204 */
[----:B------:R0:W-:Y:S01]  /*0440*/  STL [R1+0x6c], R2 ;  /* 0x00006c0201007387 */ /* 0x0001e20000100800 */
[C---:B--2---:R-:W-:Y:S02]  /*0450*/  SHF.L.U32 R4, R10.reuse, 0x10, RZ ;  /* 0x000000100a047819 */ /* 0x044fe400000006ff */
[C---:B0-----:R-:W-:Y:S02]  /*0460*/  SHF.L.U32 R2, R11.reuse, 0x10, RZ ;  /* 0x000000100b027819 */ /* 0x041fe400000006ff */
[----:B------:R-:W-:Y:S01]  /*0470*/  PRMT R0, R10, 0x7632, R0 ;  /* 0x000076320a007816 */ /* 0x000fe20000000000 */
[----:B------:R-:W-:Y:S01]  /*0480*/  STL [R1+0x60], R4 ;  /* 0x0000600401007387 */ /* 0x000fe20000100800 */
[----:B------:R-:W-:-:S03]  /*0490*/  PRMT R3, R11, 0x7632, R3 ;  /* 0x000076320b037816 */ /* 0x000fc60000000003 */
[----:B------:R0:W-:Y:S02]  /*04a0*/  STL [R1+0x58], R2 ;  /* 0x0000580201007387 */ /* 0x0001e40000100800 */
[C---:B0-----:R-:W-:Y:S02]  /*04b0*/  IADD3 R2, PT, PT, R5.reuse, 0x2, RZ ;  /* 0x0000000205027810 */ /* 0x041fe40007ffe0ff */
[----:B------:R-:W-:Y:S02]  /*04c0*/  LOP3.LUT R5, R5, 0xffff, RZ, 0xc0, !PT ;  /* 0x0000ffff05057812 */ /* 0x000fe400078ec0ff */
[----:B------:R-:W-:-:S03]  /*04d0*/  LOP3.LUT R2, R2, 0xffff, RZ, 0xc0, !PT ;  /* 0x0000ffff02027812 */ /* 0x000fc600078ec0ff */
[----:B------:R-:W-:Y:S02]  /*04e0*/  IMAD R5, R5, 0x889, RZ ;  /* 0x0000088905057824 */ /* 0x000fe400078e02ff */
[----:B------:R-:W-:Y:S02]  /*04f0*/  IMAD R4, R2, 0x889, RZ ;  /* 0x0000088902047824 */ /* 0x000fe400078e02ff */
[----:B------:R-:W-:Y:S01]  /*0500*/  IMAD R2, R6, 0x1e, RZ ;  /* 0x0000001e06027824 */ /* 0x000fe200078e02ff */
[----:B------:R-:W-:Y:S02]  /*0510*/  SHF.R.U32.HI R6, RZ, 0x10, R5 ;  /* 0x00000010ff067819 */ /* 0x000fe40000011605 */
[----:B------:R-:W-:Y:S02]  /*0520*/  SHF.R.U32.HI R5, RZ, 0x10, R4 ;  /* 0x00000010ff057819 */ /* 0x000fe40000011604 */
[----:B------:R-:W-:Y:S01]  /*0530*/  SHF.L.U32 R4, R0, 0x10, RZ ;  /* 0x0000001000047819 */ /* 0x000fe200000006ff */
[----:B------:R0:W-:Y:S01]  /*0540*/  STL [R1+0x74], R6 ;  /* 0x0000740601007387 */ /* 0x0001e20000100800 */
[----:B------:R-:W-:-:S03]  /*0550*/  SHF.L.U32 R0, R3, 0x10, RZ ;  /* 0x0000001003007819 */ /* 0x000fc600000006ff */
[----:B------:R0:W-:Y:S04]  /*0560*/  STL [R1+0x70], R5 ;  /* 0x0000700501007387 */ /* 0x0001e80000100800 */
[----:B------:R0:W-:Y:S04]  /*0570*/  STL [R1+0x5c], R4 ;  /* 0x00005c0401007387 */ /* 0x0001e80000100800 */
[----:B------:R0:W-:Y:S02]  /*0580*/  STL [R1+0x54], R0 ;  /* 0x0000540001007387 */ /* 0x0001e40000100800 */
.L_x_98:
[----:B------:R-:W2:Y:S01]  /*0590*/  LDL R2, [R1+0x78] ;  /* 0x0000780001027983 */ /* 0x000ea20000100800 */
[----:B-1----:R-:W1:Y:S03]  /*05a0*/  LDCU.64 UR14, c[0x0][0x3b8] ;  /* 0x00007700ff0e77ac */ /* 0x002e660008000a00 */
[----:B0-----:R-:W3:Y:S01]  /*05b0*/  LDL R0, [R1+0x74] ;  /* 0x0000740001007983 */ /* 0x001ee20000100800 */
[----:B------:R-:W-:Y:S02]  /*05c0*/  USHF.L.U32 UR10, UR9, 0x6, URZ ;  /* 0x00000006090a7899 */ /* 0x000fe400080006ff */
[----:B------:R-:W-:Y:S01]  /*05d0*/  USHF.L.U64.HI UR8, UR9, 0x6, UR5 ;  /* 0x0000000609087899 */ /* 0x000fe20008010205 */
[----:B------:R-:W-:Y:S01]  /*05e0*/  STL [R1+0x88], R17 ;  /* 0x0000881101007387 */ /* 0x000fe20000100800 */
[----:B------:R-:W-:Y:S01]  /*05f0*/  MOV R3, UR9 ;  /* 0x0000000900037c02 */ /* 0x000fe20008000f00 */
[----:B------:R-:W0:Y:S02]  /*0600*/  LDCU.64 UR16, c[0x0][0x3a0] ;  /* 0x00007400ff1077ac */ /* 0x000e240008000a00 */
[----:B------:R-:W-:Y:S04]  /*0610*/  STL [R1+0x84], R16 ;  /* 0x0000841001007387 */ /* 0x000fe80000100800 */
[----:B------:R-:W-:Y:S04]  /*0620*/  STL [R1+0x80], R19 ;  /* 0x0000801301007387 */ /* 0x000fe80000100800 */
[----:B------:R-:W-:Y:S01]  /*0630*/  STL [R1+0x7c], R18 ;  /* 0x00007c1201007387 */ /* 0x000fe20000100800 */
[----:B------:R-:W4:Y:S01]  /*0640*/  S2R R4, SR_TID.X ;  /* 0x0000000000047919 */ /* 0x000f220000002100 */
[----:B-----5:R-:W5:Y:S01]  /*0650*/  S2R R5, SR_CTAID.X ;  /* 0x0000000000057919 */ /* 0x020f620000002500 */
[----:B------:R-:W-:Y:S01]  /*0660*/  MOV R8, UR10 ;  /* 0x0000000a00087c02 */ /* 0x000fe20008000f00 */
[----:B------:R-:W-:Y:S01]  /*0670*/  IMAD.U32 R9, RZ, RZ, UR8 ;  /* 0x00000008ff097e24 */ /* 0x000fe2000f8e00ff */
[----:B----4-:R-:W-:Y:S01]  /*0680*/  LOP3.LUT R4, R4, 0xffff, RZ, 0xc0, !PT ;  /* 0x0000ffff04047812 */ /* 0x010fe200078ec0ff */
[----:B------:R-:W4:Y:S01]  /*0690*/  LDCU.64 UR10, c[0x0][0x398] ;  /* 0x00007300ff0a77ac */ /* 0x000f220008000a00 */
[----:B--2---:R-:W-:-:S02]  /*06a0*/  LOP3.LUT R6, R2, 0xffff, RZ, 0xc0, !PT ;  /* 0x0000ffff02067812 */ /* 0x004fc400078ec0ff */
[----:B------:R-:W2:Y:S01]  /*06b0*/  LDL R2, [R1+0x70] ;  /* 0x0000700001027983 */ /* 0x000ea20000100800 */
[----:B------:R-:W-:Y:S01]  /*06c0*/  IMAD R4, R4, 0x445, RZ ;  /* 0x0000044504047824 */ /* 0x000fe200078e02ff */
[----:B-----5:R-:W-:Y:S01]  /*06d0*/  SHF.L.U32 R5, R5, 0x3, RZ ;  /* 0x0000000305057819 */ /* 0x020fe200000006ff */
[----:B------:R-:W-:Y:S01]  /*06e0*/  IMAD.WIDE.U32 R6, R6, 0x4, RZ ;  /* 0x0000000406067825 */ /* 0x000fe200078e00ff */
[----:B------:R-:W-:Y:S02]  /*06f0*/  UIMAD UR8, UR5, 0xf0000, URZ ;  /* 0x000f0000050878a4 */ /* 0x000fe4000f8e02ff */
[----:B------:R-:W-:Y:S01]  /*0700*/  SHF.R.U32.HI R4, RZ, 0x12, R4 ;  /* 0x00000012ff047819 */ /* 0x000fe20000011604 */
[----:B------:R-:W-:-:S03]  /*0710*/  IMAD.WIDE.U32 R6, R3, 0xf0000, R6 ;  /* 0x000f000003067825 */ /* 0x000fc600078e0006 */
[----:B------:R-:W-:-:S05]  /*0720*/  LOP3.LUT R4, R4, 0x3f8, R5, 0xf8, !PT ;  /* 0x000003f804047812 */ /* 0x000fca00078ef805 */
[----:B------:R-:W-:Y:S02]  /*0730*/  IMAD R3, R4, 0x3c0, RZ ;  /* 0x000003c004037824 */ /* 0x000fe400078e02ff */
[----:B---3--:R-:W-:-:S03]  /*0740*/  IMAD.WIDE.U32 R4, R0, 0x2, R8 ;  /* 0x0000000200047825 */ /* 0x008fc600078e0008 */
[----:B------:R-:W-:Y:S02]  /*0750*/  IADD3 R0, P1, PT, R3, R6, RZ ;  /* 0x0000000603007210 */ /* 0x000fe40007f3e0ff */
[C---:B-1----:R-:W-:Y:S02]  /*0760*/  LEA R32, P0, R4.reuse, UR14, 0x2 ;  /* 0x0000000e04207c11 */ /* 0x042fe4000f8010ff */
[----:B------:R-:W-:Y:S01]  /*0770*/  IADD3.X R7, PT, PT, R7, UR8, RZ, P1, !PT ;  /* 0x0000000807077c10 */ /* 0x000fe20008ffe4ff */
[----:B------:R-:W1:Y:S01]  /*0780*/  LDCU UR8, c[0x0][0x3c0] ;  /* 0x00007800ff0877ac */ /* 0x000e620008000800 */
[----:B------:R-:W-:Y:S02]  /*0790*/  LEA.HI.X R33, R4, UR15, R5, 0x2, P0 ;  /* 0x0000000f04217c11 */ /* 0x000fe400080f1405 */
[C---:B------:R-:W-:Y:S02]  /*07a0*/  SHF.L.U32 R11, R0.reuse, 0x1, RZ ;  /* 0x00000001000b7819 */ /* 0x040fe400000006ff */
[----:B------:R-:W-:-:S02]  /*07b0*/  SHF.L.U64.HI R10, R0, 0x1, R7 ;  /* 0x00000001000a7819 */ /* 0x000fc40000010207 */
[----:B------:R-:W1:Y:S01]  /*07c0*/  LDG.E.64.CONSTANT R32, desc[UR12][R32.64] ;  /* 0x0000000c20207981 */ /* 0x000e62000c1e9b00 */
[----:B0-----:R-:W-:-:S03]  /*07d0*/  IADD3 R36, P0, PT, R11, UR16, RZ ;  /* 0x000000100b247c10 */ /* 0x001fc6000ff1e0ff */
[----:B------:R-:W-:Y:S01]  /*07e0*/  STL [R1+0x64], R11 ;  /* 0x0000640b01007387 */ /* 0x000fe20000100800 */
[C---:B------:R-:W-:Y:S02]  /*07f0*/  IADD3.X R37, PT, PT, R10.reuse, UR17, RZ, P0, !PT ;  /* 0x000000110a257c10 */ /* 0x040fe400087fe4ff */
[----:B----4-:R-:W-:Y:S01]  /*0800*/  IADD3 R34, P0, PT, R11, UR10, RZ ;  /* 0x0000000a0b227c10 */ /* 0x010fe2000ff1e0ff */
[----:B------:R0:W-:Y:S04]  /*0810*/  STL [R1+0x68], R10 ;  /* 0x0000680a01007387 */ /* 0x0001e80000100800 */
[----:B------:R-:W3:Y:S01]  /*0820*/  LDG.E.64.CONSTANT R28, desc[UR12][R36.64] ;  /* 0x0000000c241c7981 */ /* 0x000ee2000c1e9b00 */
[----:B------:R-:W-:-:S03]  /*0830*/  IADD3.X R35, PT, PT, R10, UR11, RZ, P0, !PT ;  /* 0x0000000b0a237c10 */ /* 0x000fc600087fe4ff */
[----:B------:R-:W4:Y:S04]  /*0840*/  LDG.E.64.CONSTANT R24, desc[UR12][R36.64+0xf00] ;  /* 0x000f000c24187981 */ /* 0x000f28000c1e9b00 */
[----:B------:R-:W5:Y:S04]  /*0850*/  LDG.E.64.CONSTANT R26, desc[UR12][R36.64+0x1e00] ;  /* 0x001e000c241a7981 */ /* 0x000f68000c1e9b00 */
[----:B------:R-:W5:Y:S04]  /*0860*/  LDG.E.64.CONSTANT R30, desc[UR12][R36.64+0x2d00] ;  /* 0x002d000c241e7981 */ /* 0x000f68000c1e9b00 */
[----:B------:R-:W5:Y:S04]  /*0870*/  LDG.E.64.CONSTANT R4, desc[UR12][R34.64] ;  /* 0x0000000c22047981 */ /* 0x000f68000c1e9b00 */
[----:B------:R-:W5:Y:S04]  /*0880*/  LDG.E.64.CONSTANT R6, desc[UR12][R34.64+0x2d00] ;  /* 0x002d000c22067981 */ /* 0x000f68000c1e9b00 */
[----:B0-----:R-:W5:Y:S04]  /*0890*/  LDG.E.64.CONSTANT R10, desc[UR12][R34.64+0xf00] ;  /* 0x000f000c220a7981 */ /* 0x001f68000c1e9b00 */
[----:B------:R0:W5:Y:S01]  /*08a0*/  LDG.E.64.CONSTANT R20, desc[UR12][R34.64+0x1e00] ;  /* 0x001e000c22147981 */ /* 0x000162000c1e9b00 */
[----:B--2---:R-:W-:-:S03]  /*08b0*/  IMAD.WIDE.U32 R8, R2, 0x2, R8 ;  /* 0x0000000202087825 */ /* 0x004fc600078e0008 */
[----:B------:R-:W2:Y:S01]  /*08c0*/  LDL R2, [R1+0x60] ;  /* 0x0000600001027983 */ /* 0x000ea20000100800 */
[----:B------:R-:W-:-:S04]  /*08d0*/  LEA R22, P0, R8, UR14, 0x2 ;  /* 0x0000000e08167c11 */ /* 0x000fc8000f8010ff */
[----:B------:R-:W-:Y:S01]  /*08e0*/  LEA.HI.X R23, R8, UR15, R9, 0x2, P0 ;  /* 0x0000000f08177c11 */ /* 0x000fe200080f1409 */
[----:B------:R-:W2:Y:S05]  /*08f0*/  LDCU.64 UR14, c[0x0][0x3c8] ;  /* 0x00007900ff0e77ac */ /* 0x000eaa0008000a00 */
[----:B------:R-:W2:Y:S01]  /*0900*/  LDG.E.64.CONSTANT R22, desc[UR12][R22.64] ;  /* 0x0000000c16167981 */ /* 0x000ea2000c1e9b00 */
[----:B-1----:R-:W-:-:S06]  /*0910*/  FADD.FTZ R3, R33, UR8 ;  /* 0x0000000821037e21 */ /* 0x002fcc0008010000 */
[----:B------:R-:W1:Y:S01]  /*0920*/  MUFU.RSQ R3, R3 ;  /* 0x0000000300037308 */ /* 0x000e620000001400 */
[C---:B---3--:R-:W-:Y:S02]  /*0930*/  PRMT R0, R28.reuse, 0x7632, R0 ;  /* 0x000076321c007816 */ /* 0x048fe40000000000 */
[----:B------:R-:W-:Y:S02]  /*0940*/  SHF.L.U32 R28, R28, 0x10, RZ ;  /* 0x000000101c1c7819 */ /* 0x000fe400000006ff */
[----:B------:R-:W-:Y:S02]  /*0950*/  SHF.L.U32 R0, R0, 0x10, RZ ;  /* 0x0000001000007819 */ /* 0x000fe400000006ff */
[----:B----4-:R-:W-:Y:S01]  /*0960*/  PRMT R8, R24, 0x7632, R8 ;  /* 0x0000763218087816 */ /* 0x010fe20000000008 */
[----:B------:R-:W-:Y:S01]  /*0970*/  FADD.FTZ R28, -R32, R28 ;  /* 0x0000001c201c7221 */ /* 0x000fe20000010100 */
[----:B------:R-:W-:Y:S02]  /*0980*/  SHF.L.U32 R24, R24, 0x10, RZ ;  /* 0x0000001018187819 */ /* 0x000fe400000006ff */
[C---:B-----5:R-:W-:Y:S01]  /*0990*/  PRMT R9, R26.reuse, 0x7632, R9 ;  /* 0x000076321a097816 */ /* 0x060fe20000000009 */
[----:B-1----:R-:W-:Y:S01]  /*09a0*/  FMUL.FTZ R19, R3, R28 ;  /* 0x0000001c03137220 */ /* 0x002fe20000410000 */
[----:B------:R-:W-:Y:S01]  /*09b0*/  SHF.L.U32 R33, R26, 0x10, RZ ;  /* 0x000000101a217819 */ /* 0x000fe200000006ff */
[----:B------:R-:W-:Y:S01]  /*09c0*/  FADD.FTZ R28, -R32, R0 ;  /* 0x00000000201c7221 */ /* 0x000fe20000010100 */
[----:B------:R-:W-:Y:S01]  /*09d0*/  PRMT R26, R30, 0x7632, R26 ;  /* 0x000076321e1a7816 */ /* 0x000fe2000000001a */
[----:B------:R-:W-:Y:S01]  /*09e0*/  FADD.FTZ R24, -R32, R24 ;  /* 0x0000001820187221 */ /* 0x000fe20000010100 */
[----:B0-----:R-:W-:-:S02]  /*09f0*/  PRMT R34, R4, 0x7632, R34 ;  /* 0x0000763204227816 */ /* 0x001fc40000000022 */
[----:B------:R-:W-:Y:S01]  /*0a00*/  SHF.L.U32 R4, R4, 0x10, RZ ;  /* 0x0000001004047819 */ /* 0x000fe200000006ff */
[----:B------:R-:W-:Y:S01]  /*0a10*/  FMUL.FTZ R18, R3, R28 ;  /* 0x0000001c03127220 */ /* 0x000fe20000410000 */
[----:B------:R-:W-:Y:S01]  /*0a20*/  SHF.L.U32 R30, R30, 0x10, RZ ;  /* 0x000000101e1e7819 */ /* 0x000fe200000006ff */
[----:B------:R-:W-:Y:S01]  /*0a30*/  IMAD.U32 R9, R9, 0x10000, RZ ;  /* 0x0001000009097824 */ /* 0x000fe200078e00ff */
[----:B------:R-:W-:Y:S01]  /*0a40*/  SHF.L.U32 R8, R8, 0x10, RZ ;  /* 0x0000001008087819 */ /* 0x000fe200000006ff */
[----:B------:R-:W-:Y:S01]  /*0a50*/  FMUL.FTZ R24, R3, R24 ;  /* 0x0000001803187220 */ /* 0x000fe20000410000 */
[----:B------:R-:W-:Y:S02]  /*0a60*/  SHF.L.U32 R26, R26, 0x10, RZ ;  /* 0x000000101a1a7819 */ /* 0x000fe400000006ff */
[----:B------:R-:W-:Y:S01]  /*0a70*/  SHF.L.U32 R36, R6, 0x10, RZ ;  /* 0x0000001006247819 */ /* 0x000fe200000006ff */
[----:B------:R-:W-:Y:S01]  /*0a80*/  STL [R1+0x34], R19 ;  /* 0x0000341301007387 */ /* 0x000fe20000100800 */
[----:B------:R-:W-:Y:S01]  /*0a90*/  PRMT R28, R10, 0x7632, R28 ;  /* 0x000076320a1c7816 */ /* 0x000fe2000000001c */
[C---:B------:R-:W-:Y:S01]  /*0aa0*/  FADD.FTZ R33, -R32.reuse, R33 ;  /* 0x0000002120217221 */ /* 0x040fe20000010100 */
[C---:B------:R-:W-:Y:S01]  /*0ab0*/  FADD.FTZ R30, -R32.reuse, R30 ;  /* 0x0000001e201e7221 */ /* 0x040fe20000010100 */
[C---:B------:R-:W-:Y:S01]  /*0ac0*/  FADD.FTZ R8, -R32.reuse, R8 ;  /* 0x0000000820087221 */ /* 0x040fe20000010100 */
[C---:B------:R-:W-:Y:S01]  /*0ad0*/  FADD.FTZ R0, -R32.reuse, R9 ;  /* 0x0000000920007221 */ /* 0x040fe20000010100 */
[----:B------:R-:W-:Y:S01]  /*0ae0*/  STL [R1+0x4c], R18 ;  /* 0x00004c1201007387 */ /* 0x000fe20000100800 */
[----:B------:R-:W-:Y:S01]  /*0af0*/  FADD.FTZ R32, -R32, R26 ;  /* 0x0000001a20207221 */ /* 0x000fe20000010100 */
[----:B------:R-:W-:Y:S01]  /*0b00*/  FADD.FTZ R13, R4, R13 ;  /* 0x0000000d040d7221 */ /* 0x000fe20000010000 */
[-C--:B------:R-:W-:Y:S01]  /*0b10*/  FFMA.FTZ R26, R19, R4.reuse, R12 ;  /* 0x00000004131a7223 */ /* 0x080fe2000001000c */
[----:B------:R-:W-:Y:S04]  /*0b20*/  STL [R1+0x1c], R36 ;  /* 0x00001c2401007387 */ /* 0x000fe80000100800 */
[----:B------:R-:W-:Y:S01]  /*0b30*/  STL [R1+0x50], R24 ;  /* 0x0000501801007387 */ /* 0x000fe20000100800 */
[----:B--2---:R-:W-:Y:S01]  /*0b40*/  FMUL.FTZ R17, R2, R4 ;  /* 0x0000000402117220 */ /* 0x004fe20000410000 */
[----:B------:R-:W-:-:S04]  /*0b50*/  SHF.L.U32 R4, R28, 0x10, RZ ;  /* 0x000000101c047819 */ /* 0x000fc800000006ff */
[----:B------:R0:W-:Y:S04]  /*0b60*/  STL [R1+0x10], R17 ;  /* 0x0000101101007387 */ /* 0x0001e80000100800 */
[----:B------:R-:W2:Y:S01]  /*0b70*/  LDL R28, [R1+0x5c] ;  /* 0x00005c00011c7983 */ /* 0x000ea20000100800 */
[----:B------:R-:W-:-:S05]  /*0b80*/  SHF.L.U32 R34, R34, 0x10, RZ ;  /* 0x0000001022227819 */ /* 0x000fca00000006ff */
[----:B------:R-:W-:Y:S01]  /*0b90*/  FFMA.FTZ R9, R18, R34, R14 ;  /* 0x0000002212097223 */ /* 0x000fe2000001000e */
[----:B------:R-:W-:Y:S02]  /*0ba0*/  SHF.L.U32 R14, R10, 0x10, RZ ;  /* 0x000000100a0e7819 */ /* 0x000fe400000006ff */
[C---:B------:R-:W-:Y:S02]  /*0bb0*/  PRMT R10, R20.reuse, 0x7632, R10 ;  /* 0x00007632140a7816 */ /* 0x040fe4000000000a */
[----:B------:R-:W-:Y:S01]  /*0bc0*/  SHF.L.U32 R12, R20, 0x10, RZ ;  /* 0x00000010140c7819 */ /* 0x000fe200000006ff */
[----:B------:R-:W-:Y:S01]  /*0bd0*/  FADD.FTZ R13, R13, R14 ;  /* 0x0000000e0d0d7221 */ /* 0x000fe20000010000 */
[----:B------:R-:W-:Y:S01]  /*0be0*/  PRMT R20, R6, 0x7632, R20 ;  /* 0x0000763206147816 */ /* 0x000fe20000000014 */
[-C--:B------:R-:W-:Y:S01]  /*0bf0*/  FFMA.FTZ R26, R24, R14.reuse, R26 ;  /* 0x0000000e181a7223 */ /* 0x080fe2000001001a */
[----:B------:R-:W-:Y:S01]  /*0c00*/  FMUL.FTZ R16, R2, R14 ;  /* 0x0000000e02107220 */ /* 0x000fe20000410000 */
[----:B------:R-:W-:Y:S01]  /*0c10*/  FADD.FTZ R6, RZ, R17 ;  /* 0x00000011ff067221 */ /* 0x000fe20000010000 */
[----:B------:R-:W-:-:S02]  /*0c20*/  FFMA.FTZ R14, R19, R17, RZ ;  /* 0x00000011130e7223 */ /* 0x000fc400000100ff */
[----:B0-----:R-:W3:Y:S01]  /*0c30*/  LDL.LU R17, [R1+0x88] ;  /* 0x0000880001117983 */ /* 0x001ee20000300800 */
[----:B------:R-:W-:-:S03]  /*0c40*/  FMUL.FTZ R19, R2, R12 ;  /* 0x0000000c02137220 */ /* 0x000fc60000410000 */
[----:B------:R-:W-:Y:S01]  /*0c50*/  STL [R1+0x44], R16 ;  /* 0x0000441001007387 */ /* 0x000fe20000100800 */
[----:B------:R-:W-:Y:S01]  /*0c60*/  SHF.L.U32 R10, R10, 0x10, RZ ;  /* 0x000000100a0a7819 */ /* 0x000fe200000006ff */
[----:B------:R-:W-:Y:S01]  /*0c70*/  FADD.FTZ R15, R34, R15 ;  /* 0x0000000f220f7221 */ /* 0x000fe20000010000 */
[----:B------:R-:W-:Y:S01]  /*0c80*/  FMUL.FTZ R36, R2, R36 ;  /* 0x0000002402247220 */ /* 0x000fe20000410000 */
[----:B------:R-:W-:Y:S02]  /*0c90*/  FMUL.FTZ R2, R3, R30 ;  /* 0x0000001e03027220 */ /* 0x000fe40000410000 */
[----:B------:R-:W-:-:S04]  /*0ca0*/  FADD.FTZ R15, R15, R4 ;  /* 0x000000040f0f7221 */ /* 0x000fc80000010000 */
[----:B------:R-:W-:Y:S01]  /*0cb0*/  FADD.FTZ R15, R15, R10 ;  /* 0x0000000a0f0f7221 */ /* 0x000fe20000010000 */
[----:B--2---:R-:W-:-:S04]  /*0cc0*/  FMUL.FTZ R35, R28, R34 ;  /* 0x000000221c237220 */ /* 0x004fc80000410000 */
[----:B------:R-:W-:Y:S01]  /*0cd0*/  FADD.FTZ R6, R6, R35 ;  /* 0x0000002306067221 */ /* 0x000fe20000010000 */
[----:B------:R-:W-:Y:S01]  /*0ce0*/  FFMA.FTZ R14, R18, R35, R14 ;  /* 0x00000023120e7223 */ /* 0x000fe2000001000e */
[----:B------:R0:W-:Y:S01]  /*0cf0*/  STL [R1+0x14], R35 ;  /* 0x0000142301007387 */ /* 0x0001e20000100800 */
[----:B------:R-:W-:Y:S01]  /*0d00*/  FMUL.FTZ R18, R28, R4 ;  /* 0x000000041c127220 */ /* 0x000fe20000410000 */
[----:B------:R-:W-:Y:S01]  /*0d10*/  FADD.FTZ R6, R6, R16 ;  /* 0x0000001006067221 */ /* 0x000fe20000010000 */
[C---:B------:R-:W-:Y:S01]  /*0d20*/  FMUL.FTZ R34, R3.reuse, R33 ;  /* 0x0000002103227220 */ /* 0x040fe20000410000 */
[----:B------:R-:W-:Y:S01]  /*0d30*/  STL [R1+0x2c], R19 ;  /* 0x00002c1301007387 */ /* 0x000fe20000100800 */
[----:B0-----:R-:W-:Y:S01]  /*0d40*/  FMUL.FTZ R35, R3, R8 ;  /* 0x0000000803237220 */ /* 0x001fe20000410000 */
[----:B------:R-:W-:Y:S02]  /*0d50*/  FFMA.FTZ R8, R24, R16, R14 ;  /* 0x0000001018087223 */ /* 0x000fe4000001000e */
[----:B------:R0:W-:Y:S01]  /*0d60*/  STL [R1+0x28], R18 ;  /* 0x0000281201007387 */ /* 0x0001e20000100800 */
[----:B------:R-:W-:Y:S01]  /*0d70*/  FADD.FTZ R6, R6, R18 ;  /* 0x0000001206067221 */ /* 0x000fe20000010000 */
[----:B------:R-:W-:-:S02]  /*0d80*/  FFMA.FTZ R33, R35, R18, R8 ;  /* 0x0000001223217223 */ /* 0x000fc40000010008 */
[----:B------:R-:W2:Y:S01]  /*0d90*/  LDL.LU R16, [R1+0x84] ;  /* 0x0000840001107983 */ /* 0x000ea20000300800 */
[----:B------:R-:W-:Y:S01]  /*0da0*/  FMUL.FTZ R24, R3, R0 ;  /* 0x0000000003187220 */ /* 0x000fe20000410000 */
[----:B0-----:R-:W-:Y:S02]  /*0db0*/  FMUL.FTZ R18, R28, R10 ;  /* 0x0000000a1c127220 */ /* 0x001fe40000410000 */
[----:B------:R-:W-:Y:S01]  /*0dc0*/  STL [R1+0x48], R35 ;  /* 0x0000482301007387 */ /* 0x000fe20000100800 */
[----:B------:R-:W-:Y:S01]  /*0dd0*/  FADD.FTZ R0, R6, R19 ;  /* 0x0000001306007221 */ /* 0x000fe20000010000 */
[----:B------:R-:W-:Y:S02]  /*0de0*/  FFMA.FTZ R33, R34, R19, R33 ;  /* 0x0000001322217223 */ /* 0x000fe40000010021 */
[----:B------:R-:W-:Y:S01]  /*0df0*/  STL [R1+0x40], R34 ;  /* 0x0000402201007387 */ /* 0x000fe20000100800 */
[----:B------:R-:W-:-:S03]  /*0e00*/  SHF.L.U32 R14, R20, 0x10, RZ ;  /* 0x00000010140e7819 */ /* 0x000fc600000006ff */
[----:B------:R0:W-:Y:S04]  /*0e10*/  STL [R1+0x24], R18 ;  /* 0x0000241201007387 */ /* 0x0001e80000100800 */
[----:B------:R-:W4:Y:S04]  /*0e20*/  LDL.LU R19, [R1+0x80] ;  /* 0x0000800001137983 */ /* 0x000f280000300800 */
[----:B------:R-:W-:Y:S04]  /*0e30*/  STL [R1+0x3c], R24 ;  /* 0x00003c1801007387 */ /* 0x000fe80000100800 */
[----:B------:R-:W5:Y:S01]  /*0e40*/  LDL R20, [R1+0x6c] ;  /* 0x00006c0001147983 */ /* 0x000f620000100800 */
[----:B------:R-:W-:Y:S01]  /*0e50*/  FMUL.FTZ R6, R28, R14 ;  /* 0x0000000e1c067220 */ /* 0x000fe20000410000 */
[----:B------:R-:W-:Y:S01]  /*0e60*/  FMUL.FTZ R28, R3, R32 ;  /* 0x00000020031c7220 */ /* 0x000fe20000410000 */
[----:B------:R-:W-:Y:S01]  /*0e70*/  FADD.FTZ R0, R0, R18 ;  /* 0x0000001200007221 */ /* 0x000fe20000010000 */
[----:B------:R1:W-:Y:S01]  /*0e80*/  STL [R1+0x20], R36 ;  /* 0x0000202401007387 */ /* 0x0003e20000100800 */
[----:B------:R-:W-:Y:S01]  /*0e90*/  FFMA.FTZ R33, R24, R18, R33 ;  /* 0x0000001218217223 */ /* 0x000fe20000010021 */
[----:B------:R-:W-:-:S02]  /*0ea0*/  FFMA.FTZ R9, R35, R4, R9 ;  /* 0x0000000423097223 */ /* 0x000fc40000010009 */
[----:B0-----:R-:W4:Y:S01]  /*0eb0*/  LDL.LU R18, [R1+0x7c] ;  /* 0x00007c0001127983 */ /* 0x001f220000300800 */
[----:B------:R-:W-:Y:S01]  /*0ec0*/  FADD.FTZ R32, R0, R36 ;  /* 0x0000002400207221 */ /* 0x000fe20000010000 */
[----:B------:R-:W-:Y:S02]  /*0ed0*/  FFMA.FTZ R33, R2, R36, R33 ;  /* 0x0000002402217223 */ /* 0x000fe40000010021 */
[----:B------:R-:W-:Y:S01]  /*0ee0*/  STL [R1+0x38], R2 ;  /* 0x0000380201007387 */ /* 0x000fe20000100800 */
[----:B------:R-:W-:Y:S01]  /*0ef0*/  FFMA.FTZ R9, R24, R10, R9 ;  /* 0x0000000a18097223 */ /* 0x000fe20000010009 */
[C---:B------:R-:W-:Y:S02]  /*0f00*/  PRMT R10, R29.reuse, 0x7632, R10 ;  /* 0x000076321d0a7816 */ /* 0x040fe4000000000a */
[----:B------:R0:W-:Y:S01]  /*0f10*/  STL [R1+0x18], R6 ;  /* 0x0000180601007387 */ /* 0x0001e20000100800 */
[----:B------:R-:W-:-:S03]  /*0f20*/  IMAD.U32 R0, R29, 0x10000, RZ ;  /* 0x000100001d007824 */ /* 0x000fc600078e00ff */
[----:B------:R-:W-:Y:S04]  /*0f30*/  STL [R1+0x30], R28 ;  /* 0x0000301c01007387 */ /* 0x000fe80000100800 */
[----:B-1----:R-:W4:Y:S04]  /*0f40*/  LDL R36, [R1+0x58] ;  /* 0x0000580001247983 */ /* 0x002f280000100800 */
[----:B------:R-:W4:Y:S01]  /*0f50*/  LDL R29, [R1+0x54] ;  /* 0x00005400011d7983 */ /* 0x000f220000100800 */
[----:B------:R-:W-:Y:S01]  /*0f60*/  FADD.FTZ R4, R23, UR8 ;  /* 0x0000000817047e21 */ /* 0x000fe20008010000 */
[----:B------:R-:W-:Y:S01]  /*0f70*/  FADD.FTZ R32, R32, R6 ;  /* 0x0000000620207221 */ /* 0x000fe20000010000 */
[----:B------:R-:W-:Y:S01]  /*0f80*/  FFMA.FTZ R33, R28, R6, R33 ;  /* 0x000000061c217223 */ /* 0x000fe20000010021 */
[----:B------:R-:W-:-:S03]  /*0f90*/  PRMT R37, R25, 0x7632, R37 ;  /* 0x0000763219257816 */ /* 0x000fc60000000025 */
[----:B------:R-:W1:Y:S01]  /*0fa0*/  MUFU.RSQ R4, R4 ;  /* 0x0000000400047308 */ /* 0x000e620000001400 */
[----:B------:R-:W-:Y:S02]  /*0fb0*/  PRMT R8, R31, 0x7632, R8 ;  /* 0x000076321f087816 */ /* 0x000fe40000000008 */
[----:B0-----:R-:W-:Y:S02]  /*0fc0*/  SHF.L.U32 R6, R25, 0x10, RZ ;  /* 0x0000001019067819 */ /* 0x001fe400000006ff */
[----:B------:R-:W-:Y:S02]  /*0fd0*/  SHF.L.U32 R35, R27, 0x10, RZ ;  /* 0x000000101b237819 */ /* 0x000fe400000006ff */
[----:B------:R-:W-:Y:S02]  /*0fe0*/  SHF.L.U32 R30, R31, 0x10, RZ ;  /* 0x000000101f1e7819 */ /* 0x000fe400000006ff */
[----:B------:R-:W-:Y:S02]  /*0ff0*/  SHF.L.U32 R10, R10, 0x10, RZ ;  /* 0x000000100a0a7819 */ /* 0x000fe400000006ff */
[----:B------:R-:W-:-:S02]  /*1000*/  SHF.L.U32 R37, R37, 0x10, RZ ;  /* 0x0000001025257819 */ /* 0x000fc400000006ff */
[----:B------:R-:W-:Y:S01]  /*1010*/  SHF.L.U32 R8, R8, 0x10, RZ ;  /* 0x0000001008087819 */ /* 0x000fe200000006ff */
[C---:B------:R-:W-:Y:S01]  /*1020*/  FADD.FTZ R0, -R22.reuse, R0 ;  /* 0x0000000016007221 */ /* 0x040fe20000010100 */
[C---:B------:R-:W-:Y:S01]  /*1030*/  FADD.FTZ R6, -R22.reuse, R6 ;  /* 0x0000000616067221 */ /* 0x040fe20000010100 */
[C---:B------:R-:W-:Y:S01]  /*1040*/  FADD.FTZ R35, -R22.reuse, R35 ;  /* 0x0000002316237221 */ /* 0x040fe20000010100 */
[C---:B------:R-:W-:Y:S01]  /*1050*/  FADD.FTZ R30, -R22.reuse, R30 ;  /* 0x0000001e161e7221 */ /* 0x040fe20000010100 */
[C---:B------:R-:W-:Y:S01]  /*1060*/  FADD.FTZ R10, -R22.reuse, R10 ;  /* 0x0000000a160a7221 */ /* 0x040fe20000010100 */
[----:B------:R-:W-:Y:S01]  /*1070*/  FADD.FTZ R37, -R22, R37 ;  /* 0x0000002516257221 */ /* 0x000fe20000010100 */
[----:B-1----:R-:W-:Y:S01]  /*1080*/  FMUL.FTZ R0, R4, R0 ;  /* 0x0000000004007220 */ /* 0x002fe20000410000 */
[----:B------:R-:W-:Y:S01]  /*1090*/  FADD.FTZ R13, R13, R12 ;  /* 0x0000000c0d0d7221 */ /* 0x000fe20000010000 */
[----:B------:R-:W-:Y:S01]  /*10a0*/  FFMA.FTZ R12, R34, R12, R26 ;  /* 0x0000000c220c7223 */ /* 0x000fe2000001001a */
[----:B------:R-:W-:Y:S01]  /*10b0*/  PRMT R25, R11, 0x7632, R25 ;  /* 0x000076320b197816 */ /* 0x000fe20000000019 */
[----:B-----5:R0:W-:Y:S02]  /*10c0*/  STS.64 [R20], R32 ;  /* 0x0000002014007388 */ /* 0x0201e40000000a00 */
[----:B0-----:R-:W-:-:S04]  /*10d0*/  PRMT R32, R27, 0x7632, R32 ;  /* 0x000076321b207816 */ /* 0x001fc80000000020 */
[----:B------:R-:W-:-:S05]  /*10e0*/  SHF.L.U32 R32, R32, 0x10, RZ ;  /* 0x0000001020207819 */ /* 0x000fca00000006ff */
[C---:B------:R-:W-:Y:S01]  /*10f0*/  FADD.FTZ R32, -R22.reuse, R32 ;  /* 0x0000002016207221 */ /* 0x040fe20000010100 */
[--C-:B------:R-:W-:Y:S01]  /*1100*/  FADD.FTZ R22, -R22, R8.reuse ;  /* 0x0000000816167221 */ /* 0x100fe20000010100 */
[C---:B------:R-:W-:Y:S01]  /*1110*/  PRMT R8, R5.reuse, 0x7632, R8 ;  /* 0x0000763205087816 */ /* 0x040fe20000000008 */
[----:B------:R-:W-:Y:S01]  /*1120*/  IMAD.U32 R5, R5, 0x10000, RZ ;  /* 0x0001000005057824 */ /* 0x000fe200078e00ff */
[----:B------:R-:W-:Y:S01]  /*1130*/  MOV R27, R20 ;  /* 0x00000014001b7202 */ /* 0x000fe20000000f00 */
[----:B------:R-:W-:Y:S01]  /*1140*/  FMUL.FTZ R33, R4, R10 ;  /* 0x0000000a04217220 */ /* 0x000fe20000410000 */
[----:B------:R-:W-:Y:S02]  /*1150*/  SHF.L.U32 R8, R8, 0x10, RZ ;  /* 0x0000001008087819 */ /* 0x000fe400000006ff */
[----:B------:R-:W-:Y:S01]  /*1160*/  SHF.L.U32 R20, R11, 0x10, RZ ;  /* 0x000000100b147819 */ /* 0x000fe200000006ff */
[----:B---3--:R-:W-:Y:S01]  /*1170*/  FADD.FTZ R17, R5, R17 ;  /* 0x0000001105117221 */ /* 0x008fe20000010000 */
[-C--:B--2---:R-:W-:Y:S01]  /*1180*/  FFMA.FTZ R23, R0, R5.reuse, R16 ;  /* 0x0000000500177223 */ /* 0x084fe20000010010 */
[----:B----4-:R-:W-:Y:S01]  /*1190*/  FMUL.FTZ R5, R36, R5 ;  /* 0x0000000524057220 */ /* 0x010fe20000410000 */
[----:B------:R-:W-:Y:S01]  /*11a0*/  FADD.FTZ R19, R8, R19 ;  /* 0x0000001308137221 */ /* 0x000fe20000010000 */
[-C--:B------:R-:W-:Y:S01]  /*11b0*/  FFMA.FTZ R24, R33, R8.reuse, R18 ;  /* 0x0000000821187223 */ /* 0x080fe20000010012 */
[----:B------:R-:W-:Y:S01]  /*11c0*/  FMUL.FTZ R34, R29, R8 ;  /* 0x000000081d227220 */ /* 0x000fe20000410000 */
[----:B------:R-:W-:Y:S01]  /*11d0*/  MOV R8, R29 ;  /* 0x0000001d00087202 */ /* 0x000fe20000000f00 */
[----:B------:R-:W-:Y:S01]  /*11e0*/  FMUL.FTZ R16, R36, R20 ;  /* 0x0000001424107220 */ /* 0x000fe20000410000 */
[----:B------:R-:W-:Y:S01]  /*11f0*/  FMUL.FTZ R29, R4, R6 ;  /* 0x00000006041d7220 */ /* 0x000fe20000410000 */
[----:B------:R-:W-:Y:S01]  /*1200*/  FFMA.FTZ R11, R0, R5, RZ ;  /* 0x00000005000b7223 */ /* 0x000fe200000100ff */
[----:B------:R0:W-:Y:S04]  /*1210*/  STL [R1+0xc], R33 ;  /* 0x00000c2101007387 */ /* 0x0001e80000100800 */
[----:B------:R1:W-:Y:S01]  /*1220*/  STL [R1+0x8], R34 ;  /* 0x0000082201007387 */ /* 0x0003e20000100800 */
[----:B------:R-:W-:-:S03]  /*1230*/  FFMA.FTZ R11, R33, R34, R11 ;  /* 0x00000022210b7223 */ /* 0x000fc6000001000b */
[----:B------:R2:W-:Y:S04]  /*1240*/  STL [R1], R16 ;  /* 0x0000001001007387 */ /* 0x0005e80000100800 */
[----:B------:R3:W-:Y:S04]  /*1250*/  STL [R1+0x4], R29 ;  /* 0x0000041d01007387 */ /* 0x0007e80000100800 */
[----:B0-----:R-:W4:Y:S01]  /*1260*/  LDL.LU R33, [R1+0x1c] ;  /* 0x00001c0001217983 */ /* 0x001f220000300800 */
[----:B------:R-:W-:Y:S01]  /*1270*/  FADD.FTZ R10, RZ, R5 ;  /* 0x00000005ff0a7221 */ /* 0x000fe20000010000 */
[----:B------:R-:W-:-:S03]  /*1280*/  SHF.L.U32 R25, R25, 0x10, RZ ;  /* 0x0000001019197819 */ /* 0x000fc600000006ff */
[----:B------:R-:W-:Y:S01]  /*1290*/  FADD.FTZ R10, R10, R34 ;  /* 0x000000220a0a7221 */ /* 0x000fe20000010000 */
[C---:B------:R-:W-:Y:S01]  /*12a0*/  PRMT R26, R21.reuse, 0x7632, R26 ;  /* 0x00007632151a7816 */ /* 0x040fe2000000001a */
[----:B------:R-:W-:Y:S01]  /*12b0*/  FMUL.FTZ R37, R4, R37 ;  /* 0x0000002504257220 */ /* 0x000fe20000410000 */
[----:B------:R-:W-:Y:S01]  /*12c0*/  SHF.L.U32 R21, R21, 0x10, RZ ;  /* 0x0000001015157819 */ /* 0x000fe200000006ff */
[----:B------:R-:W-:Y:S01]  /*12d0*/  FADD.FTZ R10, R10, R16 ;  /* 0x000000100a0a7221 */ /* 0x000fe20000010000 */
[----:B------:R-:W-:Y:S01]  /*12e0*/  MOV R6, R36 ;  /* 0x0000002400067202 */ /* 0x000fe20000000f00 */
[----:B------:R-:W-:Y:S01]  /*12f0*/  FMUL.FTZ R36, R8, R25 ;  /* 0x0000001908247220 */ /* 0x000fe20000410000 */
[----:B------:R-:W-:Y:S01]  /*1300*/  FFMA.FTZ R11, R29, R16, R11 ;  /* 0x000000101d0b7223 */ /* 0x000fe2000001000b */
[----:B------:R-:W-:Y:S01]  /*1310*/  SHF.L.U32 R26, R26, 0x10, RZ ;  /* 0x000000101a1a7819 */ /* 0x000fe200000006ff */
[----:B------:R-:W-:Y:S01]  /*1320*/  FMUL.FTZ R35, R4, R35 ;  /* 0x0000002304237220 */ /* 0x000fe20000410000 */
[----:B------:R-:W-:Y:S01]  /*1330*/  FADD.FTZ R10, R10, R36 ;  /* 0x000000240a0a7221 */ /* 0x000fe20000010000 */
[----:B------:R-:W-:Y:S01]  /*1340*/  FFMA.FTZ R11, R37, R36, R11 ;  /* 0x00000024250b7223 */ /* 0x000fe2000001000b */
[----:B-1----:R-:W-:Y:S01]  /*1350*/  FMUL.FTZ R34, R6, R21 ;  /* 0x0000001506227220 */ /* 0x002fe20000410000 */
[C---:B------:R-:W-:Y:S01]  /*1360*/  PRMT R18, R7.reuse, 0x7632, R18 ;  /* 0x0000763207127816 */ /* 0x040fe20000000012 */
[----:B------:R-:W-:Y:S01]  /*1370*/  FMUL.FTZ R32, R4, R32 ;  /* 0x0000002004207220 */ /* 0x000fe20000410000 */
[----:B--2---:R-:W-:Y:S01]  /*1380*/  SHF.L.U32 R16, R7, 0x10, RZ ;  /* 0x0000001007107819 */ /* 0x004fe200000006ff */
[----:B------:R-:W-:Y:S01]  /*1390*/  FADD.FTZ R10, R10, R34 ;  /* 0x000000220a0a7221 */ /* 0x000fe20000010000 */
[----:B------:R-:W-:Y:S01]  /*13a0*/  FFMA.FTZ R11, R35, R34, R11 ;  /* 0x00000022230b7223 */ /* 0x000fe2000001000b */
[----:B------:R-:W-:Y:S01]  /*13b0*/  FMUL.FTZ R31, R8, R26 ;  /* 0x0000001a081f7220 */ /* 0x000fe20000410000 */
[----:B------:R-:W-:-:S02]  /*13c0*/  IMAD.U32 R18, R18, 0x10000, RZ ;  /* 0x0001000012127824 */ /* 0x000fc400078e00ff */
[----:B------:R-:W-:Y:S01]  /*13d0*/  FMUL.FTZ R30, R4, R30 ;  /* 0x0000001e041e7220 */ /* 0x000fe20000410000 */
[----:B------:R-:W-:Y:S01]  /*13e0*/  FMUL.FTZ R6, R6, R16 ;  /* 0x0000001006067220 */ /* 0x000fe20000410000 */
[----:B------:R-:W-:Y:S01]  /*13f0*/  FADD.FTZ R10, R10, R31 ;  /* 0x0000001f0a0a7221 */ /* 0x000fe20000010000 */
[----:B------:R-:W-:Y:S01]  /*1400*/  FFMA.FTZ R11, R32, R31, R11 ;  /* 0x0000001f200b7223 */ /* 0x000fe2000001000b */
[----:B------:R-:W-:Y:S01]  /*1410*/  FMUL.FTZ R7, R4, R22 ;  /* 0x0000001604077220 */ /* 0x000fe20000410000 */
[----:B------:R-:W-:Y:S01]  /*1420*/  FMUL.FTZ R8, R8, R18 ;  /* 0x0000001208087220 */ /* 0x000fe20000410000 */
[----:B------:R-:W-:Y:S01]  /*1430*/  FADD.FTZ R10, R10, R6 ;  /* 0x000000060a0a7221 */ /* 0x000fe20000010000 */
[----:B------:R-:W-:-:S03]  /*1440*/  FFMA.FTZ R11, R30, R6, R11 ;  /* 0x000000061e0b7223 */ /* 0x000fc6000001000b */
[----:B------:R-:W-:Y:S01]  /*1450*/  FADD.FTZ R10, R10, R8 ;  /* 0x000000080a0a7221 */ /* 0x000fe20000010000 */
[----:B------:R-:W-:Y:S01]  /*1460*/  FFMA.FTZ R11, R7, R8, R11 ;  /* 0x00000008070b7223 */ /* 0x000fe2000001000b */
[----:B------:R-:W-:Y:S01]  /*1470*/  FADD.FTZ R15, R15, R14 ;  /* 0x0000000e0f0f7221 */ /* 0x000fe20000010000 */
[----:B------:R-:W-:Y:S01]  /*1480*/  FFMA.FTZ R14, R28, R14, R9 ;  /* 0x0000000e1c0e7223 */ /* 0x000fe20000010009 */
[----:B------:R-:W-:Y:S01]  /*1490*/  UIADD3 UR9, UP0, UPT, UR9, 0x2, URZ ;  /* 0x0000000209097890 */ /* 0x000fe2000ff1e0ff */
[----:B------:R-:W0:Y:S01]  /*14a0*/  S2R R28, SR_TID.X ;  /* 0x00000000001c7919 */ /* 0x000e220000002100 */
[----:B------:R3:W-:Y:S02]  /*14b0*/  STS.64 [R27+0x1680], R10 ;  /* 0x0016800a1b007388 */ /* 0x0007e40000000a00 */
[----:B------:R-:W-:Y:S02]  /*14c0*/  UIADD3.X UR8, UPT, UPT, URZ, UR5, URZ, UP0, !UPT ;  /* 0x00000005ff087290 */ /* 0x000fe400087fe4ff */
[----:B------:R-:W-:Y:S01]  /*14d0*/  UISETP.GE.U32.AND UP0, UPT, UR9, UR14, UPT ;  /* 0x0000000e0900728c */ /* 0x000fe2000bf06070 */
[----:B------:R-:W-:Y:S01]  /*14e0*/  FADD.FTZ R17, R17, R20 ;  /* 0x0000001411117221 */ /* 0x000fe20000010000 */
[----:B------:R-:W-:-:S02]  /*14f0*/  FADD.FTZ R19, R19, R25 ;  /* 0x0000001913137221 */ /* 0x000fc40000010000 */
[----:B------:R-:W-:Y:S01]  /*1500*/  UISETP.GE.AND.EX UP0, UPT, UR8, UR15, UPT, UP0 ;  /* 0x0000000f0800728c */ /* 0x000fe2000bf06300 */
[----:B------:R-:W-:Y:S01]  /*1510*/  FFMA.FTZ R23, R29, R20, R23 ;  /* 0x000000141d177223 */ /* 0x000fe20000010017 */
[----:B------:R-:W-:Y:S01]  /*1520*/  FFMA.FTZ R24, R37, R25, R24 ;  /* 0x0000001925187223 */ /* 0x000fe20000010018 */
[----:B------:R-:W-:Y:S01]  /*1530*/  FADD.FTZ R17, R17, R21 ;  /* 0x0000001511117221 */ /* 0x000fe20000010000 */
[----:B------:R-:W-:Y:S01]  /*1540*/  FADD.FTZ R19, R19, R26 ;  /* 0x0000001a13137221 */ /* 0x000fe20000010000 */
[----:B------:R-:W-:Y:S01]  /*1550*/  FFMA.FTZ R21, R35, R21, R23 ;  /* 0x0000001523157223 */ /* 0x000fe20000010017 */
[----:B------:R-:W-:Y:S01]  /*1560*/  FFMA.FTZ R26, R32, R26, R24 ;  /* 0x0000001a201a7223 */ /* 0x000fe20000010018 */
[----:B------:R-:W-:Y:S01]  /*1570*/  FADD.FTZ R17, R17, R16 ;  /* 0x0000001011117221 */ /* 0x000fe20000010000 */
[----:B------:R-:W-:Y:S01]  /*1580*/  FADD.FTZ R19, R19, R18 ;  /* 0x0000001213137221 */ /* 0x000fe20000010000 */
[----:B------:R-:W-:Y:S01]  /*1590*/  FFMA.FTZ R16, R30, R16, R21 ;  /* 0x000000101e107223 */ /* 0x000fe20000010015 */
[----:B------:R-:W-:Y:S01]  /*15a0*/  FFMA.FTZ R18, R7, R18, R26 ;  /* 0x0000001207127223 */ /* 0x000fe2000001001a */
[----:B------:R-:W-:Y:S01]  /*15b0*/  BAR.SYNC.DEFER_BLOCKING 0x0 ;  /* 0x0000000000007b1d */ /* 0x000fe20000010000 */
[----:B----4-:R-:W-:-:S05]  /*15c0*/  FFMA.FTZ R12, R2, R33, R12 ;  /* 0x00000021020c7223 */ /* 0x010fca000001000c */
[----:B------:R-:W1:Y:S01]  /*15d0*/  S2R R2, SR_TID.X ;  /* 0x0000000000027919 */ /* 0x000e620000002100 */
[----:B------:R-:W-:Y:S01]  /*15e0*/  FADD.FTZ R13, R13, R33 ;  /* 0x000000210d0d7221 */ /* 0x000fe20000010000 */
[----:B-1----:R-:W-:-:S05]  /*15f0*/  SHF.R.U32.HI R2, RZ, 0x1, R2 ;  /* 0x00000001ff027819 */ /* 0x002fca0000011602 */
[----:B------:R-:W-:Y:S01]  /*1600*/  IMAD R2, R2, 0x1e, RZ ;  /* 0x0000001e02027824 */ /* 0x000fe200078e02ff */
[----:B0--3--:R-:W-:Y:S06]  /*1610*/  BRA.U !UP0, `(.L_x_85) ;  /* 0x0000000108e87547 */ /* 0x009fec000b800000 */
[----:B------:R-:W0:Y:S01]  /*1620*/  S2R R28, SR_TID.X ;  /* 0x00000000001c7919 */ /* 0x000e220000002100 */
[----:B------:R-:W1:Y:S01]  /*1630*/  S2UR UR10, SR_CgaCtaId ;  /* 0x00000000000a79c3 */ /* 0x000e620000008800 */
[----:B------:R-:W-:-:S07]  /*1640*/  UMOV UR5, 0x400 ;  /* 0x0000040000057882 */ /* 0x000fce0000000000 */
[----:B------:R-:W2:Y:S01]  /*1650*/  LDC.64 R22, c[0x0][0x3d0] ;  /* 0x0000f400ff167b82 */ /* 0x000ea20000000a00 */
[----:B-1----:R-:W-:Y:S01]  /*1660*/  ULEA UR5, UR10, UR5, 0x18 ;  /* 0x000000050a057291 */ /* 0x002fe2000f8ec0ff */
[----:B0-----:R-:W-:-:S05]  /*1670*/  SHF.L.U32 R10, R28, 0x1, RZ ;  /* 0x000000011c0a7819 */ /* 0x001fca00000006ff */
[----:B------:R-:W-:Y:S02]  /*1680*/  LEA R9, R28, UR5, 0x5 ;  /* 0x000000051c097c11 */ /* 0x000fe4000f8e28ff */
[----:B------:R-:W-:Y:S02]  /*1690*/  LOP3.LUT R10, R10, 0x18, RZ, 0xc0, !PT ;  /* 0x000000180a0a7812 */ /* 0x000fe400078ec0ff */
[----:B------:R-:W-:Y:S02]  /*16a0*/  SHF.L.U32 R21, R28, 0x3, RZ ;  /* 0x000000031c157819 */ /* 0x000fe400000006ff */
[----:B------:R-:W-:Y:S02]  /*16b0*/  IADD3 R11, PT, PT, R9, R10, RZ ;  /* 0x0000000a090b7210 */ /* 0x000fe40007ffe0ff */
[----:B------:R-:W-:Y:S02]  /*16c0*/  LOP3.LUT R20, R10, 0x10, RZ, 0x3c, !PT ;  /* 0x000000100a147812 */ /* 0x000fe400078e3cff */
[----:B------:R-:W-:Y:S01]  /*16d0*/  LOP3.LUT R21, R21, 0x1fe0, RZ, 0xc0, !PT ;  /* 0x00001fe015157812 */ /* 0x000fe200078ec0ff */
[----:B------:R0:W-:Y:S01]  /*16e0*/  STS.64 [R11], R12 ;  /* 0x0000000c0b007388 */ /* 0x0001e20000000a00 */
[----:B------:R-:W-:-:S02]  /*16f0*/  IADD3 R20, PT, PT, R9, R20, RZ ;  /* 0x0000001409147210 */ /* 0x000fc40007ffe0ff */
[C---:B0-----:R-:W-:Y:S02]  /*1700*/  LOP3.LUT R11, R10.reuse, 0x8, RZ, 0x3c, !PT ;  /* 0x000000080a0b7812 */ /* 0x041fe400078e3cff */
[----:B------:R-:W-:Y:S02]  /*1710*/  LOP3.LUT R10, R10, 0x18, RZ, 0x3c, !PT ;  /* 0x000000180a0a7812 */ /* 0x000fe400078e3cff */
[C---:B------:R-:W-:Y:S02]  /*1720*/  IADD3 R11, PT, PT, R9.reuse, R11, RZ ;  /* 0x0000000b090b7210 */ /* 0x040fe40007ffe0ff */
[----:B------:R-:W-:Y:S02]  /*1730*/  IADD3 R10, PT, PT, R9, R10, RZ ;  /* 0x0000000a090a7210 */ /* 0x000fe40007ffe0ff */
[----:B------:R-:W-:Y:S01]  /*1740*/  SHF.R.U32.HI R9, RZ, 0x4, R28 ;  /* 0x00000004ff097819 */ /* 0x000fe2000001161c */
[----:B------:R-:W-:Y:S03]  /*1750*/  STS.64 [R11], R14 ;  /* 0x0000000e0b007388 */ /* 0x000fe60000000a00 */
[----:B------:R-:W-:Y:S01]  /*1760*/  LOP3.LUT R9, R9, R28, RZ, 0x3c, !PT ;  /* 0x0000001c09097212 */ /* 0x000fe200078e3cff */
[----:B------:R-:W-:Y:S03]  /*1770*/  STS.64 [R20], R16 ;  /* 0x0000001014007388 */ /* 0x000fe60000000a00 */
[----:B------:R-:W-:Y:S01]  /*1780*/  SHF.L.U32 R9, R9, 0x3, RZ ;  /* 0x0000000309097819 */ /* 0x000fe200000006ff */
[----:B------:R-:W-:Y:S03]  /*1790*/  STS.64 [R10], R18 ;  /* 0x000000120a007388 */ /* 0x000fe60000000a00 */
[----:B------:R-:W-:-:S04]  /*17a0*/  LOP3.LUT R9, R9, 0x18, RZ, 0xc0, !PT ;  /* 0x0000001809097812 */ /* 0x000fc800078ec0ff */
[----:B------:R-:W-:Y:S01]  /*17b0*/  IADD3 R21, PT, PT, R21, UR5, R9 ;  /* 0x0000000515157c10 */ /* 0x000fe2000fffe009 */
[----:B------:R-:W-:Y:S06]  /*17c0*/  BAR.SYNC.DEFER_BLOCKING 0x0 ;  /* 0x0000000000007b1d */ /* 0x000fec0000010000 */
[----:B------:R-:W0:Y:S01]  /*17d0*/  S2R R9, SR_CTAID.X ;  /* 0x0000000000097919 */ /* 0x000e220000002500 */
[----:B------:R-:W1:Y:S04]  /*17e0*/  LDS.64 R10, [R21] ;  /* 0x00000000150a7984 */ /* 0x000e680000000a00 */
[----:B------:R-:W3:Y:S01]  /*17f0*/  LDS.64 R20, [R21+0x1e00] ;  /* 0x001e000015147984 */ /* 0x000ee20000000a00 */
[----:B0-----:R-:W-:Y:S01]  /*1800*/  LOP3.LUT R9, R9, 0x7f, RZ, 0xc0, !PT ;  /* 0x0000007f09097812 */ /* 0x001fe200078ec0ff */
[----:B-1----:R-:W-:Y:S01]  /*1810*/  FADD.FTZ R10, RZ, R10 ;  /* 0x0000000aff0a7221 */ /* 0x002fe20000010000 */
[----:B------:R-:W-:-:S03]  /*1820*/  FADD.FTZ R11, RZ, R11 ;  /* 0x0000000bff0b7221 */ /* 0x000fc60000010000 */
[----:B---3--:R-:W-:Y:S01]  /*1830*/  FADD.FTZ R20, R10, R20 ;  /* 0x000000140a147221 */ /* 0x008fe20000010000 */
[----:B------:R-:W-:Y:S01]  /*1840*/  FADD.FTZ R21, R11, R21 ;  /* 0x000000150b157221 */ /* 0x000fe20000010000 */
[----:B------:R-:W0:Y:S02]  /*1850*/  S2R R10, SR_CTAID.Y ;  /* 0x00000000000a7919 */ /* 0x000e240000002600 */
[----:B0-----:R-:W-:-:S05]  /*1860*/  LEA R9, R10, R9, 0x7 ;  /* 0x000000090a097211 */ /* 0x001fca00078e38ff */
[----:B------:R-:W-:-:S04]  /*1870*/  IMAD R9, R9, 0x3c0, R28 ;  /* 0x000003c009097824 */ /* 0x000fc800078e021c */
[----:B------:R-:W-:-:S04]  /*1880*/  IMAD.SHL.U32 R9, R9, 0x2, RZ ;  /* 0x0000000209097824 */ /* 0x000fc800078e00ff */
[----:B--2---:R-:W-:-:S05]  /*1890*/  IMAD.WIDE.U32 R10, R9, 0x4, R22 ;  /* 0x00000004090a7825 */ /* 0x004fca00078e0016 */
[----:B------:R0:W-:Y:S02]  /*18a0*/  STG.E.64 desc[UR12][R10.64+0x20000], R20 ;  /* 0x020000140a007986 */ /* 0x0001e4000c101b0c */
[----:B0-----:R-:W-:Y:S02]  /*18b0*/  IADD3 R20, PT, PT, R28, 0x1e0, RZ ;  /* 0x000001e01c147810 */ /* 0x001fe40007ffe0ff */
[----:B------:R-:W-:Y:S02]  /*18c0*/  IADD3 R10, PT, PT, R9, 0x3c0, RZ ;  /* 0x000003c0090a7810 */ /* 0x000fe40007ffe0ff */
[----:B------:R-:W-:-:S03]  /*18d0*/  SHF.R.U32.HI R9, RZ, 0x4, R20 ;  /* 0x00000004ff097819 */ /* 0x000fc60000011614 */
[----:B------:R-:W-:Y:S01]  /*18e0*/  IMAD.WIDE.U32 R10, R10, 0x4, R22 ;  /* 0x000000040a0a7825 */ /* 0x000fe200078e0016 */
[----:B------:R-:W-:Y:S02]  /*18f0*/  LOP3.LUT R9, R9, R28, RZ, 0x3c, !PT ;  /* 0x0000001c09097212 */ /* 0x000fe400078e3cff */
[----:B------:R-:W-:Y:S02]  /*1900*/  SHF.L.U32 R22, R20, 0x3, RZ ;  /* 0x0000000314167819 */ /* 0x000fe400000006ff */
[----:B------:R-:W-:Y:S02]  /*1910*/  SHF.L.U32 R9, R9, 0x3, RZ ;  /* 0x0000000309097819 */ /* 0x000fe400000006ff */
[----:B------:R-:W-:Y:S02]  /*1920*/  LOP3.LUT R22, R22, 0x3fe0, RZ, 0xc0, !PT ;  /* 0x00003fe016167812 */ /* 0x000fe400078ec0ff */
        /* <DEDUP_REMOVED lines=9> */
.L_x_85:
[----:B------:R-:W-:Y:S01]  /*19c0*/  ISETP.GT.U32.AND P0, PT, R28, 0x3f, PT ;  /* 0x0000003f1c00780c */ /* 0x000fe20003f04070 */
[----:B------:R-:W-:Y:S01]  /*19d0*/  BSSY.RECONVERGENT B0, `(.L_x_86) ;  /* 0x000008b000007945 */ /* 0x000fe20003800200 */
[----:B0-----:R-:W-:-:S11]  /*19e0*/  CS2R R10, SRZ ;  /* 0x00000000000a7805 */ /* 0x001fd6000001ff00 */
[----:B------:R-:W-:Y:S05]  /*19f0*/  @P0 BRA `(.L_x_87) ;  /* 0x0000000800200947 */ /* 0x000fea0003800000 */
[----:B------:R-:W0:Y:S01]  /*1a00*/  S2R R9, SR_CgaCtaId ;  /* 0x0000000000097919 */ /* 0x000e220000008800 */
[----:B------:R-:W-:Y:S02]  /*1a10*/  MOV R22, 0x400 ;  /* 0x0000040000167802 */ /* 0x000fe40000000f00 */
[----:B------:R-:W-:Y:S01]  /*1a20*/  LOP3.LUT P0, RZ, R2, 0x2, RZ, 0xc0, !PT ;  /* 0x0000000202ff7812 */ /* 0x000fe2000780c0ff */
[----:B------:R-:W1:Y:S01]  /*1a30*/  S2R R21, SR_TID.X ;  /* 0x0000000000157919 */ /* 0x000e620000002100 */
[----:B------:R-:W-:Y:S02]  /*1a40*/  IADD3 R22, PT, PT, R22, 0x3c00, RZ ;  /* 0x00003c0016167810 */ /* 0x000fe40007ffe0ff */
[----:B------:R-:W-:Y:S02]  /*1a50*/  IADD3 R20, PT, PT, R2, 0x2, RZ ;  /* 0x0000000202147810 */ /* 0x000fe40007ffe0ff */
[----:B------:R-:W-:-:S04]  /*1a60*/  SHF.L.U32 R23, R28, 0x3, RZ ;  /* 0x000000031c177819 */ /* 0x000fc800000006ff */
[----:B------:R-:W-:Y:S02]  /*1a70*/  LOP3.LUT R23, R23, 0x8, RZ, 0xc0, !PT ;  /* 0x0000000817177812 */ /* 0x000fe400078ec0ff */
[----:B0-----:R-:W-:Y:S02]  /*1a80*/  LEA R22, R9, R22, 0x18 ;  /* 0x0000001609167211 */ /* 0x001fe400078ec0ff */
[----:B------:R-:W-:Y:S02]  /*1a90*/  SHF.R.U32.HI R9, RZ, 0x2, R20 ;  /* 0x00000002ff097819 */ /* 0x000fe40000011614 */
[----:B-1----:R-:W-:Y:S02]  /*1aa0*/  SHF.R.U32.HI R21, RZ, 0x1, R21 ;  /* 0x00000001ff157819 */ /* 0x002fe40000011615 */
[----:B------:R-:W-:Y:S02]  /*1ab0*/  LEA.HI R20, R20, 0xf0, RZ, 0x1e ;  /* 0x000000f014147811 */ /* 0x000fe400078ff0ff */
[----:B------:R-:W-:Y:S01]  /*1ac0*/  @P0 IADD3 R20, PT, PT, R9, RZ, RZ ;  /* 0x000000ff09140210 */ /* 0x000fe20007ffe0ff */
[----:B------:R-:W-:-:S04]  /*1ad0*/  IMAD R9, R21, -0x80000000, RZ ;  /* 0x8000000015097824 */ /* 0x000fc800078e02ff */
[----:B------:R-:W-:Y:S01]  /*1ae0*/  IMAD R20, R20, 0x18, R22 ;  /* 0x0000001814147824 */ /* 0x000fe200078e0216 */
[----:B------:R-:W-:-:S04]  /*1af0*/  SHF.R.S32.HI R9, RZ, 0x1f, R9 ;  /* 0x0000001fff097819 */ /* 0x000fc80000011409 */
[----:B------:R-:W-:Y:S02]  /*1b00*/  LOP3.LUT R9, R9, 0xf0, RZ, 0xc0, !PT ;  /* 0x000000f009097812 */ /* 0x000fe400078ec0ff */
[----:B------:R-:W-:Y:S02]  /*1b10*/  IADD3 R20, PT, PT, R23, R20, RZ ;  /* 0x0000001417147210 */ /* 0x000fe40007ffe0ff */
[----:B------:R-:W-:-:S04]  /*1b20*/  LEA.HI R10, R2, R9, RZ, 0x1e ;  /* 0x00000009020a7211 */ /* 0x000fc800078ff0ff */
[----:B------:R-:W-:Y:S01]  /*1b30*/  LDS.64 R20, [R20] ;  /* 0x0000000014147984 */ /* 0x000fe20000000a00 */
[----:B------:R-:W-:-:S04]  /*1b40*/  IMAD R10, R10, 0x18, R22 ;  /* 0x000000180a0a7824 */ /* 0x000fc800078e0216 */
[----:B------:R-:W-:-:S06]  /*1b50*/  IMAD.IADD R10, R10, 0x1, R23 ;  /* 0x000000010a0a7824 */ /* 0x000fcc00078e0217 */
        /* <DEDUP_REMOVED lines=113> */
[----:B------:R-:W-:-:S07]  /*2270*/  FADD.FTZ R11, R21, R11 ;  /* 0x0000000b150b7221 */ /* 0x000fce0000010000 */
.L_x_87:
[----:B------:R-:W-:Y:S05]  /*2280*/  BSYNC.RECONVERGENT B0 ;  /* 0x0000000000007941 */ /* 0x000fea0003800200 */
.L_x_86:
[----:B------:R-:W0:Y:S01]  /*2290*/  S2R R24, SR_TID.X ;  /* 0x0000000000187919 */ /* 0x000e220000002100 */
[----:B------:R-:W-:Y:S01]  /*22a0*/  BSSY.RECONVERGENT B0, `(.L_x_88) ;  /* 0x0000012000007945 */ /* 0x000fe20003800200 */
[----:B------:R-:W1:Y:S04]  /*22b0*/  SHFL.BFLY PT, R20, R10, 0x1, 0x1f ;  /* 0x0c201f000a147f89 */ /* 0x000e6800000e0000 */
[----:B------:R-:W2:Y:S01]  /*22c0*/  SHFL.BFLY PT, R9, R11, 0x1, 0x1f ;  /* 0x0c201f000b097f89 */ /* 0x000ea200000e0000 */
[----:B-1----:R-:W-:Y:S01]  /*22d0*/  FADD.FTZ R10, R20, R10 ;  /* 0x0000000a140a7221 */ /* 0x002fe20000010000 */
[----:B0-----:R-:W-:Y:S01]  /*22e0*/  LOP3.LUT P0, RZ, R24, 0x3c1, RZ, 0xc0, !PT ;  /* 0x000003c118ff7812 */ /* 0x001fe2000780c0ff */
[----:B--2---:R-:W-:-:S12]  /*22f0*/  FADD.FTZ R11, R9, R11 ;  /* 0x0000000b090b7221 */ /* 0x004fd80000010000 */
        /* <DEDUP_REMOVED lines=8> */
[----:B------:R-:W-:-:S04]  /*2380*/  LEA R20, R24, UR5, 0x7 ;  /* 0x0000000518147c11 */ /* 0x000fc8000f8e38ff */
[----:B------:R-:W-:-:S05]  /*2390*/  LEA R20, R9, R20, 0xd ;  /* 0x0000001409147211 */ /* 0x000fca00078e68ff */
[----:B--2---:R-:W-:-:S05]  /*23a0*/  IMAD.WIDE.U32 R20, R20, 0x4, R22 ;  /* 0x0000000414147825 */ /* 0x004fca00078e0016 */
[----:B------:R0:W-:Y:S02]  /*23b0*/  STG.E.64 desc[UR12][R20.64], R10 ;  /* 0x0000000a14007986 */ /* 0x0001e4000c101b0c */
.L_x_89:
[----:B------:R-:W-:Y:S05]  /*23c0*/  BSYNC.RECONVERGENT B0 ;  /* 0x0000000000007941 */ /* 0x000fea0003800200 */
.L_x_88:
[----:B------:R-:W-:Y:S05]  /*23d0*/  BRA.U !UP0, `(.L_x_90) ;  /* 0x0000000108607547 */ /* 0x000fea000b800000 */
[----:B------:R-:W-:Y:S01]  /*23e0*/  BAR.SYNC.DEFER_BLOCKING 0x0 ;  /* 0x0000000000007b1d */ /* 0x000fe20000010000 */
[----:B------:R-:W-:-:S13]  /*23f0*/  ISETP.NE.AND P0, PT, R24, RZ, PT ;  /* 0x000000ff1800720c */ /* 0x000fda0003f05270 */
[----:B------:R-:W-:Y:S05]  /*2400*/  @P0 BRA `(.L_x_91) ;  /* 0x0000000000480947 */ /* 0x000fea0003800000 */
[----:B------:R-:W1:Y:S01]  /*2410*/  S2R R9, SR_CTAID.X ;  /* 0x0000000000097919 */ /* 0x000e620000002500 */
[----:B------:R-:W1:Y:S01]  /*2420*/  S2UR UR5, SR_CTAID.Y ;  /* 0x00000000000579c3 */ /* 0x000e620000002600 */
[----:B0-----:R-:W-:Y:S02]  /*2430*/  MOV R10, UR6 ;  /* 0x00000006000a7c02 */ /* 0x001fe40008000f00 */
[----:B------:R-:W-:Y:S02]  /*2440*/  MOV R11, UR7 ;  /* 0x00000007000b7c02 */ /* 0x000fe40008000f00 */
[----:B-1----:R-:W-:Y:S02]  /*2450*/  LOP3.LUT P0, RZ, R9, UR5, RZ, 0xfc, !PT ;  /* 0x0000000509ff7c12 */ /* 0x002fe4000f80fcff */
[----:B------:R-:W-:-:S04]  /*2460*/  MOV R9, 0x7fffff01 ;  /* 0x7fffff0100097802 */ /* 0x000fc80000000f00 */
[----:B------:R-:W-:Y:S01]  /*2470*/  SEL R9, R9, 0x1, !P0 ;  /* 0x0000000109097807 */ /* 0x000fe20004000000 */
[----:B------:R-:W-:Y:S06]  /*2480*/  MEMBAR.ALL.GPU ;  /* 0x0000000000007992 */ /* 0x000fec000000a000 */
[----:B------:R-:W-:-:S00]  /*2490*/  ERRBAR ;  /* 0x00000000000079ab */ /* 0x000fc00000000000 */
[----:B------:R-:W-:Y:S06]  /*24a0*/  CGAERRBAR ;  /* 0x00000000000075ab */ /* 0x000fec0000000000 */
[----:B------:R0:W5:Y:S02]  /*24b0*/  ATOM.E.ADD.STRONG.GPU PT, R9, desc[UR12][R10.64], R9 ;  /* 0x800000090a09798a */ /* 0x00016400081ef10c */
[----:B0-----:R-:W0:Y:S02]  /*24c0*/  LDC.64 R10, c[0x0][0x3d8] ;  /* 0x0000f600ff0a7b82 */ /* 0x001e240000000a00 */
.L_x_92:
[----:B0-----:R-:W2:Y:S04]  /*24d0*/  LD.E.STRONG.GPU R20, desc[UR12][R10.64+0x8] ;  /* 0x0000080c0a147980 */ /* 0x001ea8000c10f900 */
[----:B--2---:R-:W-:Y:S01]  /*24e0*/  CCTL.IVALL ;  /* 0x00000000ff00798f */ /* 0x004fe20002000000 */
[----:B------:R-:W-:Y:S05]  /*24f0*/  YIELD ;  /* 0x0000000000007946 */ /* 0x000fea0003800000 */
[----:B-----5:R-:W-:-:S04]  /*2500*/  LOP3.LUT R20, R20, R9, RZ, 0x3c, !PT ;  /* 0x0000000914147212 */ /* 0x020fc800078e3cff */
[----:B------:R-:W-:-:S13]  /*2510*/  ISETP.GT.AND P0, PT, R20, -0x1, PT ;  /* 0xffffffff1400780c */ /* 0x000fda0003f04270 */
[----:B------:R-:W-:Y:S05]  /*2520*/  @P0 BRA `(.L_x_92) ;  /* 0xfffffffc00e80947 */ /* 0x000fea000383ffff */
.L_x_91:
[----:B------:R-:W-:Y:S05]  /*2530*/  WARPSYNC.ALL ;  /* 0x0000000000007948 */ /* 0x000fea0003800000 */
[----:B------:R-:W-:Y:S06]  /*2540*/  BAR.SYNC.DEFER_BLOCKING 0x0 ;  /* 0x0000000000007b1d */ /* 0x000fec0000010000 */
[----:B------:R-:W-:Y:S05]  /*2550*/  BRA `(.L_x_93) ;  /* 0x00000000005c7947 */ /* 0x000fea0003800000 */
.L_x_90:
[----:B------:R-:W1:Y:S01]  /*2560*/  S2R R9, SR_TID.X ;  /* 0x0000000000097919 */ /* 0x000e620000002100 */
[----:B------:R-:W-:Y:S01]  /*2570*/  BAR.SYNC.DEFER_BLOCKING 0x0 ;  /* 0x0000000000007b1d */ /* 0x000fe20000010000 */
[----:B-1----:R-:W-:-:S13]  /*2580*/  ISETP.NE.AND P0, PT, R9, RZ, PT ;  /* 0x000000ff0900720c */ /* 0x002fda0003f05270 */
[----:B------:R-:W-:Y:S05]  /*2590*/  @P0 BRA `(.L_x_94) ;  /* 0x0000000000440947 */ /* 0x000fea0003800000 */
[----:B------:R-:W1:Y:S01]  /*25a0*/  S2R R9, SR_CTAID.Y ;  /* 0x0000000000097919 */ /* 0x000e620000002600 */
[----:B0-----:R-:W1:Y:S08]  /*25b0*/  LDC.64 R10, c[0x0][0x3d8] ;  /* 0x0000f600ff0a7b82 */ /* 0x001e700000000a00 */
[----:B------:R-:W0:Y:S01]  /*25c0*/  S2UR UR5, SR_CTAID.X ;  /* 0x00000000000579c3 */ /* 0x000e220000002500 */
[----:B-1----:R-:W-:Y:S01]  /*25d0*/  IMAD.WIDE.U32 R10, R9, 0x4, R10 ;  /* 0x00000004090a7825 */ /* 0x002fe200078e000a */
[----:B0-----:R-:W-:-:S02]  /*25e0*/  ISETP.NE.AND P0, PT, RZ, UR5, PT ;  /* 0x00000005ff007c0c */ /* 0x001fc4000bf05270 */
[----:B------:R-:W-:-:S04]  /*25f0*/  MOV R9, 0x7fffff81 ;  /* 0x7fffff8100097802 */ /* 0x000fc80000000f00 */
[----:B------:R-:W-:Y:S01]  /*2600*/  SEL R9, R9, 0x1, !P0 ;  /* 0x0000000109097807 */ /* 0x000fe20004000000 */
[----:B------:R-:W-:Y:S06]  /*2610*/  MEMBAR.ALL.GPU ;  /* 0x0000000000007992 */ /* 0x000fec000000a000 */
[----:B------:R-:W-:-:S00]  /*2620*/  ERRBAR ;  /* 0x00000000000079ab */ /* 0x000fc00000000000 */
[----:B------:R-:W-:Y:S06]  /*2630*/  CGAERRBAR ;  /* 0x00000000000075ab */ /* 0x000fec0000000000 */
[----:B------:R0:W5:Y:S02]  /*2640*/  ATOM.E.ADD.STRONG.GPU PT, R9, desc[UR12][R10.64], R9 ;  /* 0x800000090a09798a */ /* 0x00016400081ef10c */
.L_x_95:
[----:B------:R-:W2:Y:S04]  /*2650*/  LD.E.STRONG.GPU R20, desc[UR12][R10.64] ;  /* 0x0000000c0a147980 */ /* 0x000ea8000c10f900 */
[----:B--2---:R-:W-:Y:S01]  /*2660*/  CCTL.IVALL ;  /* 0x00000000ff00798f */ /* 0x004fe20002000000 */
[----:B------:R-:W-:Y:S05]  /*2670*/  YIELD ;  /* 0x0000000000007946 */ /* 0x000fea0003800000 */
[----:B-----5:R-:W-:-:S04]  /*2680*/  LOP3.LUT R20, R20, R9, RZ, 0x3c, !PT ;  /* 0x0000000914147212 */ /* 0x020fc800078e3cff */
[----:B------:R-:W-:-:S13]  /*2690*/  ISETP.GT.AND P0, PT, R20, -0x1, PT ;  /* 0xffffffff1400780c */ /* 0x000fda0003f04270 */
[----:B------:R-:W-:Y:S05]  /*26a0*/  @P0 BRA `(.L_x_95) ;  /* 0xfffffffc00e80947 */ /* 0x000fea000383ffff */
.L_x_94:
[----:B------:R-:W-:Y:S05]  /*26b0*/  WARPSYNC.ALL ;  /* 0x0000000000007948 */ /* 0x000fea0003800000 */
[----:B------:R-:W-:Y:S06]  /*26c0*/  BAR.SYNC.DEFER_BLOCKING 0x0 ;  /* 0x0000000000007b1d */ /* 0x000fec0000010000 */
.L_x_93:
[----:B0-----:R-:W0:Y:S01]  /*26d0*/  S2R R20, SR_TID.X ;  /* 0x0000000000147919 */ /* 0x001e220000002100 */
[----:B------:R-:W-:Y:S01]  /*26e0*/  BSSY.RECONVERGENT B0, `(.L_x_96) ;  /* 0x000005f000007945 */ /* 0x000fe20003800200 */
[----:B------:R-:W-:Y:S02]  /*26f0*/  CS2R R10, SRZ ;  /* 0x00000000000a7805 */ /* 0x000fe4000001ff00 */
[----:B0-----:R-:W-:-:S13]  /*2700*/  ISETP.GT.U32.AND P0, PT, R20, 0xff, PT ;  /* 0x000000ff1400780c */ /* 0x001fda0003f04070 */
[----:B------:R-:W-:Y:S05]  /*2710*/  @P0 BRA `(.L_x_97) ;  /* 0x00000004006c0947 */ /* 0x000fea0003800000 */
[----:B------:R-:W0:Y:S01]  /*2720*/  S2R R11, SR_CTAID.Y ;  /* 0x00000000000b7919 */ /* 0x000e220000002600 */
[----:B------:R-:W0:Y:S01]  /*2730*/  LDC R9, c[0x0][0x374] ;  /* 0x0000dd00ff097b82 */ /* 0x000e220000000800 */
[----:B------:R-:W-:Y:S01]  /*2740*/  SHF.L.U32 R10, R20, 0x4, RZ ;  /* 0x00000004140a7819 */ /* 0x000fe200000006ff */
[----:B------:R1:W-:Y:S03]  /*2750*/  STL.64 [R1+0x80], R2 ;  /* 0x0000800201007387 */ /* 0x0003e60000100a00 */
[----:B------:R-:W-:-:S03]  /*2760*/  LOP3.LUT R10, R10, 0xf80, RZ, 0xc0, !PT ;  /* 0x00000f800a0a7812 */ /* 0x000fc600078ec0ff */
[----:B-1----:R-:W1:Y:S01]  /*2770*/  LDC.64 R2, c[0x0][0x3d0] ;  /* 0x0000f400ff027b82 */ /* 0x002e620000000a00 */
[----:B0-----:R-:W-:Y:S01]  /*2780*/  IMAD R9, R9, UR4, R11 ;  /* 0x0000000409097c24 */ /* 0x001fe2000f8e020b */
[----:B------:R-:W-:-:S03]  /*2790*/  LOP3.LUT R11, R20, 0x7, RZ, 0xc0, !PT ;  /* 0x00000007140b7812 */ /* 0x000fc600078ec0ff */
[----:B------:R-:W-:-:S05]  /*27a0*/  IMAD R9, R9, 0x1000, R10 ;  /* 0x0000100009097824 */ /* 0x000fca00078e020a */
[----:B------:R-:W-:-:S04]  /*27b0*/  IADD3 R9, PT, PT, R9, R11, RZ ;  /* 0x0000000b09097210 */ /* 0x000fc80007ffe0ff */
[----:B------:R-:W-:-:S04]  /*27c0*/  SHF.L.U32 R9, R9, 0x1, RZ ;  /* 0x0000000109097819 */ /* 0x000fc800000006ff */
[C---:B------:R-:W-:Y:S01]  /*27d0*/  IADD3 R22, PT, PT, R9.reuse, 0x10, RZ ;  /* 0x0000001009167810 */ /* 0x040fe20007ffe0ff */
[C---:B-1----:R-:W-:Y:S01]  /*27e0*/  IMAD.WIDE.U32 R10, R9.reuse, 0x4, R2 ;  /* 0x00000004090a7825 */ /* 0x042fe200078e0002 */
[----:B------:R-:W-:-:S03]  /*27f0*/  IADD3 R20, PT, PT, R9, 0x20, RZ ;  /* 0x0000002009147810 */ /* 0x000fc60007ffe0ff */
[--C-:B------:R-:W-:Y:S02]  /*2800*/  IMAD.WIDE.U32 R22, R22, 0x4, R2.reuse ;  /* 0x0000000416167825 */ /* 0x100fe400078e0002 */
[----:B------:R-:W2:Y:S02]  /*2810*/  LDG.E.64 R10, desc[UR12][R10.64] ;  /* 0x0000000c0a0a7981 */ /* 0x000ea4000c1e1b00 */
[----:B------:R-:W-:Y:S02]  /*2820*/  IMAD.WIDE.U32 R20, R20, 0x4, R2 ;  /* 0x0000000414147825 */ /* 0x000fe400078e0002 */
[----:B------:R-:W3:Y:S04]  /*2830*/  LDG.E.64 R22, desc[UR12][R22.64] ;  /* 0x0000000c16167981 */ /* 0x000ee8000c1e1b00 */
[----:B------:R-:W4:Y:S01]  /*2840*/  LDG.E.64 R20, desc[UR12][R20.64] ;  /* 0x0000000c14147981 */ /* 0x000f22000c1e1b00 */
[----:B------:R-:W-:-:S02]  /*2850*/  IADD3 R26, PT, PT, R9, 0x30, RZ ;  /* 0x00000030091a7810 */ /* 0x000fc40007ffe0ff */
[----:B------:R-:W-:-:S03]  /*2860*/  IADD3 R24, PT, PT, R9, 0x40, RZ ;  /* 0x0000004009187810 */ /* 0x000fc60007ffe0ff */
[----:B------:R-:W-:-:S04]  /*2870*/  IMAD.WIDE.U32 R26, R26, 0x4, R2 ;  /* 0x000000041a1a7825 */ /* 0x000fc800078e0002 */
[----:B------:R-:W-:Y:S02]  /*2880*/  IMAD.WIDE.U32 R24, R24, 0x4, R2 ;  /* 0x0000000418187825 */ /* 0x000fe400078e0002 */
[----:B------:R-:W4:Y:S04]  /*2890*/  LDG.E.64 R26, desc[UR12][R26.64] ;  /* 0x0000000c1a1a7981 */ /* 0x000f28000c1e1b00 */
[----:B------:R-:W4:Y:S01]  /*28a0*/  LDG.E.64 R24, desc[UR12][R24.64] ;  /* 0x0000000c18187981 */ /* 0x000f22000c1e1b00 */
[----:B--2---:R-:W-:Y:S01]  /*28b0*/  FADD.FTZ R10, RZ, R10 ;  /* 0x0000000aff0a7221 */ /* 0x004fe20000010000 */
[----:B------:R-:W-:-:S03]  /*28c0*/  FADD.FTZ R11, RZ, R11 ;  /* 0x0000000bff0b7221 */ /* 0x000fc60000010000 */
[----:B---3--:R-:W-:Y:S01]  /*28d0*/  FADD.FTZ R22, R22, R10 ;  /* 0x0000000a16167221 */ /* 0x008fe20000010000 */
[----:B------:R-:W-:-:S03]  /*28e0*/  FADD.FTZ R28, R23, R11 ;  /* 0x0000000b171c7221 */ /* 0x000fc60000010000 */
[----:B----4-:R-:W-:Y:S01]  /*28f0*/  FADD.FTZ R20, R20, R22 ;  /* 0x0000001614147221 */ /* 0x010fe20000010000 */
[C---:B------:R-:W-:Y:S02]  /*2900*/  IADD3 R22, PT, PT, R9.reuse, 0x50, RZ ;  /* 0x0000005009167810 */ /* 0x040fe40007ffe0ff */
[----:B------:R-:W-:-:S03]  /*2910*/  IADD3 R10, PT, PT, R9, 0x60, RZ ;  /* 0x00000060090a7810 */ /* 0x000fc60007ffe0ff */
[----:B------:R-:W-:-:S04]  /*2920*/  IMAD.WIDE.U32 R22, R22, 0x4, R2 ;  /* 0x0000000416167825 */ /* 0x000fc800078e0002 */
[----:B------:R-:W-:Y:S02]  /*2930*/  IMAD.WIDE.U32 R10, R10, 0x4, R2 ;  /* 0x000000040a0a7825 */ /* 0x000fe400078e0002 */
[----:B------:R-:W2:Y:S04]  /*2940*/  LDG.E.64 R22, desc[UR12][R22.64] ;  /* 0x0000000c16167981 */ /* 0x000ea8000c1e1b00 */
[----:B------:R-:W3:Y:S01]  /*2950*/  LDG.E.64 R10, desc[UR12][R10.64] ;  /* 0x0000000c0a0a7981 */ /* 0x000ee2000c1e1b00 */
[----:B------:R-:W-:Y:S01]  /*2960*/  FADD.FTZ R20, R26, R20 ;  /* 0x000000141a147221 */ /* 0x000fe20000010000 */
[----:B------:R-:W-:Y:S01]  /*2970*/  FADD.FTZ R21, R21, R28 ;  /* 0x0000001c15157221 */ /* 0x000fe20000010000 */
[----:B------:R-:W-:Y:S02]  /*2980*/  IADD3 R26, PT, PT, R9, 0x70, RZ ;  /* 0x00000070091a7810 */ /* 0x000fe40007ffe0ff */
[----:B------:R-:W-:Y:S01]  /*2990*/  FADD.FTZ R20, R24, R20 ;  /* 0x0000001418147221 */ /* 0x000fe20000010000 */
[----:B------:R-:W-:Y:S01]  /*29a0*/  FADD.FTZ R21, R27, R21 ;  /* 0x000000151b157221 */ /* 0x000fe20000010000 */
[----:B------:R-:W-:-:S02]  /*29b0*/  VIADD R24, R9, 0x80 ;  /* 0x0000008009187836 */ /* 0x000fc40000000000 */
[----:B------:R-:W-:-:S04]  /*29c0*/  IMAD.WIDE.U32 R26, R26, 0x4, R2 ;  /* 0x000000041a1a7825 */ /* 0x000fc800078e0002 */
[----:B------:R-:W-:Y:S01]  /*29d0*/  FADD.FTZ R21, R25, R21 ;  /* 0x0000001519157221 */ /* 0x000fe20000010000 */
[----:B------:R-:W-:Y:S01]  /*29e0*/  IMAD.WIDE.U32 R24, R24, 0x4, R2 ;  /* 0x0000000418187825 */ /* 0x000fe200078e0002 */
[----:B------:R-:W4:Y:S05]  /*29f0*/  LDG.E.64 R26, desc[UR12][R26.64] ;  /* 0x0000000c1a1a7981 */ /* 0x000f2a000c1e1b00 */
[----:B------:R-:W4:Y:S01]  /*2a00*/  LDG.E.64 R24, desc[UR12][R24.64] ;  /* 0x0000000c18187981 */ /* 0x000f22000c1e1b00 */
[----:B--2---:R-:W-:Y:S01]  /*2a10*/  FADD.FTZ R20, R22, R20 ;  /* 0x0000001416147221 */ /* 0x004fe20000010000 */
[----:B------:R-:W-:Y:S01]  /*2a20*/  IADD3 R22, PT, PT, R9, 0x90, RZ ;  /* 0x0000009009167810 */ /* 0x000fe20007ffe0ff */
[----:B------:R-:W-:-:S02]  /*2a30*/  FADD.FTZ R28, R23, R21 ;  /* 0x00000015171c7221 */ /* 0x000fc40000010000 */
[----:B---3--:R-:W-:Y:S01]  /*2a40*/  FADD.FTZ R10, R10, R20 ;  /* 0x000000140a0a7221 */ /* 0x008fe20000010000 */
[----:B------:R-:W-:Y:S01]  /*2a50*/  IADD3 R20, PT, PT, R9, 0xa0, RZ ;  /* 0x000000a009147810 */ /* 0x000fe20007ffe0ff */
[----:B------:R-:W-:-:S04]  /*2a60*/  IMAD.WIDE.U32 R22, R22, 0x4, R2 ;  /* 0x0000000416167825 */ /* 0x000fc800078e0002 */
[----:B------:R-:W-:Y:S02]  /*2a70*/  IMAD.WIDE.U32 R20, R20, 0x4, R2 ;  /* 0x0000000414147825 */ /* 0x000fe400078e0002 */
[----:B------:R-:W2:Y:S04]  /*2a80*/  LDG.E.64 R22, desc[UR12][R22.64] ;  /* 0x0000000c16167981 */ /* 0x000ea8000c1e1b00 */
[----:B------:R-:W3:Y:S01]  /*2a90*/  LDG.E.64 R20, desc[UR12][R20.64] ;  /* 0x0000000c14147981 */ /* 0x000ee2000c1e1b00 */
[----:B------:R-:W-:Y:S01]  /*2aa0*/  FADD.FTZ R11, R11, R28 ;  /* 0x0000001c0b0b7221 */ /* 0x000fe20000010000 */
[----:B----4-:R-:W-:-:S03]  /*2ab0*/  FADD.FTZ R10, R26, R10 ;  /* 0x0000000a1a0a7221 */ /* 0x010fc60000010000 */
[----:B------:R-:W-:Y:S01]  /*2ac0*/  FADD.FTZ R11, R27, R11 ;  /* 0x0000000b1b0b7221 */ /* 0x000fe20000010000 */
[----:B------:R-:W-:-:S03]  /*2ad0*/  FADD.FTZ R10, R24, R10 ;  /* 0x0000000a180a7221 */ /* 0x000fc60000010000 */
[----:B------:R-:W-:Y:S01]  /*2ae0*/  FADD.FTZ R25, R25, R11 ;  /* 0x0000000b19197221 */ /* 0x000fe20000010000 */
[C---:B------:R-:W-:Y:S02]  /*2af0*/  IADD3 R11, PT, PT, R9.reuse, 0xb0, RZ ;  /* 0x000000b0090b7810 */ /* 0x040fe40007ffe0ff */
[C---:B------:R-:W-:Y:S02]  /*2b00*/  IADD3 R24, PT, PT, R9.reuse, 0xd0, RZ ;  /* 0x000000d009187810 */ /* 0x040fe40007ffe0ff */
[C---:B------:R-:W-:Y:S02]  /*2b10*/  IADD3 R28, PT, PT, R9.reuse, 0xe0, RZ ;  /* 0x000000e0091c7810 */ /* 0x040fe40007ffe0ff */
[----:B------:R-:W-:-:S03]  /*2b20*/  IADD3 R26, PT, PT, R9, 0xf0, RZ ;  /* 0x000000f0091a7810 */ /* 0x000fc60007ffe0ff */
[----:B------:R-:W-:-:S04]  /*2b30*/  IMAD.WIDE.U32 R28, R28, 0x4, R2 ;  /* 0x000000041c1c7825 */ /* 0x000fc800078e0002 */
[----:B------:R-:W-:Y:S02]  /*2b40*/  IMAD.WIDE.U32 R26, R26, 0x4, R2 ;  /* 0x000000041a1a7825 */ /* 0x000fe400078e0002 */
[----:B------:R-:W4:Y:S04]  /*2b50*/  LDG.E.64 R28, desc[UR12][R28.64] ;  /* 0x0000000c1c1c7981 */ /* 0x000f28000c1e1b00 */
[----:B------:R-:W4:Y:S01]  /*2b60*/  LDG.E.64 R26, desc[UR12][R26.64] ;  /* 0x0000000c1a1a7981 */ /* 0x000f22000c1e1b00 */
[----:B--2---:R-:W-:Y:S01]  /*2b70*/  FADD.FTZ R10, R22, R10 ;  /* 0x0000000a160a7221 */ /* 0x004fe20000010000 */
[----:B------:R-:W-:Y:S01]  /*2b80*/  FADD.FTZ R33, R23, R25 ;  /* 0x0000001917217221 */ /* 0x000fe20000010000 */
[----:B------:R-:W-:-:S04]  /*2b90*/  IMAD.WIDE.U32 R22, R11, 0x4, R2 ;  /* 0x000000040b167825 */ /* 0x000fc800078e0002 */
[----:B---3--:R-:W-:Y:S01]  /*2ba0*/  FADD.FTZ R20, R20, R10 ;  /* 0x0000000a14147221 */ /* 0x008fe20000010000 */
[----:B------:R-:W-:Y:S01]  /*2bb0*/  IADD3 R10, PT, PT, R9, 0xc0, RZ ;  /* 0x000000c0090a7810 */ /* 0x000fe20007ffe0ff */
[--C-:B------:R-:W-:Y:S01]  /*2bc0*/  IMAD.WIDE.U32 R24, R24, 0x4, R2.reuse ;  /* 0x0000000418187825 */ /* 0x100fe200078e0002 */
[----:B------:R-:W2:Y:S03]  /*2bd0*/  LDG.E.64 R22, desc[UR12][R22.64] ;  /* 0x0000000c16167981 */ /* 0x000ea6000c1e1b00 */
[----:B------:R-:W-:Y:S02]  /*2be0*/  IMAD.WIDE.U32 R10, R10, 0x4, R2 ;  /* 0x000000040a0a7825 */ /* 0x000fe400078e0002 */
[----:B------:R-:W3:Y:S04]  /*2bf0*/  LDG.E.64 R24, desc[UR12][R24.64] ;  /* 0x0000000c18187981 */ /* 0x000ee8000c1e1b00 */
[----:B------:R-:W4:Y:S04]  /*2c00*/  LDG.E.64 R10, desc[UR12][R10.64] ;  /* 0x0000000c0a0a7981 */ /* 0x000f28000c1e1b00 */
[----:B------:R0:W5:Y:S01]  /*2c10*/  LDL.LU.64 R2, [R1+0x80] ;  /* 0x0000800001027983 */ /* 0x0001620000300a00 */
[----:B------:R-:W-:Y:S01]  /*2c20*/  FADD.FTZ R21, R21, R33 ;  /* 0x0000002115157221 */ /* 0x000fe20000010000 */
[----:B--2---:R-:W-:-:S03]  /*2c30*/  FADD.FTZ R20, R22, R20 ;  /* 0x0000001416147221 */ /* 0x004fc60000010000 */
[----:B------:R-:W-:Y:S01]  /*2c40*/  FADD.FTZ R21, R23, R21 ;  /* 0x0000001517157221 */ /* 0x000fe20000010000 */
[----:B----4-:R-:W-:-:S03]  /*2c50*/  FADD.FTZ R10, R10, R20 ;  /* 0x000000140a0a7221 */ /* 0x010fc60000010000 */
[----:B------:R-:W-:Y:S01]  /*2c60*/  FADD.FTZ R11, R11, R21 ;  /* 0x000000150b0b7221 */ /* 0x000fe20000010000 */
[----:B---3--:R-:W-:-:S03]  /*2c70*/  FADD.FTZ R10, R24, R10 ;  /* 0x0000000a180a7221 */ /* 0x008fc60000010000 */
[----:B------:R-:W-:Y:S01]  /*2c80*/  FADD.FTZ R11, R25, R11 ;  /* 0x0000000b190b7221 */ /* 0x000fe20000010000 */
[----:B------:R-:W-:-:S03]  /*2c90*/  FADD.FTZ R10, R28, R10 ;  /* 0x0000000a1c0a7221 */ /* 0x000fc60000010000 */
[----:B------:R-:W-:Y:S01]  /*2ca0*/  FADD.FTZ R11, R29, R11 ;  /* 0x0000000b1d0b7221 */ /* 0x000fe20000010000 */
[----:B------:R-:W-:-:S03]  /*2cb0*/  FADD.FTZ R10, R26, R10 ;  /* 0x0000000a1a0a7221 */ /* 0x000fc60000010000 */
[----:B0-----:R-:W-:-:S07]  /*2cc0*/  FADD.FTZ R11, R27, R11 ;  /* 0x0000000b1b0b7221 */ /* 0x001fce0000010000 */
.L_x_97:
[----:B------:R-:W-:Y:S05]  /*2cd0*/  BSYNC.RECONVERGENT B0 ;  /* 0x0000000000007941 */ /* 0x000fea0003800200 */
.L_x_96:
[----:B------:R-:W2:Y:S04]  /*2ce0*/  LDL R24, [R1+0x74] ;  /* 0x0000740001187983 */ /* 0x000ea80000100800 */
[----:B------:R-:W3:Y:S04]  /*2cf0*/  LDL.LU R23, [R1+0x10] ;  /* 0x0000100001177983 */ /* 0x000ee80000300800 */
[----:B------:R-:W4:Y:S04]  /*2d00*/  LDL.LU R22, [R1+0x34] ;  /* 0x0000340001167983 */ /* 0x000f280000300800 */
[----:B------:R-:W4:Y:S04]  /*2d10*/  LDL.LU R20, [R1+0x14] ;  /* 0x0000140001147983 */ /* 0x000f280000300800 */
[----:B------:R-:W4:Y:S01]  /*2d20*/  LDL.LU R21, [R1+0x4c] ;  /* 0x00004c0001157983 */ /* 0x000f220000300800 */
[----:B------:R-:W0:Y:S01]  /*2d30*/  S2UR UR10, SR_CgaCtaId ;  /* 0x00000000000a79c3 */ /* 0x000e220000008800 */
[----:B------:R-:W-:-:S02]  /*2d40*/  UMOV UR5, 0x400 ;  /* 0x0000040000057882 */ /* 0x000fc40000000000 */
[----:B------:R-:W1:Y:S01]  /*2d50*/  SHFL.BFLY PT, R9, R10, 0x4, 0x1f ;  /* 0x0c801f000a097f89 */ /* 0x000e6200000e0000 */
[----:B------:R-:W-:Y:S01]  /*2d60*/  UIADD3 UR5, UPT, UPT, UR5, 0x6900, URZ ;  /* 0x0000690005057890 */ /* 0x000fe2000fffe0ff */
[----:B------:R-:W1:Y:S02]  /*2d70*/  S2R R25, SR_TID.X ;  /* 0x0000000000197919 */ /* 0x000e640000002100 */
[----:B------:R-:W-:Y:S04]  /*2d80*/  STL [R1+0x80], R13 ;  /* 0x0000800d01007387 */ /* 0x000fe80000100800 */
[----:B------:R-:W-:Y:S01]  /*2d90*/  STL [R1+0x7c], R12 ;  /* 0x00007c0c01007387 */ /* 0x000fe20000100800 */
[----:B0-----:R-:W-:Y:S01]  /*2da0*/  ULEA UR5, UR10, UR5, 0x18 ;  /* 0x000000050a057291 */ /* 0x001fe2000f8ec0ff */
[----:B------:R-:W0:Y:S01]  /*2db0*/  LDCU.64 UR10, c[0x0][0x380] ;  /* 0x00007000ff0a77ac */ /* 0x000e220008000a00 */
[----:B-1----:R-:W-:-:S02]  /*2dc0*/  FADD.FTZ R9, R9, R10 ;  /* 0x0000000a09097221 */ /* 0x002fc40000010000 */
[----:B------:R-:W1:Y:S01]  /*2dd0*/  SHFL.BFLY PT, R10, R11, 0x4, 0x1f ;  /* 0x0c801f000b0a7f89 */ /* 0x000e6200000e0000 */
[----:B------:R-:W-:Y:S01]  /*2de0*/  LOP3.LUT P0, RZ, R25, 0x307, RZ, 0xc0, !PT ;  /* 0x0000030719ff7812 */ /* 0x000fe2000780c0ff */
[----:B-1----:R-:W-:Y:S02]  /*2df0*/  FADD.FTZ R10, R10, R11 ;  /* 0x0000000b0a0a7221 */ /* 0x002fe40000010000 */
[----:B------:R-:W1:Y:S02]  /*2e00*/  SHFL.BFLY PT, R11, R9, 0x2, 0x1f ;  /* 0x0c401f00090b7f89 */ /* 0x000e6400000e0000 */
[----:B-1----:R-:W-:Y:S02]  /*2e10*/  FADD.FTZ R11, R9, R11 ;  /* 0x0000000b090b7221 */ /* 0x002fe40000010000 */
[----:B------:R-:W1:Y:S02]  /*2e20*/  SHFL.BFLY PT, R9, R10, 0x2, 0x1f ;  /* 0x0c401f000a097f89 */ /* 0x000e6400000e0000 */
[----:B-1----:R-:W-:-:S02]  /*2e30*/  FADD.FTZ R9, R10, R9 ;  /* 0x000000090a097221 */ /* 0x002fc40000010000 */
[----:B------:R-:W1:Y:S02]  /*2e40*/  SHFL.BFLY PT, R10, R11, 0x1, 0x1f ;  /* 0x0c201f000b0a7f89 */ /* 0x000e6400000e0000 */
[----:B-1----:R-:W-:Y:S02]  /*2e50*/  FADD.FTZ R10, R11, R10 ;  /* 0x0000000a0b0a7221 */ /* 0x002fe40000010000 */
[----:B------:R-:W1:Y:S02]  /*2e60*/  SHFL.BFLY PT, R11, R9, 0x1, 0x1f ;  /* 0x0c201f00090b7f89 */ /* 0x000e6400000e0000 */
[----:B------:R-:W-:Y:S01]  /*2e70*/  @!P0 FMUL.FTZ R10, R10, 3.2552085031056776643e-05 ;  /* 0x380888890a0a8820 */ /* 0x000fe20000410000 */
[----:B-1----:R-:W-:-:S04]  /*2e80*/  FADD.FTZ R11, R9, R11 ;  /* 0x0000000b090b7221 */ /* 0x002fc80000010000 */
[----:B------:R-:W-:-:S05]  /*2e90*/  @!P0 FMUL.FTZ R11, R11, 3.2552085031056776643e-05 ;  /* 0x380888890b0b8820 */ /* 0x000fca0000410000 */
[----:B------:R2:W-:Y:S02]  /*2ea0*/  @!P0 STS.64 [R25+UR5], R10 ;  /* 0x0000000a19008988 */ /* 0x0005e40008000a05 */
[----:B--2---:R-:W-:Y:S01]  /*2eb0*/  LEA R10, R24, UR5, 0x3 ;  /* 0x00000005180a7c11 */ /* 0x004fe2000f8e18ff */
[----:B------:R-:W-:Y:S06]  /*2ec0*/  BAR.SYNC.DEFER_BLOCKING 0x0 ;  /* 0x0000000000007b1d */ /* 0x000fec0000010000 */
[----:B------:R-:W3:Y:S02]  /*2ed0*/  LDS.64 R10, [R10] ;  /* 0x000000000a0a7984 */ /* 0x000ee40000000a00 */
[--C-:B---3--:R-:W-:Y:S01]  /*2ee0*/  FADD.FTZ R9, R23, -R10.reuse ;  /* 0x8000000a17097221 */ /* 0x108fe20000010000 */
[----:B----4-:R-:W-:-:S03]  /*2ef0*/  FADD.FTZ R20, R20, -R10 ;  /* 0x8000000a14147221 */ /* 0x010fc60000010000 */
[-C--:B------:R-:W-:Y:S01]  /*2f00*/  FFMA.FTZ R9, -R22, R11.reuse, R9 ;  /* 0x0000000b16097223 */ /* 0x080fe20000010109 */
[----:B------:R-:W-:Y:S01]  /*2f10*/  FFMA.FTZ R20, -R21, R11, R20 ;  /* 0x0000000b15147223 */ /* 0x000fe20000010114 */
[----:B------:R-:W2:Y:S04]  /*2f20*/  LDL R22, [R1+0x70] ;  /* 0x0000700001167983 */ /* 0x000ea80000100800 */
[----:B------:R-:W3:Y:S04]  /*2f30*/  LDL.LU R21, [R1+0x28] ;  /* 0x0000280001157983 */ /* 0x000ee80000300800 */
[----:B------:R-:W4:Y:S01]  /*2f40*/  LDL.LU R24, [R1+0x2c] ;  /* 0x00002c0001187983 */ /* 0x000f220000300800 */
[----:B-----5:R-:W-:-:S03]  /*2f50*/  FMUL.FTZ R9, R3, R9 ;  /* 0x0000000903097220 */ /* 0x020fc60000410000 */
[----:B------:R-:W4:Y:S01]  /*2f60*/  LDL.LU R25, [R1+0x24] ;  /* 0x0000240001197983 */ /* 0x000f220000300800 */
[----:B------:R-:W-:-:S03]  /*2f70*/  FMUL.FTZ R20, R3, R20 ;  /* 0x0000001403147220 */ /* 0x000fc60000410000 */
[----:B------:R-:W4:Y:S04]  /*2f80*/  LDL.LU R26, [R1+0x20] ;  /* 0x00002000011a7983 */ /* 0x000f280000300800 */
[----:B------:R-:W4:Y:S04]  /*2f90*/  LDL.LU R13, [R1+0x18] ;  /* 0x00001800010d7983 */ /* 0x000f280000300800 */
[----:B------:R-:W4:Y:S04]  /*2fa0*/  LDL.LU R12, [R1+0x50] ;  /* 0x00005000010c7983 */ /* 0x000f280000300800 */
[----:B------:R-:W4:Y:S01]  /*2fb0*/  LDL.LU R2, [R1+0x48] ;  /* 0x0000480001027983 */ /* 0x000f220000300800 */
[----:B------:R-:W-:-:S03]  /*2fc0*/  F2FP.BF16.F32.PACK_AB R20, R20, R9 ;  /* 0x000000091414723e */ /* 0x000fc600000010ff */
[----:B------:R-:W4:Y:S04]  /*2fd0*/  LDL.LU R27, [R1+0x40] ;  /* 0x00004000011b7983 */ /* 0x000f280000300800 */
[----:B------:R-:W4:Y:S04]  /*2fe0*/  LDL.LU R33, [R1+0x3c] ;  /* 0x00003c0001217983 */ /* 0x000f280000300800 */
[----:B------:R-:W4:Y:S04]  /*2ff0*/  LDL.LU R29, [R1+0x38] ;  /* 0x00003800011d7983 */ /* 0x000f280000300800 */
[----:B------:R-:W4:Y:S04]  /*3000*/  LDL.LU R28, [R1+0x30] ;  /* 0x00003000011c7983 */ /* 0x000f280000300800 */
[----:B------:R-:W4:Y:S01]  /*3010*/  LDL.LU R9, [R1+0x44] ;  /* 0x0000440001097983 */ /* 0x000f220000300800 */
[----:B--2---:R-:W-:Y:S01]  /*3020*/  LEA R22, R22, UR5, 0x3 ;  /* 0x0000000516167c11 */ /* 0x004fe2000f8e18ff */
[----:B---3--:R-:W-:-:S05]  /*3030*/  FADD.FTZ R21, R21, -R10 ;  /* 0x8000000a15157221 */ /* 0x008fca0000010000 */
[----:B------:R-:W1:Y:S01]  /*3040*/  LDS.64 R22, [R22] ;  /* 0x0000000016167984 */ /* 0x000e620000000a00 */
[--C-:B----4-:R-:W-:Y:S01]  /*3050*/  FADD.FTZ R24, R24, -R10.reuse ;  /* 0x8000000a18187221 */ /* 0x110fe20000010000 */
[--C-:B------:R-:W-:Y:S01]  /*3060*/  FADD.FTZ R25, R25, -R10.reuse ;  /* 0x8000000a19197221 */ /* 0x100fe20000010000 */
[----:B------:R-:W-:Y:S02]  /*3070*/  FADD.FTZ R26, R26, -R10 ;  /* 0x8000000a1a1a7221 */ /* 0x000fe40000010000 */
[-C--:B------:R-:W-:Y:S01]  /*3080*/  FFMA.FTZ R24, -R27, R11.reuse, R24 ;  /* 0x0000000b1b187223 */ /* 0x080fe20000010118 */
[--C-:B------:R-:W-:Y:S01]  /*3090*/  FADD.FTZ R9, R9, -R10.reuse ;  /* 0x8000000a09097221 */ /* 0x100fe20000010000 */
[----:B------:R-:W-:Y:S02]  /*30a0*/  FADD.FTZ R10, R13, -R10 ;  /* 0x8000000a0d0a7221 */ /* 0x000fe40000010000 */
[----:B------:R2:W5:Y:S01]  /*30b0*/  LDL.LU R13, [R1+0x80] ;  /* 0x00008000010d7983 */ /* 0x0005620000300800 */
[----:B------:R-:W-:-:S03]  /*30c0*/  FFMA.FTZ R9, -R12, R11, R9 ;  /* 0x0000000b0c097223 */ /* 0x000fc60000010109 */
[----:B------:R2:W5:Y:S01]  /*30d0*/  LDL.LU R12, [R1+0x7c] ;  /* 0x00007c00010c7983 */ /* 0x0005620000300800 */
[----:B------:R-:W-:-:S03]  /*30e0*/  FFMA.FTZ R21, -R2, R11, R21 ;  /* 0x0000000b02157223 */ /* 0x000fc60000010115 */
[----:B------:R-:W3:Y:S01]  /*30f0*/  LDL.LU R27, [R1] ;  /* 0x00000000011b7983 */ /* 0x000ee20000300800 */
[-C--:B------:R-:W-:Y:S01]  /*3100*/  FFMA.FTZ R25, -R33, R11.reuse, R25 ;  /* 0x0000000b21197223 */ /* 0x080fe20000010119 */
[-C--:B------:R-:W-:Y:S01]  /*3110*/  FFMA.FTZ R26, -R29, R11.reuse, R26 ;  /* 0x0000000b1d1a7223 */ /* 0x080fe2000001011a */
[----:B------:R-:W-:Y:S01]  /*3120*/  FFMA.FTZ R10, -R28, R11, R10 ;  /* 0x0000000b1c0a7223 */ /* 0x000fe2000001010a */
[C---:B------:R-:W-:Y:S01]  /*3130*/  FMUL.FTZ R9, R3.reuse, R9 ;  /* 0x0000000903097220 */ /* 0x040fe20000410000 */
[----:B------:R-:W4:Y:S04]  /*3140*/  LDL.LU R11, [R1+0x8] ;  /* 0x00000800010b7983 */ /* 0x000f280000300800 */
[----:B------:R-:W2:Y:S04]  /*3150*/  LDL.LU R33, [R1+0xc] ;  /* 0x00000c0001217983 */ /* 0x000ea80000300800 */
[----:B------:R-:W2:Y:S01]  /*3160*/  LDL.LU R29, [R1+0x4] ;  /* 0x00000400011d7983 */ /* 0x000ea20000300800 */
[C---:B------:R-:W-:Y:S01]  /*3170*/  FMUL.FTZ R21, R3.reuse, R21 ;  /* 0x0000001503157220 */ /* 0x040fe20000410000 */
[----:B------:R-:W-:-:S02]  /*3180*/  FMUL.FTZ R24, R3, R24 ;  /* 0x0000001803187220 */ /* 0x000fc40000410000 */
[----:B------:R-:W0:Y:S01]  /*3190*/  LDL.LU R28, [R1+0x64] ;  /* 0x00006400011c7983 */ /* 0x000e220000300800 */
[C---:B------:R-:W-:Y:S01]  /*31a0*/  FMUL.FTZ R25, R3.reuse, R25 ;  /* 0x0000001903197220 */ /* 0x040fe20000410000 */
[C---:B------:R-:W-:Y:S01]  /*31b0*/  FMUL.FTZ R26, R3.reuse, R26 ;  /* 0x0000001a031a7220 */ /* 0x040fe20000410000 */
[----:B------:R-:W-:Y:S01]  /*31c0*/  FMUL.FTZ R10, R3, R10 ;  /* 0x0000000a030a7220 */ /* 0x000fe20000410000 */
[--C-:B-1----:R-:W-:Y:S01]  /*31d0*/  FADD.FTZ R5, R5, -R22.reuse ;  /* 0x8000001605057221 */ /* 0x102fe20000010000 */
[--C-:B------:R-:W-:Y:S01]  /*31e0*/  FADD.FTZ R36, R36, -R22.reuse ;  /* 0x8000001624247221 */ /* 0x100fe20000010000 */
[--C-:B------:R-:W-:Y:S01]  /*31f0*/  FADD.FTZ R34, R34, -R22.reuse ;  /* 0x8000001622227221 */ /* 0x100fe20000010000 */
[--C-:B------:R-:W-:Y:S01]  /*3200*/  FADD.FTZ R31, R31, -R22.reuse ;  /* 0x800000161f1f7221 */ /* 0x100fe20000010000 */
[--C-:B------:R-:W-:Y:S01]  /*3210*/  FADD.FTZ R6, R6, -R22.reuse ;  /* 0x8000001606067221 */ /* 0x100fe20000010000 */
[--C-:B------:R-:W-:Y:S01]  /*3220*/  FADD.FTZ R8, R8, -R22.reuse ;  /* 0x8000001608087221 */ /* 0x100fe20000010000 */
[----:B------:R-:W1:Y:S01]  /*3230*/  S2R R2, SR_TID.X ;  /* 0x0000000000027919 */ /* 0x000e620000002100 */
[----:B---3--:R-:W-:Y:S01]  /*3240*/  FADD.FTZ R3, R27, -R22 ;  /* 0x800000161b037221 */ /* 0x008fe20000010000 */
[-C--:B------:R-:W-:Y:S01]  /*3250*/  FFMA.FTZ R5, -R0, R23.reuse, R5 ;  /* 0x0000001700057223 */ /* 0x080fe20000010105 */
[----:B------:R-:W3:Y:S01]  /*3260*/  LDL.LU R27, [R1+0x68] ;  /* 0x00006800011b7983 */ /* 0x000ee20000300800 */
[-C--:B------:R-:W-:Y:S01]  /*3270*/  FFMA.FTZ R36, -R37, R23.reuse, R36 ;  /* 0x0000001725247223 */ /* 0x080fe20000010124 */
[-C--:B------:R-:W-:Y:S01]  /*3280*/  FFMA.FTZ R34, -R35, R23.reuse, R34 ;  /* 0x0000001723227223 */ /* 0x080fe20000010122 */
[----:B----4-:R-:W-:Y:S01]  /*3290*/  FADD.FTZ R0, R11, -R22 ;  /* 0x800000160b007221 */ /* 0x010fe20000010000 */
[-C--:B------:R-:W-:Y:S01]  /*32a0*/  FFMA.FTZ R31, -R32, R23.reuse, R31 ;  /* 0x00000017201f7223 */ /* 0x080fe2000001011f */
[-C--:B------:R-:W-:Y:S01]  /*32b0*/  FFMA.FTZ R30, -R30, R23.reuse, R6 ;  /* 0x000000171e1e7223 */ /* 0x080fe20000010106 */
[-C--:B------:R-:W-:Y:S01]  /*32c0*/  FFMA.FTZ R8, -R7, R23.reuse, R8 ;  /* 0x0000001707087223 */ /* 0x080fe20000010108 */
[----:B--2---:R-:W-:Y:S01]  /*32d0*/  FFMA.FTZ R0, -R33, R23, R0 ;  /* 0x0000001721007223 */ /* 0x004fe20000010100 */
[C---:B------:R-:W-:Y:S01]  /*32e0*/  FMUL.FTZ R5, R4.reuse, R5 ;  /* 0x0000000504057220 */ /* 0x040fe20000410000 */
[----:B------:R-:W-:Y:S01]  /*32f0*/  F2FP.BF16.F32.PACK_AB R24, R25, R24 ;  /* 0x000000181918723e */ /* 0x000fe200000010ff */
[----:B------:R-:W-:Y:S01]  /*3300*/  FFMA.FTZ R3, -R29, R23, R3 ;  /* 0x000000171d037223 */ /* 0x000fe20000010103 */
[C---:B------:R-:W-:Y:S01]  /*3310*/  FMUL.FTZ R0, R4.reuse, R0 ;  /* 0x0000000004007220 */ /* 0x040fe20000410000 */
[C---:B------:R-:W-:Y:S01]  /*3320*/  FMUL.FTZ R36, R4.reuse, R36 ;  /* 0x0000002404247220 */ /* 0x040fe20000410000 */
[C---:B------:R-:W-:Y:S01]  /*3330*/  FMUL.FTZ R34, R4.reuse, R34 ;  /* 0x0000002204227220 */ /* 0x040fe20000410000 */
[C---:B------:R-:W-:Y:S01]  /*3340*/  FMUL.FTZ R3, R4.reuse, R3 ;  /* 0x0000000304037220 */ /* 0x040fe20000410000 */
[C---:B------:R-:W-:Y:S01]  /*3350*/  FMUL.FTZ R31, R4.reuse, R31 ;  /* 0x0000001f041f7220 */ /* 0x040fe20000410000 */
[C---:B------:R-:W-:Y:S01]  /*3360*/  FMUL.FTZ R11, R4.reuse, R30 ;  /* 0x0000001e040b7220 */ /* 0x040fe20000410000 */
[----:B------:R-:W-:Y:S01]  /*3370*/  FMUL.FTZ R8, R4, R8 ;  /* 0x0000000804087220 */ /* 0x000fe20000410000 */
[----:B0-----:R-:W-:-:S02]  /*3380*/  IADD3 R6, P0, PT, R28, UR10, RZ ;  /* 0x0000000a1c067c10 */ /* 0x001fc4000ff1e0ff */
[----:B------:R-:W-:Y:S02]  /*3390*/  F2FP.BF16.F32.PACK_AB R4, R21, R9 ;  /* 0x000000091504723e */ /* 0x000fe400000010ff */
[----:B------:R-:W-:Y:S02]  /*33a0*/  F2FP.BF16.F32.PACK_AB R21, R0, R5 ;  /* 0x000000050015723e */ /* 0x000fe400000010ff */
[----:B------:R-:W-:Y:S02]  /*33b0*/  F2FP.BF16.F32.PACK_AB R10, R10, R26 ;  /* 0x0000001a0a0a723e */ /* 0x000fe400000010ff */
[----:B------:R-:W-:Y:S02]  /*33c0*/  F2FP.BF16.F32.PACK_AB R5, R36, R3 ;  /* 0x000000032405723e */ /* 0x000fe400000010ff */
[----:B------:R-:W-:Y:S02]  /*33d0*/  F2FP.BF16.F32.PACK_AB R25, R31, R34 ;  /* 0x000000221f19723e */ /* 0x000fe400000010ff */
[----:B------:R-:W-:-:S02]  /*33e0*/  F2FP.BF16.F32.PACK_AB R11, R8, R11 ;  /* 0x0000000b080b723e */ /* 0x000fc400000010ff */
[----:B-1----:R-:W-:Y:S01]  /*33f0*/  SHF.R.U32.HI R2, RZ, 0x1, R2 ;  /* 0x00000001ff027819 */ /* 0x002fe20000011602 */
[----:B------:R-:W-:-:S04]  /*3400*/  ULOP3.LUT UR4, UR4, 0x1, URZ, 0x3c, !UPT ;  /* 0x0000000104047892 */ /* 0x000fc8000f8e3cff */
[----:B------:R-:W-:Y:S01]  /*3410*/  IMAD R2, R2, 0x1e, RZ ;  /* 0x0000001e02027824 */ /* 0x000fe200078e02ff */
[----:B------:R-:W-:Y:S01]  /*3420*/  UMOV UR5, UR8 ;  /* 0x0000000800057c82 */ /* 0x000fe20008000000 */
[----:B---3--:R-:W-:-:S05]  /*3430*/  IADD3.X R7, PT, PT, R27, UR11, RZ, P0, !PT ;  /* 0x0000000b1b077c10 */ /* 0x008fca00087fe4ff */
[----:B------:R1:W-:Y:S04]  /*3440*/  STG.E.64 desc[UR12][R6.64], R20 ;  /* 0x0000001406007986 */ /* 0x0003e8000c101b0c */
[----:B------:R1:W-:Y:S04]  /*3450*/  STG.E.64 desc[UR12][R6.64+0xf00], R4 ;  /* 0x000f000406007986 */ /* 0x0003e8000c101b0c */
[----:B------:R1:W-:Y:S04]  /*3460*/  STG.E.64 desc[UR12][R6.64+0x1e00], R24 ;  /* 0x001e001806007986 */ /* 0x0003e8000c101b0c */
[----:B------:R1:W-:Y:S01]  /*3470*/  STG.E.64 desc[UR12][R6.64+0x2d00], R10 ;  /* 0x002d000a06007986 */ /* 0x0003e2000c101b0c */
[----:B------:R-:W-:Y:S05]  /*3480*/  BRA.U !UP0, `(.L_x_98) ;  /* 0xffffffd108407547 */ /* 0x000fea000b83ffff */
.L_x_84:
[----:B------:R-:W0:Y:S01]  /*3490*/  S2R R8, SR_CTAID.Y ;  /* 0x0000000000087919 */ /* 0x000e220000002600 */
[----:B------:R-:W0:Y:S02]  /*34a0*/  S2R R3, SR_CTAID.X ;  /* 0x0000000000037919 */ /* 0x000e240000002500 */
[----:B0-----:R-:W-:-:S04]  /*34b0*/  LEA R8, R8, R3, 0x7 ;  /* 0x0000000308087211 */ /* 0x001fc800078e38ff */
[----:B------:R-:W-:-:S04]  /*34c0*/  SHF.L.U32 R8, R8, 0x5, RZ ;  /* 0x0000000508087819 */ /* 0x000fc800000006ff */
[----:B------:R-:W-:-:S13]  /*34d0*/  ISETP.GT.AND P0, PT, R8, 0x3bf, PT ;  /* 0x000003bf0800780c */ /* 0x000fda0003f04270 */
[----:B------:R-:W-:Y:S05]  /*34e0*/  @P0 EXIT ;  /* 0x000000000000094d */ /* 0x000fea0003800000 */
[----:B-1----:R-:W0:Y:S01]  /*34f0*/  S2R R11, SR_TID.X ;  /* 0x00000000000b7919 */ /* 0x002e220000002100 */
[----:B------:R-:W-:Y:S01]  /*3500*/  UISETP.LT.U32.AND UP0, UPT, UR14, 0x2, UPT ;  /* 0x000000020e00788c */ /* 0x000fe2000bf01070 */
[----:B------:R-:W1:Y:S03]  /*3510*/  S2UR UR6, SR_CgaCtaId ;  /* 0x00000000000679c3 */ /* 0x000e660000008800 */
[----:B------:R-:W-:-:S04]  /*3520*/  UISETP.LT.AND.EX UP0, UPT, UR15, URZ, UPT, UP0 ;  /* 0x000000ff0f00728c */ /* 0x000fc8000bf01300 */
[----:B------:R-:W-:Y:S02]  /*3530*/  USEL UR5, UR14, 0x2, UP0 ;  /* 0x000000020e057887 */ /* 0x000fe40008000000 */
[----:B------:R-:W-:Y:S02]  /*3540*/  USEL UR4, UR15, URZ, UP0 ;  /* 0x000000ff0f047287 */ /* 0x000fe40008000000 */
[----:B------:R-:W-:Y:S02]  /*3550*/  USHF.L.U32 UR7, UR5, 0x7, URZ ;  /* 0x0000000705077899 */ /* 0x000fe400080006ff */
[----:B------:R-:W-:-:S03]  /*3560*/  USHF.L.U64.HI UR5, UR5, 0x7, UR4 ;  /* 0x0000000705057899 */ /* 0x000fc60008010204 */
[----:B------:R-:W-:-:S03]  /*3570*/  UMOV UR4, 0x400 ;  /* 0x0000040000047882 */ /* 0x000fc60000000000 */
[----:B------:R-:W-:Y:S01]  /*3580*/  IMAD.U32 R9, RZ, RZ, UR5 ;  /* 0x00000005ff097e24 */ /* 0x000fe2000f8e00ff */
[----:B-1----:R-:W-:Y:S01]  /*3590*/  ULEA UR4, UR6, UR4, 0x18 ;  /* 0x0000000406047291 */ /* 0x002fe2000f8ec0ff */
[--C-:B0-----:R-:W-:Y:S02]  /*35a0*/  SHF.R.U32.HI R0, RZ, 0x5, R11.reuse ;  /* 0x00000005ff007819 */ /* 0x101fe4000001160b */
[----:B------:R-:W-:Y:S02]  /*35b0*/  SHF.R.U32.HI R34, RZ, 0x4, R11 ;  /* 0x00000004ff227819 */ /* 0x000fe4000001160b */
[----:B------:R-:W-:-:S04]  /*35c0*/  LOP3.LUT R7, RZ, R0, RZ, 0x33, !PT ;  /* 0x00000000ff077212 */ /* 0x000fc800078e33ff */
        /* <DEDUP_REMOVED lines=14> */
[----:B------:R-:W-:Y:S02]  /*36b0*/  IADD3 R3, P0, PT, R2, 0x1, RZ ;  /* 0x0000000102037810 */ /* 0x000fe40007f1e0ff */
[----:B------:R-:W-:Y:S02]  /*36c0*/  LEA R5, R6, R5, 0x2 ;  /* 0x0000000506057211 */ /* 0x000fe400078e10ff */
[----:B------:R-:W-:Y:S02]  /*36d0*/  LEA.HI.X R10, R7, RZ, RZ, 0x1d, P0 ;  /* 0x000000ff070a7211 */ /* 0x000fe400000fecff */
[----:B------:R-:W-:-:S02]  /*36e0*/  LOP3.LUT R6, R11, 0x1f, RZ, 0xc0, !PT ;  /* 0x0000001f0b067812 */ /* 0x000fc400078ec0ff */
[----:B------:R-:W-:Y:S02]  /*36f0*/  LOP3.LUT R7, R11, 0xf, RZ, 0xc0, !PT ;  /* 0x0000000f0b077812 */ /* 0x000fe400078ec0ff */
[C---:B------:R-:W-:Y:S02]  /*3700*/  LOP3.LUT R8, R3.reuse, 0x7, RZ, 0xc0, !PT ;  /* 0x0000000703087812 */ /* 0x040fe400078ec0ff */
[----:B------:R-:W-:Y:S02]  /*3710*/  LOP3.LUT R9, R3, 0xfffffff8, RZ, 0xc0, !PT ;  /* 0xfffffff803097812 */ /* 0x000fe400078ec0ff */
[----:B------:R-:W-:-:S07]  /*3720*/  LOP3.LUT R10, R10, 0x3fffffff, RZ, 0xc0, !PT ;  /* 0x3fffffff0a0a7812 */ /* 0x000fce00078ec0ff */
.L_x_111:
[----:B------:R-:W-:Y:S01]  /*3730*/  ISETP.LT.U32.AND P0, PT, R0, UR7, PT ;  /* 0x0000000700007c0c */ /* 0x000fe2000bf01070 */
[----:B------:R-:W-:Y:S01]  /*3740*/  BSSY.RECONVERGENT B0, `(.L_x_99) ;  /* 0x000006d000007945 */ /* 0x000fe20003800200 */
[----:B------:R-:W-:Y:S02]  /*3750*/  MOV R11, UR5 ;  /* 0x00000005000b7c02 */ /* 0x000fe40008000f00 */
[----:B------:R-:W-:Y:S02]  /*3760*/  CS2R R30, SRZ ;  /* 0x00000000001e7805 */ /* 0x000fe4000001ff00 */
[----:B------:R-:W-:-:S13]  /*3770*/  ISETP.GT.AND.EX P0, PT, R11, RZ, PT, P0 ;  /* 0x000000ff0b00720c */ /* 0x000fda0003f04300 */
[----:B012---:R-:W-:Y:S05]  /*3780*/  @!P0 BRA `(.L_x_100) ;  /* 0x0000000400a08947 */ /* 0x007fea0003800000 */
[----:B-----5:R-:W0:Y:S01]  /*3790*/  LDC.64 R12, c[0x0][0x3d0] ;  /* 0x0000f400ff0c7b82 */ /* 0x020e220000000a00 */
[----:B------:R-:W-:Y:S01]  /*37a0*/  IMAD.WIDE.U32 R14, R0, 0x3c0, RZ ;  /* 0x000003c0000e7825 */ /* 0x000fe200078e00ff */
[----:B------:R-:W-:Y:S01]  /*37b0*/  SHF.R.S32.HI R11, RZ, 0x1f, R4 ;  /* 0x0000001fff0b7819 */ /* 0x000fe20000011404 */
[----:B------:R-:W-:Y:S02]  /*37c0*/  UMOV UR4, URZ ;  /* 0x000000ff00047c82 */ /* 0x000fe40008000000 */
[----:B------:R-:W-:Y:S01]  /*37d0*/  HFMA2 R28, -RZ, RZ, 0, 0 ;  /* 0x00000000ff1c7431 */ /* 0x000fe200000001ff */
[----:B------:R-:W-:Y:S01]  /*37e0*/  BSSY.RECONVERGENT B1, `(.L_x_101) ;  /* 0x000002d000017945 */ /* 0x000fe20003800200 */
[----:B------:R-:W-:Y:S02]  /*37f0*/  LOP3.LUT R17, R14, R6, RZ, 0xfc, !PT ;  /* 0x000000060e117212 */ /* 0x000fe400078efcff */
[----:B------:R-:W-:Y:S02]  /*3800*/  CS2R R30, SRZ ;  /* 0x00000000001e7805 */ /* 0x000fe4000001ff00 */
[----:B------:R-:W-:-:S02]  /*3810*/  MOV R32, R9 ;  /* 0x0000000900207202 */ /* 0x000fc40000000f00 */
[----:B------:R-:W-:Y:S02]  /*3820*/  IADD3 R14, P0, PT, R4, R17, RZ ;  /* 0x00000011040e7210 */ /* 0x000fe40007f1e0ff */
[----:B------:R-:W-:Y:S02]  /*3830*/  MOV R33, R10 ;  /* 0x0000000a00217202 */ /* 0x000fe40000000f00 */
[----:B------:R-:W-:Y:S02]  /*3840*/  IADD3.X R15, PT, PT, R11, UR4, R15, P0, !PT ;  /* 0x000000040b0f7c10 */ /* 0x000fe400087fe40f */
[----:B------:R-:W-:Y:S02]  /*3850*/  MOV R29, R0 ;  /* 0x00000000001d7202 */ /* 0x000fe40000000f00 */
[----:B0-----:R-:W-:-:S04]  /*3860*/  LEA R18, P0, R14, R12, 0x3 ;  /* 0x0000000c0e127211 */ /* 0x001fc800078018ff */
[----:B------:R-:W-:Y:S02]  /*3870*/  LEA.HI.X R14, R14, R13, R15, 0x3, P0 ;  /* 0x0000000d0e0e7211 */ /* 0x000fe400000f1c0f */
[----:B------:R-:W-:-:S05]  /*3880*/  IADD3 R18, P0, PT, R18, 0x74600, RZ ;  /* 0x0007460012127810 */ /* 0x000fca0007f1e0ff */
[----:B------:R-:W-:-:S08]  /*3890*/  IMAD.X R19, RZ, RZ, R14, P0 ;  /* 0x000000ffff137224 */ /* 0x000fd000000e060e */
.L_x_102:
        /* <DEDUP_REMOVED lines=23> */
[----:B0-----:R-:W-:Y:S02]  /*3a10*/  IADD3 R18, P2, PT, R18, 0xe1000, RZ ;  /* 0x000e100012127810 */ /* 0x001fe40007f5e0ff */
[----:B------:R-:W-:Y:S02]  /*3a20*/  IADD3.X R28, PT, PT, RZ, R28, RZ, P1, !PT ;  /* 0x0000001cff1c7210 */ /* 0x000fe40000ffe4ff */
        /* <DEDUP_REMOVED lines=9> */
.L_x_101:
        /* <DEDUP_REMOVED lines=24> */
.L_x_104:
[----:B------:R-:W-:Y:S05]  /*3c40*/  BSYNC.RECONVERGENT B1 ;  /* 0x0000000000017941 */ /* 0x000fea0003800200 */
.L_x_103:
[----:B------:R-:W-:Y:S05]  /*3c50*/  @!P1 BRA `(.L_x_100) ;  /* 0x00000000006c9947 */ /* 0x000fea0003800000 */
[C---:B------:R-:W-:Y:S02]  /*3c60*/  LOP3.LUT P1, RZ, R2.reuse, 0x3, RZ, 0xc0, !PT ;  /* 0x0000000302ff7812 */ /* 0x040fe4000782c0ff */
[----:B------:R-:W-:-:S11]  /*3c70*/  LOP3.LUT P0, RZ, R2, 0x1, RZ, 0xc0, !PT ;  /* 0x0000000102ff7812 */ /* 0x000fd6000780c0ff */
[-C--:B------:R-:W-:Y:S01]  /*3c80*/  @P1 IADD3 R16, P2, PT, R6, R4.reuse, RZ ;  /* 0x0000000406101210 */ /* 0x080fe20007f5e0ff */
[----:B------:R-:W-:Y:S01]  /*3c90*/  @P1 IMAD R19, R28, 0x3c0, RZ ;  /* 0x000003c01c131824 */ /* 0x000fe200078e02ff */
[----:B------:R-:W-:Y:S02]  /*3ca0*/  @!P0 IADD3 R14, P3, PT, R6, R4, RZ ;  /* 0x00000004060e8210 */ /* 0x000fe40007f7e0ff */
[-C--:B------:R-:W-:Y:S02]  /*3cb0*/  @P1 IADD3.X R17, PT, PT, RZ, R11.reuse, RZ, P2, !PT ;  /* 0x0000000bff111210 */ /* 0x080fe400017fe4ff */
[----:B------:R-:W-:Y:S01]  /*3cc0*/  @!P0 IADD3.X R15, PT, PT, RZ, R11, RZ, P3, !PT ;  /* 0x0000000bff0f8210 */ /* 0x000fe20001ffe4ff */
        /* <DEDUP_REMOVED lines=20> */
.L_x_100:
[----:B------:R-:W-:Y:S05]  /*3e10*/  BSYNC.RECONVERGENT B0 ;  /* 0x0000000000007941 */ /* 0x000fea0003800200 */
.L_x_99:
[----:B------:R0:W-:Y:S01]  /*3e20*/  STS [R5], R30 ;  /* 0x0000001e05007388 */ /* 0x0001e20000000800 */
[----:B-----5:R-:W1:Y:S01]  /*3e30*/  LDC.64 R12, c[0x0][0x388] ;  /* 0x0000e200ff0c7b82 */ /* 0x020e620000000a00 */
[----:B------:R-:W-:Y:S01]  /*3e40*/  ISETP.NE.AND P0, PT, R7, 0xf, PT ;  /* 0x0000000f0700780c */ /* 0x000fe20003f05270 */
[----:B------:R-:W-:Y:S01]  /*3e50*/  IMAD.MOV.U32 R11, RZ, RZ, R34 ;  /* 0x000000ffff0b7224 */ /* 0x000fe200078e0022 */
[----:B------:R0:W-:Y:S05]  /*3e60*/  STS [R5+0x780], R31 ;  /* 0x0007801f05007388 */ /* 0x0001ea0000000800 */
[----:B------:R-:W2:Y:S08]  /*3e70*/  LDC.64 R14, c[0x0][0x390] ;  /* 0x0000e400ff0e7b82 */ /* 0x000eb00000000a00 */
[----:B0-----:R-:W-:Y:S06]  /*3e80*/  BAR.SYNC.DEFER_BLOCKING 0x0 ;  /* 0x0000000000007b1d */ /* 0x001fec0000010000 */
.L_x_110:
        /* <DEDUP_REMOVED lines=14> */
.L_x_106:
[----:B------:R-:W-:Y:S05]  /*3f70*/  BSYNC.RECONVERGENT B0 ;  /* 0x0000000000007941 */ /* 0x000fea0003800200 */
.L_x_105:
[----:B------:R-:W-:-:S03]  /*3f80*/  UMOV UR4, 0xffff ;  /* 0x0000ffff00047882 */ /* 0x000fc60000000000 */
[----:B------:R-:W-:Y:S05]  /*3f90*/  BRA.DIV UR4, `(.L_x_107) ;  /* 0x0000000204b07947 */ /* 0x000fea000b800000 */
[----:B------:R-:W-:Y:S01]  /*3fa0*/  MOV R23, 0xffff ;  /* 0x0000ffff00177802 */ /* 0x000fe20000000f00 */
[----:B------:R-:W-:Y:S01]  /*3fb0*/  IMAD.MOV.U32 R28, RZ, RZ, 0xffff ;  /* 0x0000ffffff1c7424 */ /* 0x000fe200078e00ff */
[----:B------:R-:W-:Y:S02]  /*3fc0*/  MOV R22, 0xffff ;  /* 0x0000ffff00167802 */ /* 0x000fe40000000f00 */
        /* <DEDUP_REMOVED lines=20> */
.L_x_121:
[----:B------:R-:W-:Y:S01]  /*4110*/  BSSY.RECONVERGENT B0, `(.L_x_108) ;  /* 0x000000b000007945 */ /* 0x000fe20003800200 */
[----:B----4-:R-:W-:-:S03]  /*4120*/  FADD.FTZ R17, R16, R17 ;  /* 0x0000001110117221 */ /* 0x010fc60000010000 */
[----:B------:R-:W-:Y:S05]  /*4130*/  @P1 BRA `(.L_x_109) ;  /* 0x0000000000201947 */ /* 0x000fea0003800000 */
[----:B------:R-:W-:Y:S02]  /*4140*/  F2FP.BF16.F32.PACK_AB R16, R17, R22 ;  /* 0x000000161110723e */ /* 0x000fe400000010ff */
[----:B------:R-:W-:Y:S02]  /*4150*/  IADD3 R19, PT, PT, R11, R4, RZ ;  /* 0x000000040b137210 */ /* 0x000fe40007ffe0ff */
[C---:B------:R-:W-:Y:S02]  /*4160*/  PRMT R20, R16.reuse, 0x7610, R20 ;  /* 0x0000761010147816 */ /* 0x040fe40000000014 */
[----:B------:R-:W-:Y:S01]  /*4170*/  PRMT R21, R16, 0x7632, R21 ;  /* 0x0000763210157816 */ /* 0x000fe20000000015 */
[----:B-1----:R-:W-:-:S04]  /*4180*/  IMAD.WIDE R16, R19, 0x2, R12 ;  /* 0x0000000213107825 */ /* 0x002fc800078e020c */
[----:B--2---:R-:W-:Y:S01]  /*4190*/  IMAD.WIDE R18, R19, 0x2, R14 ;  /* 0x0000000213127825 */ /* 0x004fe200078e020e */
[----:B------:R0:W-:Y:S04]  /*41a0*/  STG.E.U16 desc[UR12][R16.64], R20 ;  /* 0x0000001410007986 */ /* 0x0001e8000c10150c */
[----:B------:R0:W-:Y:S02]  /*41b0*/  STG.E.U16 desc[UR12][R18.64], R21 ;  /* 0x0000001512007986 */ /* 0x0001e4000c10150c */
.L_x_109:
[----:B------:R-:W-:Y:S05]  /*41c0*/  BSYNC.RECONVERGENT B0 ;  /* 0x0000000000007941 */ /* 0x000fea0003800200 */
.L_x_108:
        /* <DEDUP_REMOVED lines=9> */
.L_x_107:
[----:B------:R-:W-:Y:S01]  /*4260*/  HFMA2 R26, -RZ, RZ, 0, 4.76837158203125e-07 ;  /* 0x00000008ff1a7431 */ /* 0x000fe200000001ff */
[----:B------:R-:W-:Y:S01]  /*4270*/  BSSY B0, `(.L_x_112) ;  /* 0x0000007000007945 */ /* 0x000fe20003800000 */
[----:B---3--:R-:W-:Y:S02]  /*4280*/  MOV R27, R16 ;  /* 0x00000010001b7202 */ /* 0x008fe40000000f00 */
[----:B------:R-:W-:Y:S02]  /*4290*/  MOV R29, 0x101f ;  /* 0x0000101f001d7802 */ /* 0x000fe40000000f00 */
[----:B------:R-:W-:-:S07]  /*42a0*/  MOV R24, 0xffff ;  /* 0x0000ffff00187802 */ /* 0x000fce0000000f00 */
[----:B012-4-:R-:W-:Y:S05]  /*42b0*/  WARPSYNC.COLLECTIVE R24, `(.L_x_113) ;  /* 0x0000000018087348 */ /* 0x017fea0003c00000 */
[----:B------:R3:W0:Y:S02]  /*42c0*/  SHFL.BFLY P2, R25, R27, R26, R29 ;  /* 0x0c00001a1b197389 */ /* 0x000624000004001d */
[----:B01234-:R-:W-:Y:S05]  /*42d0*/  ENDCOLLECTIVE ;  /* 0x000000000000791b */ /* 0x01ffea0003800000 */
.L_x_113:
[----:B------:R-:W-:Y:S05]  /*42e0*/  BSYNC B0 ;  /* 0x0000000000007941 */ /* 0x000fea0003800000 */
.L_x_112:
        /* <DEDUP_REMOVED lines=8> */
.L_x_114:
[----:B------:R-:W-:Y:S01]  /*4370*/  FADD.FTZ R19, R19, R16 ;  /* 0x0000001013137221 */ /* 0x000fe20000010000 */
[----:B------:R-:W-:-:S04]  /*4380*/  HFMA2 R26, -RZ, RZ, 0, 2.384185791015625e-07 ;  /* 0x00000004ff1a7431 */ /* 0x000fc800000001ff */
[----:B------:R-:W-:Y:S02]  /*4390*/  MOV R27, R19 ;  /* 0x00000013001b7202 */ /* 0x000fe40000000f00 */
[----:B------:R-:W-:-:S07]  /*43a0*/  MOV R18, R25 ;  /* 0x0000001900127202 */ /* 0x000fce0000000f00 */
[----:B------:R-:W-:Y:S05]  /*43b0*/  WARPSYNC.COLLECTIVE R24, `(.L_x_115) ;  /* 0x0000000018087348 */ /* 0x000fea0003c00000 */
[----:B------:R0:W1:Y:S02]  /*43c0*/  SHFL.BFLY P2, R25, R27, R26, R29 ;  /* 0x0c00001a1b197389 */ /* 0x000064000004001d */
[----:B01----:R-:W-:Y:S05]  /*43d0*/  ENDCOLLECTIVE ;  /* 0x000000000000791b */ /* 0x003fea0003800000 */
.L_x_115:
[----:B------:R-:W-:-:S05]  /*43e0*/  FADD.FTZ R18, R18, R17 ;  /* 0x0000001112127221 */ /* 0x000fca0000010000 */
[----:B------:R-:W-:Y:S02]  /*43f0*/  MOV R27, R18 ;  /* 0x00000012001b7202 */ /* 0x000fe40000000f00 */
[----:B------:R-:W-:-:S07]  /*4400*/  MOV R20, R25 ;  /* 0x0000001900147202 */ /* 0x000fce0000000f00 */
[----:B------:R-:W-:Y:S05]  /*4410*/  WARPSYNC.COLLECTIVE R24, `(.L_x_116) ;  /* 0x0000000018087348 */ /* 0x000fea0003c00000 */
[----:B------:R0:W1:Y:S02]  /*4420*/  SHFL.BFLY P2, R25, R27, R26, R29 ;  /* 0x0c00001a1b197389 */ /* 0x000064000004001d */
[----:B01----:R-:W-:Y:S05]  /*4430*/  ENDCOLLECTIVE ;  /* 0x000000000000791b */ /* 0x003fea0003800000 */
.L_x_116:
[----:B------:R-:W-:Y:S01]  /*4440*/  FADD.FTZ R20, R19, R20 ;  /* 0x0000001413147221 */ /* 0x000fe20000010000 */
[----:B------:R-:W-:-:S03]  /*4450*/  HFMA2 R26, -RZ, RZ, 0, 1.1920928955078125e-07 ;  /* 0x00000002ff1a7431 */ /* 0x000fc600000001ff */
[----:B------:R-:W-:Y:S01]  /*4460*/  IMAD.MOV.U32 R27, RZ, RZ, R20 ;  /* 0x000000ffff1b7224 */ /* 0x000fe200078e0014 */
[----:B------:R-:W-:-:S07]  /*4470*/  MOV R21, R25 ;  /* 0x0000001900157202 */ /* 0x000fce0000000f00 */
[----:B------:R-:W-:Y:S05]  /*4480*/  WARPSYNC.COLLECTIVE R24, `(.L_x_117) ;  /* 0x0000000018087348 */ /* 0x000fea0003c00000 */
[----:B------:R0:W1:Y:S02]  /*4490*/  SHFL.BFLY P2, R25, R27, R26, R29 ;  /* 0x0c00001a1b197389 */ /* 0x000064000004001d */
[----:B01----:R-:W-:Y:S05]  /*44a0*/  ENDCOLLECTIVE ;  /* 0x000000000000791b */ /* 0x003fea0003800000 */
.L_x_117:
[----:B------:R-:W-:-:S05]  /*44b0*/  FADD.FTZ R21, R18, R21 ;  /* 0x0000001512157221 */ /* 0x000fca0000010000 */
[----:B------:R-:W-:Y:S02]  /*44c0*/  MOV R27, R21 ;  /* 0x00000015001b7202 */ /* 0x000fe40000000f00 */
[----:B------:R-:W-:-:S07]  /*44d0*/  MOV R23, R25 ;  /* 0x0000001900177202 */ /* 0x000fce0000000f00 */
[----:B------:R-:W-:Y:S05]  /*44e0*/  WARPSYNC.COLLECTIVE R24, `(.L_x_118) ;  /* 0x0000000018087348 */ /* 0x000fea0003c00000 */
[----:B------:R0:W1:Y:S02]  /*44f0*/  SHFL.BFLY P2, R25, R27, R26, R29 ;  /* 0x0c00001a1b197389 */ /* 0x000064000004001d */
[----:B01----:R-:W-:Y:S05]  /*4500*/  ENDCOLLECTIVE ;  /* 0x000000000000791b */ /* 0x003fea0003800000 */
.L_x_118:
[----:B------:R-:W-:Y:S01]  /*4510*/  FADD.FTZ R23, R20, R23 ;  /* 0x0000001714177221 */ /* 0x000fe20000010000 */
[----:B------:R-:W-:-:S04]  /*4520*/  HFMA2 R26, -RZ, RZ, 0, 5.9604644775390625e-08 ;  /* 0x00000001ff1a7431 */ /* 0x000fc800000001ff */
[----:B------:R-:W-:Y:S02]  /*4530*/  MOV R27, R23 ;  /* 0x00000017001b7202 */ /* 0x000fe40000000f00 */
[----:B------:R-:W-:-:S07]  /*4540*/  MOV R16, R25 ;  /* 0x0000001900107202 */ /* 0x000fce0000000f00 */
[----:B------:R-:W-:Y:S05]  /*4550*/  WARPSYNC.COLLECTIVE R24, `(.L_x_119) ;  /* 0x0000000018087348 */ /* 0x000fea0003c00000 */
[----:B------:R0:W1:Y:S02]  /*4560*/  SHFL.BFLY P2, R25, R27, R26, R29 ;  /* 0x0c00001a1b197389 */ /* 0x000064000004001d */
[----:B01----:R-:W-:Y:S05]  /*4570*/  ENDCOLLECTIVE ;  /* 0x000000000000791b */ /* 0x003fea0003800000 */
.L_x_119:
[----:B------:R-:W-:-:S05]  /*4580*/  FADD.FTZ R16, R21, R16 ;  /* 0x0000001015107221 */ /* 0x000fca0000010000 */
[----:B------:R-:W-:Y:S02]  /*4590*/  MOV R27, R16 ;  /* 0x00000010001b7202 */ /* 0x000fe40000000f00 */
[----:B------:R-:W-:-:S07]  /*45a0*/  MOV R22, R25 ;  /* 0x0000001900167202 */ /* 0x000fce0000000f00 */
[----:B------:R-:W-:Y:S05]  /*45b0*/  WARPSYNC.COLLECTIVE R24, `(.L_x_120) ;  /* 0x0000000018087348 */ /* 0x000fea0003c00000 */
[----:B------:R0:W1:Y:S02]  /*45c0*/  SHFL.BFLY P2, R25, R27, R26, R29 ;  /* 0x0c00001a1b197389 */ /* 0x000064000004001d */
[----:B01----:R-:W-:Y:S05]  /*45d0*/  ENDCOLLECTIVE ;  /* 0x000000000000791b */ /* 0x003fea0003800000 */
.L_x_120:
[----:B------:R-:W-:Y:S01]  /*45e0*/  FADD.FTZ R22, R23, R22 ;  /* 0x0000001617167221 */ /* 0x000fe20000010000 */
[----:B------:R-:W-:Y:S01]  /*45f0*/  MOV R17, R25 ;  /* 0x0000001900117202 */ /* 0x000fe20000000f00 */
[----:B------:R-:W-:Y:S06]  /*4600*/  BRA `(.L_x_121) ;  /* 0xfffffff800c07947 */ /* 0x000fec000383ffff */
.L_x_122:
        /* <DEDUP_REMOVED lines=15> */
.L_x_1543:


//--------------------- .text._ZN13group_norm_v218gn_bwd_cuda_kernelI13__nv_bfloat16Li480ELi1ELi32ELi30ELi1024ELb0ELb1ELi16ELi960ELi960ELi4ELb1ELi2ELb0ELb0ELNS_15WgradSyncMethodE3ENS_16CompileConditionILi1000EEEEEvPT_S6_S6_PKS5_S8_S8_S8_PKfflPfPj --------------------------
	.section	.text._ZN13group_norm_v218gn_bwd_cuda_kernelI13__nv_bfloat16Li480ELi1ELi32ELi30ELi1024ELb0ELb1ELi16ELi960ELi960ELi4ELb1ELi2ELb0ELb0ELNS_15WgradSyncMethodE3ENS_16CompileConditionILi1000EEEEEvPT_S6_S6_PKS5_S8_S8_S8_PKfflPfPj,"ax",@progbits
	.align	128
        .global         _ZN13group_norm_v218gn_bwd_cuda_kernelI13__nv_bfloat16Li480ELi1ELi32ELi30ELi1024ELb0ELb1ELi16ELi960ELi960ELi4ELb1ELi2ELb0ELb0ELNS_15WgradSyncMethodE3ENS_16CompileConditionILi1000EEEEEvPT_S6_S6_PKS5_S8_S8_S8_PKfflPfPj
        .type           _ZN13group_norm_v218gn_bwd_cuda_kernelI13__nv_bfloat16Li480ELi1ELi32ELi30ELi1024ELb0ELb1ELi16ELi960ELi960ELi4ELb1ELi2ELb0ELb0ELNS_15WgradSyncMethodE3ENS_16CompileConditionILi1000EEEEEvPT_S6_S6_PKS5_S8_S8_S8_PKfflPfPj,@function
        .size           _ZN13group_norm_v218gn_bwd_cuda_kernelI13__nv_bfloat16Li480ELi1ELi32ELi30ELi1024ELb0ELb1ELi16ELi960ELi960ELi4ELb1ELi2ELb0ELb0ELNS_15WgradSyncMethodE3ENS_16CompileConditionILi1000EEEEEvPT_S6_S6_PKS5_S8_S8_S8_PKfflPfPj,(.L_x_1544 - _ZN13group_norm_v218gn_bwd_cuda_kernelI13__nv_bfloat16Li480ELi1ELi32ELi30ELi1024ELb0ELb1ELi16ELi960ELi960ELi4ELb1ELi2ELb0ELb0ELNS_15WgradSyncMethodE3ENS_16CompileConditionILi1000EEEEEvPT_S6_S6_PKS5_S8_S8_S8_PKfflPfPj)
        .other          _ZN13group_norm_v218gn_bwd_cuda_kernelI13__nv_bfloat16Li480ELi1ELi32ELi30ELi1024ELb0ELb1ELi16ELi960ELi960ELi4ELb1ELi2ELb0ELb0ELNS_15WgradSyncMethodE3ENS_16CompileConditionILi1000EEEEEvPT_S6_S6_PKS5_S8_S8_S8_PKfflPfPj,@"STO_CUDA_ENTRY STV_DEFAULT"
_ZN13group_norm_v218gn_bwd_cuda_kernelI13__nv_bfloat16Li480ELi1ELi32ELi30ELi1024ELb0ELb1ELi16ELi960ELi960ELi4ELb1ELi2ELb0ELb0ELNS_15WgradSyncMethodE3ENS_16CompileConditionILi1000EEEEEvPT_S6_S6_PKS5_S8_S8_S8_PKfflPfPj:
.text._ZN13group_norm_v218gn_bwd_cuda_kernelI13__nv_bfloat16Li480ELi1ELi32ELi30ELi1024ELb0ELb1ELi16ELi960ELi960ELi4ELb1ELi2ELb0ELb0ELNS_15WgradSyncMethodE3ENS_16CompileConditionILi1000EEEEEvPT_S6_S6_PKS5_S8_S8_S8_PKfflPfPj:
        /* <DEDUP_REMOVED lines=25> */
.L_x_125:
[----:B0-----:R-:W2:Y:S04]  /*0190*/  LD.E.STRONG.GPU R3, desc[UR12][R118.64] ;  /* 0x0000000c76037980 */ /* 0x001ea8000c10f900 */
[----:B--2---:R-:W-:Y:S01]  /*01a0*/  CCTL.IVALL ;  /* 0x00000000ff00798f */ /* 0x004fe20002000000 */
[----:B------:R-:W-:Y:S05]  /*01b0*/  YIELD ;  /* 0x0000000000007946 */ /* 0x000fea0003800000 */
[----:B-----5:R-:W-:-:S04]  /*01c0*/  LOP3.LUT R3, R3, R0, RZ, 0x3c, !PT ;  /* 0x0000000003037212 */ /* 0x020fc800078e3cff */
[----:B------:R-:W-:-:S13]  /*01d0*/  ISETP.GT.AND P0, PT, R3, -0x1, PT ;  /* 0xffffffff0300780c */ /* 0x000fda0003f04270 */
[----:B------:R-:W-:Y:S05]  /*01e0*/  @P0 BRA `(.L_x_125) ;  /* 0xfffffffc00e80947 */ /* 0x000fea000383ffff */
.L_x_124:
[----:B------:R-:W-:Y:S05]  /*01f0*/  WARPSYNC.ALL ;  /* 0x0000000000007948 */ /* 0x000fea0003800000 */
[----:B------:R-:W-:Y:S06]  /*0200*/  BAR.SYNC.DEFER_BLOCKING 0x0 ;  /* 0x0000000000007b1d */ /* 0x000fec0000010000 */
[----:B------:R-:W-:Y:S05]  /*0210*/  BRA `(.L_x_126) ;  /* 0x00000038001c7947 */ /* 0x000fea0003800000 */
.L_x_123:
        /* <DEDUP_REMOVED lines=13> */
[----:B------:R-:W2:Y:S01]  /*02f0*/  LDG.E.64.CONSTANT R20, desc[UR12][R20.64] ;  /* 0x0000000c14147981 */ /* 0x000ea2000c1e9b00 */
[----:B------:R-:W-:Y:S01]  /*0300*/  SHF.R.U32.HI R4, RZ, 0x1, R0 ;  /* 0x00000001ff047819 */ /* 0x000fe20000011600 */
[----:B------:R-:W-:Y:S01]  /*0310*/  ULEA UR6, UP0, UR9, UR6, 0x2 ;  /* 0x0000000609067291 */ /* 0x000fe2000f8010ff */
[----:B------:R-:W-:Y:S01]  /*0320*/  MOV R3, 0x400 ;  /* 0x0000040000037802 */ /* 0x000fe20000000f00 */
[----:B------:R-:W0:Y:S01]  /*0330*/  S2R R12, SR_CgaCtaId ;  /* 0x00000000000c7919 */ /* 0x000e220000008800 */
[----:B------:R-:W-:Y:S01]  /*0340*/  CS2R R48, SRZ ;  /* 0x0000000000307805 */ /* 0x000fe2000001ff00 */
[C---:B------:R-:W-:Y:S01]  /*0350*/  IMAD R5, R4.reuse, 0x1e, RZ ;  /* 0x0000001e04057824 */ /* 0x040fe200078e02ff */
[----:B------:R-:W-:Y:S01]  /*0360*/  IADD3 R3, PT, PT, R3, 0x3c00, RZ ;  /* 0x00003c0003037810 */ /* 0x000fe20007ffe0ff */
[----:B------:R-:W-:Y:S01]  /*0370*/  IMAD R4, R4, -0x80000000, RZ ;  /* 0x8000000004047824 */ /* 0x000fe200078e02ff */
[----:B------:R-:W-:Y:S02]  /*0380*/  CS2R R46, SRZ ;  /* 0x00000000002e7805 */ /* 0x000fe4000001ff00 */
[----:B------:R-:W-:-:S02]  /*0390*/  CS2R R44, SRZ ;  /* 0x00000000002c7805 */ /* 0x000fc4000001ff00 */
[C---:B------:R-:W-:Y:S02]  /*03a0*/  IADD3 R7, PT, PT, R5.reuse, 0x6, RZ ;  /* 0x0000000605077810 */ /* 0x040fe40007ffe0ff */
[----:B------:R-:W-:Y:S02]  /*03b0*/  CS2R R42, SRZ ;  /* 0x00000000002a7805 */ /* 0x000fe4000001ff00 */
[C---:B------:R-:W-:Y:S01]  /*03c0*/  IADD3 R10, PT, PT, R5.reuse, 0xa, RZ ;  /* 0x0000000a050a7810 */ /* 0x040fe20007ffe0ff */
[----:B------:R-:W-:Y:S01]  /*03d0*/  ULEA.HI.X UR7, UR9, UR7, URZ, 0x2, UP0 ;  /* 0x0000000709077291 */ /* 0x000fe200080f14ff */
[----:B------:R-:W-:Y:S01]  /*03e0*/  LOP3.LUT P0, RZ, R5, 0x2, RZ, 0xc0, !PT ;  /* 0x0000000205ff7812 */ /* 0x000fe2000780c0ff */
[----:B------:R-:W1:Y:S01]  /*03f0*/  LDCU UR17, c[0x0][0x374] ;  /* 0x00006e80ff1177ac */ /* 0x000e620008000800 */
[----:B------:R-:W-:Y:S02]  /*0400*/  SHF.L.U32 R8, R7, 0x1e, RZ ;  /* 0x0000001e07087819 */ /* 0x000fe400000006ff */
[----:B------:R-:W-:Y:S01]  /*0410*/  SHF.L.U32 R11, R10, 0x1e, RZ ;  /* 0x0000001e0a0b7819 */ /* 0x000fe200000006ff */
[----:B------:R-:W-:Y:S01]  /*0420*/  UMOV UR4, URZ ;  /* 0x000000ff00047c82 */ /* 0x000fe20008000000 */
[----:B------:R-:W-:Y:S01]  /*0430*/  IADD3 R6, PT, PT, R5, 0x2, RZ ;  /* 0x0000000205067810 */ /* 0x000fe20007ffe0ff */
[----:B------:R-:W-:Y:S01]  /*0440*/  UMOV UR10, UR9 ;  /* 0x00000009000a7c82 */ /* 0x000fe20008000000 */
[----:B------:R-:W-:Y:S01]  /*0450*/  SHF.R.S32.HI R9, RZ, 0x1f, R8 ;  /* 0x0000001fff097819 */ /* 0x000fe20000011408 */
[----:B------:R-:W-:Y:S01]  /*0460*/  UMOV UR5, URZ ;  /* 0x000000ff00057c82 */ /* 0x000fe20008000000 */
[----:B------:R-:W-:-:S02]  /*0470*/  SHF.R.S32.HI R11, RZ, 0x1f, R11 ;  /* 0x0000001fff0b7819 */ /* 0x000fc4000001140b */
[----:B------:R-:W-:Y:S02]  /*0480*/  SHF.R.S32.HI R4, RZ, 0x1f, R4 ;  /* 0x0000001fff047819 */ /* 0x000fe40000011404 */
[----:B------:R-:W-:Y:S02]  /*0490*/  SHF.R.U32.HI R13, RZ, 0x2, R6 ;  /* 0x00000002ff0d7819 */ /* 0x000fe40000011606 */
[----:B------:R-:W-:Y:S02]  /*04a0*/  LEA.HI R8, R6, 0xf0, RZ, 0x1e ;  /* 0x000000f006087811 */ /* 0x000fe400078ff0ff */
[----:B------:R-:W-:Y:S02]  /*04b0*/  LOP3.LUT R6, R9, 0xf0, RZ, 0xc0, !PT ;  /* 0x000000f009067812 */ /* 0x000fe400078ec0ff */
[----:B------:R-:W-:Y:S02]  /*04c0*/  LOP3.LUT R11, R11, 0xf0, RZ, 0xc0, !PT ;  /* 0x000000f00b0b7812 */ /* 0x000fe400078ec0ff */
[----:B------:R-:W-:-:S02]  /*04d0*/  IADD3 R9, PT, PT, R5, 0x8, RZ ;  /* 0x0000000805097810 */ /* 0x000fc40007ffe0ff */
[----:B------:R-:W-:Y:S02]  /*04e0*/  LOP3.LUT R4, R4, 0xf0, RZ, 0xc0, !PT ;  /* 0x000000f004047812 */ /* 0x000fe400078ec0ff */
[----:B0-----:R-:W-:Y:S02]  /*04f0*/  LEA R3, R12, R3, 0x18 ;  /* 0x000000030c037211 */ /* 0x001fe400078ec0ff */
[----:B------:R-:W-:Y:S02]  /*0500*/  @P0 IADD3 R8, PT, PT, R13, RZ, RZ ;  /* 0x000000ff0d080210 */ /* 0x000fe40007ffe0ff */
[----:B------:R-:W-:Y:S02]  /*0510*/  LEA.HI R12, R7, R6, RZ, 0x1e ;  /* 0x00000006070c7211 */ /* 0x000fe400078ff0ff */
[----:B------:R-:W-:Y:S02]  /*0520*/  LEA.HI R16, R10, R11, RZ, 0x1e ;  /* 0x0000000b0a107211 */ /* 0x000fe400078ff0ff */
[----:B------:R-:W-:-:S02]  /*0530*/  IADD3 R13, PT, PT, R5, 0xe, RZ ;  /* 0x0000000e050d7810 */ /* 0x000fc40007ffe0ff */
[C---:B------:R-:W-:Y:S02]  /*0540*/  IADD3 R7, PT, PT, R5.reuse, 0x4, RZ ;  /* 0x0000000405077810 */ /* 0x040fe40007ffe0ff */
[C---:B------:R-:W-:Y:S02]  /*0550*/  IADD3 R19, PT, PT, R5.reuse, 0x12, RZ ;  /* 0x0000001205137810 */ /* 0x040fe40007ffe0ff */
[C---:B------:R-:W-:Y:S02]  /*0560*/  IADD3 R25, PT, PT, R5.reuse, 0x16, RZ ;  /* 0x0000001605197810 */ /* 0x040fe40007ffe0ff */
[----:B------:R-:W-:Y:S02]  /*0570*/  IADD3 R11, PT, PT, R5, 0xc, RZ ;  /* 0x0000000c050b7810 */ /* 0x000fe40007ffe0ff */
[----:B------:R-:W-:Y:S02]  /*0580*/  LEA.HI R14, R9, R4, RZ, 0x1e ;  /* 0x00000004090e7211 */ /* 0x000fe400078ff0ff */
[----:B------:R-:W-:-:S02]  /*0590*/  IADD3 R9, PT, PT, R5, 0x1a, RZ ;  /* 0x0000001a05097810 */ /* 0x000fc40007ffe0ff */
[C---:B------:R-:W-:Y:S02]  /*05a0*/  IADD3 R17, PT, PT, R5.reuse, 0x10, RZ ;  /* 0x0000001005117810 */ /* 0x040fe40007ffe0ff */
[C---:B------:R-:W-:Y:S02]  /*05b0*/  IADD3 R23, PT, PT, R5.reuse, 0x14, RZ ;  /* 0x0000001405177810 */ /* 0x040fe40007ffe0ff */
[C---:B------:R-:W-:Y:S02]  /*05c0*/  IADD3 R27, PT, PT, R5.reuse, 0x18, RZ ;  /* 0x00000018051b7810 */ /* 0x040fe40007ffe0ff */
[----:B------:R-:W-:Y:S02]  /*05d0*/  IADD3 R29, PT, PT, R5, 0x1c, RZ ;  /* 0x0000001c051d7810 */ /* 0x000fe40007ffe0ff */
[----:B------:R-:W-:Y:S02]  /*05e0*/  SHF.L.U32 R15, R13, 0x1e, RZ ;  /* 0x0000001e0d0f7819 */ /* 0x000fe400000006ff */
[----:B------:R-:W-:-:S02]  /*05f0*/  LEA.HI R10, R7, R4, RZ, 0x1e ;  /* 0x00000004070a7211 */ /* 0x000fc400078ff0ff */
[-C--:B------:R-:W-:Y:S02]  /*0600*/  LEA.HI R6, R5, R4.reuse, RZ, 0x1e ;  /* 0x0000000405067211 */ /* 0x080fe400078ff0ff */
[----:B------:R-:W-:Y:S02]  /*0610*/  LEA.HI R18, R11, R4, RZ, 0x1e ;  /* 0x000000040b127211 */ /* 0x000fe400078ff0ff */
[----:B------:R-:W-:Y:S02]  /*0620*/  SHF.L.U32 R5, R19, 0x1e, RZ ;  /* 0x0000001e13057819 */ /* 0x000fe400000006ff */
[----:B------:R-:W-:Y:S02]  /*0630*/  SHF.L.U32 R7, R25, 0x1e, RZ ;  /* 0x0000001e19077819 */ /* 0x000fe400000006ff */
[----:B------:R-:W-:Y:S02]  /*0640*/  SHF.L.U32 R11, R9, 0x1e, RZ ;  /* 0x0000001e090b7819 */ /* 0x000fe400000006ff */
[----:B------:R-:W-:-:S02]  /*0650*/  SHF.R.S32.HI R15, RZ, 0x1f, R15 ;  /* 0x0000001fff0f7819 */ /* 0x000fc4000001140f */
[----:B------:R-:W-:Y:S02]  /*0660*/  SHF.R.S32.HI R5, RZ, 0x1f, R5 ;  /* 0x0000001fff057819 */ /* 0x000fe40000011405 */
[----:B------:R-:W-:Y:S02]  /*0670*/  SHF.R.S32.HI R7, RZ, 0x1f, R7 ;  /* 0x0000001fff077819 */ /* 0x000fe40000011407 */
[----:B------:R-:W-:Y:S02]  /*0680*/  SHF.R.S32.HI R11, RZ, 0x1f, R11 ;  /* 0x0000001fff0b7819 */ /* 0x000fe4000001140b */
[-C--:B------:R-:W-:Y:S01]  /*0690*/  LEA.HI R26, R17, R4.reuse, RZ, 0x1e ;  /* 0x00000004111a7211 */ /* 0x080fe200078ff0ff */
[--C-:B------:R-:W-:Y:S01]  /*06a0*/  IMAD R17, R16, 0x18, R3.reuse ;  /* 0x0000001810117824 */ /* 0x100fe200078e0203 */
[-C--:B------:R-:W-:Y:S02]  /*06b0*/  LEA.HI R30, R23, R4.reuse, RZ, 0x1e ;  /* 0x00000004171e7211 */ /* 0x080fe400078ff0ff */
[-C--:B------:R-:W-:Y:S01]  /*06c0*/  LEA.HI R34, R27, R4.reuse, RZ, 0x1e ;  /* 0x000000041b227211 */ /* 0x080fe200078ff0ff */
[--C-:B------:R-:W-:Y:S01]  /*06d0*/  IMAD R23, R26, 0x18, R3.reuse ;  /* 0x000000181a177824 */ /* 0x100fe200078e0203 */
[----:B------:R-:W-:Y:S01]  /*06e0*/  LEA.HI R38, R29, R4, RZ, 0x1e ;  /* 0x000000041d267211 */ /* 0x000fe200078ff0ff */
[--C-:B------:R-:W-:Y:S01]  /*06f0*/  IMAD R27, R30, 0x18, R3.reuse ;  /* 0x000000181e1b7824 */ /* 0x100fe200078e0203 */
[----:B------:R-:W-:Y:S01]  /*0700*/  LOP3.LUT R4, R15, 0xf0, RZ, 0xc0, !PT ;  /* 0x000000f00f047812 */ /* 0x000fe200078ec0ff */
[--C-:B------:R-:W-:Y:S01]  /*0710*/  IMAD R15, R12, 0x18, R3.reuse ;  /* 0x000000180c0f7824 */ /* 0x100fe200078e0203 */
[----:B------:R-:W-:Y:S01]  /*0720*/  LOP3.LUT R22, R5, 0xf0, RZ, 0xc0, !PT ;  /* 0x000000f005167812 */ /* 0x000fe200078ec0ff */
[--C-:B------:R-:W-:Y:S01]  /*0730*/  IMAD R31, R34, 0x18, R3.reuse ;  /* 0x00000018221f7824 */ /* 0x100fe200078e0203 */
[----:B------:R-:W-:Y:S01]  /*0740*/  LOP3.LUT R32, R7, 0xf0, RZ, 0xc0, !PT ;  /* 0x000000f007207812 */ /* 0x000fe200078ec0ff */
[--C-:B------:R-:W-:Y:S01]  /*0750*/  IMAD R7, R8, 0x18, R3.reuse ;  /* 0x0000001808077824 */ /* 0x100fe200078e0203 */
[----:B------:R-:W-:Y:S01]  /*0760*/  LOP3.LUT R36, R11, 0xf0, RZ, 0xc0, !PT ;  /* 0x000000f00b247812 */ /* 0x000fe200078ec0ff */
[--C-:B------:R-:W-:Y:S01]  /*0770*/  IMAD R11, R14, 0x18, R3.reuse ;  /* 0x000000180e0b7824 */ /* 0x100fe200078e0203 */
[----:B------:R-:W-:Y:S01]  /*0780*/  LEA.HI R24, R13, R4, RZ, 0x1e ;  /* 0x000000040d187211 */ /* 0x000fe200078ff0ff */
[--C-:B------:R-:W-:Y:S01]  /*0790*/  IMAD R13, R18, 0x18, R3.reuse ;  /* 0x00000018120d7824 */ /* 0x100fe200078e0203 */
[----:B------:R-:W-:Y:S01]  /*07a0*/  SHF.L.U32 R4, R0, 0x3, RZ ;  /* 0x0000000300047819 */ /* 0x000fe200000006ff */
[--C-:B------:R-:W-:Y:S01]  /*07b0*/  IMAD R5, R6, 0x18, R3.reuse ;  /* 0x0000001806057824 */ /* 0x100fe200078e0203 */
[----:B------:R-:W-:Y:S01]  /*07c0*/  LEA.HI R28, R19, R22, RZ, 0x1e ;  /* 0x00000016131c7211 */ /* 0x000fe200078ff0ff */
[--C-:B------:R-:W-:Y:S01]  /*07d0*/  IMAD R33, R38, 0x18, R3.reuse ;  /* 0x0000001826217824 */ /* 0x100fe200078e0203 */
[----:B------:R-:W-:Y:S01]  /*07e0*/  LEA.HI R32, R25, R32, RZ, 0x1e ;  /* 0x0000002019207211 */ /* 0x000fe200078ff0ff */
[--C-:B------:R-:W-:Y:S01]  /*07f0*/  IMAD R19, R24, 0x18, R3.reuse ;  /* 0x0000001818137824 */ /* 0x100fe200078e0203 */
[----:B------:R-:W-:Y:S01]  /*0800*/  LEA.HI R36, R9, R36, RZ, 0x1e ;  /* 0x0000002409247211 */ /* 0x000fe200078ff0ff */
[--C-:B------:R-:W-:Y:S01]  /*0810*/  IMAD R9, R10, 0x18, R3.reuse ;  /* 0x000000180a097824 */ /* 0x100fe200078e0203 */
[----:B------:R-:W-:Y:S01]  /*0820*/  LOP3.LUT R22, R4, 0x8, RZ, 0xc0, !PT ;  /* 0x0000000804167812 */ /* 0x000fe200078ec0ff */
[----:B------:R-:W-:-:S02]  /*0830*/  IMAD R25, R28, 0x18, R3 ;  /* 0x000000181c197824 */ /* 0x000fc400078e0203 */
[--C-:B------:R-:W-:Y:S01]  /*0840*/  IMAD R29, R32, 0x18, R3.reuse ;  /* 0x00000018201d7824 */ /* 0x100fe200078e0203 */
[----:B------:R-:W-:Y:S01]  /*0850*/  IADD3 R6, PT, PT, R22, R7, RZ ;  /* 0x0000000716067210 */ /* 0x000fe20007ffe0ff */
[----:B------:R-:W-:Y:S01]  /*0860*/  IMAD R3, R36, 0x18, R3 ;  /* 0x0000001824037824 */ /* 0x000fe200078e0203 */
[C---:B------:R-:W-:Y:S02]  /*0870*/  IADD3 R7, PT, PT, R22.reuse, R9, RZ ;  /* 0x0000000916077210 */ /* 0x040fe40007ffe0ff */
[C---:B------:R-:W-:Y:S02]  /*0880*/  IADD3 R14, PT, PT, R22.reuse, R15, RZ ;  /* 0x0000000f160e7210 */ /* 0x040fe40007ffe0ff */
[C---:B------:R-:W-:Y:S02]  /*0890*/  IADD3 R8, PT, PT, R22.reuse, R11, RZ ;  /* 0x0000000b16087210 */ /* 0x040fe40007ffe0ff */
[C---:B------:R-:W-:Y:S02]  /*08a0*/  IADD3 R9, PT, PT, R22.reuse, R13, RZ ;  /* 0x0000000d16097210 */ /* 0x040fe40007ffe0ff */
[----:B------:R-:W-:-:S02]  /*08b0*/  IADD3 R15, PT, PT, R22, R17, RZ ;  /* 0x00000011160f7210 */ /* 0x000fc40007ffe0ff */
[C---:B------:R-:W-:Y:S02]  /*08c0*/  IADD3 R16, PT, PT, R22.reuse, R19, RZ ;  /* 0x0000001316107210 */ /* 0x040fe40007ffe0ff */
[----:B------:R-:W-:Y:S02]  /*08d0*/  IADD3 R5, PT, PT, R5, R22, RZ ;  /* 0x0000001605057210 */ /* 0x000fe40007ffe0ff */
[C---:B------:R-:W-:Y:S02]  /*08e0*/  IADD3 R10, PT, PT, R22.reuse, R23, RZ ;  /* 0x00000017160a7210 */ /* 0x040fe40007ffe0ff */
[C---:B------:R-:W-:Y:S02]  /*08f0*/  IADD3 R11, PT, PT, R22.reuse, R27, RZ ;  /* 0x0000001b160b7210 */ /* 0x040fe40007ffe0ff */
[C---:B------:R-:W-:Y:S02]  /*0900*/  IADD3 R12, PT, PT, R22.reuse, R31, RZ ;  /* 0x0000001f160c7210 */ /* 0x040fe40007ffe0ff */
[----:B------:R-:W-:-:S02]  /*0910*/  IADD3 R13, PT, PT, R22, R33, RZ ;  /* 0x00000021160d7210 */ /* 0x000fc40007ffe0ff */
[C---:B------:R-:W-:Y:S02]  /*0920*/  IADD3 R17, PT, PT, R22.reuse, R25, RZ ;  /* 0x0000001916117210 */ /* 0x040fe40007ffe0ff */
[C---:B------:R-:W-:Y:S02]  /*0930*/  IADD3 R18, PT, PT, R22.reuse, R29, RZ ;  /* 0x0000001d16127210 */ /* 0x040fe40007ffe0ff */
[----:B------:R-:W-:Y:S02]  /*0940*/  IADD3 R19, PT, PT, R22, R3, RZ ;  /* 0x0000000316137210 */ /* 0x000fe40007ffe0ff */
[C---:B--2---:R-:W-:Y:S02]  /*0950*/  PRMT R22, R20.reuse, 0x7632, R22 ;  /* 0x0000763214167816 */ /* 0x044fe40000000016 */
[----:B------:R-:W-:Y:S02]  /*0960*/  PRMT R23, R21, 0x7632, R23 ;  /* 0x0000763215177816 */ /* 0x000fe40000000017 */
[----:B------:R-:W-:-:S02]  /*0970*/  SHF.L.U32 R20, R20, 0x10, RZ ;  /* 0x0000001014147819 */ /* 0x000fc400000006ff */
[----:B------:R-:W-:Y:S02]  /*0980*/  SHF.L.U32 R21, R21, 0x10, RZ ;  /* 0x0000001015157819 */ /* 0x000fe400000006ff */
[----:B------:R-:W-:Y:S02]  /*0990*/  SHF.L.U32 R22, R22, 0x10, RZ ;  /* 0x0000001016167819 */ /* 0x000fe400000006ff */
[----:B-1----:R-:W-:-:S07]  /*09a0*/  SHF.L.U32 R23, R23, 0x10, RZ ;  /* 0x0000001017177819 */ /* 0x002fce00000006ff */
.L_x_138:
[----:B------:R-:W-:Y:S01]  /*09b0*/  PRMT R3, R2, 0x9910, RZ ;  /* 0x0000991002037816 */ /* 0x000fe200000000ff */
[----:B------:R-:W-:Y:S01]  /*09c0*/  USHF.L.U32 UR8, UR16, 0x4, URZ ;  /* 0x0000000410087899 */ /* 0x000fe200080006ff */
[----:B0-----:R-:W-:Y:S01]  /*09d0*/  HFMA2 R27, -RZ, RZ, 0, 0 ;  /* 0x00000000ff1b7431 */ /* 0x001fe200000001ff */
[----:B------:R-:W0:Y:S01]  /*09e0*/  LDCU.64 UR18, c[0x0][0x3b8] ;  /* 0x00007700ff1277ac */ /* 0x000e220008000a00 */
[----:B------:R-:W-:Y:S01]  /*09f0*/  MOV R25, UR10 ;  /* 0x0000000a00197c02 */ /* 0x000fe20008000f00 */
[----:B------:R-:W-:Y:S01]  /*0a00*/  IMAD R3, R3, 0xf0, RZ ;  /* 0x000000f003037824 */ /* 0x000fe200078e02ff */
[----:B------:R-:W-:Y:S02]  /*0a10*/  USHF.L.U64.HI UR11, UR10, 0x6, UR5 ;  /* 0x000000060a0b7899 */ /* 0x000fe40008010205 */
[----:B------:R-:W-:Y:S02]  /*0a20*/  USHF.L.U32 UR14, UR10, 0x6, URZ ;  /* 0x000000060a0e7899 */ /* 0x000fe400080006ff */
[----:B------:R-:W-:Y:S01]  /*0a30*/  IADD3 R3, PT, PT, RZ, -R3, RZ ;  /* 0x80000003ff037210 */ /* 0x000fe20007ffe0ff */
[----:B------:R-:W1:Y:S01]  /*0a40*/  LDCU.64 UR20, c[0x0][0x3a0] ;  /* 0x00007400ff1477ac */ /* 0x000e620008000a00 */
[----:B------:R-:W-:-:S02]  /*0a50*/  MOV R31, UR11 ;  /* 0x0000000b001f7c02 */ /* 0x000fc40008000f00 */
[----:B------:R-:W-:Y:S02]  /*0a60*/  PRMT R3, R3, 0x7710, RZ ;  /* 0x0000771003037816 */ /* 0x000fe400000000ff */
[----:B------:R-:W-:Y:S02]  /*0a70*/  MOV R30, UR14 ;  /* 0x0000000e001e7c02 */ /* 0x000fe40008000f00 */
[----:B------:R-:W-:Y:S01]  /*0a80*/  IADD3 R3, PT, PT, R3, R0, RZ ;  /* 0x0000000003037210 */ /* 0x000fe20007ffe0ff */
[----:B------:R-:W2:Y:S03]  /*0a90*/  LDCU.64 UR14, c[0x0][0x398] ;  /* 0x00007300ff0e77ac */ /* 0x000ea60008000a00 */
[----:B------:R-:W-:Y:S02]  /*0aa0*/  LOP3.LUT R116, R3, 0xffff, RZ, 0xc0, !PT ;  /* 0x0000ffff03747812 */ /* 0x000fe400078ec0ff */
[----:B------:R-:W-:Y:S01]  /*0ab0*/  MOV R3, UR8 ;  /* 0x0000000800037c02 */ /* 0x000fe20008000f00 */
[----:B------:R-:W-:Y:S01]  /*0ac0*/  UIMAD UR8, UR5, 0xf0000, URZ ;  /* 0x000f0000050878a4 */ /* 0x000fe2000f8e02ff */
[----:B------:R-:W-:-:S02]  /*0ad0*/  SHF.L.U32 R26, R116, 0x2, RZ ;  /* 0x00000002741a7819 */ /* 0x000fc400000006ff */
[----:B------:R-:W-:Y:S02]  /*0ae0*/  LOP3.LUT R3, R2, 0x3f0, R3, 0xf8, !PT ;  /* 0x000003f002037812 */ /* 0x000fe400078ef803 */
[----:B------:R-:W-:Y:S01]  /*0af0*/  LOP3.LUT R28, R26, 0xffff, RZ, 0xc0, !PT ;  /* 0x0000ffff1a1c7812 */ /* 0x000fe200078ec0ff */
[----:B------:R-:W-:-:S04]  /*0b00*/  IMAD.WIDE.U32 R24, R25, 0xf0000, R26 ;  /* 0x000f000019187825 */ /* 0x000fc800078e001a */
[----:B------:R-:W-:Y:S02]  /*0b10*/  IMAD R28, R28, 0x889, RZ ;  /* 0x000008891c1c7824 */ /* 0x000fe400078e02ff */
[----:B------:R-:W-:-:S03]  /*0b20*/  IMAD R3, R3, 0x3c0, RZ ;  /* 0x000003c003037824 */ /* 0x000fc600078e02ff */
[----:B------:R-:W-:Y:S02]  /*0b30*/  SHF.R.U32.HI R29, RZ, 0x10, R28 ;  /* 0x00000010ff1d7819 */ /* 0x000fe4000001161c */
[----:B------:R-:W-:-:S03]  /*0b40*/  IADD3 R3, P0, PT, R3, R24, RZ ;  /* 0x0000001803037210 */ /* 0x000fc60007f1e0ff */
[----:B------:R-:W-:Y:S01]  /*0b50*/  IMAD.WIDE.U32 R28, R29, 0x2, R30 ;  /* 0x000000021d1c7825 */ /* 0x000fe200078e001e */
[----:B------:R-:W-:Y:S02]  /*0b60*/  IADD3.X R32, PT, PT, R25, UR8, RZ, P0, !PT ;  /* 0x0000000819207c10 */ /* 0x000fe400087fe4ff */
[C---:B------:R-:W-:Y:S02]  /*0b70*/  SHF.L.U32 R24, R3.reuse, 0x1, RZ ;  /* 0x0000000103187819 */ /* 0x040fe400000006ff */
[C---:B0-----:R-:W-:Y:S02]  /*0b80*/  LEA R36, P0, R28.reuse, UR18, 0x2 ;  /* 0x000000121c247c11 */ /* 0x041fe4000f8010ff */
[----:B------:R-:W-:Y:S02]  /*0b90*/  SHF.L.U64.HI R25, R3, 0x1, R32 ;  /* 0x0000000103197819 */ /* 0x000fe40000010220 */
[----:B------:R-:W-:Y:S02]  /*0ba0*/  LEA.HI.X R37, R28, UR19, R29, 0x2, P0 ;  /* 0x000000131c257c11 */ /* 0x000fe400080f141d */
[----:B-1----:R-:W-:-:S03]  /*0bb0*/  IADD3 R32, P1, PT, R24, UR20, RZ ;  /* 0x0000001418207c10 */ /* 0x002fc6000ff3e0ff */
[----:B------:R-:W3:Y:S01]  /*0bc0*/  LDG.E.64.CONSTANT R28, desc[UR12][R36.64] ;  /* 0x0000000c241c7981 */ /* 0x000ee2000c1e9b00 */
[C---:B------:R-:W-:Y:S02]  /*0bd0*/  IADD3.X R33, PT, PT, R25.reuse, UR21, RZ, P1, !PT ;  /* 0x0000001519217c10 */ /* 0x040fe40008ffe4ff */
[----:B--2---:R-:W-:Y:S01]  /*0be0*/  IADD3 R34, P0, PT, R24, UR14, RZ ;  /* 0x0000000e18227c10 */ /* 0x004fe2000ff1e0ff */
[----:B------:R-:W0:Y:S01]  /*0bf0*/  S2UR UR11, SR_CgaCtaId ;  /* 0x00000000000b79c3 */ /* 0x000e220000008800 */
[----:B------:R-:W-:Y:S01]  /*0c00*/  IADD3 R26, PT, PT, R26, 0x2, RZ ;  /* 0x000000021a1a7810 */ /* 0x000fe20007ffe0ff */
[----:B------:R-:W2:Y:S01]  /*0c10*/  LDG.E.64.CONSTANT R54, desc[UR12][R32.64+0x1e00] ;  /* 0x001e000c20367981 */ /* 0x000ea2000c1e9b00 */
[----:B------:R-:W-:Y:S01]  /*0c20*/  IADD3.X R35, PT, PT, R25, UR15, RZ, P0, !PT ;  /* 0x0000000f19237c10 */ /* 0x000fe200087fe4ff */
[----:B------:R-:W3:Y:S02]  /*0c30*/  LDCU UR14, c[0x0][0x3c0] ;  /* 0x00007800ff0e77ac */ /* 0x000ee40008000800 */
[----:B------:R-:W4:Y:S04]  /*0c40*/  LDG.E.64.CONSTANT R50, desc[UR12][R32.64] ;  /* 0x0000000c20327981 */ /* 0x000f28000c1e9b00 */
[----:B------:R-:W5:Y:S04]  /*0c50*/  LDG.E.64.CONSTANT R58, desc[UR12][R32.64+0x3c00] ;  /* 0x003c000c203a7981 */ /* 0x000f68000c1e9b00 */
[----:B------:R-:W5:Y:S04]  /*0c60*/  LDG.E.64.CONSTANT R60, desc[UR12][R32.64+0x4b00] ;  /* 0x004b000c203c7981 */ /* 0x000f68000c1e9b00 */
[----:B------:R-:W5:Y:S04]  /*0c70*/  LDG.E.64.CONSTANT R52, desc[UR12][R32.64+0xf00] ;  /* 0x000f000c20347981 */ /* 0x000f68000c1e9b00 */
[----:B------:R-:W5:Y:S04]  /*0c80*/  LDG.E.64.CONSTANT R56, desc[UR12][R32.64+0x2d00] ;  /* 0x002d000c20387981 */ /* 0x000f68000c1e9b00 */
[----:B------:R-:W5:Y:S04]  /*0c90*/  LDG.E.64.CONSTANT R62, desc[UR12][R32.64+0x5a00] ;  /* 0x005a000c203e7981 */ /* 0x000f68000c1e9b00 */
[----:B------:R5:W5:Y:S04]  /*0ca0*/  LDG.E.64.CONSTANT R64, desc[UR12][R32.64+0x6900] ;  /* 0x0069000c20407981 */ /* 0x000b68000c1e9b00 */
[----:B------:R-:W5:Y:S04]  /*0cb0*/  LDG.E.64.CONSTANT R66, desc[UR12][R34.64] ;  /* 0x0000000c22427981 */ /* 0x000f68000c1e9b00 */
[----:B------:R-:W5:Y:S04]  /*0cc0*/  LDG.E.64.CONSTANT R68, desc[UR12][R34.64+0xf00] ;  /* 0x000f000c22447981 */ /* 0x000f68000c1e9b00 */
[----:B------:R-:W5:Y:S04]  /*0cd0*/  LDG.E.64.CONSTANT R80, desc[UR12][R34.64+0x6900] ;  /* 0x0069000c22507981 */ /* 0x000f68000c1e9b00 */
[----:B------:R-:W5:Y:S04]  /*0ce0*/  LDG.E.64.CONSTANT R70, desc[UR12][R34.64+0x1e00] ;  /* 0x001e000c22467981 */ /* 0x000f68000c1e9b00 */
[----:B------:R-:W5:Y:S04]  /*0cf0*/  LDG.E.64.CONSTANT R72, desc[UR12][R34.64+0x2d00] ;  /* 0x002d000c22487981 */ /* 0x000f68000c1e9b00 */
[----:B------:R-:W5:Y:S04]  /*0d00*/  LDG.E.64.CONSTANT R74, desc[UR12][R34.64+0x3c00] ;  /* 0x003c000c224a7981 */ /* 0x000f68000c1e9b00 */
[----:B------:R-:W5:Y:S04]  /*0d10*/  LDG.E.64.CONSTANT R78, desc[UR12][R34.64+0x5a00] ;  /* 0x005a000c224e7981 */ /* 0x000f68000c1e9b00 */
[----:B------:R1:W5:Y:S01]  /*0d20*/  LDG.E.64.CONSTANT R76, desc[UR12][R34.64+0x4b00] ;  /* 0x004b000c224c7981 */ /* 0x000362000c1e9b00 */
[----:B------:R-:W-:-:S05]  /*0d30*/  LOP3.LUT R26, R26, 0xffff, RZ, 0xc0, !PT ;  /* 0x0000ffff1a1a7812 */ /* 0x000fca00078ec0ff */
[----:B------:R-:W-:-:S05]  /*0d40*/  IMAD R26, R26, 0x889, RZ ;  /* 0x000008891a1a7824 */ /* 0x000fca00078e02ff */
[----:B------:R-:W-:-:S05]  /*0d50*/  SHF.R.U32.HI R3, RZ, 0x10, R26 ;  /* 0x00000010ff037819 */ /* 0x000fca000001161a */
[----:B------:R-:W-:-:S03]  /*0d60*/  IMAD.WIDE.U32 R30, R3, 0x2, R30 ;  /* 0x00000002031e7825 */ /* 0x000fc600078e001e */
[----:B------:R-:W-:-:S04]  /*0d70*/  LEA R82, P0, R30, UR18, 0x2 ;  /* 0x000000121e527c11 */ /* 0x000fc8000f8010ff */
[----:B------:R-:W-:-:S06]  /*0d80*/  LEA.HI.X R83, R30, UR19, R31, 0x2, P0 ;  /* 0x000000131e537c11 */ /* 0x000fcc00080f141f */
[----:B------:R-:W5:Y:S01]  /*0d90*/  LDG.E.64.CONSTANT R82, desc[UR12][R82.64] ;  /* 0x0000000c52527981 */ /* 0x000f62000c1e9b00 */
[----:B------:R-:W-:Y:S02]  /*0da0*/  UMOV UR8, 0x400 ;  /* 0x0000040000087882 */ /* 0x000fe40000000000 */
[----:B------:R-:W-:-:S04]  /*0db0*/  UIADD3 UR8, UPT, UPT, UR8, 0x3c00, URZ ;  /* 0x00003c0008087890 */ /* 0x000fc8000fffe0ff */
[----:B0-----:R-:W-:-:S06]  /*0dc0*/  ULEA UR8, UR11, UR8, 0x18 ;  /* 0x000000080b087291 */ /* 0x001fcc000f8ec0ff */
[----:B------:R-:W-:-:S05]  /*0dd0*/  LEA R3, R2, UR8, 0x3 ;  /* 0x0000000802037c11 */ /* 0x000fca000f8e18ff */
[----:B------:R-:W-:Y:S02]  /*0de0*/  IMAD R116, R116, 0x18, R3 ;  /* 0x0000001874747824 */ /* 0x000fe400078e0203 */
[----:B---3--:R-:W-:-:S06]  /*0df0*/  FADD.FTZ R26, R29, UR14 ;  /* 0x0000000e1d1a7e21 */ /* 0x008fcc0008010000 */
[----:B------:R-:W0:Y:S01]  /*0e00*/  MUFU.RSQ R26, R26 ;  /* 0x0000001a001a7308 */ /* 0x000e220000001400 */
[C---:B--2---:R-:W-:Y:S02]  /*0e10*/  SHF.L.U32 R41, R54.reuse, 0x10, RZ ;  /* 0x0000001036297819 */ /* 0x044fe400000006ff */
[----:B------:R-:W-:Y:S02]  /*0e20*/  PRMT R29, R54, 0x7632, R29 ;  /* 0x00007632361d7816 */ /* 0x000fe4000000001d */
[----:B----4-:R-:W-:Y:S01]  /*0e30*/  SHF.L.U32 R31, R50, 0x10, RZ ;  /* 0x00000010321f7819 */ /* 0x010fe200000006ff */
[----:B------:R-:W-:Y:S01]  /*0e40*/  FADD.FTZ R103, -R28, R41 ;  /* 0x000000291c677221 */ /* 0x000fe20000010100 */
[----:B-----5:R-:W-:Y:S02]  /*0e50*/  PRMT R32, R58, 0x7632, R32 ;  /* 0x000076323a207816 */ /* 0x020fe40000000020 */
[----:B------:R-:W-:Y:S02]  /*0e60*/  PRMT R3, R50, 0x7632, R3 ;  /* 0x0000763232037816 */ /* 0x000fe40000000003 */
[----:B------:R-:W-:Y:S01]  /*0e70*/  SHF.L.U32 R93, R60, 0x10, RZ ;  /* 0x000000103c5d7819 */ /* 0x000fe200000006ff */
[----:B------:R-:W-:Y:S01]  /*0e80*/  FADD.FTZ R37, -R28, R31 ;  /* 0x0000001f1c257221 */ /* 0x000fe20000010100 */
[----:B------:R-:W-:-:S02]  /*0e90*/  SHF.L.U32 R89, R58, 0x10, RZ ;  /* 0x000000103a597819 */ /* 0x000fc400000006ff */
[C---:B------:R-:W-:Y:S02]  /*0ea0*/  SHF.L.U32 R33, R52.reuse, 0x10, RZ ;  /* 0x0000001034217819 */ /* 0x040fe400000006ff */
[----:B------:R-:W-:Y:S02]  /*0eb0*/  PRMT R27, R52, 0x7632, R27 ;  /* 0x00007632341b7816 */ /* 0x000fe4000000001b */
[C---:B------:R-:W-:Y:S02]  /*0ec0*/  SHF.L.U32 R87, R56.reuse, 0x10, RZ ;  /* 0x0000001038577819 */ /* 0x040fe400000006ff */
[----:B------:R-:W-:Y:S02]  /*0ed0*/  PRMT R30, R56, 0x7632, R30 ;  /* 0x00007632381e7816 */ /* 0x000fe4000000001e */
[----:B-1----:R-:W-:Y:S02]  /*0ee0*/  PRMT R35, R62, 0x7632, R35 ;  /* 0x000076323e237816 */ /* 0x002fe40000000023 */
[----:B------:R-:W-:-:S02]  /*0ef0*/  PRMT R34, R60, 0x7632, R34 ;  /* 0x000076323c227816 */ /* 0x000fc40000000022 */
[----:B------:R-:W-:Y:S02]  /*0f00*/  SHF.L.U32 R99, R64, 0x10, RZ ;  /* 0x0000001040637819 */ /* 0x000fe400000006ff */
[----:B------:R-:W-:Y:S02]  /*0f10*/  SHF.L.U32 R97, R62, 0x10, RZ ;  /* 0x000000103e617819 */ /* 0x000fe400000006ff */
[----:B------:R-:W-:Y:S02]  /*0f20*/  PRMT R36, R64, 0x7632, R36 ;  /* 0x0000763240247816 */ /* 0x000fe40000000024 */
[----:B------:R-:W-:Y:S01]  /*0f30*/  SHF.L.U32 R41, R29, 0x10, RZ ;  /* 0x000000101d297819 */ /* 0x000fe200000006ff */
[----:B------:R-:W-:Y:S01]  /*0f40*/  FADD.FTZ R29, -R28, R93 ;  /* 0x0000005d1c1d7221 */ /* 0x000fe20000010100 */
[----:B------:R-:W-:Y:S02]  /*0f50*/  PRMT R84, R66, 0x7632, R84 ;  /* 0x0000763242547816 */ /* 0x000fe40000000054 */
[----:B------:R-:W-:Y:S01]  /*0f60*/  SHF.L.U32 R91, R32, 0x10, RZ ;  /* 0x00000010205b7819 */ /* 0x000fe200000006ff */
[----:B------:R-:W-:Y:S01]  /*0f70*/  FADD.FTZ R95, -R28, R33 ;  /* 0x000000211c5f7221 */ /* 0x000fe20000010100 */
[----:B------:R-:W-:Y:S01]  /*0f80*/  SHF.L.U32 R66, R66, 0x10, RZ ;  /* 0x0000001042427819 */ /* 0x000fe200000006ff */
[C---:B------:R-:W-:Y:S01]  /*0f90*/  FADD.FTZ R31, -R28.reuse, R87 ;  /* 0x000000571c1f7221 */ /* 0x040fe20000010100 */
[----:B------:R-:W-:Y:S01]  /*0fa0*/  SHF.L.U32 R35, R35, 0x10, RZ ;  /* 0x0000001023237819 */ /* 0x000fe200000006ff */
[C---:B------:R-:W-:Y:S01]  /*0fb0*/  FADD.FTZ R93, -R28.reuse, R99 ;  /* 0x000000631c5d7221 */ /* 0x040fe20000010100 */
[----:B------:R-:W-:Y:S01]  /*0fc0*/  SHF.L.U32 R39, R3, 0x10, RZ ;  /* 0x0000001003277819 */ /* 0x000fe200000006ff */
[----:B------:R-:W-:Y:S01]  /*0fd0*/  FADD.FTZ R33, -R28, R89 ;  /* 0x000000591c217221 */ /* 0x000fe20000010100 */
[----:B------:R-:W-:Y:S01]  /*0fe0*/  SHF.L.U32 R85, R27, 0x10, RZ ;  /* 0x000000101b557819 */ /* 0x000fe200000006ff */
[----:B0-----:R-:W-:Y:S01]  /*0ff0*/  FMUL.FTZ R3, R26, R37 ;  /* 0x000000251a037220 */ /* 0x001fe20000410000 */
[----:B------:R-:W-:Y:S01]  /*1000*/  SHF.L.U32 R87, R30, 0x10, RZ ;  /* 0x000000101e577819 */ /* 0x000fe200000006ff */
[----:B------:R-:W-:Y:S01]  /*1010*/  FADD.FTZ R89, -R28, R97 ;  /* 0x000000611c597221 */ /* 0x000fe20000010100 */
[----:B------:R-:W-:Y:S01]  /*1020*/  SHF.L.U32 R101, R34, 0x10, RZ ;  /* 0x0000001022657819 */ /* 0x000fe200000006ff */
[----:B------:R-:W-:Y:S01]  /*1030*/  FADD.FTZ R37, -R28, R41 ;  /* 0x000000291c257221 */ /* 0x000fe20000010100 */
[----:B------:R-:W-:Y:S01]  /*1040*/  SHF.L.U32 R99, R36, 0x10, RZ ;  /* 0x0000001024637819 */ /* 0x000fe200000006ff */
[----:B------:R-:W-:Y:S01]  /*1050*/  FADD.FTZ R41, -R28, R91 ;  /* 0x0000005b1c297221 */ /* 0x000fe20000010100 */
[----:B------:R-:W-:Y:S01]  /*1060*/  SHF.L.U32 R97, R68, 0x10, RZ ;  /* 0x0000001044617819 */ /* 0x000fe200000006ff */
[----:B------:R-:W-:Y:S01]  /*1070*/  FADD.FTZ R91, -R28, R35 ;  /* 0x000000231c5b7221 */ /* 0x000fe20000010100 */
[----:B------:R-:W-:Y:S01]  /*1080*/  FADD.FTZ R32, R66, R49 ;  /* 0x0000003142207221 */ /* 0x000fe20000010000 */
[----:B------:R-:W-:Y:S01]  /*1090*/  PRMT R121, R80, 0x7632, R121 ;  /* 0x0000763250797816 */ /* 0x000fe20000000079 */
[----:B------:R-:W-:Y:S01]  /*10a0*/  FADD.FTZ R27, -R28, R39 ;  /* 0x000000271c1b7221 */ /* 0x000fe20000010100 */
[----:B------:R-:W-:Y:S01]  /*10b0*/  SHF.L.U32 R125, R80, 0x10, RZ ;  /* 0x00000010507d7819 */ /* 0x000fe200000006ff */
[----:B------:R-:W-:Y:S01]  /*10c0*/  FFMA.FTZ R35, R3, R66, R48 ;  /* 0x0000004203237223 */ /* 0x000fe20000010030 */
[----:B------:R-:W-:Y:S01]  /*10d0*/  FMUL.FTZ R80, R26, R95 ;  /* 0x0000005f1a507220 */ /* 0x000fe20000410000 */
[C---:B------:R-:W-:Y:S01]  /*10e0*/  FADD.FTZ R85, -R28.reuse, R85 ;  /* 0x000000551c557221 */ /* 0x040fe20000010100 */
[C---:B------:R-:W-:Y:S01]  /*10f0*/  FADD.FTZ R39, -R28.reuse, R87 ;  /* 0x000000571c277221 */ /* 0x040fe20000010100 */
[C---:B------:R-:W-:Y:S01]  /*1100*/  FADD.FTZ R101, -R28.reuse, R101 ;  /* 0x000000651c657221 */ /* 0x040fe20000010100 */
[----:B------:R-:W-:Y:S01]  /*1110*/  FADD.FTZ R99, -R28, R99 ;  /* 0x000000631c637221 */ /* 0x000fe20000010100 */
[----:B------:R-:W-:Y:S01]  /*1120*/  PRMT R28, R68, 0x7632, R28 ;  /* 0x00007632441c7816 */ /* 0x000fe2000000001c */
[----:B------:R-:W-:Y:S01]  /*1130*/  FADD.FTZ R32, R32, R97 ;  /* 0x0000006120207221 */ /* 0x000fe20000010000 */
[----:B------:R-:W-:Y:S01]  /*1140*/  SHF.L.U32 R109, R70, 0x10, RZ ;  /* 0x00000010466d7819 */ /* 0x000fe200000006ff */
[----:B------:R-:W-:Y:S01]  /*1150*/  FMUL.FTZ R34, R26, R103 ;  /* 0x000000671a227220 */ /* 0x000fe20000410000 */
[----:B------:R-:W-:Y:S01]  /*1160*/  FFMA.FTZ R35, R80, R97, R35 ;  /* 0x0000006150237223 */ /* 0x000fe20000010023 */
[----:B------:R-:W-:-:S02]  /*1170*/  SHF.L.U32 R107, R28, 0x10, RZ ;  /* 0x000000101c6b7819 */ /* 0x000fc400000006ff */
[----:B------:R-:W-:Y:S01]  /*1180*/  PRMT R30, R70, 0x7632, R30 ;  /* 0x00007632461e7816 */ /* 0x000fe2000000001e */
[----:B------:R-:W-:Y:S01]  /*1190*/  FADD.FTZ R28, R32, R109 ;  /* 0x0000006d201c7221 */ /* 0x000fe20000010000 */
[----:B------:R-:W-:Y:S01]  /*11a0*/  SHF.L.U32 R113, R72, 0x10, RZ ;  /* 0x0000001048717819 */ /* 0x000fe200000006ff */
[----:B------:R-:W-:Y:S01]  /*11b0*/  FFMA.FTZ R95, R34, R109, R35 ;  /* 0x0000006d225f7223 */ /* 0x000fe20000010023 */
[----:B------:R-:W-:Y:S01]  /*11c0*/  FMUL.FTZ R32, R26, R31 ;  /* 0x0000001f1a207220 */ /* 0x000fe20000410000 */
[----:B------:R-:W-:Y:S01]  /*11d0*/  SHF.L.U32 R84, R84, 0x10, RZ ;  /* 0x0000001054547819 */ /* 0x000fe200000006ff */
[----:B------:R-:W-:Y:S01]  /*11e0*/  FMUL.FTZ R27, R26, R27 ;  /* 0x0000001b1a1b7220 */ /* 0x000fe20000410000 */
[----:B------:R-:W-:Y:S01]  /*11f0*/  SHF.L.U32 R115, R74, 0x10, RZ ;  /* 0x000000104a737819 */ /* 0x000fe200000006ff */
[----:B------:R-:W-:Y:S01]  /*1200*/  FFMA.FTZ R95, R32, R113, R95 ;  /* 0x00000071205f7223 */ /* 0x000fe2000001005f */
[----:B------:R-:W-:Y:S01]  /*1210*/  SHF.L.U32 R111, R30, 0x10, RZ ;  /* 0x000000101e6f7819 */ /* 0x000fe200000006ff */
[----:B------:R-:W-:Y:S01]  /*1220*/  FMUL.FTZ R30, R26, R33 ;  /* 0x000000211a1e7220 */ /* 0x000fe20000410000 */
[----:B------:R-:W-:Y:S01]  /*1230*/  PRMT R36, R72, 0x7632, R36 ;  /* 0x0000763248247816 */ /* 0x000fe20000000024 */
[C---:B------:R-:W-:Y:S01]  /*1240*/  FMUL.FTZ R86, R20.reuse, R66 ;  /* 0x0000004214567220 */ /* 0x040fe20000410000 */
[----:B------:R-:W-:Y:S01]  /*1250*/  FMUL.FTZ R35, R20, R109 ;  /* 0x0000006d14237220 */ /* 0x000fe20000410000 */
[----:B------:R-:W-:Y:S01]  /*1260*/  FADD.FTZ R40, R84, R47 ;  /* 0x0000002f54287221 */ /* 0x000fe20000010000 */
[-C--:B------:R-:W-:Y:S01]  /*1270*/  FFMA.FTZ R87, R27, R84.reuse, R46 ;  /* 0x000000541b577223 */ /* 0x080fe2000001002e */
[----:B------:R-:W-:Y:S01]  /*1280*/  SHF.L.U32 R109, R36, 0x10, RZ ;  /* 0x00000010246d7819 */ /* 0x000fe200000006ff */
[----:B------:R-:W-:Y:S01]  /*1290*/  FFMA.FTZ R103, R30, R115, R95 ;  /* 0x000000731e677223 */ /* 0x000fe2000001005f */
[----:B------:R-:W-:Y:S01]  /*12a0*/  FMUL.FTZ R84, R22, R84 ;  /* 0x0000005416547220 */ /* 0x000fe20000410000 */
[----:B------:R-:W-:Y:S01]  /*12b0*/  FADD.FTZ R95, RZ, R86 ;  /* 0x00000056ff5f7221 */ /* 0x000fe20000010000 */
[----:B------:R-:W-:Y:S01]  /*12c0*/  FFMA.FTZ R36, R3, R86, RZ ;  /* 0x0000005603247223 */ /* 0x000fe200000100ff */
[----:B------:R-:W-:-:S02]  /*12d0*/  PRMT R46, R78, 0x7632, R46 ;  /* 0x000076324e2e7816 */ /* 0x000fc4000000002e */
[----:B------:R-:W-:Y:S01]  /*12e0*/  SHF.L.U32 R49, R78, 0x10, RZ ;  /* 0x000000104e317819 */ /* 0x000fe200000006ff */
[----:B------:R-:W-:Y:S01]  /*12f0*/  FMUL.FTZ R78, R26, R85 ;  /* 0x000000551a4e7220 */ /* 0x000fe20000410000 */
[----:B------:R-:W-:Y:S01]  /*1300*/  FMUL.FTZ R97, R20, R97 ;  /* 0x0000006114617220 */ /* 0x000fe20000410000 */
[----:B------:R-:W-:Y:S01]  /*1310*/  FADD.FTZ R38, R95, R84 ;  /* 0x000000545f267221 */ /* 0x000fe20000010000 */
[----:B------:R-:W-:Y:S01]  /*1320*/  FFMA.FTZ R85, R27, R84, R36 ;  /* 0x000000541b557223 */ /* 0x000fe20000010024 */
[----:B------:R-:W-:Y:S02]  /*1330*/  FMUL.FTZ R95, R22, R107 ;  /* 0x0000006b165f7220 */ /* 0x000fe40000410000 */
[----:B------:R-:W-:Y:S01]  /*1340*/  FADD.FTZ R38, R38, R97 ;  /* 0x0000006126267221 */ /* 0x000fe20000010000 */
[----:B------:R-:W-:Y:S01]  /*1350*/  FFMA.FTZ R85, R80, R97, R85 ;  /* 0x0000006150557223 */ /* 0x000fe20000010055 */
[----:B------:R-:W-:Y:S02]  /*1360*/  FADD.FTZ R40, R40, R107 ;  /* 0x0000006b28287221 */ /* 0x000fe40000010000 */
[----:B------:R-:W-:Y:S01]  /*1370*/  FADD.FTZ R38, R38, R95 ;  /* 0x0000005f26267221 */ /* 0x000fe20000010000 */
[----:B------:R-:W-:Y:S01]  /*1380*/  FFMA.FTZ R85, R78, R95, R85 ;  /* 0x0000005f4e557223 */ /* 0x000fe20000010055 */
[----:B------:R-:W-:Y:S01]  /*1390*/  FMUL.FTZ R36, R26, R37 ;  /* 0x000000251a247220 */ /* 0x000fe20000410000 */
[----:B------:R-:W-:Y:S01]  /*13a0*/  FADD.FTZ R48, R40, R111 ;  /* 0x0000006f28307221 */ /* 0x000fe20000010000 */
[----:B------:R-:W-:Y:S01]  /*13b0*/  FMUL.FTZ R37, R22, R111 ;  /* 0x0000006f16257220 */ /* 0x000fe20000410000 */
[----:B------:R-:W-:Y:S01]  /*13c0*/  FADD.FTZ R40, R38, R35 ;  /* 0x0000002326287221 */ /* 0x000fe20000010000 */
[----:B------:R-:W-:Y:S01]  /*13d0*/  FFMA.FTZ R85, R34, R35, R85 ;  /* 0x0000002322557223 */ /* 0x000fe20000010055 */
[----:B------:R-:W-:Y:S01]  /*13e0*/  FFMA.FTZ R87, R78, R107, R87 ;  /* 0x0000006b4e577223 */ /* 0x000fe20000010057 */
[----:B------:R-:W-:Y:S01]  /*13f0*/  FMUL.FTZ R33, R20, R113 ;  /* 0x0000007114217220 */ /* 0x000fe20000410000 */
[----:B------:R-:W-:Y:S01]  /*1400*/  FADD.FTZ R40, R40, R37 ;  /* 0x0000002528287221 */ /* 0x000fe20000010000 */
[----:B------:R-:W-:Y:S01]  /*1410*/  FFMA.FTZ R85, R36, R37, R85 ;  /* 0x0000002524557223 */ /* 0x000fe20000010055 */
[----:B------:R-:W-:Y:S01]  /*1420*/  PRMT R105, R74, 0x7632, R105 ;  /* 0x000076324a697816 */ /* 0x000fe20000000069 */
[----:B------:R-:W-:Y:S01]  /*1430*/  FFMA.FTZ R87, R36, R111, R87 ;  /* 0x0000006f24577223 */ /* 0x000fe20000010057 */
[----:B------:R-:W-:Y:S01]  /*1440*/  FMUL.FTZ R38, R26, R39 ;  /* 0x000000271a267220 */ /* 0x000fe20000410000 */
[----:B------:R-:W-:Y:S01]  /*1450*/  FADD.FTZ R50, R48, R109 ;  /* 0x0000006d30327221 */ /* 0x000fe20000010000 */
[----:B------:R-:W-:Y:S01]  /*1460*/  FMUL.FTZ R39, R22, R109 ;  /* 0x0000006d16277220 */ /* 0x000fe20000410000 */
[----:B------:R-:W-:Y:S01]  /*1470*/  FADD.FTZ R48, R40, R33 ;  /* 0x0000002128307221 */ /* 0x000fe20000010000 */
[----:B------:R-:W-:Y:S01]  /*1480*/  FFMA.FTZ R85, R32, R33, R85 ;  /* 0x0000002120557223 */ /* 0x000fe20000010055 */
[----:B------:R-:W-:Y:S01]  /*1490*/  SHF.L.U32 R105, R105, 0x10, RZ ;  /* 0x0000001069697819 */ /* 0x000fe200000006ff */
[----:B------:R-:W-:Y:S01]  /*14a0*/  FFMA.FTZ R87, R38, R109, R87 ;  /* 0x0000006d26577223 */ /* 0x000fe20000010057 */
[----:B------:R-:W-:Y:S01]  /*14b0*/  FMUL.FTZ R40, R26, R41 ;  /* 0x000000291a287220 */ /* 0x000fe20000410000 */
[----:B------:R-:W-:Y:S01]  /*14c0*/  FMUL.FTZ R31, R20, R115 ;  /* 0x00000073141f7220 */ /* 0x000fe20000410000 */
[----:B------:R-:W-:Y:S01]  /*14d0*/  FADD.FTZ R48, R48, R39 ;  /* 0x0000002730307221 */ /* 0x000fe20000010000 */
[----:B------:R-:W-:Y:S01]  /*14e0*/  FFMA.FTZ R85, R38, R39, R85 ;  /* 0x0000002726557223 */ /* 0x000fe20000010055 */
[----:B------:R-:W-:Y:S01]  /*14f0*/  FADD.FTZ R28, R28, R113 ;  /* 0x000000711c1c7221 */ /* 0x000fe20000010000 */
[----:B------:R-:W-:Y:S01]  /*1500*/  PRMT R47, R76, 0x7632, R47 ;  /* 0x000076324c2f7816 */ /* 0x000fe2000000002f */
[-C--:B------:R-:W-:Y:S01]  /*1510*/  FFMA.FTZ R107, R40, R105.reuse, R87 ;  /* 0x00000069286b7223 */ /* 0x080fe20000010057 */
[----:B------:R-:W-:Y:S01]  /*1520*/  SHF.L.U32 R117, R76, 0x10, RZ ;  /* 0x000000104c757819 */ /* 0x000fe200000006ff */
[----:B------:R-:W-:Y:S01]  /*1530*/  FMUL.FTZ R41, R22, R105 ;  /* 0x0000006916297220 */ /* 0x000fe20000410000 */
[----:B------:R-:W-:Y:S01]  /*1540*/  FADD.FTZ R48, R48, R31 ;  /* 0x0000001f30307221 */ /* 0x000fe20000010000 */
[----:B------:R-:W-:Y:S01]  /*1550*/  FFMA.FTZ R87, R30, R31, R85 ;  /* 0x0000001f1e577223 */ /* 0x000fe20000010055 */
[----:B------:R-:W-:Y:S01]  /*1560*/  FADD.FTZ R60, R28, R115 ;  /* 0x000000731c3c7221 */ /* 0x000fe20000010000 */
[----:B------:R-:W-:Y:S01]  /*1570*/  SHF.L.U32 R47, R47, 0x10, RZ ;  /* 0x000000102f2f7819 */ /* 0x000fe200000006ff */
[----:B------:R-:W-:Y:S01]  /*1580*/  FMUL.FTZ R28, R26, R29 ;  /* 0x0000001d1a1c7220 */ /* 0x000fe20000410000 */
[----:B------:R-:W-:Y:S01]  /*1590*/  FADD.FTZ R58, R50, R105 ;  /* 0x00000069323a7221 */ /* 0x000fe20000010000 */
[----:B------:R-:W-:Y:S01]  /*15a0*/  FMUL.FTZ R29, R20, R117 ;  /* 0x00000075141d7220 */ /* 0x000fe20000410000 */
        /* <DEDUP_REMOVED lines=32> */
[----:B------:R-:W-:-:S02]  /*17b0*/  PRMT R49, R51, 0x7632, R49 ;  /* 0x0000763233317816 */ /* 0x000fc40000000031 */
[----:B------:R-:W-:Y:S02]  /*17c0*/  SHF.L.U32 R99, R51, 0x10, RZ ;  /* 0x0000001033637819 */ /* 0x000fe400000006ff */
[----:B------:R-:W-:Y:S01]  /*17d0*/  PRMT R51, R53, 0x7632, R51 ;  /* 0x0000763235337816 */ /* 0x000fe20000000033 */
[----:B------:R0:W-:Y:S01]  /*17e0*/  STS.64 [R116], R46 ;  /* 0x0000002e74007388 */ /* 0x0001e20000000a00 */
[C---:B------:R-:W-:Y:S02]  /*17f0*/  SHF.L.U32 R109, R61.reuse, 0x10, RZ ;  /* 0x000000103d6d7819 */ /* 0x040fe400000006ff */
[----:B0-----:R-:W-:Y:S02]  /*1800*/  PRMT R46, R61, 0x7632, R46 ;  /* 0x000076323d2e7816 */ /* 0x001fe4000000002e */
[----:B------:R-:W-:Y:S01]  /*1810*/  SHF.L.U32 R61, R51, 0x10, RZ ;  /* 0x00000010333d7819 */ /* 0x000fe200000006ff */
[----:B------:R-:W-:Y:S01]  /*1820*/  FADD.FTZ R51, R83, UR14 ;  /* 0x0000000e53337e21 */ /* 0x000fe20008010000 */
[----:B------:R-:W-:-:S02]  /*1830*/  SHF.L.U32 R101, R53, 0x10, RZ ;  /* 0x0000001035657819 */ /* 0x000fc400000006ff */
[C---:B------:R-:W-:Y:S02]  /*1840*/  PRMT R47, R63.reuse, 0x7632, R47 ;  /* 0x000076323f2f7816 */ /* 0x040fe4000000002f */
[----:B------:R-:W-:Y:S01]  /*1850*/  SHF.L.U32 R111, R63, 0x10, RZ ;  /* 0x000000103f6f7819 */ /* 0x000fe200000006ff */
[----:B------:R-:W0:Y:S01]  /*1860*/  MUFU.RSQ R51, R51 ;  /* 0x0000003300337308 */ /* 0x000e220000001400 */
[----:B------:R-:W-:Y:S01]  /*1870*/  PRMT R53, R55, 0x7632, R53 ;  /* 0x0000763237357816 */ /* 0x000fe20000000035 */
[----:B------:R-:W-:Y:S01]  /*1880*/  FADD.FTZ R58, R58, R123 ;  /* 0x0000007b3a3a7221 */ /* 0x000fe20000010000 */
[----:B------:R-:W-:Y:S01]  /*1890*/  SHF.L.U32 R63, R46, 0x10, RZ ;  /* 0x000000102e3f7819 */ /* 0x000fe200000006ff */
[----:B------:R-:W-:Y:S01]  /*18a0*/  FADD.FTZ R64, -R82, R99 ;  /* 0x0000006352407221 */ /* 0x000fe20000010100 */
[----:B------:R-:W-:Y:S01]  /*18b0*/  SHF.L.U32 R53, R53, 0x10, RZ ;  /* 0x0000001035357819 */ /* 0x000fe200000006ff */
[----:B------:R-:W-:Y:S01]  /*18c0*/  FFMA.FTZ R123, R54, R123, R107 ;  /* 0x0000007b367b7223 */ /* 0x000fe2000001006b */
[----:B------:R-:W-:Y:S01]  /*18d0*/  SHF.L.U32 R114, R67, 0x10, RZ ;  /* 0x0000001043727819 */ /* 0x000fe200000006ff */
[C---:B------:R-:W-:Y:S01]  /*18e0*/  FADD.FTZ R94, -R82.reuse, R63 ;  /* 0x0000003f525e7221 */ /* 0x040fe20000010100 */
[----:B------:R-:W-:Y:S01]  /*18f0*/  SHF.L.U32 R107, R59, 0x10, RZ ;  /* 0x000000103b6b7819 */ /* 0x000fe200000006ff */
[----:B------:R-:W-:Y:S01]  /*1900*/  FADD.FTZ R106, -R82, R53 ;  /* 0x00000035526a7221 */ /* 0x000fe20000010100 */
[----:B------:R-:W-:-:S02]  /*1910*/  PRMT R63, R69, 0x7632, R63 ;  /* 0x00007632453f7816 */ /* 0x000fc4000000003f */
[----:B------:R-:W-:Y:S02]  /*1920*/  SHF.L.U32 R103, R55, 0x10, RZ ;  /* 0x0000001037677819 */ /* 0x000fe400000006ff */
[----:B------:R-:W-:Y:S02]  /*1930*/  SHF.L.U32 R105, R57, 0x10, RZ ;  /* 0x0000001039697819 */ /* 0x000fe400000006ff */
[----:B------:R-:W-:Y:S01]  /*1940*/  SHF.L.U32 R49, R49, 0x10, RZ ;  /* 0x0000001031317819 */ /* 0x000fe200000006ff */
[----:B0-----:R-:W-:Y:S01]  /*1950*/  FMUL.FTZ R53, R51, R64 ;  /* 0x0000004033357220 */ /* 0x001fe20000410000 */
[----:B------:R-:W-:Y:S01]  /*1960*/  SHF.L.U32 R69, R69, 0x10, RZ ;  /* 0x0000001045457819 */ /* 0x000fe200000006ff */
[----:B------:R-:W-:Y:S01]  /*1970*/  FADD.FTZ R64, R114, R45 ;  /* 0x0000002d72407221 */ /* 0x000fe20000010000 */
[C-C-:B------:R-:W-:Y:S01]  /*1980*/  FADD.FTZ R100, -R82.reuse, R107.reuse ;  /* 0x0000006b52647221 */ /* 0x140fe20000010100 */
[----:B------:R-:W-:Y:S01]  /*1990*/  PRMT R107, R71, 0x7632, R107 ;  /* 0x00007632476b7816 */ /* 0x000fe2000000006b */
[----:B------:R-:W-:Y:S01]  /*19a0*/  FADD.FTZ R110, -R82, R61 ;  /* 0x0000003d526e7221 */ /* 0x000fe20000010100 */
[----:B------:R-:W-:Y:S01]  /*19b0*/  PRMT R55, R57, 0x7632, R55 ;  /* 0x0000763239377816 */ /* 0x000fe20000000037 */
[----:B------:R-:W-:Y:S01]  /*19c0*/  FADD.FTZ R64, R64, R69 ;  /* 0x0000004540407221 */ /* 0x000fe20000010000 */
[----:B------:R-:W-:Y:S01]  /*19d0*/  SHF.L.U32 R71, R71, 0x10, RZ ;  /* 0x0000001047477819 */ /* 0x000fe200000006ff */
[----:B------:R-:W-:Y:S01]  /*19e0*/  FADD.FTZ R108, -R82, R103 ;  /* 0x00000067526c7221 */ /* 0x000fe20000010100 */
[----:B------:R-:W-:-:S02]  /*19f0*/  PRMT R57, R59, 0x7632, R57 ;  /* 0x000076323b397816 */ /* 0x000fc40000000039 */
[----:B------:R-:W-:Y:S01]  /*1a00*/  PRMT R62, R67, 0x7632, R62 ;  /* 0x00007632433e7816 */ /* 0x000fe2000000003e */
[----:B------:R-:W-:Y:S01]  /*1a10*/  FADD.FTZ R96, -R82, R109 ;  /* 0x0000006d52607221 */ /* 0x000fe20000010100 */
[C---:B------:R-:W-:Y:S01]  /*1a20*/  PRMT R103, R73.reuse, 0x7632, R103 ;  /* 0x0000763249677816 */ /* 0x040fe20000000067 */
[----:B------:R-:W-:Y:S01]  /*1a30*/  FADD.FTZ R64, R64, R71 ;  /* 0x0000004740407221 */ /* 0x000fe20000010000 */
[----:B------:R-:W-:Y:S01]  /*1a40*/  SHF.L.U32 R73, R73, 0x10, RZ ;  /* 0x0000001049497819 */ /* 0x000fe200000006ff */
[----:B------:R-:W0:Y:S01]  /*1a50*/  LDCU.64 UR14, c[0x0][0x3c8] ;  /* 0x00007900ff0e77ac */ /* 0x000e220008000a00 */
[----:B------:R-:W-:Y:S02]  /*1a60*/  SHF.L.U32 R57, R57, 0x10, RZ ;  /* 0x0000001039397819 */ /* 0x000fe400000006ff */
[C---:B------:R-:W-:Y:S01]  /*1a70*/  PRMT R61, R75.reuse, 0x7632, R61 ;  /* 0x000076324b3d7816 */ /* 0x040fe2000000003d */
[----:B------:R-:W-:Y:S01]  /*1a80*/  FADD.FTZ R66, -R82, R49 ;  /* 0x0000003152427221 */ /* 0x000fe20000010100 */
[----:B------:R-:W-:Y:S01]  /*1a90*/  SHF.L.U32 R75, R75, 0x10, RZ ;  /* 0x000000104b4b7819 */ /* 0x000fe200000006ff */
[----:B------:R-:W-:Y:S01]  /*1aa0*/  FADD.FTZ R64, R64, R73 ;  /* 0x0000004940407221 */ /* 0x000fe20000010000 */
[----:B------:R-:W-:Y:S01]  /*1ab0*/  FADD.FTZ R98, -R82, R57 ;  /* 0x0000003952627221 */ /* 0x000fe20000010100 */
[----:B------:R-:W-:-:S02]  /*1ac0*/  SHF.L.U32 R55, R55, 0x10, RZ ;  /* 0x0000001037377819 */ /* 0x000fc400000006ff */
[----:B------:R-:W-:Y:S01]  /*1ad0*/  PRMT R57, R77, 0x7632, R57 ;  /* 0x000076324d397816 */ /* 0x000fe20000000039 */
[----:B------:R-:W-:Y:S01]  /*1ae0*/  FMUL.FTZ R117, R51, R66 ;  /* 0x0000004233757220 */ /* 0x000fe20000410000 */
[----:B------:R-:W-:Y:S01]  /*1af0*/  SHF.L.U32 R77, R77, 0x10, RZ ;  /* 0x000000104d4d7819 */ /* 0x000fe200000006ff */
[-C--:B------:R-:W-:Y:S01]  /*1b00*/  FFMA.FTZ R45, R53, R114.reuse, R44 ;  /* 0x00000072352d7223 */ /* 0x080fe2000001002c */
[----:B------:R-:W-:Y:S01]  /*1b10*/  SHF.L.U32 R62, R62, 0x10, RZ ;  /* 0x000000103e3e7819 */ /* 0x000fe200000006ff */
[----:B------:R-:W-:Y:S01]  /*1b20*/  FADD.FTZ R64, R64, R75 ;  /* 0x0000004b40407221 */ /* 0x000fe20000010000 */
[----:B------:R-:W-:Y:S01]  /*1b30*/  FMUL.FTZ R114, R21, R114 ;  /* 0x0000007215727220 */ /* 0x000fe20000410000 */
[----:B------:R-:W-:Y:S01]  /*1b40*/  FADD.FTZ R102, -R82, R55 ;  /* 0x0000003752667221 */ /* 0x000fe20000010100 */
[----:B------:R-:W-:Y:S01]  /*1b50*/  SHF.L.U32 R44, R63, 0x10, RZ ;  /* 0x000000103f2c7819 */ /* 0x000fe200000006ff */
[----:B------:R-:W-:Y:S01]  /*1b60*/  FADD.FTZ R43, R62, R43 ;  /* 0x0000002b3e2b7221 */ /* 0x000fe20000010000 */
[----:B------:R-:W-:Y:S01]  /*1b70*/  SHF.L.U32 R99, R61, 0x10, RZ ;  /* 0x000000103d637819 */ /* 0x000fe200000006ff */
[-C--:B------:R-:W-:Y:S01]  /*1b80*/  FFMA.FTZ R55, R117, R62.reuse, R42 ;  /* 0x0000003e75377223 */ /* 0x080fe2000001002a */
[----:B------:R-:W-:Y:S01]  /*1b90*/  FMUL.FTZ R115, R23, R62 ;  /* 0x0000003e17737220 */ /* 0x000fe20000410000 */
[----:B------:R-:W-:Y:S01]  /*1ba0*/  FADD.FTZ R61, R64, R77 ;  /* 0x0000004d403d7221 */ /* 0x000fe20000010000 */
[----:B------:R-:W-:Y:S01]  /*1bb0*/  FADD.FTZ R112, -R82, R101 ;  /* 0x0000006552707221 */ /* 0x000fe20000010100 */
[----:B------:R-:W-:Y:S01]  /*1bc0*/  FADD.FTZ R62, RZ, R114 ;  /* 0x00000072ff3e7221 */ /* 0x000fe20000010000 */
[----:B------:R-:W-:Y:S01]  /*1bd0*/  FFMA.FTZ R64, R53, R114, RZ ;  /* 0x0000007235407223 */ /* 0x000fe200000100ff */
[----:B------:R-:W-:Y:S01]  /*1be0*/  FADD.FTZ R66, R43, R44 ;  /* 0x0000002c2b427221 */ /* 0x000fe20000010000 */
[----:B------:R-:W-:Y:S01]  /*1bf0*/  FMUL.FTZ R112, R51, R112 ;  /* 0x0000007033707220 */ /* 0x000fe20000410000 */
[----:B------:R-:W-:Y:S01]  /*1c00*/  FMUL.FTZ R113, R21, R69 ;  /* 0x0000004515717220 */ /* 0x000fe20000410000 */
[----:B------:R-:W-:Y:S01]  /*1c10*/  FADD.FTZ R62, R62, R115 ;  /* 0x000000733e3e7221 */ /* 0x000fe20000010000 */
[----:B------:R-:W-:Y:S01]  /*1c20*/  FFMA.FTZ R43, R117, R115, R64 ;  /* 0x00000073752b7223 */ /* 0x000fe20000010040 */
[----:B------:R-:W-:Y:S01]  /*1c30*/  FADD.FTZ R92, -R82, R111 ;  /* 0x0000006f525c7221 */ /* 0x000fe20000010100 */
[----:B------:R-:W-:Y:S01]  /*1c40*/  FMUL.FTZ R110, R51, R110 ;  /* 0x0000006e336e7220 */ /* 0x000fe20000410000 */
[-C--:B------:R-:W-:Y:S01]  /*1c50*/  FMUL.FTZ R111, R23, R44.reuse ;  /* 0x0000002c176f7220 */ /* 0x080fe20000410000 */
[----:B------:R-:W-:Y:S01]  /*1c60*/  FADD.FTZ R62, R62, R113 ;  /* 0x000000713e3e7221 */ /* 0x000fe20000010000 */
[----:B------:R-:W-:Y:S01]  /*1c70*/  FFMA.FTZ R43, R112, R113, R43 ;  /* 0x00000071702b7223 */ /* 0x000fe2000001002b */
[----:B------:R-:W-:Y:S01]  /*1c80*/  SHF.L.U32 R107, R107, 0x10, RZ ;  /* 0x000000106b6b7819 */ /* 0x000fe200000006ff */
[----:B------:R-:W-:Y:S01]  /*1c90*/  FFMA.FTZ R55, R110, R44, R55 ;  /* 0x0000002c6e377223 */ /* 0x000fe20000010037 */
[C---:B------:R-:W-:Y:S01]  /*1ca0*/  FMUL.FTZ R106, R51.reuse, R106 ;  /* 0x0000006a336a7220 */ /* 0x040fe20000410000 */
[----:B------:R-:W-:Y:S01]  /*1cb0*/  FMUL.FTZ R108, R51, R108 ;  /* 0x0000006c336c7220 */ /* 0x000fe20000410000 */
[----:B------:R-:W-:Y:S01]  /*1cc0*/  FMUL.FTZ R109, R21, R71 ;  /* 0x00000047156d7220 */ /* 0x000fe20000410000 */
[----:B------:R-:W-:Y:S01]  /*1cd0*/  FADD.FTZ R62, R62, R111 ;  /* 0x0000006f3e3e7221 */ /* 0x000fe20000010000 */
[----:B------:R-:W-:Y:S01]  /*1ce0*/  FFMA.FTZ R43, R110, R111, R43 ;  /* 0x0000006f6e2b7223 */ /* 0x000fe2000001002b */
[----:B------:R-:W-:Y:S01]  /*1cf0*/  FADD.FTZ R66, R66, R107 ;  /* 0x0000006b42427221 */ /* 0x000fe20000010000 */
[-C--:B------:R-:W-:Y:S01]  /*1d00*/  FFMA.FTZ R55, R106, R107.reuse, R55 ;  /* 0x0000006b6a377223 */ /* 0x080fe20000010037 */
[----:B------:R-:W-:Y:S01]  /*1d10*/  FADD.FTZ R104, -R82, R105 ;  /* 0x0000006952687221 */ /* 0x000fe20000010100 */
[----:B------:R-:W-:Y:S01]  /*1d20*/  FMUL.FTZ R107, R23, R107 ;  /* 0x0000006b176b7220 */ /* 0x000fe20000410000 */
[----:B------:R-:W-:Y:S01]  /*1d30*/  FADD.FTZ R62, R62, R109 ;  /* 0x0000006d3e3e7221 */ /* 0x000fe20000010000 */
[----:B------:R-:W-:Y:S01]  /*1d40*/  FFMA.FTZ R43, R108, R109, R43 ;  /* 0x0000006d6c2b7223 */ /* 0x000fe2000001002b */
[----:B------:R-:W-:Y:S01]  /*1d50*/  SHF.L.U32 R103, R103, 0x10, RZ ;  /* 0x0000001067677819 */ /* 0x000fe200000006ff */
[C---:B------:R-:W-:Y:S01]  /*1d60*/  FMUL.FTZ R102, R51.reuse, R102 ;  /* 0x0000006633667220 */ /* 0x040fe20000410000 */
[----:B------:R-:W-:Y:S01]  /*1d70*/  FMUL.FTZ R104, R51, R104 ;  /* 0x0000006833687220 */ /* 0x000fe20000410000 */
[----:B------:R-:W-:Y:S01]  /*1d80*/  FMUL.FTZ R105, R21, R73 ;  /* 0x0000004915697220 */ /* 0x000fe20000410000 */
[----:B------:R-:W-:Y:S01]  /*1d90*/  FADD.FTZ R62, R62, R107 ;  /* 0x0000006b3e3e7221 */ /* 0x000fe20000010000 */
[----:B------:R-:W-:Y:S01]  /*1da0*/  FFMA.FTZ R43, R106, R107, R43 ;  /* 0x0000006b6a2b7223 */ /* 0x000fe2000001002b */
[----:B------:R-:W-:Y:S01]  /*1db0*/  FADD.FTZ R66, R66, R103 ;  /* 0x0000006742427221 */ /* 0x000fe20000010000 */
[-C--:B------:R-:W-:Y:S01]  /*1dc0*/  FFMA.FTZ R63, R102, R103.reuse, R55 ;  /* 0x00000067663f7223 */ /* 0x080fe20000010037 */
[----:B------:R-:W-:Y:S01]  /*1dd0*/  FMUL.FTZ R103, R23, R103 ;  /* 0x0000006717677220 */ /* 0x000fe20000410000 */
[----:B------:R-:W-:Y:S01]  /*1de0*/  FADD.FTZ R62, R62, R105 ;  /* 0x000000693e3e7221 */ /* 0x000fe20000010000 */
[----:B------:R-:W-:Y:S01]  /*1df0*/  FFMA.FTZ R55, R104, R105, R43 ;  /* 0x0000006968377223 */ /* 0x000fe2000001002b */
[C---:B------:R-:W-:Y:S01]  /*1e00*/  FMUL.FTZ R98, R51.reuse, R98 ;  /* 0x0000006233627220 */ /* 0x040fe20000410000 */
[----:B------:R-:W-:Y:S01]  /*1e10*/  FMUL.FTZ R100, R51, R100 ;  /* 0x0000006433647220 */ /* 0x000fe20000410000 */
[----:B------:R-:W-:Y:S01]  /*1e20*/  FMUL.FTZ R101, R21, R75 ;  /* 0x0000004b15657220 */ /* 0x000fe20000410000 */
[----:B------:R-:W-:Y:S01]  /*1e30*/  FADD.FTZ R62, R62, R103 ;  /* 0x000000673e3e7221 */ /* 0x000fe20000010000 */
[----:B------:R-:W-:Y:S01]  /*1e40*/  FFMA.FTZ R55, R102, R103, R55 ;  /* 0x0000006766377223 */ /* 0x000fe20000010037 */
[C---:B------:R-:W-:Y:S01]  /*1e50*/  PRMT R59, R65.reuse, 0x7632, R59 ;  /* 0x00007632413b7816 */ /* 0x040fe2000000003b */
[----:B------:R-:W-:Y:S01]  /*1e60*/  FFMA.FTZ R45, R112, R69, R45 ;  /* 0x00000045702d7223 */ /* 0x000fe2000001002d */
[----:B------:R-:W-:Y:S01]  /*1e70*/  FADD.FTZ R43, R66, R99 ;  /* 0x00000063422b7221 */ /* 0x000fe20000010000 */
[-C--:B------:R-:W-:Y:S01]  /*1e80*/  FFMA.FTZ R63, R98, R99.reuse, R63 ;  /* 0x00000063623f7223 */ /* 0x080fe2000001003f */
[----:B------:R-:W-:Y:S01]  /*1e90*/  SHF.L.U32 R65, R65, 0x10, RZ ;  /* 0x0000001041417819 */ /* 0x000fe200000006ff */
[----:B------:R-:W-:Y:S01]  /*1ea0*/  FMUL.FTZ R99, R23, R99 ;  /* 0x0000006317637220 */ /* 0x000fe20000410000 */
[----:B------:R-:W-:Y:S01]  /*1eb0*/  SHF.L.U32 R47, R47, 0x10, RZ ;  /* 0x000000102f2f7819 */ /* 0x000fe200000006ff */
[----:B------:R-:W-:Y:S01]  /*1ec0*/  FADD.FTZ R62, R62, R101 ;  /* 0x000000653e3e7221 */ /* 0x000fe20000010000 */
[----:B------:R-:W-:Y:S01]  /*1ed0*/  FFMA.FTZ R55, R100, R101, R55 ;  /* 0x0000006564377223 */ /* 0x000fe20000010037 */
[----:B------:R-:W-:Y:S01]  /*1ee0*/  SHF.L.U32 R59, R59, 0x10, RZ ;  /* 0x000000103b3b7819 */ /* 0x000fe200000006ff */
[----:B------:R-:W-:Y:S01]  /*1ef0*/  FFMA.FTZ R45, R108, R71, R45 ;  /* 0x000000476c2d7223 */ /* 0x000fe2000001002d */
[----:B------:R-:W-:Y:S01]  /*1f00*/  SHF.L.U32 R42, R57, 0x10, RZ ;  /* 0x00000010392a7819 */ /* 0x000fe200000006ff */
[----:B------:R-:W-:Y:S01]  /*1f10*/  FMUL.FTZ R96, R51, R96 ;  /* 0x0000006033607220 */ /* 0x000fe20000410000 */
[----:B------:R-:W-:Y:S01]  /*1f20*/  FMUL.FTZ R83, R21, R77 ;  /* 0x0000004d15537220 */ /* 0x000fe20000410000 */
[----:B------:R-:W-:Y:S01]  /*1f30*/  FADD.FTZ R62, R62, R99 ;  /* 0x000000633e3e7221 */ /* 0x000fe20000010000 */
[----:B------:R-:W-:Y:S01]  /*1f40*/  FFMA.FTZ R55, R98, R99, R55 ;  /* 0x0000006362377223 */ /* 0x000fe20000010037 */
[C---:B------:R-:W-:Y:S01]  /*1f50*/  FADD.FTZ R88, -R82.reuse, R65 ;  /* 0x0000004152587221 */ /* 0x040fe20000010100 */
[C---:B------:R-:W-:Y:S01]  /*1f60*/  FADD.FTZ R90, -R82.reuse, R47 ;  /* 0x0000002f525a7221 */ /* 0x040fe20000010100 */
[----:B------:R-:W-:Y:S01]  /*1f70*/  FADD.FTZ R82, -R82, R59 ;  /* 0x0000003b52527221 */ /* 0x000fe20000010100 */
[C---:B------:R-:W-:Y:S01]  /*1f80*/  PRMT R49, R79.reuse, 0x7632, R49 ;  /* 0x000076324f317816 */ /* 0x040fe20000000031 */
[----:B------:R-:W-:Y:S01]  /*1f90*/  FFMA.FTZ R45, R104, R73, R45 ;  /* 0x00000049682d7223 */ /* 0x000fe2000001002d */
[----:B------:R-:W-:Y:S01]  /*1fa0*/  SHF.L.U32 R46, R79, 0x10, RZ ;  /* 0x000000104f2e7819 */ /* 0x000fe200000006ff */
[----:B------:R-:W-:Y:S01]  /*1fb0*/  FMUL.FTZ R94, R51, R94 ;  /* 0x0000005e335e7220 */ /* 0x000fe20000410000 */
[C---:B------:R-:W-:Y:S01]  /*1fc0*/  PRMT R47, R81.reuse, 0x7632, R47 ;  /* 0x00007632512f7816 */ /* 0x040fe2000000002f */
[----:B------:R-:W-:Y:S01]  /*1fd0*/  FADD.FTZ R44, R62, R83 ;  /* 0x000000533e2c7221 */ /* 0x000fe20000010000 */
[----:B------:R-:W-:Y:S01]  /*1fe0*/  SHF.L.U32 R59, R81, 0x10, RZ ;  /* 0x00000010513b7819 */ /* 0x000fe200000006ff */
[----:B------:R-:W-:Y:S01]  /*1ff0*/  FMUL.FTZ R81, R23, R42 ;  /* 0x0000002a17517220 */ /* 0x000fe20000410000 */
[----:B------:R-:W-:Y:S01]  /*2000*/  FFMA.FTZ R55, R96, R83, R55 ;  /* 0x0000005360377223 */ /* 0x000fe20000010037 */
[----:B------:R-:W-:Y:S01]  /*2010*/  FFMA.FTZ R45, R100, R75, R45 ;  /* 0x0000004b642d7223 */ /* 0x000fe2000001002d */
[----:B------:R-:W-:Y:S01]  /*2020*/  SHF.L.U32 R49, R49, 0x10, RZ ;  /* 0x0000001031317819 */ /* 0x000fe200000006ff */
[----:B------:R-:W-:Y:S01]  /*2030*/  FMUL.FTZ R79, R21, R46 ;  /* 0x0000002e154f7220 */ /* 0x000fe20000410000 */
[----:B------:R-:W-:Y:S01]  /*2040*/  FMUL.FTZ R92, R51, R92 ;  /* 0x0000005c335c7220 */ /* 0x000fe20000410000 */
[----:B------:R-:W-:Y:S01]  /*2050*/  FADD.FTZ R44, R44, R81 ;  /* 0x000000512c2c7221 */ /* 0x000fe20000010000 */
[----:B------:R-:W-:Y:S01]  /*2060*/  FFMA.FTZ R55, R94, R81, R55 ;  /* 0x000000515e377223 */ /* 0x000fe20000010037 */
        /* <DEDUP_REMOVED lines=18> */
[----:B------:R-:W-:-:S04]  /*2190*/  UIADD3 UR10, UP0, UPT, UR10, 0x2, URZ ;  /* 0x000000020a0a7890 */ /* 0x000fc8000ff1e0ff */
[----:B------:R1:W-:Y:S01]  /*21a0*/  STS.64 [R116+0x1680], R42 ;  /* 0x0016802a74007388 */ /* 0x0003e20000000a00 */
[----:B------:R-:W-:Y:S02]  /*21b0*/  UIADD3.X UR8, UPT, UPT, URZ, UR5, URZ, UP0, !UPT ;  /* 0x00000005ff087290 */ /* 0x000fe400087fe4ff */
[----:B0-----:R-:W-:-:S04]  /*21c0*/  UISETP.GE.U32.AND UP0, UPT, UR10, UR14, UPT ;  /* 0x0000000e0a00728c */ /* 0x001fc8000bf06070 */
        /* <DEDUP_REMOVED lines=9> */
[----:B------:R-:W-:Y:S01]  /*2260*/  BAR.SYNC.DEFER_BLOCKING 0x0 ;  /* 0x0000000000007b1d */ /* 0x000fe20000010000 */
[----:B------:R-:W-:Y:S01]  /*2270*/  ISETP.GT.U32.AND P1, PT, R0, 0x3f, PT ;  /* 0x0000003f0000780c */ /* 0x000fe20003f24070 */
[----:B------:R-:W-:Y:S01]  /*2280*/  FADD.FTZ R45, R64, R59 ;  /* 0x0000003b402d7221 */ /* 0x000fe20000010000 */
[----:B------:R-:W-:Y:S01]  /*2290*/  LOP3.LUT P0, RZ, R0, 0x3c1, RZ, 0xc0, !PT ;  /* 0x000003c100ff7812 */ /* 0x000fe2000780c0ff */
[----:B------:R-:W-:Y:S01]  /*22a0*/  FFMA.FTZ R44, R88, R59, R61 ;  /* 0x0000003b582c7223 */ /* 0x000fe2000001003d */
[----:B-1----:R-:W-:Y:S01]  /*22b0*/  FADD.FTZ R43, R65, R62 ;  /* 0x0000003e412b7221 */ /* 0x002fe20000010000 */
[----:B------:R-:W-:Y:S01]  /*22c0*/  FFMA.FTZ R42, R82, R62, R63 ;  /* 0x0000003e522a7223 */ /* 0x000fe2000001003f */
[----:B------:R-:W-:Y:S01]  /*22d0*/  CS2R R74, SRZ ;  /* 0x00000000004a7805 */ /* 0x000fe2000001ff00 */
[----:B------:R-:W-:Y:S08]  /*22e0*/  BRA.U !UP0, `(.L_x_127) ;  /* 0x0000000108dc7547 */ /* 0x000ff0000b800000 */
[----:B------:R-:W0:Y:S01]  /*22f0*/  S2UR UR11, SR_CgaCtaId ;  /* 0x00000000000b79c3 */ /* 0x000e220000008800 */
[----:B------:R-:W-:Y:S01]  /*2300*/  UMOV UR5, 0x400 ;  /* 0x0000040000057882 */ /* 0x000fe20000000000 */
[----:B------:R-:W-:Y:S02]  /*2310*/  SHF.R.U32.HI R59, RZ, 0x4, R0 ;  /* 0x00000004ff3b7819 */ /* 0x000fe40000011600 */
[----:B------:R-:W-:Y:S02]  /*2320*/  SHF.L.U32 R58, R0, 0x1, RZ ;  /* 0x00000001003a7819 */ /* 0x000fe400000006ff */
[----:B------:R-:W-:Y:S02]  /*2330*/  LOP3.LUT R60, R59, R0, RZ, 0x3c, !PT ;  /* 0x000000003b3c7212 */ /* 0x000fe400078e3cff */
[----:B------:R-:W-:Y:S02]  /*2340*/  LOP3.LUT R59, R58, 0x18, RZ, 0xc0, !PT ;  /* 0x000000183a3b7812 */ /* 0x000fe400078ec0ff */
[----:B------:R-:W-:-:S02]  /*2350*/  IADD3 R64, PT, PT, R0, 0x1e0, RZ ;  /* 0x000001e000407810 */ /* 0x000fc40007ffe0ff */
[C---:B------:R-:W-:Y:S02]  /*2360*/  LOP3.LUT R61, R59.reuse, 0x8, RZ, 0x3c, !PT ;  /* 0x000000083b3d7812 */ /* 0x040fe400078e3cff */
[C---:B------:R-:W-:Y:S02]  /*2370*/  LOP3.LUT R63, R59.reuse, 0x10, RZ, 0x3c, !PT ;  /* 0x000000103b3f7812 */ /* 0x040fe400078e3cff */
[----:B------:R-:W-:Y:S02]  /*2380*/  LOP3.LUT R65, R59, 0x18, RZ, 0x3c, !PT ;  /* 0x000000183b417812 */ /* 0x000fe400078e3cff */
[----:B------:R-:W-:Y:S02]  /*2390*/  SHF.R.U32.HI R69, RZ, 0x4, R64 ;  /* 0x00000004ff457819 */ /* 0x000fe40000011640 */
[----:B------:R-:W-:Y:S02]  /*23a0*/  SHF.L.U32 R60, R60, 0x3, RZ ;  /* 0x000000033c3c7819 */ /* 0x000fe400000006ff */
[----:B------:R-:W-:Y:S01]  /*23b0*/  LOP3.LUT R67, R4, 0x1fe0, RZ, 0xc0, !PT ;  /* 0x00001fe004437812 */ /* 0x000fe200078ec0ff */
[----:B0-----:R-:W-:Y:S01]  /*23c0*/  ULEA UR5, UR11, UR5, 0x18 ;  /* 0x000000050b057291 */ /* 0x001fe2000f8ec0ff */
[----:B------:R-:W-:-:S02]  /*23d0*/  LOP3.LUT R60, R60, 0x18, RZ, 0xc0, !PT ;  /* 0x000000183c3c7812 */ /* 0x000fc400078ec0ff */
[----:B------:R-:W-:-:S03]  /*23e0*/  SHF.L.U32 R64, R64, 0x3, RZ ;  /* 0x0000000340407819 */ /* 0x000fc600000006ff */
[----:B------:R-:W-:-:S04]  /*23f0*/  LEA R58, R0, UR5, 0x5 ;  /* 0x00000005003a7c11 */ /* 0x000fc8000f8e28ff */
[C---:B------:R-:W-:Y:S02]  /*2400*/  IADD3 R59, PT, PT, R58.reuse, R59, RZ ;  /* 0x0000003b3a3b7210 */ /* 0x040fe40007ffe0ff */
[C---:B------:R-:W-:Y:S02]  /*2410*/  IADD3 R62, PT, PT, R58.reuse, R61, RZ ;  /* 0x0000003d3a3e7210 */ /* 0x040fe40007ffe0ff */
[C---:B------:R-:W-:Y:S01]  /*2420*/  IADD3 R66, PT, PT, R58.reuse, R63, RZ ;  /* 0x0000003f3a427210 */ /* 0x040fe20007ffe0ff */
[----:B------:R-:W-:Y:S01]  /*2430*/  STS.64 [R59], R48 ;  /* 0x000000303b007388 */ /* 0x000fe20000000a00 */
[----:B------:R-:W-:Y:S02]  /*2440*/  IADD3 R68, PT, PT, R58, R65, RZ ;  /* 0x000000413a447210 */ /* 0x000fe40007ffe0ff */
[----:B------:R-:W-:Y:S01]  /*2450*/  LOP3.LUT R58, R69, R0, RZ, 0x3c, !PT ;  /* 0x00000000453a7212 */ /* 0x000fe200078e3cff */
[----:B------:R-:W-:Y:S01]  /*2460*/  STS.64 [R62], R46 ;  /* 0x0000002e3e007388 */ /* 0x000fe20000000a00 */
[----:B------:R-:W-:-:S02]  /*2470*/  IADD3 R69, PT, PT, R67, UR5, R60 ;  /* 0x0000000543457c10 */ /* 0x000fc4000fffe03c */
[----:B------:R-:W-:Y:S01]  /*2480*/  SHF.L.U32 R58, R58, 0x3, RZ ;  /* 0x000000033a3a7819 */ /* 0x000fe200000006ff */
[----:B------:R0:W-:Y:S01]  /*2490*/  STS.64 [R66], R44 ;  /* 0x0000002c42007388 */ /* 0x0001e20000000a00 */
[----:B------:R-:W-:Y:S02]  /*24a0*/  LOP3.LUT R61, R64, 0x3fe0, RZ, 0xc0, !PT ;  /* 0x00003fe0403d7812 */ /* 0x000fe400078ec0ff */
[----:B------:R-:W-:Y:S01]  /*24b0*/  LOP3.LUT R60, R58, 0x18, RZ, 0xc0, !PT ;  /* 0x000000183a3c7812 */ /* 0x000fe200078ec0ff */
[----:B------:R1:W-:Y:S03]  /*24c0*/  STS.64 [R68], R42 ;  /* 0x0000002a44007388 */ /* 0x0003e60000000a00 */
[----:B------:R-:W-:Y:S01]  /*24d0*/  IADD3 R70, PT, PT, R61, UR5, R60 ;  /* 0x000000053d467c10 */ /* 0x000fe2000fffe03c */
[----:B------:R-:W-:Y:S01]  /*24e0*/  BAR.SYNC.DEFER_BLOCKING 0x0 ;  /* 0x0000000000007b1d */ /* 0x000fe20000010000 */
[----:B------:R-:W-:-:S04]  /*24f0*/  ULOP3.LUT UR5, UR16, 0x3f, URZ, 0xc0, !UPT ;  /* 0x0000003f10057892 */ /* 0x000fc8000f8ec0ff */
[----:B------:R-:W-:-:S03]  /*2500*/  ULEA UR5, UR9, UR5, 0x6 ;  /* 0x0000000509057291 */ /* 0x000fc6000f8e30ff */
[----:B0-----:R-:W0:Y:S03]  /*2510*/  LDC.64 R66, c[0x0][0x3d0] ;  /* 0x0000f400ff427b82 */ /* 0x001e260000000a00 */
[----:B------:R-:W-:-:S05]  /*2520*/  MOV R71, UR5 ;  /* 0x0000000500477c02 */ /* 0x000fca0008000f00 */
[----:B-1----:R-:W-:-:S05]  /*2530*/  IMAD R68, R71, 0x3c0, R0 ;  /* 0x000003c047447824 */ /* 0x002fca00078e0200 */
[----:B------:R-:W-:Y:S01]  /*2540*/  SHF.L.U32 R73, R68, 0x1, RZ ;  /* 0x0000000144497819 */ /* 0x000fe200000006ff */
[----:B------:R-:W1:Y:S04]  /*2550*/  LDS.64 R58, [R69] ;  /* 0x00000000453a7984 */ /* 0x000e680000000a00 */
[----:B------:R-:W2:Y:S04]  /*2560*/  LDS.64 R60, [R69+0x1e00] ;  /* 0x001e0000453c7984 */ /* 0x000ea80000000a00 */
[----:B------:R-:W3:Y:S04]  /*2570*/  LDS.64 R62, [R70] ;  /* 0x00000000463e7984 */ /* 0x000ee80000000a00 */
[----:B------:R-:W4:Y:S01]  /*2580*/  LDS.64 R64, [R70+0x1e00] ;  /* 0x001e000046407984 */ /* 0x000f220000000a00 */
[----:B-1----:R-:W-:Y:S01]  /*2590*/  FADD.FTZ R71, RZ, R58 ;  /* 0x0000003aff477221 */ /* 0x002fe20000010000 */
[----:B------:R-:W-:-:S03]  /*25a0*/  FADD.FTZ R58, RZ, R59 ;  /* 0x0000003bff3a7221 */ /* 0x000fc60000010000 */
[----:B--2---:R-:W-:Y:S01]  /*25b0*/  FADD.FTZ R60, R71, R60 ;  /* 0x0000003c473c7221 */ /* 0x004fe20000010000 */
[C---:B------:R-:W-:Y:S01]  /*25c0*/  IADD3 R71, PT, PT, R73.reuse, 0x3c0, RZ ;  /* 0x000003c049477810 */ /* 0x040fe20007ffe0ff */
[----:B------:R-:W-:Y:S01]  /*25d0*/  FADD.FTZ R61, R58, R61 ;  /* 0x0000003d3a3d7221 */ /* 0x000fe20000010000 */
[----:B0-----:R-:W-:-:S04]  /*25e0*/  IMAD.WIDE.U32 R58, R73, 0x4, R66 ;  /* 0x00000004493a7825 */ /* 0x001fc800078e0042 */
[----:B---3--:R-:W-:Y:S01]  /*25f0*/  FADD.FTZ R69, RZ, R62 ;  /* 0x0000003eff457221 */ /* 0x008fe20000010000 */
[----:B------:R-:W-:Y:S01]  /*2600*/  FADD.FTZ R62, RZ, R63 ;  /* 0x0000003fff3e7221 */ /* 0x000fe20000010000 */
[----:B------:R-:W-:-:S04]  /*2610*/  IMAD.WIDE.U32 R66, R71, 0x4, R66 ;  /* 0x0000000447427825 */ /* 0x000fc800078e0042 */
[----:B----4-:R-:W-:Y:S01]  /*2620*/  FADD.FTZ R64, R69, R64 ;  /* 0x0000004045407221 */ /* 0x010fe20000010000 */
[----:B------:R-:W-:Y:S01]  /*2630*/  FADD.FTZ R65, R62, R65 ;  /* 0x000000413e417221 */ /* 0x000fe20000010000 */
[----:B------:R0:W-:Y:S04]  /*2640*/  STG.E.64 desc[UR12][R58.64+0x10000], R60 ;  /* 0x0100003c3a007986 */ /* 0x0001e8000c101b0c */
[----:B------:R0:W-:Y:S02]  /*2650*/  STG.E.64 desc[UR12][R66.64+0x10000], R64 ;  /* 0x0100004042007986 */ /* 0x0001e4000c101b0c */
.L_x_127:
[----:B------:R-:W-:Y:S04]  /*2660*/  BSSY.RECONVERGENT B0, `(.L_x_128) ;  /* 0x000002f000007945 */ /* 0x000fe80003800200 */
[----:B------:R-:W-:Y:S05]  /*2670*/  @P1 BRA `(.L_x_129) ;  /* 0x0000000000b41947 */ /* 0x000fea0003800000 */
[----:B0-----:R-:W0:Y:S04]  /*2680*/  LDS.64 R60, [R5] ;  /* 0x00000000053c7984 */ /* 0x001e280000000a00 */
[----:B------:R-:W1:Y:S04]  /*2690*/  LDS.64 R62, [R6] ;  /* 0x00000000063e7984 */ /* 0x000e680000000a00 */
[----:B------:R-:W2:Y:S04]  /*26a0*/  LDS.64 R64, [R7] ;  /* 0x0000000007407984 */ /* 0x000ea80000000a00 */
[----:B------:R-:W3:Y:S04]  /*26b0*/  LDS.64 R66, [R14] ;  /* 0x000000000e427984 */ /* 0x000ee80000000a00 */
[----:B------:R-:W4:Y:S04]  /*26c0*/  LDS.64 R68, [R8] ;  /* 0x0000000008447984 */ /* 0x000f280000000a00 */
[----:B------:R-:W5:Y:S04]  /*26d0*/  LDS.64 R70, [R15] ;  /* 0x000000000f467984 */ /* 0x000f680000000a00 */
[----:B------:R-:W5:Y:S04]  /*26e0*/  LDS.64 R58, [R9] ;  /* 0x00000000093a7984 */ /* 0x000f680000000a00 */
[----:B------:R-:W-:Y:S01]  /*26f0*/  LDS.64 R74, [R13] ;  /* 0x000000000d4a7984 */ /* 0x000fe20000000a00 */
[----:B0-----:R-:W-:Y:S01]  /*2700*/  FADD.FTZ R73, RZ, R60 ;  /* 0x0000003cff497221 */ /* 0x001fe20000010000 */
[----:B------:R-:W-:-:S02]  /*2710*/  FADD.FTZ R72, RZ, R61 ;  /* 0x0000003dff487221 */ /* 0x000fc40000010000 */
[----:B------:R-:W0:Y:S01]  /*2720*/  LDS.64 R60, [R16] ;  /* 0x00000000103c7984 */ /* 0x000e220000000a00 */
[----:B-1----:R-:W-:Y:S01]  /*2730*/  FADD.FTZ R73, R73, R62 ;  /* 0x0000003e49497221 */ /* 0x002fe20000010000 */
[----:B------:R-:W-:Y:S02]  /*2740*/  FADD.FTZ R72, R72, R63 ;  /* 0x0000003f48487221 */ /* 0x000fe40000010000 */
[----:B------:R-:W1:Y:S01]  /*2750*/  LDS.64 R62, [R10] ;  /* 0x000000000a3e7984 */ /* 0x000e620000000a00 */
[----:B--2---:R-:W-:Y:S01]  /*2760*/  FADD.FTZ R73, R73, R64 ;  /* 0x0000004049497221 */ /* 0x004fe20000010000 */
[----:B------:R-:W-:Y:S02]  /*2770*/  FADD.FTZ R72, R72, R65 ;  /* 0x0000004148487221 */ /* 0x000fe40000010000 */
[----:B------:R-:W2:Y:S01]  /*2780*/  LDS.64 R64, [R17] ;  /* 0x0000000011407984 */ /* 0x000ea20000000a00 */
[----:B---3--:R-:W-:Y:S01]  /*2790*/  FADD.FTZ R73, R73, R66 ;  /* 0x0000004249497221 */ /* 0x008fe20000010000 */
[----:B------:R-:W-:-:S02]  /*27a0*/  FADD.FTZ R72, R72, R67 ;  /* 0x0000004348487221 */ /* 0x000fc40000010000 */
[----:B------:R-:W3:Y:S01]  /*27b0*/  LDS.64 R66, [R11] ;  /* 0x000000000b427984 */ /* 0x000ee20000000a00 */
[----:B----4-:R-:W-:Y:S01]  /*27c0*/  FADD.FTZ R73, R73, R68 ;  /* 0x0000004449497221 */ /* 0x010fe20000010000 */
[----:B------:R-:W-:Y:S02]  /*27d0*/  FADD.FTZ R72, R72, R69 ;  /* 0x0000004548487221 */ /* 0x000fe40000010000 */
[----:B------:R-:W4:Y:S01]  /*27e0*/  LDS.64 R68, [R18] ;  /* 0x0000000012447984 */ /* 0x000f220000000a00 */
[----:B-----5:R-:W-:Y:S01]  /*27f0*/  FADD.FTZ R121, R73, R70 ;  /* 0x0000004649797221 */ /* 0x020fe20000010000 */
[----:B------:R-:W-:Y:S02]  /*2800*/  FADD.FTZ R116, R72, R71 ;  /* 0x0000004748747221 */ /* 0x000fe40000010000 */
[----:B------:R-:W5:Y:S01]  /*2810*/  LDS.64 R70, [R12] ;  /* 0x000000000c467984 */ /* 0x000f620000000a00 */
[----:B------:R-:W-:Y:S01]  /*2820*/  FADD.FTZ R121, R121, R58 ;  /* 0x0000003a79797221 */ /* 0x000fe20000010000 */
[----:B------:R-:W-:-:S02]  /*2830*/  FADD.FTZ R116, R116, R59 ;  /* 0x0000003b74747221 */ /* 0x000fc40000010000 */
[----:B------:R-:W5:Y:S01]  /*2840*/  LDS.64 R72, [R19] ;  /* 0x0000000013487984 */ /* 0x000f620000000a00 */
[----:B0-----:R-:W-:Y:S01]  /*2850*/  FADD.FTZ R121, R121, R60 ;  /* 0x0000003c79797221 */ /* 0x001fe20000010000 */
[----:B------:R-:W-:-:S03]  /*2860*/  FADD.FTZ R116, R116, R61 ;  /* 0x0000003d74747221 */ /* 0x000fc60000010000 */
[----:B-1----:R-:W-:Y:S01]  /*2870*/  FADD.FTZ R121, R121, R62 ;  /* 0x0000003e79797221 */ /* 0x002fe20000010000 */
[----:B------:R-:W-:-:S03]  /*2880*/  FADD.FTZ R116, R116, R63 ;  /* 0x0000003f74747221 */ /* 0x000fc60000010000 */
        /* <DEDUP_REMOVED lines=11> */
[----:B------:R-:W-:-:S07]  /*2940*/  FADD.FTZ R75, R116, R75 ;  /* 0x0000004b744b7221 */ /* 0x000fce0000010000 */
.L_x_129:
[----:B------:R-:W-:Y:S05]  /*2950*/  BSYNC.RECONVERGENT B0 ;  /* 0x0000000000007941 */ /* 0x000fea0003800200 */
.L_x_128:
[----:B0-----:R-:W0:Y:S01]  /*2960*/  SHFL.BFLY PT, R59, R74, 0x1, 0x1f ;  /* 0x0c201f004a3b7f89 */ /* 0x001e2200000e0000 */
[----:B------:R-:W1:Y:S01]  /*2970*/  @!P0 LDC.64 R60, c[0x0][0x3d0] ;  /* 0x0000f400ff3c8b82 */ /* 0x000e620000000a00 */
[----:B------:R-:W-:Y:S01]  /*2980*/  MOV R58, UR16 ;  /* 0x00000010003a7c02 */ /* 0x000fe20008000f00 */
[----:B------:R-:W-:Y:S01]  /*2990*/  VOTEU.ALL UP1, P0 ;  /* 0x0000000000ff7886 */ /* 0x000fe20000020000 */
[----:B------:R-:W2:Y:S02]  /*29a0*/  SHFL.BFLY PT, R62, R75, 0x1, 0x1f ;  /* 0x0c201f004b3e7f89 */ /* 0x000ea400000e0000 */
[----:B------:R-:W-:Y:S02]  /*29b0*/  @!P0 SHF.L.U32 R58, R58, 0x1, RZ ;  /* 0x000000013a3a8819 */ /* 0x000fe400000006ff */
[----:B------:R-:W-:Y:S02]  /*29c0*/  @!UP1 UIMAD UR5, UR17, UR4, UR9 ;  /* 0x00000004110592a4 */ /* 0x000fe4000f8e0209 */
[----:B------:R-:W-:-:S04]  /*29d0*/  @!P0 LOP3.LUT R63, R58, 0x7e, RZ, 0xc0, !PT ;  /* 0x0000007e3a3f8812 */ /* 0x000fc800078ec0ff */
[----:B------:R-:W-:Y:S02]  /*29e0*/  @!P0 LEA R63, R0, R63, 0x6 ;  /* 0x0000003f003f8211 */ /* 0x000fe400078e30ff */
[----:B------:R-:W-:-:S04]  /*29f0*/  MOV R58, UR5 ;  /* 0x00000005003a7c02 */ /* 0x000fc80008000f00 */
[----:B------:R-:W-:Y:S01]  /*2a00*/  @!P0 LEA R63, R58, R63, 0xc ;  /* 0x0000003f3a3f8211 */ /* 0x000fe200078e60ff */
[----:B0-----:R-:W-:-:S04]  /*2a10*/  FADD.FTZ R58, R59, R74 ;  /* 0x0000004a3b3a7221 */ /* 0x001fc80000010000 */
[----:B-1----:R-:W-:-:S04]  /*2a20*/  @!P0 IMAD.WIDE.U32 R60, R63, 0x4, R60 ;  /* 0x000000043f3c8825 */ /* 0x002fc800078e003c */
[----:B--2---:R-:W-:-:S05]  /*2a30*/  FADD.FTZ R59, R62, R75 ;  /* 0x0000004b3e3b7221 */ /* 0x004fca0000010000 */
        /* <DEDUP_REMOVED lines=13> */
.L_x_132:
[----:B0-----:R-:W2:Y:S04]  /*2b10*/  LD.E.STRONG.GPU R59, desc[UR12][R118.64] ;  /* 0x0000000c763b7980 */ /* 0x001ea8000c10f900 */
[----:B--2---:R-:W-:Y:S01]  /*2b20*/  CCTL.IVALL ;  /* 0x00000000ff00798f */ /* 0x004fe20002000000 */
[----:B------:R-:W-:Y:S05]  /*2b30*/  YIELD ;  /* 0x0000000000007946 */ /* 0x000fea0003800000 */
[----:B-----5:R-:W-:-:S04]  /*2b40*/  LOP3.LUT R59, R59, R58, RZ, 0x3c, !PT ;  /* 0x0000003a3b3b7212 */ /* 0x020fc800078e3cff */
[----:B------:R-:W-:-:S13]  /*2b50*/  ISETP.GT.AND P0, PT, R59, -0x1, PT ;  /* 0xffffffff3b00780c */ /* 0x000fda0003f04270 */
[----:B------:R-:W-:Y:S05]  /*2b60*/  @P0 BRA `(.L_x_132) ;  /* 0xfffffffc00e80947 */ /* 0x000fea000383ffff */
.L_x_131:
[----:B------:R-:W-:Y:S05]  /*2b70*/  WARPSYNC.ALL ;  /* 0x0000000000007948 */ /* 0x000fea0003800000 */
[----:B------:R-:W-:Y:S06]  /*2b80*/  BAR.SYNC.DEFER_BLOCKING 0x0 ;  /* 0x0000000000007b1d */ /* 0x000fec0000010000 */
[----:B------:R-:W-:Y:S05]  /*2b90*/  BRA `(.L_x_133) ;  /* 0x0000000000587947 */ /* 0x000fea0003800000 */
.L_x_130:
[----:B------:R-:W-:Y:S01]  /*2ba0*/  BAR.SYNC.DEFER_BLOCKING 0x0 ;  /* 0x0000000000007b1d */ /* 0x000fe20000010000 */
[----:B------:R-:W-:-:S13]  /*2bb0*/  ISETP.NE.AND P0, PT, R0, RZ, PT ;  /* 0x000000ff0000720c */ /* 0x000fda0003f05270 */
[----:B------:R-:W-:Y:S05]  /*2bc0*/  @P0 BRA `(.L_x_134) ;  /* 0x0000000000440947 */ /* 0x000fea0003800000 */
[----:B------:R-:W-:Y:S02]  /*2bd0*/  ISETP.NE.AND P0, PT, RZ, UR16, PT ;  /* 0x00000010ff007c0c */ /* 0x000fe4000bf05270 */
[----:B0-----:R-:W-:Y:S02]  /*2be0*/  MOV R61, 0x7fffffc1 ;  /* 0x7fffffc1003d7802 */ /* 0x001fe40000000f00 */
[----:B------:R-:W-:Y:S02]  /*2bf0*/  MOV R58, UR6 ;  /* 0x00000006003a7c02 */ /* 0x000fe40008000f00 */
[----:B------:R-:W-:Y:S02]  /*2c00*/  SEL R61, R61, 0x1, !P0 ;  /* 0x000000013d3d7807 */ /* 0x000fe40004000000 */
[----:B------:R-:W-:Y:S01]  /*2c10*/  MOV R59, UR7 ;  /* 0x00000007003b7c02 */ /* 0x000fe20008000f00 */
[----:B------:R-:W-:Y:S06]  /*2c20*/  MEMBAR.ALL.GPU ;  /* 0x0000000000007992 */ /* 0x000fec000000a000 */
[----:B------:R-:W-:-:S00]  /*2c30*/  ERRBAR ;  /* 0x00000000000079ab */ /* 0x000fc00000000000 */
[----:B------:R-:W-:Y:S06]  /*2c40*/  CGAERRBAR ;  /* 0x00000000000075ab */ /* 0x000fec0000000000 */
[----:B------:R0:W5:Y:S02]  /*2c50*/  ATOM.E.ADD.STRONG.GPU PT, R61, desc[UR12][R58.64], R61 ;  /* 0x8000003d3a3d798a */ /* 0x00016400081ef10c */
.L_x_135:
        /* <DEDUP_REMOVED lines=8> */
.L_x_134:
[----:B------:R-:W-:Y:S05]  /*2ce0*/  WARPSYNC.ALL ;  /* 0x0000000000007948 */ /* 0x000fea0003800000 */
[----:B------:R-:W-:Y:S06]  /*2cf0*/  BAR.SYNC.DEFER_BLOCKING 0x0 ;  /* 0x0000000000007b1d */ /* 0x000fec0000010000 */
.L_x_133:
[----:B------:R-:W-:Y:S01]  /*2d00*/  ISETP.GT.U32.AND P0, PT, R0, 0xff, PT ;  /* 0x000000ff0000780c */ /* 0x000fe20003f04070 */
[----:B------:R-:W-:Y:S01]  /*2d10*/  BSSY.RECONVERGENT B0, `(.L_x_136) ;  /* 0x0000032000007945 */ /* 0x000fe20003800200 */
[----:B------:R-:W-:-:S11]  /*2d20*/  CS2R R72, SRZ ;  /* 0x0000000000487805 */ /* 0x000fd6000001ff00 */
[----:B------:R-:W-:Y:S05]  /*2d30*/  @P0 BRA `(.L_x_137) ;  /* 0x0000000000bc0947 */ /* 0x000fea0003800000 */
[----:B------:R-:W1:Y:S01]  /*2d40*/  LDC.64 R72, c[0x0][0x3d0] ;  /* 0x0000f400ff487b82 */ /* 0x000e620000000a00 */
[----:B------:R-:W-:Y:S01]  /*2d50*/  UIMAD UR5, UR17, UR4, UR9 ;  /* 0x00000004110572a4 */ /* 0x000fe2000f8e0209 */
[----:B0-----:R-:W-:Y:S02]  /*2d60*/  LOP3.LUT R58, R4, 0x7c0, RZ, 0xc0, !PT ;  /* 0x000007c0043a7812 */ /* 0x001fe400078ec0ff */
[----:B------:R-:W-:-:S03]  /*2d70*/  LOP3.LUT R59, R0, 0x7, RZ, 0xc0, !PT ;  /* 0x00000007003b7812 */ /* 0x000fc600078ec0ff */
        /* <DEDUP_REMOVED lines=8> */
[----:B------:R-:W2:Y:S01]  /*2e00*/  LDG.E.64 R58, desc[UR12][R58.64] ;  /* 0x0000000c3a3a7981 */ /* 0x000ea2000c1e1b00 */
[----:B------:R-:W-:Y:S01]  /*2e10*/  IADD3 R65, PT, PT, R71, 0x30, RZ ;  /* 0x0000003047417810 */ /* 0x000fe20007ffe0ff */
[--C-:B------:R-:W-:Y:S01]  /*2e20*/  IMAD.WIDE.U32 R62, R63, 0x4, R72.reuse ;  /* 0x000000043f3e7825 */ /* 0x100fe200078e0048 */
[C---:B------:R-:W-:Y:S01]  /*2e30*/  IADD3 R67, PT, PT, R71.reuse, 0x40, RZ ;  /* 0x0000004047437810 */ /* 0x040fe20007ffe0ff */
[----:B------:R-:W3:Y:S01]  /*2e40*/  LDG.E.64 R60, desc[UR12][R60.64] ;  /* 0x0000000c3c3c7981 */ /* 0x000ee2000c1e1b00 */
[----:B------:R-:W-:Y:S01]  /*2e50*/  IADD3 R69, PT, PT, R71, 0x50, RZ ;  /* 0x0000005047457810 */ /* 0x000fe20007ffe0ff */
[--C-:B------:R-:W-:Y:S02]  /*2e60*/  IMAD.WIDE.U32 R64, R65, 0x4, R72.reuse ;  /* 0x0000000441407825 */ /* 0x100fe400078e0048 */
[----:B------:R-:W4:Y:S02]  /*2e70*/  LDG.E.64 R62, desc[UR12][R62.64] ;  /* 0x0000000c3e3e7981 */ /* 0x000f24000c1e1b00 */
        /* <DEDUP_REMOVED lines=27> */
.L_x_137:
[----:B------:R-:W-:Y:S05]  /*3030*/  BSYNC.RECONVERGENT B0 ;  /* 0x0000000000007941 */ /* 0x000fea0003800200 */
.L_x_136:
[----:B0-----:R-:W0:Y:S01]  /*3040*/  SHFL.BFLY PT, R59, R72, 0x4, 0x1f ;  /* 0x0c801f00483b7f89 */ /* 0x001e2200000e0000 */
[----:B------:R-:W-:Y:S01]  /*3050*/  PRMT R62, R2, 0x9910, RZ ;  /* 0x00009910023e7816 */ /* 0x000fe200000000ff */
[----:B------:R-:W1:Y:S01]  /*3060*/  S2UR UR11, SR_CgaCtaId ;  /* 0x00000000000b79c3 */ /* 0x000e620000008800 */
[----:B------:R-:W-:Y:S01]  /*3070*/  LOP3.LUT P0, RZ, R0, 0x307, RZ, 0xc0, !PT ;  /* 0x0000030700ff7812 */ /* 0x000fe2000780c0ff */
[----:B------:R-:W2:Y:S01]  /*3080*/  SHFL.BFLY PT, R58, R73, 0x4, 0x1f ;  /* 0x0c801f00493a7f89 */ /* 0x000ea200000e0000 */
[----:B------:R-:W-:Y:S01]  /*3090*/  UMOV UR5, 0x400 ;  /* 0x0000040000057882 */ /* 0x000fe20000000000 */
[----:B------:R-:W-:Y:S01]  /*30a0*/  IMAD R62, R62, 0xf0, RZ ;  /* 0x000000f03e3e7824 */ /* 0x000fe200078e02ff */
[----:B------:R-:W-:Y:S01]  /*30b0*/  UIADD3 UR5, UPT, UPT, UR5, 0x6900, URZ ;  /* 0x0000690005057890 */ /* 0x000fe2000fffe0ff */
[----:B------:R-:W3:Y:S03]  /*30c0*/  LDCU.64 UR18, c[0x0][0x380] ;  /* 0x00007000ff1277ac */ /* 0x000ee60008000a00 */
[----:B------:R-:W-:Y:S01]  /*30d0*/  IADD3 R64, PT, PT, RZ, -R62, RZ ;  /* 0x8000003eff407210 */ /* 0x000fe20007ffe0ff */
[----:B------:R-:W-:Y:S01]  /*30e0*/  ULOP3.LUT UR4, UR4, 0x1, URZ, 0x3c, !UPT ;  /* 0x0000000104047892 */ /* 0x000fe2000f8e3cff */
[----:B0-----:R-:W-:Y:S01]  /*30f0*/  FADD.FTZ R59, R59, R72 ;  /* 0x000000483b3b7221 */ /* 0x001fe20000010000 */
[----:B-1----:R-:W-:Y:S01]  /*3100*/  ULEA UR5, UR11, UR5, 0x18 ;  /* 0x000000050b057291 */ /* 0x002fe2000f8ec0ff */
[----:B--2---:R-:W-:-:S03]  /*3110*/  FADD.FTZ R58, R58, R73 ;  /* 0x000000493a3a7221 */ /* 0x004fc60000010000 */
[----:B------:R-:W0:Y:S04]  /*3120*/  SHFL.BFLY PT, R60, R59, 0x2, 0x1f ;  /* 0x0c401f003b3c7f89 */ /* 0x000e2800000e0000 */
[----:B------:R-:W1:Y:S01]  /*3130*/  SHFL.BFLY PT, R61, R58, 0x2, 0x1f ;  /* 0x0c401f003a3d7f89 */ /* 0x000e6200000e0000 */
[----:B0-----:R-:W-:Y:S01]  /*3140*/  FADD.FTZ R60, R59, R60 ;  /* 0x0000003c3b3c7221 */ /* 0x001fe20000010000 */
[----:B------:R-:W-:Y:S01]  /*3150*/  PRMT R59, R64, 0x7710, RZ ;  /* 0x00007710403b7816 */ /* 0x000fe200000000ff */
[----:B-1----:R-:W-:-:S03]  /*3160*/  FADD.FTZ R61, R58, R61 ;  /* 0x0000003d3a3d7221 */ /* 0x002fc60000010000 */
[----:B------:R-:W0:Y:S01]  /*3170*/  SHFL.BFLY PT, R63, R60, 0x1, 0x1f ;  /* 0x0c201f003c3f7f89 */ /* 0x000e2200000e0000 */
[----:B------:R-:W-:-:S03]  /*3180*/  IADD3 R59, PT, PT, R59, R0, RZ ;  /* 0x000000003b3b7210 */ /* 0x000fc60007ffe0ff */
[----:B------:R-:W1:Y:S01]  /*3190*/  SHFL.BFLY PT, R62, R61, 0x1, 0x1f ;  /* 0x0c201f003d3e7f89 */ /* 0x000e6200000e0000 */
[----:B------:R-:W-:-:S04]  /*31a0*/  LOP3.LUT R59, R59, 0xffff, RZ, 0xc0, !PT ;  /* 0x0000ffff3b3b7812 */ /* 0x000fc800078ec0ff */
[----:B------:R-:W-:-:S04]  /*31b0*/  SHF.L.U32 R64, R59, 0x2, RZ ;  /* 0x000000023b407819 */ /* 0x000fc800000006ff */
[C---:B------:R-:W-:Y:S02]  /*31c0*/  LOP3.LUT R58, R64.reuse, 0xffff, RZ, 0xc0, !PT ;  /* 0x0000ffff403a7812 */ /* 0x040fe400078ec0ff */
[----:B------:R-:W-:-:S03]  /*31d0*/  IADD3 R64, PT, PT, R64, 0x2, RZ ;  /* 0x0000000240407810 */ /* 0x000fc60007ffe0ff */
[----:B------:R-:W-:Y:S01]  /*31e0*/  IMAD R65, R58, 0x889, RZ ;  /* 0x000008893a417824 */ /* 0x000fe200078e02ff */
[----:B------:R-:W-:Y:S01]  /*31f0*/  LOP3.LUT R64, R64, 0xffff, RZ, 0xc0, !PT ;  /* 0x0000ffff40407812 */ /* 0x000fe200078ec0ff */
[----:B0-----:R-:W-:-:S03]  /*3200*/  FADD.FTZ R58, R60, R63 ;  /* 0x0000003f3c3a7221 */ /* 0x001fc60000010000 */
[----:B------:R-:W-:Y:S01]  /*3210*/  SHF.R.U32.HI R60, RZ, 0x10, R65 ;  /* 0x00000010ff3c7819 */ /* 0x000fe20000011641 */
[----:B------:R-:W-:Y:S02]  /*3220*/  IMAD R64, R64, 0x889, RZ ;  /* 0x0000088940407824 */ /* 0x000fe400078e02ff */
[----:B-1----:R-:W-:Y:S01]  /*3230*/  FADD.FTZ R59, R61, R62 ;  /* 0x0000003e3d3b7221 */ /* 0x002fe20000010000 */
[----:B------:R-:W-:Y:S01]  /*3240*/  @!P0 FMUL.FTZ R58, R58, 3.2552085031056776643e-05 ;  /* 0x380888893a3a8820 */ /* 0x000fe20000410000 */
[----:B------:R-:W-:Y:S02]  /*3250*/  LEA R60, R60, UR5, 0x3 ;  /* 0x000000053c3c7c11 */ /* 0x000fe4000f8e18ff */
[----:B------:R-:W-:Y:S01]  /*3260*/  @!P0 FMUL.FTZ R59, R59, 3.2552085031056776643e-05 ;  /* 0x380888893b3b8820 */ /* 0x000fe20000410000 */
[----:B------:R-:W-:-:S04]  /*3270*/  SHF.R.U32.HI R62, RZ, 0x10, R64 ;  /* 0x00000010ff3e7819 */ /* 0x000fc80000011640 */
[----:B------:R-:W-:Y:S01]  /*3280*/  @!P0 STS.64 [R0+UR5], R58 ;  /* 0x0000003a00008988 */ /* 0x000fe20008000a05 */
[----:B------:R-:W-:Y:S01]  /*3290*/  LEA R62, R62, UR5, 0x3 ;  /* 0x000000053e3e7c11 */ /* 0x000fe2000f8e18ff */
[----:B------:R-:W-:Y:S01]  /*32a0*/  UMOV UR5, UR8 ;  /* 0x0000000800057c82 */ /* 0x000fe20008000000 */
[----:B------:R-:W-:Y:S01]  /*32b0*/  BAR.SYNC.DEFER_BLOCKING 0x0 ;  /* 0x0000000000007b1d */ /* 0x000fe20000010000 */
[----:B---3--:R-:W-:-:S04]  /*32c0*/  IADD3 R24, P0, PT, R24, UR18, RZ ;  /* 0x0000001218187c10 */ /* 0x008fc8000ff1e0ff */
[----:B------:R-:W-:Y:S01]  /*32d0*/  IADD3.X R25, PT, PT, R25, UR19, RZ, P0, !PT ;  /* 0x0000001319197c10 */ /* 0x000fe200087fe4ff */
        /* <DEDUP_REMOVED lines=61> */
[----:B------:R-:W-:Y:S01]  /*36b0*/  FFMA.FTZ R106, -R106, R59, R107 ;  /* 0x0000003b6a6a7223 */ /* 0x000fe2000001016b */
[----:B------:R-:W-:Y:S01]  /*36c0*/  F2FP.BF16.F32.PACK_AB R26, R50, R39 ;  /* 0x00000027321a723e */ /* 0x000fe200000010ff */
        /* <DEDUP_REMOVED lines=9> */
[C---:B------:R-:W-:Y:S01]  /*3760*/  FMUL.FTZ R114, R51.reuse, R114 ;  /* 0x0000007233727220 */ /* 0x040fe20000410000 */
[----:B------:R-:W-:Y:S01]  /*3770*/  FMUL.FTZ R39, R51, R52 ;  /* 0x0000003433277220 */ /* 0x000fe20000410000 */
[----:B------:R-:W-:Y:S01]  /*3780*/  FADD.FTZ R55, R55, -R58 ;  /* 0x8000003a37377221 */ /* 0x000fe20000010000 */
[C---:B------:R-:W-:Y:S01]  /*3790*/  FMUL.FTZ R112, R51.reuse, R112 ;  /* 0x0000007033707220 */ /* 0x040fe20000410000 */
[C---:B------:R-:W-:Y:S01]  /*37a0*/  FMUL.FTZ R41, R51.reuse, R110 ;  /* 0x0000006e33297220 */ /* 0x040fe20000410000 */
[C---:B------:R-:W-:Y:S01]  /*37b0*/  FMUL.FTZ R108, R51.reuse, R108 ;  /* 0x0000006c336c7220 */ /* 0x040fe20000410000 */
[----:B------:R-:W-:Y:S01]  /*37c0*/  FMUL.FTZ R53, R51, R106 ;  /* 0x0000006a33357220 */ /* 0x000fe20000410000 */
        /* <DEDUP_REMOVED lines=9> */
[----:B------:R-:W-:Y:S01]  /*3860*/  F2FP.BF16.F32.PACK_AB R38, R38, R27 ;  /* 0x0000001b2626723e */ /* 0x000fe200000010ff */
[----:B------:R-:W-:Y:S01]  /*3870*/  FFMA.FTZ R82, -R82, R59, R55 ;  /* 0x0000003b52527223 */ /* 0x000fe20000010137 */
[----:B------:R-:W-:Y:S01]  /*3880*/  F2FP.BF16.F32.PACK_AB R27, R39, R114 ;  /* 0x00000072271b723e */ /* 0x000fe200000010ff */
[----:B------:R-:W-:Y:S01]  /*3890*/  FMUL.FTZ R104, R51, R104 ;  /* 0x0000006833687220 */ /* 0x000fe20000410000 */
[----:B------:R-:W-:Y:S01]  /*38a0*/  F2FP.BF16.F32.PACK_AB R39, R41, R112 ;  /* 0x000000702927723e */ /* 0x000fe200000010ff */
[C---:B------:R-:W-:Y:S01]  /*38b0*/  FMUL.FTZ R100, R51.reuse, R100 ;  /* 0x0000006433647220 */ /* 0x040fe20000410000 */
[----:B------:R-:W-:Y:S01]  /*38c0*/  F2FP.BF16.F32.PACK_AB R40, R40, R37 ;  /* 0x000000252828723e */ /* 0x000fe200000010ff */
[----:B------:R-:W-:Y:S01]  /*38d0*/  FMUL.FTZ R37, R51, R102 ;  /* 0x0000006633257220 */ /* 0x000fe20000410000 */
[----:B------:R-:W-:Y:S01]  /*38e0*/  F2FP.BF16.F32.PACK_AB R41, R53, R108 ;  /* 0x0000006c3529723e */ /* 0x000fe200000010ff */
[C---:B------:R-:W-:Y:S01]  /*38f0*/  FMUL.FTZ R53, R51.reuse, R98 ;  /* 0x0000006233357220 */ /* 0x040fe20000410000 */
[C---:B------:R-:W-:Y:S01]  /*3900*/  FMUL.FTZ R96, R51.reuse, R96 ;  /* 0x0000006033607220 */ /* 0x040fe20000410000 */
[C---:B------:R-:W-:Y:S01]  /*3910*/  FMUL.FTZ R55, R51.reuse, R94 ;  /* 0x0000005e33377220 */ /* 0x040fe20000410000 */
[C---:B------:R-:W-:Y:S01]  /*3920*/  FMUL.FTZ R92, R51.reuse, R92 ;  /* 0x0000005c335c7220 */ /* 0x040fe20000410000 */
[C---:B------:R-:W-:Y:S01]  /*3930*/  FMUL.FTZ R57, R51.reuse, R90 ;  /* 0x0000005a33397220 */ /* 0x040fe20000410000 */
[C---:B------:R-:W-:Y:S01]  /*3940*/  FMUL.FTZ R88, R51.reuse, R88 ;  /* 0x0000005833587220 */ /* 0x040fe20000410000 */
[----:B------:R-:W-:Y:S01]  /*3950*/  FMUL.FTZ R51, R51, R82 ;  /* 0x0000005233337220 */ /* 0x000fe20000410000 */
[----:B------:R-:W-:Y:S01]  /*3960*/  F2FP.BF16.F32.PACK_AB R30, R30, R29 ;  /* 0x0000001d1e1e723e */ /* 0x000fe200000010ff */
[----:B------:R0:W-:Y:S01]  /*3970*/  STG.E.64 desc[UR12][R24.64], R26 ;  /* 0x0000001a18007986 */ /* 0x0001e2000c101b0c */
[----:B------:R-:W-:-:S02]  /*3980*/  F2FP.BF16.F32.PACK_AB R34, R34, R31 ;  /* 0x0000001f2222723e */ /* 0x000fc400000010ff */
[----:B------:R-:W-:Y:S01]  /*3990*/  F2FP.BF16.F32.PACK_AB R32, R32, R35 ;  /* 0x000000232020723e */ /* 0x000fe200000010ff */
[----:B------:R0:W-:Y:S01]  /*39a0*/  STG.E.64 desc[UR12][R24.64+0xf00], R38 ;  /* 0x000f002618007986 */ /* 0x0001e2000c101b0c */
[----:B------:R-:W-:Y:S02]  /*39b0*/  F2FP.BF16.F32.PACK_AB R36, R36, R33 ;  /* 0x000000212424723e */ /* 0x000fe400000010ff */
[----:B------:R-:W-:Y:S01]  /*39c0*/  F2FP.BF16.F32.PACK_AB R29, R37, R104 ;  /* 0x00000068251d723e */ /* 0x000fe200000010ff */
[----:B------:R0:W-:Y:S01]  /*39d0*/  STG.E.64 desc[UR12][R24.64+0x1e00], R40 ;  /* 0x001e002818007986 */ /* 0x0001e2000c101b0c */
[----:B------:R-:W-:Y:S02]  /*39e0*/  F2FP.BF16.F32.PACK_AB R28, R28, R3 ;  /* 0x000000031c1c723e */ /* 0x000fe400000010ff */
[----:B------:R-:W-:Y:S02]  /*39f0*/  F2FP.BF16.F32.PACK_AB R31, R53, R100 ;  /* 0x00000064351f723e */ /* 0x000fe400000010ff */
[----:B------:R-:W-:Y:S01]  /*3a00*/  F2FP.BF16.F32.PACK_AB R35, R55, R96 ;  /* 0x000000603723723e */ /* 0x000fe200000010ff */
[----:B------:R0:W-:Y:S01]  /*3a10*/  STG.E.64 desc[UR12][R24.64+0x2d00], R28 ;  /* 0x002d001c18007986 */ /* 0x0001e2000c101b0c */
[----:B------:R-:W-:-:S02]  /*3a20*/  F2FP.BF16.F32.PACK_AB R33, R57, R92 ;  /* 0x0000005c3921723e */ /* 0x000fc400000010ff */
[----:B------:R-:W-:Y:S01]  /*3a30*/  F2FP.BF16.F32.PACK_AB R37, R51, R88 ;  /* 0x000000583325723e */ /* 0x000fe200000010ff */
[----:B------:R0:W-:Y:S04]  /*3a40*/  STG.E.64 desc[UR12][R24.64+0x3c00], R30 ;  /* 0x003c001e18007986 */ /* 0x0001e8000c101b0c */
[----:B------:R0:W-:Y:S04]  /*3a50*/  STG.E.64 desc[UR12][R24.64+0x4b00], R34 ;  /* 0x004b002218007986 */ /* 0x0001e8000c101b0c */
[----:B------:R0:W-:Y:S04]  /*3a60*/  STG.E.64 desc[UR12][R24.64+0x5a00], R32 ;  /* 0x005a002018007986 */ /* 0x0001e8000c101b0c */
[----:B------:R0:W-:Y:S01]  /*3a70*/  STG.E.64 desc[UR12][R24.64+0x6900], R36 ;  /* 0x0069002418007986 */ /* 0x0001e2000c101b0c */
[----:B------:R-:W-:Y:S05]  /*3a80*/  BRA.U !UP0, `(.L_x_138) ;  /* 0xffffffcd08c87547 */ /* 0x000fea000b83ffff */
.L_x_126:
        /* <DEDUP_REMOVED lines=8> */
[----:B------:R-:W-:Y:S01]  /*3b10*/  UMOV UR7, 0x400 ;  /* 0x0000040000077882 */ /* 0x000fe20000000000 */
[----:B------:R-:W-:Y:S01]  /*3b20*/  MOV R10, UR8 ;  /* 0x00000008000a7c02 */ /* 0x000fe20008000f00 */
[----:B------:R-:W-:-:S04]  /*3b30*/  UISETP.LT.AND.EX UP0, UPT, UR15, URZ, UPT, UP0 ;  /* 0x000000ff0f00728c */ /* 0x000fc8000bf01300 */
[----:B------:R-:W-:Y:S02]  /*3b40*/  USEL UR6, UR14, 0x2, UP0 ;  /* 0x000000020e067887 */ /* 0x000fe40008000000 */
[----:B------:R-:W-:Y:S02]  /*3b50*/  USEL UR4, UR15, URZ, UP0 ;  /* 0x000000ff0f047287 */ /* 0x000fe40008000000 */
[----:B------:R-:W-:Y:S02]  /*3b60*/  USHF.L.U32 UR10, UR6, 0x6, URZ ;  /* 0x00000006060a7899 */ /* 0x000fe400080006ff */
[----:B------:R-:W-:-:S06]  /*3b70*/  USHF.L.U64.HI UR6, UR6, 0x6, UR4 ;  /* 0x0000000606067899 */ /* 0x000fcc0008010204 */
[----:B------:R-:W-:Y:S01]  /*3b80*/  MOV R5, UR6 ;  /* 0x0000000600057c02 */ /* 0x000fe20008000f00 */
[----:B------:R-:W3:Y:S01]  /*3b90*/  LDCU.64 UR4, c[0x0][0x3d0] ;  /* 0x00007a00ff0477ac */ /* 0x000ee20008000a00 */
[----:B--2---:R-:W-:Y:S01]  /*3ba0*/  ULEA UR7, UR9, UR7, 0x18 ;  /* 0x0000000709077291 */ /* 0x004fe2000f8ec0ff */
[----:B-1----:R-:W-:Y:S02]  /*3bb0*/  SHF.R.U32.HI R0, RZ, 0x5, R15 ;  /* 0x00000005ff007819 */ /* 0x002fe4000001160f */
[C---:B------:R-:W-:Y:S02]  /*3bc0*/  LOP3.LUT R11, R15.reuse, 0x1f, RZ, 0xc0, !PT ;  /* 0x0000001f0f0b7812 */ /* 0x040fe400078ec0ff */
[----:B------:R-:W-:Y:S02]  /*3bd0*/  LOP3.LUT R4, RZ, R0, RZ, 0x33, !PT ;  /* 0x00000000ff047212 */ /* 0x000fe400078e33ff */
[C---:B------:R-:W-:Y:S02]  /*3be0*/  LOP3.LUT R42, R15.reuse, 0xf, RZ, 0xc0, !PT ;  /* 0x0000000f0f2a7812 */ /* 0x040fe400078ec0ff */
[----:B------:R-:W-:Y:S01]  /*3bf0*/  IADD3 R4, P0, PT, R4, UR10, RZ ;  /* 0x0000000a04047c10 */ /* 0x000fe2000ff1e0ff */
[----:B---3--:R-:W-:Y:S01]  /*3c00*/  UIADD3 UR4, UP0, UPT, UR4, 0x80800, URZ ;  /* 0x0008080004047890 */ /* 0x008fe2000ff1e0ff */
[----:B------:R-:W-:-:S02]  /*3c10*/  SHF.L.U32 R12, R15, 0x1, RZ ;  /* 0x000000010f0c7819 */ /* 0x000fc400000006ff */
[----:B------:R-:W-:Y:S01]  /*3c20*/  IADD3.X R5, PT, PT, R5, -0x1, RZ, P0, !PT ;  /* 0xffffffff05057810 */ /* 0x000fe200007fe4ff */
[----:B------:R-:W-:-:S04]  /*3c30*/  UIADD3.X UR5, UPT, UPT, URZ, UR5, URZ, UP0, !UPT ;  /* 0x00000005ff057290 */ /* 0x000fc800087fe4ff */
        /* <DEDUP_REMOVED lines=9> */
[----:B0-----:R-:W-:Y:S02]  /*3cd0*/  SHF.R.U64 R40, R2, 0x3, R3 ;  /* 0x0000000302287819 */ /* 0x001fe40000001203 */
[----:B------:R-:W-:Y:S02]  /*3ce0*/  LOP3.LUT R2, R6, 0x1e, RZ, 0xc0, !PT ;  /* 0x0000001e06027812 */ /* 0x000fe400078ec0ff */
[----:B------:R-:W-:Y:S02]  /*3cf0*/  IADD3 R39, P1, PT, R40, 0x1, RZ ;  /* 0x0000000128277810 */ /* 0x000fe40007f3e0ff */
[----:B------:R-:W-:Y:S02]  /*3d00*/  LOP3.LUT R2, R2, 0x1f, R15, 0x78, !PT ;  /* 0x0000001f02027812 */ /* 0x000fe400078e780f */
[----:B------:R-:W-:Y:S02]  /*3d10*/  LOP3.LUT R38, R39, 0x7, RZ, 0xc0, !PT ;  /* 0x0000000727267812 */ /* 0x000fe400078ec0ff */
[----:B------:R-:W-:-:S02]  /*3d20*/  LEA R7, R2, R7, 0x2 ;  /* 0x0000000702077211 */ /* 0x000fc400078e10ff */
[----:B------:R-:W-:Y:S02]  /*3d30*/  SHF.L.U32 R2, R15, 0x7, RZ ;  /* 0x000000070f027819 */ /* 0x000fe400000006ff */
[----:B------:R-:W-:Y:S02]  /*3d40*/  IADD3 R8, P2, PT, R38, -0x1, RZ ;  /* 0xffffffff26087810 */ /* 0x000fe40007f5e0ff */
[----:B------:R-:W-:Y:S02]  /*3d50*/  LEA.HI.X R13, R3, RZ, RZ, 0x1d, P1 ;  /* 0x000000ff030d7211 */ /* 0x000fe400008fecff */
[----:B------:R-:W-:Y:S01]  /*3d60*/  LOP3.LUT R16, R2, 0x780, RZ, 0xc0, !PT ;  /* 0x0000078002107812 */ /* 0x000fe200078ec0ff */
[----:B------:R-:W-:Y:S01]  /*3d70*/  IMAD.WIDE.U32 R2, R0, 0x3c0, RZ ;  /* 0x000003c000027825 */ /* 0x000fe200078e00ff */
[----:B------:R-:W-:Y:S02]  /*3d80*/  ISETP.GE.U32.AND P0, PT, R8, 0x3, PT ;  /* 0x000000030800780c */ /* 0x000fe40003f06070 */
[----:B------:R-:W-:-:S02]  /*3d90*/  IADD3.X R8, PT, PT, RZ, -0x1, RZ, P2, !PT ;  /* 0xffffffffff087810 */ /* 0x000fc400017fe4ff */
[----:B------:R-:W-:Y:S02]  /*3da0*/  IADD3 R16, PT, PT, R16, UR7, RZ ;  /* 0x0000000710107c10 */ /* 0x000fe4000fffe0ff */
[----:B------:R-:W-:Y:S02]  /*3db0*/  ISETP.GE.U32.AND.EX P0, PT, R8, RZ, PT, P0 ;  /* 0x000000ff0800720c */ /* 0x000fe40003f06100 */
[----:B------:R-:W-:Y:S02]  /*3dc0*/  LOP3.LUT R15, R2, 0x1f, R15, 0xf8, !PT ;  /* 0x0000001f020f7812 */ /* 0x000fe400078ef80f */
[----:B------:R-:W-:Y:S02]  /*3dd0*/  LOP3.LUT R14, R39, 0xfffffff8, RZ, 0xc0, !PT ;  /* 0xfffffff8270e7812 */ /* 0x000fe400078ec0ff */
[----:B------:R-:W-:-:S07]  /*3de0*/  LOP3.LUT R13, R13, 0x3fffffff, RZ, 0xc0, !PT ;  /* 0x3fffffff0d0d7812 */ /* 0x000fce00078ec0ff */
.L_x_150:
[----:B------:R-:W-:Y:S01]  /*3df0*/  ISETP.LT.U32.AND P1, PT, R0, UR10, PT ;  /* 0x0000000a00007c0c */ /* 0x000fe2000bf21070 */
[----:B------:R-:W-:Y:S01]  /*3e00*/  BSSY.RECONVERGENT B0, `(.L_x_139) ;  /* 0x0000071000007945 */ /* 0x000fe20003800200 */
[----:B0-----:R-:W-:Y:S01]  /*3e10*/  MOV R8, UR6 ;  /* 0x0000000600087c02 */ /* 0x001fe20008000f00 */
[----:B------:R-:W-:Y:S01]  /*3e20*/  HFMA2 R17, -RZ, RZ, 0, 0 ;  /* 0x00000000ff117431 */ /* 0x000fe200000001ff */
[----:B------:R-:W-:Y:S02]  /*3e30*/  MOV R24, RZ ;  /* 0x000000ff00187202 */ /* 0x000fe40000000f00 */
[----:B------:R-:W-:-:S13]  /*3e40*/  ISETP.GT.AND.EX P1, PT, R8, RZ, PT, P1 ;  /* 0x000000ff0800720c */ /* 0x000fda0003f24310 */
[----:B-12---:R-:W-:Y:S05]  /*3e50*/  @!P1 BRA `(.L_x_140) ;  /* 0x0000000400ac9947 */ /* 0x006fea0003800000 */
[----:B------:R-:W-:Y:S01]  /*3e60*/  ISETP.GE.U32.AND P2, PT, R4, 0x69, PT ;  /* 0x000000690400780c */ /* 0x000fe20003f46070 */
[----:B------:R-:W-:Y:S01]  /*3e70*/  BSSY.RECONVERGENT B1, `(.L_x_141) ;  /* 0x0000035000017945 */ /* 0x000fe20003800200 */
[----:B------:R-:W-:Y:S02]  /*3e80*/  ISETP.NE.U32.AND P1, PT, R38, RZ, PT ;  /* 0x000000ff2600720c */ /* 0x000fe40003f25070 */
[----:B------:R-:W-:Y:S02]  /*3e90*/  ISETP.GE.U32.AND.EX P2, PT, R5, RZ, PT, P2 ;  /* 0x000000ff0500720c */ /* 0x000fe40003f46120 */
[----:B------:R-:W-:Y:S02]  /*3ea0*/  IADD3 R8, P3, PT, R11, R10, RZ ;  /* 0x0000000a0b087210 */ /* 0x000fe40007f7e0ff */
[----:B------:R-:W-:Y:S02]  /*3eb0*/  ISETP.NE.AND.EX P1, PT, RZ, RZ, PT, P1 ;  /* 0x000000ffff00720c */ /* 0x000fe40003f25310 */
[----:B------:R-:W-:-:S02]  /*3ec0*/  SHF.R.S32.HI R45, RZ, 0x1f, R10 ;  /* 0x0000001fff2d7819 */ /* 0x000fc4000001140a */
[----:B------:R-:W-:Y:S02]  /*3ed0*/  MOV R24, RZ ;  /* 0x000000ff00187202 */ /* 0x000fe40000000f00 */
[----:B------:R-:W-:Y:S02]  /*3ee0*/  MOV R43, R0 ;  /* 0x00000000002b7202 */ /* 0x000fe40000000f00 */
[----:B------:R-:W-:Y:S02]  /*3ef0*/  MOV R44, RZ ;  /* 0x000000ff002c7202 */ /* 0x000fe40000000f00 */
[----:B------:R-:W-:Y:S01]  /*3f00*/  MOV R17, RZ ;  /* 0x000000ff00117202 */ /* 0x000fe20000000f00 */
[----:B------:R-:W-:Y:S06]  /*3f10*/  @!P2 BRA `(.L_x_142) ;  /* 0x0000000000a8a947 */ /* 0x000fec0003800000 */
[----:B------:R-:W-:Y:S01]  /*3f20*/  IADD3 R19, P2, PT, R10, R15, RZ ;  /* 0x0000000f0a137210 */ /* 0x000fe20007f5e0ff */
[----:B------:R-:W-:Y:S01]  /*3f30*/  HFMA2 R24, -RZ, RZ, 0, 0 ;  /* 0x00000000ff187431 */ /* 0x000fe200000001ff */
[----:B------:R-:W-:Y:S01]  /*3f40*/  MOV R25, R14 ;  /* 0x0000000e00197202 */ /* 0x000fe20000000f00 */
[----:B------:R-:W-:Y:S01]  /*3f50*/  HFMA2 R44, -RZ, RZ, 0, 0 ;  /* 0x00000000ff2c7431 */ /* 0x000fe200000001ff */
[----:B------:R-:W-:Y:S02]  /*3f60*/  IADD3.X R20, PT, PT, R3, R45, RZ, P2, !PT ;  /* 0x0000002d03147210 */ /* 0x000fe400017fe4ff */
[C---:B------:R-:W-:Y:S02]  /*3f70*/  LEA R18, P2, R19.reuse, UR4, 0x3 ;  /* 0x0000000413127c11 */ /* 0x040fe4000f8418ff */
[----:B------:R-:W-:Y:S02]  /*3f80*/  MOV R41, R13 ;  /* 0x0000000d00297202 */ /* 0x000fe40000000f00 */
[----:B------:R-:W-:-:S02]  /*3f90*/  LEA.HI.X R19, R19, UR5, R20, 0x3, P2 ;  /* 0x0000000513137c11 */ /* 0x000fc400090f1c14 */
[----:B------:R-:W-:-:S07]  /*3fa0*/  MOV R43, R0 ;  /* 0x00000000002b7202 */ /* 0x000fce0000000f00 */
.L_x_143:
        /* <DEDUP_REMOVED lines=33> */
.L_x_142:
[----:B------:R-:W-:Y:S05]  /*41c0*/  BSYNC.RECONVERGENT B1 ;  /* 0x0000000000017941 */ /* 0x000fea0003800200 */
.L_x_141:
[----:B------:R-:W-:Y:S01]  /*41d0*/  IADD3.X R9, PT, PT, RZ, R45, RZ, P3, !PT ;  /* 0x0000002dff097210 */ /* 0x000fe20001ffe4ff */
[----:B------:R-:W-:Y:S06]  /*41e0*/  @!P1 BRA `(.L_x_140) ;  /* 0x0000000000c89947 */ /* 0x000fec0003800000 */
[----:B------:R-:W-:Y:S01]  /*41f0*/  BSSY.RECONVERGENT B1, `(.L_x_144) ;  /* 0x0000017000017945 */ /* 0x000fe20003800200 */
[----:B------:R-:W-:-:S03]  /*4200*/  LOP3.LUT P1, RZ, R39, 0x3, RZ, 0xc0, !PT ;  /* 0x0000000327ff7812 */ /* 0x000fc6000782c0ff */
[----:B------:R-:W-:Y:S10]  /*4210*/  @!P0 BRA `(.L_x_145) ;  /* 0x0000000000508947 */ /* 0x000ff40003800000 */
[----:B------:R-:W0:Y:S01]  /*4220*/  LDCU.64 UR8, c[0x0][0x3d0] ;  /* 0x00007a00ff0877ac */ /* 0x000e220008000a00 */
[----:B------:R-:W-:Y:S02]  /*4230*/  IMAD R19, R44, 0x3c0, RZ ;  /* 0x000003c02c137824 */ /* 0x000fe400078e02ff */
[----:B------:R-:W-:-:S05]  /*4240*/  IMAD.WIDE.U32 R20, R43, 0x3c0, R8 ;  /* 0x000003c02b147825 */ /* 0x000fca00078e0008 */
[----:B------:R-:W-:Y:S02]  /*4250*/  IADD3 R19, PT, PT, R21, R19, RZ ;  /* 0x0000001315137210 */ /* 0x000fe40007ffe0ff */
[----:B0-----:R-:W-:-:S04]  /*4260*/  LEA R18, P2, R20, UR8, 0x3 ;  /* 0x0000000814127c11 */ /* 0x001fc8000f8418ff */
[----:B------:R-:W-:-:S05]  /*4270*/  LEA.HI.X R19, R20, UR9, R19, 0x3, P2 ;  /* 0x0000000914137c11 */ /* 0x000fca00090f1c13 */
        /* <DEDUP_REMOVED lines=14> */
.L_x_145:
[----:B------:R-:W-:Y:S05]  /*4360*/  BSYNC.RECONVERGENT B1 ;  /* 0x0000000000017941 */ /* 0x000fea0003800200 */
.L_x_144:
        /* <DEDUP_REMOVED lines=26> */
.L_x_140:
[----:B------:R-:W-:Y:S05]  /*4510*/  BSYNC.RECONVERGENT B0 ;  /* 0x0000000000007941 */ /* 0x000fea0003800200 */
.L_x_139:
[----:B------:R0:W-:Y:S01]  /*4520*/  STS [R7], R17 ;  /* 0x0000001107007388 */ /* 0x0001e20000000800 */
[----:B------:R-:W1:Y:S01]  /*4530*/  LDC.64 R20, c[0x0][0x388] ;  /* 0x0000e200ff147b82 */ /* 0x000e620000000a00 */
[----:B------:R-:W-:Y:S02]  /*4540*/  ISETP.NE.AND P1, PT, R42, 0xf, PT ;  /* 0x0000000f2a00780c */ /* 0x000fe40003f25270 */
[----:B------:R0:W-:Y:S01]  /*4550*/  STS [R7+0x780], R24 ;  /* 0x0007801807007388 */ /* 0x0001e20000000800 */
[----:B------:R-:W-:-:S04]  /*4560*/  MOV R25, R6 ;  /* 0x0000000600197202 */ /* 0x000fc80000000f00 */
[----:B------:R-:W2:Y:S08]  /*4570*/  LDC.64 R22, c[0x0][0x390] ;  /* 0x0000e400ff167b82 */ /* 0x000eb00000000a00 */
[----:B0-----:R-:W-:Y:S06]  /*4580*/  BAR.SYNC.DEFER_BLOCKING 0x0 ;  /* 0x0000000000007b1d */ /* 0x001fec0000010000 */
.L_x_149:
[----:B0-----:R-:W-:Y:S01]  /*4590*/  @P1 LOP3.LUT R9, R25, 0x1e, R12, 0x78, !PT ;  /* 0x0000001e19091812 */ /* 0x001fe200078e780c */
[----:B------:R-:W-:Y:S01]  /*45a0*/  UMOV UR7, 0xffff ;  /* 0x0000ffff00077882 */ /* 0x000fe20000000000 */
[----:B------:R-:W-:Y:S02]  /*45b0*/  ISETP.NE.AND P2, PT, R42, RZ, PT ;  /* 0x000000ff2a00720c */ /* 0x000fe40003f45270 */
[----:B------:R-:W-:Y:S02]  /*45c0*/  @P1 LEA R17, R9, R16, 0x2 ;  /* 0x0000001009111211 */ /* 0x000fe400078e10ff */
[----:B------:R-:W-:-:S06]  /*45d0*/  CS2R R8, SRZ ;  /* 0x0000000000087805 */ /* 0x000fcc000001ff00 */
[----:B------:R0:W3:Y:S04]  /*45e0*/  @P1 LDS R8, [R17] ;  /* 0x0000000011081984 */ /* 0x0000e80000000800 */
[----:B------:R0:W4:Y:S01]  /*45f0*/  @P1 LDS R9, [R17+0x780] ;  /* 0x0007800011091984 */ /* 0x0001220000000800 */
[----:B------:R-:W-:Y:S05]  /*4600*/  BRA.DIV UR7, `(.L_x_146) ;  /* 0x0000000207b07947 */ /* 0x000fea000b800000 */
[----:B------:R-:W-:Y:S02]  /*4610*/  MOV R27, 0xffff ;  /* 0x0000ffff001b7802 */ /* 0x000fe40000000f00 */
[----:B------:R-:W-:Y:S02]  /*4620*/  MOV R26, 0xffff ;  /* 0x0000ffff001a7802 */ /* 0x000fe40000000f00 */
[----:B------:R-:W-:Y:S01]  /*4630*/  MOV R28, 0xffff ;  /* 0x0000ffff001c7802 */ /* 0x000fe20000000f00 */
[----:B0--3--:R-:W0:Y:S01]  /*4640*/  SHFL.BFLY PT, R17, R8, 0x8, 0x101f ;  /* 0x0d101f0008117f89 */ /* 0x009e2200000e0000 */
[----:B------:R-:W-:Y:S02]  /*4650*/  MOV R29, 0xffff ;  /* 0x0000ffff001d7802 */ /* 0x000fe40000000f00 */
[----:B------:R-:W-:Y:S01]  /*4660*/  MOV R31, 0xffff ;  /* 0x0000ffff001f7802 */ /* 0x000fe20000000f00 */
[----:B----4-:R-:W3:Y:S01]  /*4670*/  SHFL.BFLY PT, R18, R9, 0x8, 0x101f ;  /* 0x0d101f0009127f89 */ /* 0x010ee200000e0000 */
[----:B------:R-:W-:-:S02]  /*4680*/  MOV R30, 0xffff ;  /* 0x0000ffff001e7802 */ /* 0x000fc40000000f00 */
[----:B------:R-:W-:Y:S01]  /*4690*/  MOV R32, 0xffff ;  /* 0x0000ffff00207802 */ /* 0x000fe20000000f00 */
[----:B0-----:R-:W-:Y:S01]  /*46a0*/  FADD.FTZ R17, R17, R8 ;  /* 0x0000000811117221 */ /* 0x001fe20000010000 */
[----:B---3--:R-:W-:-:S04]  /*46b0*/  FADD.FTZ R18, R18, R9 ;  /* 0x0000000912127221 */ /* 0x008fc80000010000 */
        /* <DEDUP_REMOVED lines=12> */
.L_x_160:
        /* <DEDUP_REMOVED lines=11> */
.L_x_148:
[----:B------:R-:W-:Y:S05]  /*4830*/  BSYNC.RECONVERGENT B0 ;  /* 0x0000000000007941 */ /* 0x000fea0003800200 */
.L_x_147:
        /* <DEDUP_REMOVED lines=9> */
.L_x_146:
        /* <DEDUP_REMOVED lines=8> */
.L_x_152:
[----:B------:R-:W-:Y:S05]  /*4950*/  BSYNC B0 ;  /* 0x0000000000007941 */ /* 0x000fea0003800000 */
.L_x_151:
        /* <DEDUP_REMOVED lines=8> */
.L_x_153:
[----:B------:R-:W-:Y:S01]  /*49e0*/  FADD.FTZ R17, R17, R8 ;  /* 0x0000000811117221 */ /* 0x000fe20000010000 */
[----:B------:R-:W-:-:S04]  /*49f0*/  HFMA2 R30, -RZ, RZ, 0, 2.384185791015625e-07 ;  /* 0x00000004ff1e7431 */ /* 0x000fc800000001ff */
[----:B------:R-:W-:Y:S02]  /*4a00*/  MOV R31, R17 ;  /* 0x00000011001f7202 */ /* 0x000fe40000000f00 */
[----:B------:R-:W-:-:S07]  /*4a10*/  MOV R18, R29 ;  /* 0x0000001d00127202 */ /* 0x000fce0000000f00 */
[----:B------:R-:W-:Y:S05]  /*4a20*/  WARPSYNC.COLLECTIVE R28, `(.L_x_154) ;  /* 0x000000001c087348 */ /* 0x000fea0003c00000 */
[----:B------:R0:W1:Y:S02]  /*4a30*/  SHFL.BFLY P3, R29, R31, R30, R33 ;  /* 0x0c00001e1f1d7389 */ /* 0x0000640000060021 */
[----:B01----:R-:W-:Y:S05]  /*4a40*/  ENDCOLLECTIVE ;  /* 0x000000000000791b */ /* 0x003fea0003800000 */
.L_x_154:
[----:B------:R-:W-:-:S05]  /*4a50*/  FADD.FTZ R18, R18, R9 ;  /* 0x0000000912127221 */ /* 0x000fca0000010000 */
[----:B------:R-:W-:Y:S02]  /*4a60*/  MOV R31, R18 ;  /* 0x00000012001f7202 */ /* 0x000fe40000000f00 */
[----:B------:R-:W-:-:S07]  /*4a70*/  MOV R24, R29 ;  /* 0x0000001d00187202 */ /* 0x000fce0000000f00 */
[----:B------:R-:W-:Y:S05]  /*4a80*/  WARPSYNC.COLLECTIVE R28, `(.L_x_155) ;  /* 0x000000001c087348 */ /* 0x000fea0003c00000 */
[----:B------:R0:W1:Y:S02]  /*4a90*/  SHFL.BFLY P3, R29, R31, R30, R33 ;  /* 0x0c00001e1f1d7389 */ /* 0x0000640000060021 */
[----:B01----:R-:W-:Y:S05]  /*4aa0*/  ENDCOLLECTIVE ;  /* 0x000000000000791b */ /* 0x003fea0003800000 */
.L_x_155:
[----:B------:R-:W-:Y:S01]  /*4ab0*/  FADD.FTZ R24, R17, R24 ;  /* 0x0000001811187221 */ /* 0x000fe20000010000 */
[----:B------:R-:W-:-:S04]  /*4ac0*/  HFMA2 R30, -RZ, RZ, 0, 1.1920928955078125e-07 ;  /* 0x00000002ff1e7431 */ /* 0x000fc800000001ff */
[----:B------:R-:W-:Y:S02]  /*4ad0*/  MOV R31, R24 ;  /* 0x00000018001f7202 */ /* 0x000fe40000000f00 */
[----:B------:R-:W-:-:S07]  /*4ae0*/  MOV R19, R29 ;  /* 0x0000001d00137202 */ /* 0x000fce0000000f00 */
[----:B------:R-:W-:Y:S05]  /*4af0*/  WARPSYNC.COLLECTIVE R28, `(.L_x_156) ;  /* 0x000000001c087348 */ /* 0x000fea0003c00000 */
[----:B------:R0:W1:Y:S02]  /*4b00*/  SHFL.BFLY P3, R29, R31, R30, R33 ;  /* 0x0c00001e1f1d7389 */ /* 0x0000640000060021 */
[----:B01----:R-:W-:Y:S05]  /*4b10*/  ENDCOLLECTIVE ;  /* 0x000000000000791b */ /* 0x003fea0003800000 */
.L_x_156:
[----:B------:R-:W-:-:S05]  /*4b20*/  FADD.FTZ R19, R18, R19 ;  /* 0x0000001312137221 */ /* 0x000fca0000010000 */
[----:B------:R-:W-:Y:S02]  /*4b30*/  MOV R31, R19 ;  /* 0x00000013001f7202 */ /* 0x000fe40000000f00 */
[----:B------:R-:W-:-:S07]  /*4b40*/  MOV R27, R29 ;  /* 0x0000001d001b7202 */ /* 0x000fce0000000f00 */
[----:B------:R-:W-:Y:S05]  /*4b50*/  WARPSYNC.COLLECTIVE R28, `(.L_x_157) ;  /* 0x000000001c087348 */ /* 0x000fea0003c00000 */
[----:B------:R0:W1:Y:S02]  /*4b60*/  SHFL.BFLY P3, R29, R31, R30, R33 ;  /* 0x0c00001e1f1d7389 */ /* 0x0000640000060021 */
[----:B01----:R-:W-:Y:S05]  /*4b70*/  ENDCOLLECTIVE ;  /* 0x000000000000791b */ /* 0x003fea0003800000 */
.L_x_157:
[----:B------:R-:W-:Y:S01]  /*4b80*/  FADD.FTZ R27, R24, R27 ;  /* 0x0000001b181b7221 */ /* 0x000fe20000010000 */
[----:B------:R-:W-:-:S04]  /*4b90*/  HFMA2 R30, -RZ, RZ, 0, 5.9604644775390625e-08 ;  /* 0x00000001ff1e7431 */ /* 0x000fc800000001ff */
[----:B------:R-:W-:Y:S02]  /*4ba0*/  MOV R31, R27 ;  /* 0x0000001b001f7202 */ /* 0x000fe40000000f00 */
[----:B------:R-:W-:-:S07]  /*4bb0*/  MOV R8, R29 ;  /* 0x0000001d00087202 */ /* 0x000fce0000000f00 */
[----:B------:R-:W-:Y:S05]  /*4bc0*/  WARPSYNC.COLLECTIVE R28, `(.L_x_158) ;  /* 0x000000001c087348 */ /* 0x000fea0003c00000 */
[----:B------:R0:W1:Y:S02]  /*4bd0*/  SHFL.BFLY P3, R29, R31, R30, R33 ;  /* 0x0c00001e1f1d7389 */ /* 0x0000640000060021 */
[----:B01----:R-:W-:Y:S05]  /*4be0*/  ENDCOLLECTIVE ;  /* 0x000000000000791b */ /* 0x003fea0003800000 */
.L_x_158:
[----:B------:R-:W-:-:S05]  /*4bf0*/  FADD.FTZ R8, R19, R8 ;  /* 0x0000000813087221 */ /* 0x000fca0000010000 */
[----:B------:R-:W-:Y:S02]  /*4c00*/  MOV R31, R8 ;  /* 0x00000008001f7202 */ /* 0x000fe40000000f00 */
[----:B------:R-:W-:-:S07]  /*4c10*/  MOV R26, R29 ;  /* 0x0000001d001a7202 */ /* 0x000fce0000000f00 */
[----:B------:R-:W-:Y:S05]  /*4c20*/  WARPSYNC.COLLECTIVE R28, `(.L_x_159) ;  /* 0x000000001c087348 */ /* 0x000fea0003c00000 */
[----:B------:R0:W1:Y:S02]  /*4c30*/  SHFL.BFLY P3, R29, R31, R30, R33 ;  /* 0x0c00001e1f1d7389 */ /* 0x0000640000060021 */
[----:B01----:R-:W-:Y:S05]  /*4c40*/  ENDCOLLECTIVE ;  /* 0x000000000000791b */ /* 0x003fea0003800000 */
.L_x_159:
[----:B------:R-:W-:Y:S01]  /*4c50*/  FADD.FTZ R26, R27, R26 ;  /* 0x0000001a1b1a7221 */ /* 0x000fe20000010000 */
[----:B------:R-:W-:Y:S01]  /*4c60*/  MOV R9, R29 ;  /* 0x0000001d00097202 */ /* 0x000fe20000000f00 */
[----:B------:R-:W-:Y:S06]  /*4c70*/  BRA `(.L_x_160) ;  /* 0xfffffff800c07947 */ /* 0x000fec000383ffff */
.L_x_161:
        /* <DEDUP_REMOVED lines=16> */
.L_x_1544:


//--------------------- .text._ZN13group_norm_v218gn_bwd_cuda_kernelI13__nv_bfloat16Li480ELi1ELi32ELi30ELi1024ELb0ELb1ELi32ELi960ELi960ELi4ELb1ELi4ELb0ELb0ELNS_15WgradSyncMethodE3ENS_16CompileConditionILi1000EEEEEvPT_S6_S6_PKS5_S8_S8_S8_PKfflPfPj --------------------------
	.section	.text._ZN13group_norm_v218gn_bwd_cuda_kernelI13__nv_bfloat16Li480ELi1ELi32ELi30ELi1024ELb0ELb1ELi32ELi960ELi960ELi4ELb1ELi4ELb0ELb0ELNS_15WgradSyncMethodE3ENS_16CompileConditionILi1000EEEEEvPT_S6_S6_PKS5_S8_S8_S8_PKfflPfPj,"ax",@progbits
	.align	128
        .global         _ZN13group_norm_v218gn_bwd_cuda_kernelI13__nv_bfloat16Li480ELi1ELi32ELi30ELi1024ELb0ELb1ELi32ELi960ELi960ELi4ELb1ELi4ELb0ELb0ELNS_15WgradSyncMethodE3ENS_16CompileConditionILi1000EEEEEvPT_S6_S6_PKS5_S8_S8_S8_PKfflPfPj
        .type           _ZN13group_norm_v218gn_bwd_cuda_kernelI13__nv_bfloat16Li480ELi1ELi32ELi30ELi1024ELb0ELb1ELi32ELi960ELi960ELi4ELb1ELi4ELb0ELb0ELNS_15WgradSyncMethodE3ENS_16CompileConditionILi1000EEEEEvPT_S6_S6_PKS5_S8_S8_S8_PKfflPfPj,@function
        .size           _ZN13group_norm_v218gn_bwd_cuda_kernelI13__nv_bfloat16Li480ELi1ELi32ELi30ELi1024ELb0ELb1ELi32ELi960ELi960ELi4ELb1ELi4ELb0ELb0ELNS_15WgradSyncMethodE3ENS_16CompileConditionILi1000EEEEEvPT_S6_S6_PKS5_S8_S8_S8_PKfflPfPj,(.L_x_1545 - _ZN13group_norm_v218gn_bwd_cuda_kernelI13__nv_bfloat16Li480ELi1ELi32ELi30ELi1024ELb0ELb1ELi32ELi960ELi960ELi4ELb1ELi4ELb0ELb0ELNS_15WgradSyncMethodE3ENS_16CompileConditionILi1000EEEEEvPT_S6_S6_PKS5_S8_S8_S8_PKfflPfPj)
        .other          _ZN13group_norm_v218gn_bwd_cuda_kernelI13__nv_bfloat16Li480ELi1ELi32ELi30ELi1024ELb0ELb1ELi32ELi960ELi960ELi4ELb1ELi4ELb0ELb0ELNS_15WgradSyncMethodE3ENS_16CompileConditionILi1000EEEEEvPT_S6_S6_PKS5_S8_S8_S8_PKfflPfPj,@"STO_CUDA_ENTRY STV_DEFAULT"
_ZN13group_norm_v218gn_bwd_cuda_kernelI13__nv_bfloat16Li480ELi1ELi32ELi30ELi1024ELb0ELb1ELi32ELi960ELi960ELi4ELb1ELi4ELb0ELb0ELNS_15WgradSyncMethodE3ENS_16CompileConditionILi1000EEEEEvPT_S6_S6_PKS5_S8_S8_S8_PKfflPfPj:
.text._ZN13group_norm_v218gn_bwd_cuda_kernelI13__nv_bfloat16Li480ELi1ELi32ELi30ELi1024ELb0ELb1ELi32ELi960ELi960ELi4ELb1ELi4ELb0ELb0ELNS_15WgradSyncMethodE3ENS_16CompileConditionILi1000EEEEEvPT_S6_S6_PKS5_S8_S8_S8_PKfflPfPj:
        /* <DEDUP_REMOVED lines=28> */
.L_x_164:
        /* <DEDUP_REMOVED lines=8> */
.L_x_163:
[----:B------:R-:W-:Y:S05]  /*0240*/  WARPSYNC.ALL ;  /* 0x0000000000007948 */ /* 0x000fea0003800000 */
[----:B------:R-:W-:Y:S06]  /*0250*/  BAR.SYNC.DEFER_BLOCKING 0x0 ;  /* 0x0000000000007b1d */ /* 0x000fec0000010000 */
[----:B------:R-:W-:Y:S05]  /*0260*/  BRA `(.L_x_165) ;  /* 0x0000005800947947 */ /* 0x000fea0003800000 */
.L_x_162:
        /* <DEDUP_REMOVED lines=11> */
[----:B------:R-:W0:Y:S01]  /*0320*/  S2UR UR8, SR_CgaCtaId ;  /* 0x00000000000879c3 */ /* 0x000e220000008800 */
[----:B------:R-:W-:Y:S01]  /*0330*/  UMOV UR4, 0x400 ;  /* 0x0000040000047882 */ /* 0x000fe20000000000 */
[----:B------:R-:W-:Y:S01]  /*0340*/  SHF.L.U32 R5, R5, 0x5, RZ ;  /* 0x0000000505057819 */ /* 0x000fe200000006ff */
[----:B------:R-:W-:Y:S01]  /*0350*/  STL [R1+0x80], R6 ;  /* 0x0000800601007387 */ /* 0x000fe20000100800 */
[----:B------:R-:W-:-:S05]  /*0360*/  SHF.L.U32 R7, R9, 0x2, RZ ;  /* 0x0000000209077819 */ /* 0x000fca00000006ff */
[----:B-1----:R-:W-:-:S06]  /*0370*/  IMAD.WIDE.U32 R2, R7, 0x2, R2 ;  /* 0x0000000207027825 */ /* 0x002fcc00078e0002 */
[----:B------:R-:W2:Y:S01]  /*0380*/  LDG.E.64.CONSTANT R2, desc[UR12][R2.64] ;  /* 0x0000000c02027981 */ /* 0x000ea2000c1e9b00 */
[----:B------:R-:W-:Y:S01]  /*0390*/  UIADD3 UR4, UPT, UPT, UR4, 0x3c00, URZ ;  /* 0x00003c0004047890 */ /* 0x000fe2000fffe0ff */
[----:B------:R-:W-:Y:S02]  /*03a0*/  LOP3.LUT R5, R0, 0x3e0, R5, 0xf8, !PT ;  /* 0x000003e000057812 */ /* 0x000fe400078ef805 */
[----:B------:R-:W-:Y:S02]  /*03b0*/  CS2R R62, SRZ ;  /* 0x00000000003e7805 */ /* 0x000fe4000001ff00 */
[----:B------:R-:W-:Y:S02]  /*03c0*/  SHF.R.U32.HI R8, RZ, 0x1, R8 ;  /* 0x00000001ff087819 */ /* 0x000fe40000011608 */
[----:B------:R-:W-:Y:S02]  /*03d0*/  CS2R R60, SRZ ;  /* 0x00000000003c7805 */ /* 0x000fe4000001ff00 */
[----:B------:R-:W-:-:S02]  /*03e0*/  CS2R R58, SRZ ;  /* 0x00000000003a7805 */ /* 0x000fc4000001ff00 */
[----:B------:R-:W-:Y:S01]  /*03f0*/  CS2R R56, SRZ ;  /* 0x0000000000387805 */ /* 0x000fe2000001ff00 */
[----:B0-----:R-:W-:-:S06]  /*0400*/  ULEA UR4, UR8, UR4, 0x18 ;  /* 0x0000000408047291 */ /* 0x001fcc000f8ec0ff */
[----:B------:R-:W-:Y:S01]  /*0410*/  LEA R4, R0, UR4, 0x3 ;  /* 0x0000000400047c11 */ /* 0x000fe2000f8e18ff */
[----:B------:R-:W-:-:S04]  /*0420*/  UMOV UR4, URZ ;  /* 0x000000ff00047c82 */ /* 0x000fc80008000000 */
[----:B------:R-:W-:-:S05]  /*0430*/  IMAD R4, R9, 0x18, R4 ;  /* 0x0000001809047824 */ /* 0x000fca00078e0204 */
[----:B------:R0:W-:Y:S02]  /*0440*/  STL [R1+0x74], R4 ;  /* 0x0000740401007387 */ /* 0x0001e40000100800 */
[----:B0-----:R-:W-:Y:S01]  /*0450*/  IMAD R4, R8, 0x1e, RZ ;  /* 0x0000001e08047824 */ /* 0x001fe200078e02ff */
[C---:B--2---:R-:W-:Y:S02]  /*0460*/  PRMT R0, R2.reuse, 0x7632, R0 ;  /* 0x0000763202007816 */ /* 0x044fe40000000000 */
[----:B------:R-:W-:Y:S02]  /*0470*/  SHF.L.U32 R6, R2, 0x10, RZ ;  /* 0x0000001002067819 */ /* 0x000fe400000006ff */
[C---:B------:R-:W-:Y:S02]  /*0480*/  PRMT R2, R3.reuse, 0x7632, R2 ;  /* 0x0000763203027816 */ /* 0x040fe40000000002 */
[----:B------:R-:W-:Y:S02]  /*0490*/  SHF.L.U32 R5, R3, 0x10, RZ ;  /* 0x0000001003057819 */ /* 0x000fe400000006ff */
[----:B------:R-:W-:-:S02]  /*04a0*/  IADD3 R3, PT, PT, R7, 0x2, RZ ;  /* 0x0000000207037810 */ /* 0x000fc40007ffe0ff */
[----:B------:R-:W-:Y:S02]  /*04b0*/  LOP3.LUT R7, R7, 0xffff, RZ, 0xc0, !PT ;  /* 0x0000ffff07077812 */ /* 0x000fe400078ec0ff */
[----:B------:R-:W-:Y:S02]  /*04c0*/  LOP3.LUT R3, R3, 0xffff, RZ, 0xc0, !PT ;  /* 0x0000ffff03037812 */ /* 0x000fe400078ec0ff */
[----:B------:R-:W-:Y:S01]  /*04d0*/  SHF.L.U32 R2, R2, 0x10, RZ ;  /* 0x0000001002027819 */ /* 0x000fe200000006ff */
[----:B------:R-:W-:Y:S02]  /*04e0*/  IMAD R7, R7, 0x889, RZ ;  /* 0x0000088907077824 */ /* 0x000fe400078e02ff */
[----:B------:R-:W-:-:S03]  /*04f0*/  IMAD R3, R3, 0x889, RZ ;  /* 0x0000088903037824 */ /* 0x000fc600078e02ff */
[----:B------:R-:W-:Y:S02]  /*0500*/  SHF.R.U32.HI R8, RZ, 0x10, R7 ;  /* 0x00000010ff087819 */ /* 0x000fe40000011607 */
[----:B------:R-:W-:Y:S02]  /*0510*/  SHF.R.U32.HI R7, RZ, 0x10, R3 ;  /* 0x00000010ff077819 */ /* 0x000fe40000011603 */
[----:B------:R-:W-:Y:S01]  /*0520*/  SHF.L.U32 R3, R0, 0x10, RZ ;  /* 0x0000001000037819 */ /* 0x000fe200000006ff */
[----:B------:R0:W-:Y:S04]  /*0530*/  STL [R1+0x7c], R8 ;  /* 0x00007c0801007387 */ /* 0x0001e80000100800 */
[----:B------:R0:W-:Y:S02]  /*0540*/  STL [R1+0x78], R7 ;  /* 0x0000780701007387 */ /* 0x0001e40000100800 */
.L_x_179:
[----:B------:R-:W2:Y:S01]  /*0550*/  LDL R4, [R1+0x80] ;  /* 0x0000800001047983 */ /* 0x000ea20000100800 */
[----:B-1----:R-:W1:Y:S03]  /*0560*/  LDCU.64 UR14, c[0x0][0x3b8] ;  /* 0x00007700ff0e77ac */ /* 0x002e660008000a00 */
[----:B------:R-:W3:Y:S01]  /*0570*/  LDL R0, [R1+0x7c] ;  /* 0x00007c0001007983 */ /* 0x000ee20000100800 */
[----:B------:R-:W-:Y:S02]  /*0580*/  USHF.L.U32 UR10, UR9, 0x6, URZ ;  /* 0x00000006090a7899 */ /* 0x000fe400080006ff */
[----:B0-----:R-:W-:Y:S01]  /*0590*/  MOV R7, UR9 ;  /* 0x0000000900077c02 */ /* 0x001fe20008000f00 */
[----:B------:R-:W-:Y:S01]  /*05a0*/  USHF.L.U64.HI UR8, UR9, 0x6, UR5 ;  /* 0x0000000609087899 */ /* 0x000fe20008010205 */
[----:B------:R-:W0:Y:S01]  /*05b0*/  S2R R12, SR_CTAID.X ;  /* 0x00000000000c7919 */ /* 0x000e220000002500 */
[----:B------:R-:W4:Y:S01]  /*05c0*/  LDCU.64 UR16, c[0x0][0x3a0] ;  /* 0x00007400ff1077ac */ /* 0x000f220008000a00 */
[----:B------:R-:W-:Y:S01]  /*05d0*/  MOV R8, UR10 ;  /* 0x0000000a00087c02 */ /* 0x000fe20008000f00 */
[----:B-----5:R1:W-:Y:S02]  /*05e0*/  STL [R1+0x90], R2 ;  /* 0x0000900201007387 */ /* 0x0203e40000100800 */
[----:B------:R-:W-:Y:S01]  /*05f0*/  MOV R9, UR8 ;  /* 0x0000000800097c02 */ /* 0x000fe20008000f00 */
[----:B------:R-:W-:Y:S01]  /*0600*/  UIMAD UR8, UR5, 0xf0000, URZ ;  /* 0x000f0000050878a4 */ /* 0x000fe2000f8e02ff */
[----:B------:R-:W4:Y:S01]  /*0610*/  LDCU.64 UR10, c[0x0][0x398] ;  /* 0x00007300ff0a77ac */ /* 0x000f220008000a00 */
[----:B-1----:R-:W4:Y:S01]  /*0620*/  LDL R2, [R1+0x78] ;  /* 0x0000780001027983 */ /* 0x002f220000100800 */
[----:B0-----:R-:W-:-:S02]  /*0630*/  SHF.L.U32 R12, R12, 0x5, RZ ;  /* 0x000000050c0c7819 */ /* 0x001fc400000006ff */
[----:B--2---:R-:W-:Y:S02]  /*0640*/  LOP3.LUT R10, R4, 0xffff, RZ, 0xc0, !PT ;  /* 0x0000ffff040a7812 */ /* 0x004fe400078ec0ff */
[----:B------:R-:W0:Y:S03]  /*0650*/  S2R R4, SR_TID.X ;  /* 0x0000000000047919 */ /* 0x000e260000002100 */
[----:B------:R-:W-:-:S04]  /*0660*/  IMAD.WIDE.U32 R10, R10, 0x4, RZ ;  /* 0x000000040a0a7825 */ /* 0x000fc800078e00ff */
[----:B------:R-:W-:Y:S01]  /*0670*/  IMAD.WIDE.U32 R10, R7, 0xf0000, R10 ;  /* 0x000f0000070a7825 */ /* 0x000fe200078e000a */
[----:B0-----:R-:W-:-:S05]  /*0680*/  LOP3.LUT R4, R4, 0xffff, RZ, 0xc0, !PT ;  /* 0x0000ffff04047812 */ /* 0x001fca00078ec0ff */
[----:B------:R-:W-:-:S05]  /*0690*/  IMAD R4, R4, 0x445, RZ ;  /* 0x0000044504047824 */ /* 0x000fca00078e02ff */
[----:B------:R-:W-:-:S04]  /*06a0*/  SHF.R.U32.HI R4, RZ, 0x12, R4 ;  /* 0x00000012ff047819 */ /* 0x000fc80000011604 */
[----:B------:R-:W-:Y:S01]  /*06b0*/  LOP3.LUT R4, R4, 0x3e0, R12, 0xf8, !PT ;  /* 0x000003e004047812 */ /* 0x000fe200078ef80c */
[----:B---3--:R-:W-:-:S04]  /*06c0*/  IMAD.WIDE.U32 R12, R0, 0x2, R8 ;  /* 0x00000002000c7825 */ /* 0x008fc800078e0008 */
[----:B------:R-:W-:Y:S01]  /*06d0*/  IMAD R7, R4, 0x3c0, RZ ;  /* 0x000003c004077824 */ /* 0x000fe200078e02ff */
[----:B------:R-:W-:-:S04]  /*06e0*/  LEA R74, P0, R12, UR14, 0x2 ;  /* 0x0000000e0c4a7c11 */ /* 0x000fc8000f8010ff */
[----:B------:R-:W-:Y:S02]  /*06f0*/  IADD3 R0, P1, PT, R7, R10, RZ ;  /* 0x0000000a07007210 */ /* 0x000fe40007f3e0ff */
[----:B------:R-:W-:Y:S02]  /*0700*/  LEA.HI.X R75, R12, UR15, R13, 0x2, P0 ;  /* 0x0000000f0c4b7c11 */ /* 0x000fe400080f140d */
[----:B------:R-:W-:Y:S01]  /*0710*/  IADD3.X R11, PT, PT, R11, UR8, RZ, P1, !PT ;  /* 0x000000080b0b7c10 */ /* 0x000fe20008ffe4ff */
[----:B------:R-:W0:Y:S01]  /*0720*/  LDCU UR8, c[0x0][0x3c0] ;  /* 0x00007800ff0877ac */ /* 0x000e220008000800 */
[C---:B------:R-:W-:Y:S02]  /*0730*/  SHF.L.U32 R14, R0.reuse, 0x1, RZ ;  /* 0x00000001000e7819 */ /* 0x040fe400000006ff */
[----:B------:R-:W0:Y:S01]  /*0740*/  LDG.E.64.CONSTANT R74, desc[UR12][R74.64] ;  /* 0x0000000c4a4a7981 */ /* 0x000e22000c1e9b00 */
[----:B------:R-:W-:Y:S02]  /*0750*/  SHF.L.U64.HI R4, R0, 0x1, R11 ;  /* 0x0000000100047819 */ /* 0x000fe4000001020b */
[----:B----4-:R-:W-:-:S04]  /*0760*/  IADD3 R10, P0, PT, R14, UR16, RZ ;  /* 0x000000100e0a7c10 */ /* 0x010fc8000ff1e0ff */
[----:B------:R-:W-:Y:S02]  /*0770*/  IADD3.X R11, PT, PT, R4, UR17, RZ, P0, !PT ;  /* 0x00000011040b7c10 */ /* 0x000fe400087fe4ff */
[----:B------:R-:W-:-:S03]  /*0780*/  IADD3 R76, P0, PT, R14, UR10, RZ ;  /* 0x0000000a0e4c7c10 */ /* 0x000fc6000ff1e0ff */
[----:B------:R-:W2:Y:S01]  /*0790*/  LDG.E.64.CONSTANT R50, desc[UR12][R10.64+0x9600] ;  /* 0x0096000c0a327981 */ /* 0x000ea2000c1e9b00 */
[----:B------:R-:W-:-:S03]  /*07a0*/  IADD3.X R77, PT, PT, R4, UR11, RZ, P0, !PT ;  /* 0x0000000b044d7c10 */ /* 0x000fc600087fe4ff */
[----:B------:R-:W3:Y:S04]  /*07b0*/  LDG.E.64.CONSTANT R46, desc[UR12][R10.64+0x8700] ;  /* 0x0087000c0a2e7981 */ /* 0x000ee8000c1e9b00 */
[----:B------:R-:W4:Y:S04]  /*07c0*/  LDG.E.64.CONSTANT R36, desc[UR12][R10.64+0x3c00] ;  /* 0x003c000c0a247981 */ /* 0x000f28000c1e9b00 */
        /* <DEDUP_REMOVED lines=20> */
[----:B------:R1:W-:Y:S04]  /*0910*/  STL [R1+0x68], R14 ;  /* 0x0000680e01007387 */ /* 0x0003e80000100800 */
[----:B------:R-:W4:Y:S04]  /*0920*/  LDG.E.64.CONSTANT R16, desc[UR12][R76.64+0x6900] ;  /* 0x0069000c4c107981 */ /* 0x000f28000c1e9b00 */
[----:B------:R-:W4:Y:S04]  /*0930*/  LDG.E.64.CONSTANT R18, desc[UR12][R76.64+0x7800] ;  /* 0x0078000c4c127981 */ /* 0x000f28000c1e9b00 */
[----:B-1----:R-:W4:Y:S04]  /*0940*/  LDG.E.64.CONSTANT R14, desc[UR12][R76.64+0x5a00] ;  /* 0x005a000c4c0e7981 */ /* 0x002f28000c1e9b00 */
[----:B------:R-:W4:Y:S04]  /*0950*/  LDG.E.64.CONSTANT R20, desc[UR12][R76.64+0x8700] ;  /* 0x0087000c4c147981 */ /* 0x000f28000c1e9b00 */
[----:B------:R-:W4:Y:S04]  /*0960*/  LDG.E.64.CONSTANT R22, desc[UR12][R76.64+0x9600] ;  /* 0x0096000c4c167981 */ /* 0x000f28000c1e9b00 */
[----:B------:R-:W4:Y:S04]  /*0970*/  LDG.E.64.CONSTANT R24, desc[UR12][R76.64+0xa500] ;  /* 0x00a5000c4c187981 */ /* 0x000f28000c1e9b00 */
[----:B------:R-:W4:Y:S04]  /*0980*/  LDG.E.64.CONSTANT R26, desc[UR12][R76.64+0xb400] ;  /* 0x00b4000c4c1a7981 */ /* 0x000f28000c1e9b00 */
[----:B------:R-:W4:Y:S01]  /*0990*/  LDG.E.64.CONSTANT R10, desc[UR12][R76.64+0xc300] ;  /* 0x00c3000c4c0a7981 */ /* 0x000f22000c1e9b00 */
[----:B------:R-:W-:-:S03]  /*09a0*/  IMAD.WIDE.U32 R8, R2, 0x2, R8 ;  /* 0x0000000202087825 */ /* 0x000fc600078e0008 */
[----:B------:R1:W4:Y:S01]  /*09b0*/  LDG.E.64.CONSTANT R48, desc[UR12][R76.64+0xd200] ;  /* 0x00d2000c4c307981 */ /* 0x000322000c1e9b00 */
[----:B------:R-:W-:-:S04]  /*09c0*/  LEA R98, P0, R8, UR14, 0x2 ;  /* 0x0000000e08627c11 */ /* 0x000fc8000f8010ff */
[----:B------:R-:W-:Y:S01]  /*09d0*/  LEA.HI.X R99, R8, UR15, R9, 0x2, P0 ;  /* 0x0000000f08637c11 */ /* 0x000fe200080f1409 */
[----:B------:R1:W-:Y:S01]  /*09e0*/  STL [R1+0x6c], R4 ;  /* 0x00006c0401007387 */ /* 0x0003e20000100800 */
[----:B------:R-:W1:Y:S04]  /*09f0*/  LDCU.64 UR14, c[0x0][0x3c8] ;  /* 0x00007900ff0e77ac */ /* 0x000e680008000a00 */
[----:B------:R-:W4:Y:S01]  /*0a00*/  LDG.E.64.CONSTANT R98, desc[UR12][R98.64] ;  /* 0x0000000c62627981 */ /* 0x000f22000c1e9b00 */
[----:B0-----:R-:W-:-:S06]  /*0a10*/  FADD.FTZ R8, R75, UR8 ;  /* 0x000000084b087e21 */ /* 0x001fcc0008010000 */
[----:B------:R-:W0:Y:S01]  /*0a20*/  MUFU.RSQ R8, R8 ;  /* 0x0000000800087308 */ /* 0x000e220000001400 */
[C---:B--2---:R-:W-:Y:S02]  /*0a30*/  SHF.L.U32 R117, R50.reuse, 0x10, RZ ;  /* 0x0000001032757819 */ /* 0x044fe400000006ff */
[----:B------:R-:W-:Y:S02]  /*0a40*/  PRMT R9, R50, 0x7632, R9 ;  /* 0x0000763232097816 */ /* 0x000fe40000000009 */
[----:B---3--:R-:W-:Y:S02]  /*0a50*/  SHF.L.U32 R121, R46, 0x10, RZ ;  /* 0x000000102e797819 */ /* 0x008fe400000006ff */
[C---:B----4-:R-:W-:Y:S02]  /*0a60*/  PRMT R7, R36.reuse, 0x7632, R7 ;  /* 0x0000763224077816 */ /* 0x050fe40000000007 */
[----:B------:R-:W-:Y:S02]  /*0a70*/  SHF.L.U32 R78, R36, 0x10, RZ ;  /* 0x00000010244e7819 */ /* 0x000fe400000006ff */
[----:B------:R-:W-:-:S02]  /*0a80*/  SHF.L.U32 R125, R42, 0x10, RZ ;  /* 0x000000102a7d7819 */ /* 0x000fc400000006ff */
[----:B------:R-:W-:Y:S02]  /*0a90*/  PRMT R36, R46, 0x7632, R36 ;  /* 0x000076322e247816 */ /* 0x000fe40000000024 */
[C---:B------:R-:W-:Y:S02]  /*0aa0*/  SHF.L.U32 R123, R44.reuse, 0x10, RZ ;  /* 0x000000102c7b7819 */ /* 0x040fe400000006ff */
[----:B------:R-:W-:Y:S02]  /*0ab0*/  PRMT R113, R44, 0x7632, R113 ;  /* 0x000076322c717816 */ /* 0x000fe40000000071 */
[----:B------:R-:W-:Y:S02]  /*0ac0*/  SHF.L.U32 R107, R54, 0x10, RZ ;  /* 0x00000010366b7819 */ /* 0x000fe400000006ff */
[----:B------:R-:W-:Y:S02]  /*0ad0*/  PRMT R87, R42, 0x7632, R87 ;  /* 0x000076322a577816 */ /* 0x000fe40000000057 */
[----:B------:R-:W-:-:S02]  /*0ae0*/  SHF.L.U32 R109, R64, 0x10, RZ ;  /* 0x00000010406d7819 */ /* 0x000fc400000006ff */
[----:B------:R-:W-:Y:S02]  /*0af0*/  PRMT R0, R54, 0x7632, R0 ;  /* 0x0000763236007816 */ /* 0x000fe40000000000 */
[----:B------:R-:W-:Y:S02]  /*0b00*/  SHF.L.U32 R111, R66, 0x10, RZ ;  /* 0x00000010426f7819 */ /* 0x000fe400000006ff */
[C---:B------:R-:W-:Y:S02]  /*0b10*/  PRMT R101, R28.reuse, 0x7632, R101 ;  /* 0x000076321c657816 */ /* 0x040fe40000000065 */
[----:B------:R-:W-:Y:S02]  /*0b20*/  SHF.L.U32 R105, R28, 0x10, RZ ;  /* 0x000000101c697819 */ /* 0x000fe400000006ff */
[C---:B------:R-:W-:Y:S02]  /*0b30*/  PRMT R103, R30.reuse, 0x7632, R103 ;  /* 0x000076321e677816 */ /* 0x040fe40000000067 */
[----:B------:R-:W-:-:S02]  /*0b40*/  SHF.L.U32 R79, R30, 0x10, RZ ;  /* 0x000000101e4f7819 */ /* 0x000fc400000006ff */
[C---:B------:R-:W-:Y:S02]  /*0b50*/  PRMT R89, R32.reuse, 0x7632, R89 ;  /* 0x0000763220597816 */ /* 0x040fe40000000059 */
[----:B------:R-:W-:Y:S02]  /*0b60*/  SHF.L.U32 R80, R32, 0x10, RZ ;  /* 0x0000001020507819 */ /* 0x000fe400000006ff */
[C---:B------:R-:W-:Y:S02]  /*0b70*/  PRMT R85, R34.reuse, 0x7632, R85 ;  /* 0x0000763222557816 */ /* 0x040fe40000000055 */
[----:B-1----:R-:W-:Y:S02]  /*0b80*/  SHF.L.U32 R77, R34, 0x10, RZ ;  /* 0x00000010224d7819 */ /* 0x002fe400000006ff */
[----:B------:R-:W-:Y:S02]  /*0b90*/  PRMT R81, R38, 0x7632, R81 ;  /* 0x0000763226517816 */ /* 0x000fe40000000051 */
[----:B------:R-:W-:-:S02]  /*0ba0*/  PRMT R28, R64, 0x7632, R28 ;  /* 0x00007632401c7816 */ /* 0x000fc4000000001c */
[----:B------:R-:W-:Y:S02]  /*0bb0*/  PRMT R83, R40, 0x7632, R83 ;  /* 0x0000763228537816 */ /* 0x000fe40000000053 */
[----:B------:R-:W-:Y:S01]  /*0bc0*/  PRMT R30, R66, 0x7632, R30 ;  /* 0x00007632421e7816 */ /* 0x000fe2000000001e */
[----:B------:R-:W-:Y:S01]  /*0bd0*/  FADD.FTZ R66, -R74, R117 ;  /* 0x000000754a427221 */ /* 0x000fe20000010100 */
[----:B------:R-:W-:Y:S01]  /*0be0*/  PRMT R32, R68, 0x7632, R32 ;  /* 0x0000763244207816 */ /* 0x000fe20000000020 */
[----:B------:R-:W-:Y:S01]  /*0bf0*/  FADD.FTZ R64, -R74, R121 ;  /* 0x000000794a407221 */ /* 0x000fe20000010100 */
[----:B------:R-:W-:Y:S02]  /*0c00*/  SHF.L.U32 R38, R38, 0x10, RZ ;  /* 0x0000001026267819 */ /* 0x000fe400000006ff */
[----:B------:R-:W-:Y:S01]  /*0c10*/  PRMT R34, R70, 0x7632, R34 ;  /* 0x0000763246227816 */ /* 0x000fe20000000022 */
[----:B------:R-:W-:Y:S01]  /*0c20*/  FADD.FTZ R54, -R74, R109 ;  /* 0x0000006d4a367221 */ /* 0x000fe20000010100 */
[----:B------:R-:W-:Y:S01]  /*0c30*/  SHF.L.U32 R119, R68, 0x10, RZ ;  /* 0x0000001044777819 */ /* 0x000fe200000006ff */
[----:B------:R-:W-:Y:S01]  /*0c40*/  FADD.FTZ R68, -R74, R125 ;  /* 0x0000007d4a447221 */ /* 0x000fe20000010100 */
[----:B------:R-:W-:Y:S01]  /*0c50*/  SHF.L.U32 R115, R70, 0x10, RZ ;  /* 0x0000001046737819 */ /* 0x000fe200000006ff */
[C---:B------:R-:W-:Y:S01]  /*0c60*/  FADD.FTZ R70, -R74.reuse, R123 ;  /* 0x0000007b4a467221 */ /* 0x040fe20000010100 */
[----:B------:R-:W-:Y:S01]  /*0c70*/  SHF.L.U32 R7, R7, 0x10, RZ ;  /* 0x0000001007077819 */ /* 0x000fe200000006ff */
[C---:B------:R-:W-:Y:S01]  /*0c80*/  FADD.FTZ R46, -R74.reuse, R111 ;  /* 0x0000006f4a2e7221 */ /* 0x040fe20000010100 */
[----:B------:R-:W-:Y:S01]  /*0c90*/  SHF.L.U32 R117, R9, 0x10, RZ ;  /* 0x0000001009757819 */ /* 0x000fe200000006ff */
[C---:B------:R-:W-:Y:S01]  /*0ca0*/  FADD.FTZ R9, -R74.reuse, R107 ;  /* 0x0000006b4a097221 */ /* 0x040fe20000010100 */
[----:B------:R-:W-:Y:S01]  /*0cb0*/  SHF.L.U32 R113, R113, 0x10, RZ ;  /* 0x0000001071717819 */ /* 0x000fe200000006ff */
[----:B------:R-:W-:Y:S01]  /*0cc0*/  FADD.FTZ R105, -R74, R105 ;  /* 0x000000694a697221 */ /* 0x000fe20000010100 */
[----:B------:R-:W-:-:S02]  /*0cd0*/  SHF.L.U32 R121, R36, 0x10, RZ ;  /* 0x0000001024797819 */ /* 0x000fc400000006ff */
[----:B------:R-:W-:Y:S02]  /*0ce0*/  SHF.L.U32 R76, R40, 0x10, RZ ;  /* 0x00000010284c7819 */ /* 0x000fe400000006ff */
[----:B------:R-:W-:Y:S02]  /*0cf0*/  SHF.L.U32 R101, R101, 0x10, RZ ;  /* 0x0000001065657819 */ /* 0x000fe400000006ff */
[----:B------:R-:W-:Y:S02]  /*0d00*/  SHF.L.U32 R103, R103, 0x10, RZ ;  /* 0x0000001067677819 */ /* 0x000fe400000006ff */
[----:B------:R-:W-:Y:S02]  /*0d10*/  SHF.L.U32 R89, R89, 0x10, RZ ;  /* 0x0000001059597819 */ /* 0x000fe400000006ff */
[----:B------:R-:W-:Y:S02]  /*0d20*/  SHF.L.U32 R85, R85, 0x10, RZ ;  /* 0x0000001055557819 */ /* 0x000fe400000006ff */
        /* <DEDUP_REMOVED lines=8> */
[C---:B------:R-:W-:Y:S02]  /*0db0*/  PRMT R50, R72.reuse, 0x7632, R50 ;  /* 0x0000763248327816 */ /* 0x040fe40000000032 */
[----:B------:R-:W-:Y:S01]  /*0dc0*/  SHF.L.U32 R75, R72, 0x10, RZ ;  /* 0x00000010484b7819 */ /* 0x000fe200000006ff */
[C---:B------:R-:W-:Y:S01]  /*0dd0*/  FADD.FTZ R72, -R74.reuse, R38 ;  /* 0x000000264a487221 */ /* 0x040fe20000010100 */
[C---:B------:R-:W-:Y:S01]  /*0de0*/  FADD.FTZ R38, -R74.reuse, R7 ;  /* 0x000000074a267221 */ /* 0x040fe20000010100 */
[----:B------:R-:W-:Y:S01]  /*0df0*/  FADD.FTZ R79, -R74, R79 ;  /* 0x0000004f4a4f7221 */ /* 0x000fe20000010100 */
[----:B0-----:R-:W-:Y:S01]  /*0e00*/  FMUL.FTZ R2, R8, R105 ;  /* 0x0000006908027220 */ /* 0x001fe20000410000 */
[C---:B------:R-:W-:Y:S01]  /*0e10*/  FADD.FTZ R30, -R74.reuse, R113 ;  /* 0x000000714a1e7221 */ /* 0x040fe20000010100 */
        /* <DEDUP_REMOVED lines=23> */
[----:B------:R-:W-:Y:S01]  /*0f90*/  FFMA.FTZ R62, R2, R75, R62 ;  /* 0x0000004b023e7223 */ /* 0x000fe2000001003e */
[----:B------:R-:W-:Y:S01]  /*0fa0*/  FMUL.FTZ R120, R8, R79 ;  /* 0x0000004f08787220 */ /* 0x000fe20000410000 */
[----:B------:R-:W-:-:S02]  /*0fb0*/  PRMT R84, R12, 0x7632, R84 ;  /* 0x000076320c547816 */ /* 0x000fc40000000054 */
[----:B------:R-:W-:Y:S01]  /*0fc0*/  SHF.L.U32 R87, R12, 0x10, RZ ;  /* 0x000000100c577819 */ /* 0x000fe200000006ff */
[----:B------:R-:W-:Y:S01]  /*0fd0*/  FMUL.FTZ R118, R8, R80 ;  /* 0x0000005008767220 */ /* 0x000fe20000410000 */
[----:B------:R-:W-:Y:S01]  /*0fe0*/  SHF.L.U32 R109, R92, 0x10, RZ ;  /* 0x000000105c6d7819 */ /* 0x000fe200000006ff */
[----:B------:R-:W-:Y:S01]  /*0ff0*/  FFMA.FTZ R62, R120, R90, R62 ;  /* 0x0000005a783e7223 */ /* 0x000fe2000001003e */
[C---:B------:R-:W-:Y:S02]  /*1000*/  PRMT R12, R52.reuse, 0x7632, R12 ;  /* 0x00007632340c7816 */ /* 0x040fe4000000000c */
[----:B------:R-:W-:Y:S01]  /*1010*/  SHF.L.U32 R4, R52, 0x10, RZ ;  /* 0x0000001034047819 */ /* 0x000fe200000006ff */
[----:B------:R-:W-:Y:S01]  /*1020*/  FADD.FTZ R52, R63, R90 ;  /* 0x0000005a3f347221 */ /* 0x000fe20000010000 */
[----:B------:R-:W-:Y:S01]  /*1030*/  PRMT R82, R94, 0x7632, R82 ;  /* 0x000076325e527816 */ /* 0x000fe20000000052 */
[----:B------:R-:W-:Y:S01]  /*1040*/  FFMA.FTZ R79, R118, R109, R62 ;  /* 0x0000006d764f7223 */ /* 0x000fe2000001003e */
[----:B------:R-:W-:Y:S01]  /*1050*/  SHF.L.U32 R94, R94, 0x10, RZ ;  /* 0x000000105e5e7819 */ /* 0x000fe200000006ff */
[----:B------:R-:W-:Y:S01]  /*1060*/  FADD.FTZ R63, R52, R109 ;  /* 0x0000006d343f7221 */ /* 0x000fe20000010000 */
[----:B------:R-:W-:Y:S01]  /*1070*/  FMUL.FTZ R116, R8, R77 ;  /* 0x0000004d08747220 */ /* 0x000fe20000410000 */
[----:B------:R-:W-:Y:S01]  /*1080*/  SHF.L.U32 R89, R96, 0x10, RZ ;  /* 0x0000001060597819 */ /* 0x000fe200000006ff */
[----:B------:R-:W-:Y:S01]  /*1090*/  FMUL.FTZ R114, R8, R78 ;  /* 0x0000004e08727220 */ /* 0x000fe20000410000 */
[----:B------:R-:W-:Y:S01]  /*10a0*/  SHF.L.U32 R110, R74, 0x10, RZ ;  /* 0x000000104a6e7819 */ /* 0x000fe200000006ff */
[----:B------:R-:W-:Y:S01]  /*10b0*/  FADD.FTZ R62, R63, R94 ;  /* 0x0000005e3f3e7221 */ /* 0x000fe20000010000 */
[----:B------:R-:W-:Y:S01]  /*10c0*/  FFMA.FTZ R74, R116, R94, R79 ;  /* 0x0000005e744a7223 */ /* 0x000fe2000001004f */
[----:B------:R-:W-:-:S02]  /*10d0*/  FMUL.FTZ R112, R8, R72 ;  /* 0x0000004808707220 */ /* 0x000fc40000410000 */
[----:B------:R-:W-:Y:S01]  /*10e0*/  FADD.FTZ R62, R62, R89 ;  /* 0x000000593e3e7221 */ /* 0x000fe20000010000 */
[----:B------:R-:W-:Y:S01]  /*10f0*/  FFMA.FTZ R74, R114, R89, R74 ;  /* 0x00000059724a7223 */ /* 0x000fe2000001004a */
[----:B------:R-:W-:Y:S01]  /*1100*/  FMUL.FTZ R123, R8, R101 ;  /* 0x00000065087b7220 */ /* 0x000fe20000410000 */
[----:B------:R-:W-:Y:S01]  /*1110*/  SHF.L.U32 R101, R14, 0x10, RZ ;  /* 0x000000100e657819 */ /* 0x000fe200000006ff */
[----:B------:R-:W-:Y:S01]  /*1120*/  FMUL.FTZ R76, R8, R76 ;  /* 0x0000004c084c7220 */ /* 0x000fe20000410000 */
[----:B------:R-:W-:Y:S01]  /*1130*/  FADD.FTZ R72, R62, R87 ;  /* 0x000000573e487221 */ /* 0x000fe20000010000 */
[----:B------:R-:W-:Y:S01]  /*1140*/  FFMA.FTZ R74, R112, R87, R74 ;  /* 0x00000057704a7223 */ /* 0x000fe2000001004a */
[----:B------:R-:W-:Y:S01]  /*1150*/  PRMT R81, R92, 0x7632, R81 ;  /* 0x000076325c517816 */ /* 0x000fe20000000051 */
[----:B------:R-:W-:Y:S01]  /*1160*/  FMUL.FTZ R68, R8, R68 ;  /* 0x0000004408447220 */ /* 0x000fe20000410000 */
[----:B------:R-:W-:Y:S01]  /*1170*/  SHF.L.U32 R92, R16, 0x10, RZ ;  /* 0x00000010105c7819 */ /* 0x000fe200000006ff */
[----:B------:R-:W-:Y:S01]  /*1180*/  FADD.FTZ R77, R72, R101 ;  /* 0x00000065484d7221 */ /* 0x000fe20000010000 */
[----:B------:R-:W-:Y:S01]  /*1190*/  FFMA.FTZ R79, R76, R101, R74 ;  /* 0x000000654c4f7223 */ /* 0x000fe2000001004a */
        /* <DEDUP_REMOVED lines=9> */
[----:B------:R-:W-:Y:S01]  /*1230*/  PRMT R85, R14, 0x7632, R85 ;  /* 0x000076320e557816 */ /* 0x000fe20000000055 */
[----:B------:R-:W-:Y:S01]  /*1240*/  FMUL.FTZ R66, R8, R66 ;  /* 0x0000004208427220 */ /* 0x000fe20000410000 */
[----:B------:R-:W-:Y:S01]  /*1250*/  SHF.L.U32 R88, R22, 0x10, RZ ;  /* 0x0000001016587819 */ /* 0x000fe200000006ff */
[----:B------:R-:W-:Y:S01]  /*1260*/  FADD.FTZ R77, R77, R96 ;  /* 0x000000604d4d7221 */ /* 0x000fe20000010000 */
[----:B------:R-:W-:Y:S01]  /*1270*/  FFMA.FTZ R103, R64, R96, R79 ;  /* 0x0000006040677223 */ /* 0x000fe2000001004f */
[----:B------:R-:W-:-:S02]  /*1280*/  PRMT R86, R16, 0x7632, R86 ;  /* 0x0000763210567816 */ /* 0x000fc40000000056 */
[----:B------:R-:W-:Y:S02]  /*1290*/  PRMT R16, R18, 0x7632, R16 ;  /* 0x0000763212107816 */ /* 0x000fe40000000010 */
[----:B------:R-:W-:Y:S01]  /*12a0*/  SHF.L.U32 R62, R85, 0x10, RZ ;  /* 0x00000010553e7819 */ /* 0x000fe200000006ff */
[----:B------:R-:W-:Y:S01]  /*12b0*/  FMUL.FTZ R85, R6, R101 ;  /* 0x0000006506557220 */ /* 0x000fe20000410000 */
[----:B------:R-:W-:Y:S01]  /*12c0*/  PRMT R18, R20, 0x7632, R18 ;  /* 0x0000763214127816 */ /* 0x000fe20000000012 */
[----:B------:R-:W-:Y:S01]  /*12d0*/  FADD.FTZ R101, R77, R88 ;  /* 0x000000584d657221 */ /* 0x000fe20000010000 */
[----:B------:R-:W-:Y:S01]  /*12e0*/  SHF.L.U32 R100, R24, 0x10, RZ ;  /* 0x0000001018647819 */ /* 0x000fe200000006ff */
[----:B------:R-:W-:Y:S01]  /*12f0*/  FFMA.FTZ R103, R66, R88, R103 ;  /* 0x0000005842677223 */ /* 0x000fe20000010067 */
[----:B------:R-:W-:Y:S01]  /*1300*/  FMUL.FTZ R104, R8, R9 ;  /* 0x0000000908687220 */ /* 0x000fe20000410000 */
[----:B------:R-:W-:Y:S01]  /*1310*/  PRMT R20, R22, 0x7632, R20 ;  /* 0x0000763216147816 */ /* 0x000fe20000000014 */
[----:B------:R-:W-:Y:S01]  /*1320*/  FMUL.FTZ R54, R8, R54 ;  /* 0x0000003608367220 */ /* 0x000fe20000410000 */
[----:B------:R-:W-:-:S02]  /*1330*/  SHF.L.U32 R125, R26, 0x10, RZ ;  /* 0x000000101a7d7819 */ /* 0x000fc400000006ff */
[----:B------:R-:W-:Y:S01]  /*1340*/  SHF.L.U32 R80, R16, 0x10, RZ ;  /* 0x0000001010507819 */ /* 0x000fe200000006ff */
[----:B------:R-:W-:Y:S01]  /*1350*/  FADD.FTZ R16, R101, R100 ;  /* 0x0000006465107221 */ /* 0x000fe20000010000 */
[----:B------:R-:W-:Y:S01]  /*1360*/  SHF.L.U32 R78, R18, 0x10, RZ ;  /* 0x00000010124e7819 */ /* 0x000fe200000006ff */
[----:B------:R-:W-:Y:S01]  /*1370*/  FFMA.FTZ R18, R104, R100, R103 ;  /* 0x0000006468127223 */ /* 0x000fe20000010067 */
[----:B------:R-:W-:Y:S01]  /*1380*/  PRMT R22, R24, 0x7632, R22 ;  /* 0x0000763218167816 */ /* 0x000fe20000000016 */
[----:B------:R-:W-:Y:S01]  /*1390*/  STL [R1+0x10], R2 ;  /* 0x0000100201007387 */ /* 0x000fe20000100800 */
[----:B------:R-:W-:Y:S02]  /*13a0*/  PRMT R24, R26, 0x7632, R24 ;  /* 0x000076321a187816 */ /* 0x000fe40000000018 */
[C---:B------:R-:W-:Y:S01]  /*13b0*/  PRMT R26, R10.reuse, 0x7632, R26 ;  /* 0x000076320a1a7816 */ /* 0x040fe2000000001a */
[----:B------:R-:W-:Y:S01]  /*13c0*/  STL [R1+0x38], R123 ;  /* 0x0000387b01007387 */ /* 0x000fe20000100800 */
[----:B------:R-:W-:Y:S01]  /*13d0*/  SHF.L.U32 R10, R10, 0x10, RZ ;  /* 0x000000100a0a7819 */ /* 0x000fe200000006ff */
[----:B------:R-:W-:Y:S01]  /*13e0*/  FADD.FTZ R16, R16, R125 ;  /* 0x0000007d10107221 */ /* 0x000fe20000010000 */
[----:B------:R-:W-:Y:S01]  /*13f0*/  SHF.L.U32 R50, R50, 0x10, RZ ;  /* 0x0000001032327819 */ /* 0x000fe200000006ff */
[----:B------:R0:W-:Y:S01]  /*1400*/  STL [R1+0x70], R4 ;  /* 0x0000700401007387 */ /* 0x0001e20000100800 */
[----:B------:R-:W-:Y:S01]  /*1410*/  FFMA.FTZ R18, R54, R125, R18 ;  /* 0x0000007d36127223 */ /* 0x000fe20000010012 */
[----:B------:R-:W-:Y:S01]  /*1420*/  FMUL.FTZ R75, R6, R75 ;  /* 0x0000004b064b7220 */ /* 0x000fe20000410000 */
[----:B------:R-:W-:Y:S01]  /*1430*/  FADD.FTZ R16, R16, R10 ;  /* 0x0000000a10107221 */ /* 0x000fe20000010000 */
[----:B------:R-:W-:Y:S01]  /*1440*/  FMUL.FTZ R122, R6, R10 ;  /* 0x0000000a067a7220 */ /* 0x000fe20000410000 */
[----:B------:R-:W-:Y:S01]  /*1450*/  FMUL.FTZ R74, R3, R50 ;  /* 0x00000032034a7220 */ /* 0x000fe20000410000 */
[----:B0-----:R-:W-:Y:S01]  /*1460*/  FMUL.FTZ R4, R8, R46 ;  /* 0x0000002e08047220 */ /* 0x001fe20000410000 */
[----:B------:R-:W-:-:S03]  /*1470*/  FADD.FTZ R61, R50, R61 ;  /* 0x0000003d323d7221 */ /* 0x000fc60000010000 */
[----:B------:R-:W-:Y:S01]  /*1480*/  FFMA.FTZ R18, R4, R10, R18 ;  /* 0x0000000a04127223 */ /* 0x000fe20000010012 */
[----:B------:R-:W-:Y:S01]  /*1490*/  FFMA.FTZ R10, R2, R75, RZ ;  /* 0x0000004b020a7223 */ /* 0x000fe200000100ff */
[C---:B------:R-:W-:Y:S01]  /*14a0*/  FFMA.FTZ R60, R123.reuse, R50, R60 ;  /* 0x000000327b3c7223 */ /* 0x040fe2000001003c */
[----:B------:R-:W-:Y:S01]  /*14b0*/  FMUL.FTZ R50, R8, R44 ;  /* 0x0000002c08327220 */ /* 0x000fe20000410000 */
[----:B------:R-:W-:Y:S01]  /*14c0*/  FMUL.FTZ R111, R6, R90 ;  /* 0x0000005a066f7220 */ /* 0x000fe20000410000 */
[----:B------:R-:W-:Y:S01]  /*14d0*/  FFMA.FTZ R10, R123, R74, R10 ;  /* 0x0000004a7b0a7223 */ /* 0x000fe2000001000a */
[----:B------:R-:W-:Y:S01]  /*14e0*/  FADD.FTZ R46, RZ, R75 ;  /* 0x0000004bff2e7221 */ /* 0x000fe20000010000 */
[----:B------:R-:W-:Y:S01]  /*14f0*/  FADD.FTZ R61, R61, R110 ;  /* 0x0000006e3d3d7221 */ /* 0x000fe20000010000 */
[-C--:B------:R-:W-:Y:S01]  /*1500*/  FFMA.FTZ R60, R50, R110.reuse, R60 ;  /* 0x0000006e323c7223 */ /* 0x080fe2000001003c */
        /* <DEDUP_REMOVED lines=8> */
[-C--:B------:R-:W-:Y:S01]  /*1590*/  FFMA.FTZ R60, R46, R108.reuse, R60 ;  /* 0x0000006c2e3c7223 */ /* 0x080fe2000001003c */
[----:B------:R-:W-:Y:S01]  /*15a0*/  FMUL.FTZ R108, R3, R108 ;  /* 0x0000006c036c7220 */ /* 0x000fe20000410000 */
[----:B------:R-:W-:Y:S01]  /*15b0*/  FFMA.FTZ R10, R118, R109, R10 ;  /* 0x0000006d760a7223 */ /* 0x000fe2000001000a */
[----:B------:R-:W-:Y:S01]  /*15c0*/  SHF.L.U32 R82, R82, 0x10, RZ ;  /* 0x0000001052527819 */ /* 0x000fe200000006ff */
[----:B------:R-:W-:Y:S01]  /*15d0*/  FMUL.FTZ R107, R6, R94 ;  /* 0x0000005e066b7220 */ /* 0x000fe20000410000 */
[----:B------:R-:W-:Y:S01]  /*15e0*/  STL [R1+0x64], R120 ;  /* 0x0000647801007387 */ /* 0x000fe20000100800 */
[----:B------:R-:W-:Y:S01]  /*15f0*/  FFMA.FTZ R10, R46, R108, R10 ;  /* 0x0000006c2e0a7223 */ /* 0x000fe2000001000a */
[----:B------:R-:W-:-:S02]  /*1600*/  FMUL.FTZ R42, R8, R40 ;  /* 0x00000028082a7220 */ /* 0x000fc40000410000 */
[----:B------:R-:W-:Y:S01]  /*1610*/  STL [R1+0x60], R118 ;  /* 0x0000607601007387 */ /* 0x000fe20000100800 */
[----:B------:R-:W-:Y:S01]  /*1620*/  FMUL.FTZ R90, R3, R82 ;  /* 0x00000052035a7220 */ /* 0x000fe20000410000 */
[----:B------:R-:W-:Y:S02]  /*1630*/  FFMA.FTZ R10, R116, R107, R10 ;  /* 0x0000006b740a7223 */ /* 0x000fe4000001000a */
[----:B------:R-:W-:Y:S01]  /*1640*/  STL [R1+0x5c], R116 ;  /* 0x00005c7401007387 */ /* 0x000fe20000100800 */
[----:B------:R-:W-:-:S03]  /*1650*/  SHF.L.U32 R52, R83, 0x10, RZ ;  /* 0x0000001053347819 */ /* 0x000fc600000006ff */
[----:B------:R-:W-:Y:S01]  /*1660*/  STL [R1+0x58], R114 ;  /* 0x0000587201007387 */ /* 0x000fe20000100800 */
[----:B------:R-:W-:-:S03]  /*1670*/  FMUL.FTZ R89, R6, R89 ;  /* 0x0000005906597220 */ /* 0x000fc60000410000 */
[----:B------:R-:W-:Y:S01]  /*1680*/  STL [R1+0x54], R112 ;  /* 0x0000547001007387 */ /* 0x000fe20000100800 */
[----:B------:R-:W-:-:S03]  /*1690*/  FFMA.FTZ R10, R42, R90, R10 ;  /* 0x0000005a2a0a7223 */ /* 0x000fc6000001000a */
[----:B------:R-:W-:Y:S04]  /*16a0*/  STL [R1+0x50], R76 ;  /* 0x0000504c01007387 */ /* 0x000fe80000100800 */
[----:B------:R-:W-:Y:S01]  /*16b0*/  STL [R1+0x4c], R68 ;  /* 0x00004c4401007387 */ /* 0x000fe20000100800 */
[----:B------:R-:W-:-:S03]  /*16c0*/  FMUL.FTZ R77, R6, R88 ;  /* 0x00000058064d7220 */ /* 0x000fc60000410000 */
[----:B------:R-:W-:Y:S01]  /*16d0*/  STL [R1+0x48], R70 ;  /* 0x0000484601007387 */ /* 0x000fe20000100800 */
[----:B------:R-:W-:-:S03]  /*16e0*/  FMUL.FTZ R40, R8, R38 ;  /* 0x0000002608287220 */ /* 0x000fc60000410000 */
[----:B------:R-:W-:Y:S01]  /*16f0*/  STL [R1+0x44], R64 ;  /* 0x0000444001007387 */ /* 0x000fe20000100800 */
[----:B------:R-:W-:Y:S01]  /*1700*/  FMUL.FTZ R88, R3, R52 ;  /* 0x0000003403587220 */ /* 0x000fe20000410000 */
[----:B------:R-:W-:Y:S02]  /*1710*/  FFMA.FTZ R10, R114, R89, R10 ;  /* 0x00000059720a7223 */ /* 0x000fe4000001000a */
[----:B------:R-:W-:Y:S04]  /*1720*/  STL [R1+0x40], R66 ;  /* 0x0000404201007387 */ /* 0x000fe80000100800 */
[----:B------:R-:W-:Y:S01]  /*1730*/  STL [R1+0x3c], R104 ;  /* 0x00003c6801007387 */ /* 0x000fe20000100800 */
[----:B------:R-:W-:-:S03]  /*1740*/  SHF.L.U32 R84, R84, 0x10, RZ ;  /* 0x0000001054547819 */ /* 0x000fc600000006ff */
[----:B------:R-:W-:Y:S01]  /*1750*/  STL [R1+0x34], R54 ;  /* 0x0000343601007387 */ /* 0x000fe20000100800 */
[----:B------:R-:W-:-:S03]  /*1760*/  FMUL.FTZ R87, R6, R87 ;  /* 0x0000005706577220 */ /* 0x000fc60000410000 */
[----:B------:R-:W-:Y:S01]  /*1770*/  STL [R1+0x30], R4 ;  /* 0x0000300401007387 */ /* 0x000fe20000100800 */
[----:B------:R-:W-:-:S03]  /*1780*/  FFMA.FTZ R10, R40, R88, R10 ;  /* 0x00000058280a7223 */ /* 0x000fc6000001000a */
[----:B------:R-:W2:Y:S04]  /*1790*/  LDL.LU R2, [R1+0x90] ;  /* 0x0000900001027983 */ /* 0x000ea80000300800 */
[----:B------:R-:W-:Y:S01]  /*17a0*/  STL [R1+0x88], R75 ;  /* 0x0000884b01007387 */ /* 0x000fe20000100800 */
[----:B------:R-:W-:-:S03]  /*17b0*/  SHF.L.U32 R63, R86, 0x10, RZ ;  /* 0x00000010563f7819 */ /* 0x000fc600000006ff */
[----:B------:R-:W-:Y:S01]  /*17c0*/  STL [R1+0x1c], R50 ;  /* 0x00001c3201007387 */ /* 0x000fe20000100800 */
[----:B------:R-:W-:Y:S01]  /*17d0*/  FADD.FTZ R61, R61, R82 ;  /* 0x000000523d3d7221 */ /* 0x000fe20000010000 */
[----:B------:R-:W-:Y:S02]  /*17e0*/  FFMA.FTZ R60, R42, R82, R60 ;  /* 0x000000522a3c7223 */ /* 0x000fe4000001003c */
[----:B------:R-:W-:Y:S01]  /*17f0*/  STL [R1+0x8c], R74 ;  /* 0x00008c4a01007387 */ /* 0x000fe20000100800 */
[----:B------:R-:W-:Y:S01]  /*1800*/  FMUL.FTZ R86, R3, R84 ;  /* 0x0000005403567220 */ /* 0x000fe20000410000 */
[----:B------:R-:W-:Y:S02]  /*1810*/  FFMA.FTZ R10, R112, R87, R10 ;  /* 0x00000057700a7223 */ /* 0x000fe4000001000a */
[----:B------:R-:W-:Y:S04]  /*1820*/  STL [R1+0x20], R46 ;  /* 0x0000202e01007387 */ /* 0x000fe80000100800 */
[----:B------:R0:W-:Y:S01]  /*1830*/  STL [R1+0x24], R42 ;  /* 0x0000242a01007387 */ /* 0x0001e20000100800 */
[----:B------:R-:W-:Y:S01]  /*1840*/  FADD.FTZ R61, R61, R52 ;  /* 0x000000343d3d7221 */ /* 0x000fe20000010000 */
[----:B------:R-:W-:Y:S01]  /*1850*/  FFMA.FTZ R60, R40, R52, R60 ;  /* 0x00000034283c7223 */ /* 0x000fe2000001003c */
[----:B0-----:R-:W-:Y:S01]  /*1860*/  FMUL.FTZ R42, R8, R36 ;  /* 0x00000024082a7220 */ /* 0x001fe20000410000 */
[----:B------:R0:W-:Y:S03]  /*1870*/  STL [R1+0x28], R40 ;  /* 0x0000282801007387 */ /* 0x0001e60000100800 */
[C---:B------:R-:W-:Y:S01]  /*1880*/  FFMA.FTZ R10, R42.reuse, R86, R10 ;  /* 0x000000562a0a7223 */ /* 0x040fe2000001000a */
[----:B------:R-:W-:Y:S01]  /*1890*/  FADD.FTZ R61, R61, R84 ;  /* 0x000000543d3d7221 */ /* 0x000fe20000010000 */
[----:B------:R-:W-:Y:S01]  /*18a0*/  FFMA.FTZ R60, R42, R84, R60 ;  /* 0x000000542a3c7223 */ /* 0x000fe2000001003c */
[----:B------:R-:W-:Y:S01]  /*18b0*/  FMUL.FTZ R84, R3, R62 ;  /* 0x0000003e03547220 */ /* 0x000fe20000410000 */
[----:B------:R-:W-:Y:S01]  /*18c0*/  FFMA.FTZ R10, R76, R85, R10 ;  /* 0x000000554c0a7223 */ /* 0x000fe2000001000a */
[----:B0-----:R-:W-:Y:S01]  /*18d0*/  FMUL.FTZ R40, R8, R34 ;  /* 0x0000002208287220 */ /* 0x001fe20000410000 */
[----:B------:R-:W-:Y:S01]  /*18e0*/  FMUL.FTZ R83, R6, R92 ;  /* 0x0000005c06537220 */ /* 0x000fe20000410000 */
[----:B------:R0:W-:Y:S02]  /*18f0*/  STL [R1+0x2c], R42 ;  /* 0x00002c2a01007387 */ /* 0x0001e40000100800 */
[C---:B------:R-:W-:Y:S01]  /*1900*/  FFMA.FTZ R10, R40.reuse, R84, R10 ;  /* 0x00000054280a7223 */ /* 0x040fe2000001000a */
[----:B------:R-:W-:Y:S01]  /*1910*/  FADD.FTZ R61, R61, R62 ;  /* 0x0000003e3d3d7221 */ /* 0x000fe20000010000 */
[----:B------:R-:W-:Y:S01]  /*1920*/  FFMA.FTZ R60, R40, R62, R60 ;  /* 0x0000003e283c7223 */ /* 0x000fe2000001003c */
[----:B------:R-:W-:Y:S01]  /*1930*/  FMUL.FTZ R82, R3, R63 ;  /* 0x0000003f03527220 */ /* 0x000fe20000410000 */
[----:B------:R-:W-:Y:S01]  /*1940*/  FFMA.FTZ R10, R68, R83, R10 ;  /* 0x00000053440a7223 */ /* 0x000fe2000001000a */
[----:B------:R1:W-:Y:S01]  /*1950*/  STL [R1+0x18], R40 ;  /* 0x0000182801007387 */ /* 0x0003e20000100800 */
[----:B0-----:R-:W-:Y:S01]  /*1960*/  FMUL.FTZ R42, R8, R32 ;  /* 0x00000020082a7220 */ /* 0x001fe20000410000 */
[----:B------:R-:W-:Y:S01]  /*1970*/  FADD.FTZ R61, R61, R63 ;  /* 0x0000003f3d3d7221 */ /* 0x000fe20000010000 */
[----:B------:R-:W-:-:S02]  /*1980*/  FMUL.FTZ R81, R6, R102 ;  /* 0x0000006606517220 */ /* 0x000fc40000410000 */
[C---:B------:R-:W-:Y:S01]  /*1990*/  FFMA.FTZ R60, R42.reuse, R63, R60 ;  /* 0x0000003f2a3c7223 */ /* 0x040fe2000001003c */
[----:B------:R-:W-:Y:S01]  /*19a0*/  FFMA.FTZ R10, R42, R82, R10 ;  /* 0x000000522a0a7223 */ /* 0x000fe2000001000a */
[----:B-1----:R-:W-:Y:S01]  /*19b0*/  FMUL.FTZ R40, R8, R30 ;  /* 0x0000001e08287220 */ /* 0x002fe20000410000 */
[----:B------:R-:W-:Y:S02]  /*19c0*/  FADD.FTZ R61, R61, R80 ;  /* 0x000000503d3d7221 */ /* 0x000fe40000010000 */
[----:B------:R-:W-:Y:S01]  /*19d0*/  FFMA.FTZ R10, R70, R81, R10 ;  /* 0x00000051460a7223 */ /* 0x000fe2000001000a */
[-C--:B------:R-:W-:Y:S01]  /*19e0*/  FFMA.FTZ R60, R40, R80.reuse, R60 ;  /* 0x00000050283c7223 */ /* 0x080fe2000001003c */
[----:B------:R-:W-:Y:S01]  /*19f0*/  FMUL.FTZ R80, R3, R80 ;  /* 0x0000005003507220 */ /* 0x000fe20000410000 */
[----:B------:R0:W-:Y:S01]  /*1a00*/  STL [R1+0x14], R42 ;  /* 0x0000142a01007387 */ /* 0x0001e20000100800 */
[----:B------:R-:W-:Y:S02]  /*1a10*/  FMUL.FTZ R79, R6, R96 ;  /* 0x00000060064f7220 */ /* 0x000fe40000410000 */
[----:B------:R-:W-:Y:S01]  /*1a20*/  FFMA.FTZ R10, R40, R80, R10 ;  /* 0x00000050280a7223 */ /* 0x000fe2000001000a */
[----:B------:R1:W-:Y:S01]  /*1a30*/  STL [R1+0xc], R40 ;  /* 0x00000c2801007387 */ /* 0x0003e20000100800 */
[----:B------:R-:W-:Y:S01]  /*1a40*/  FADD.FTZ R61, R61, R78 ;  /* 0x0000004e3d3d7221 */ /* 0x000fe20000010000 */
[C---:B0-----:R-:W-:Y:S01]  /*1a50*/  FMUL.FTZ R42, R8.reuse, R28 ;  /* 0x0000001c082a7220 */ /* 0x041fe20000410000 */
[----:B-1----:R-:W-:-:S04]  /*1a60*/  FMUL.FTZ R40, R8, R7 ;  /* 0x0000000708287220 */ /* 0x002fc80000410000 */
[----:B------:R-:W-:Y:S01]  /*1a70*/  STL [R1+0x8], R42 ;  /* 0x0000082a01007387 */ /* 0x000fe20000100800 */
[-C--:B------:R-:W-:Y:S01]  /*1a80*/  FFMA.FTZ R60, R42, R78.reuse, R60 ;  /* 0x0000004e2a3c7223 */ /* 0x080fe2000001003c */
[----:B------:R-:W-:Y:S01]  /*1a90*/  FMUL.FTZ R78, R3, R78 ;  /* 0x0000004e034e7220 */ /* 0x000fe20000410000 */
[----:B------:R-:W-:Y:S01]  /*1aa0*/  FFMA.FTZ R10, R64, R79, R10 ;  /* 0x0000004f400a7223 */ /* 0x000fe2000001000a */
[----:B------:R-:W-:Y:S01]  /*1ab0*/  STL [R1+0x4], R40 ;  /* 0x0000042801007387 */ /* 0x000fe20000100800 */
[----:B------:R-:W-:-:S03]  /*1ac0*/  SHF.L.U32 R20, R20, 0x10, RZ ;  /* 0x0000001014147819 */ /* 0x000fc600000006ff */
[----:B------:R-:W3:Y:S01]  /*1ad0*/  LDL.LU R74, [R1+0x70] ;  /* 0x00007000014a7983 */ /* 0x000ee20000300800 */
[----:B------:R-:W-:Y:S01]  /*1ae0*/  FFMA.FTZ R10, R42, R78, R10 ;  /* 0x0000004e2a0a7223 */ /* 0x000fe2000001000a */
[----:B------:R-:W-:Y:S01]  /*1af0*/  FADD.FTZ R61, R61, R20 ;  /* 0x000000143d3d7221 */ /* 0x000fe20000010000 */
[-C--:B------:R-:W-:Y:S01]  /*1b00*/  FFMA.FTZ R60, R40, R20.reuse, R60 ;  /* 0x00000014283c7223 */ /* 0x080fe2000001003c */
[----:B------:R-:W-:Y:S01]  /*1b10*/  FMUL.FTZ R76, R3, R20 ;  /* 0x00000014034c7220 */ /* 0x000fe20000410000 */
[----:B------:R-:W-:Y:S01]  /*1b20*/  SHF.L.U32 R22, R22, 0x10, RZ ;  /* 0x0000001016167819 */ /* 0x000fe200000006ff */
[----:B------:R-:W-:Y:S01]  /*1b30*/  FFMA.FTZ R10, R66, R77, R10 ;  /* 0x0000004d420a7223 */ /* 0x000fe2000001000a */
[----:B------:R-:W-:-:S03]  /*1b40*/  FMUL.FTZ R20, R8, R0 ;  /* 0x0000000008147220 */ /* 0x000fc60000410000 */
[----:B------:R-:W-:Y:S01]  /*1b50*/  FFMA.FTZ R0, R40, R76, R10 ;  /* 0x0000004c28007223 */ /* 0x000fe2000001000a */
[----:B------:R-:W-:Y:S01]  /*1b60*/  FADD.FTZ R7, R61, R22 ;  /* 0x000000163d077221 */ /* 0x000fe20000010000 */
[----:B------:R0:W-:Y:S01]  /*1b70*/  STL [R1], R20 ;  /* 0x0000001401007387 */ /* 0x0001e20000100800 */
[-C--:B------:R-:W-:Y:S01]  /*1b80*/  FFMA.FTZ R60, R20, R22.reuse, R60 ;  /* 0x00000016143c7223 */ /* 0x080fe2000001003c */
[----:B------:R-:W-:Y:S02]  /*1b90*/  FMUL.FTZ R10, R3, R22 ;  /* 0x00000016030a7220 */ /* 0x000fe40000410000 */
[----:B------:R-:W4:Y:S01]  /*1ba0*/  LDL R22, [R1+0x74] ;  /* 0x0000740001167983 */ /* 0x000f220000100800 */
[----:B------:R-:W-:-:S04]  /*1bb0*/  FADD.FTZ R44, R44, R111 ;  /* 0x0000006f2c2c7221 */ /* 0x000fc80000010000 */
        /* <DEDUP_REMOVED lines=9> */
[----:B------:R-:W-:Y:S01]  /*1c50*/  FADD.FTZ R44, R44, R85 ;  /* 0x000000552c2c7221 */ /* 0x000fe20000010000 */
[----:B------:R-:W-:-:S03]  /*1c60*/  SHF.L.U32 R24, R24, 0x10, RZ ;  /* 0x0000001018187819 */ /* 0x000fc600000006ff */
[----:B------:R-:W-:Y:S01]  /*1c70*/  FADD.FTZ R44, R44, R84 ;  /* 0x000000542c2c7221 */ /* 0x000fe20000010000 */
[----:B------:R-:W-:Y:S01]  /*1c80*/  FMUL.FTZ R9, R6, R100 ;  /* 0x0000006406097220 */ /* 0x000fe20000410000 */
[----:B------:R-:W-:Y:S02]  /*1c90*/  PRMT R14, R48, 0x7632, R14 ;  /* 0x00007632300e7816 */ /* 0x000fe4000000000e */
[----:B------:R-:W-:Y:S01]  /*1ca0*/  FADD.FTZ R44, R44, R83 ;  /* 0x000000532c2c7221 */ /* 0x000fe20000010000 */
[----:B------:R-:W-:Y:S01]  /*1cb0*/  SHF.L.U32 R26, R26, 0x10, RZ ;  /* 0x000000101a1a7819 */ /* 0x000fe200000006ff */
[----:B------:R-:W-:Y:S01]  /*1cc0*/  FADD.FTZ R7, R7, R24 ;  /* 0x0000001807077221 */ /* 0x000fe20000010000 */
[----:B------:R-:W-:Y:S01]  /*1cd0*/  FFMA.FTZ R0, R104, R9, R0 ;  /* 0x0000000968007223 */ /* 0x000fe20000010000 */
[----:B------:R-:W-:Y:S01]  /*1ce0*/  FADD.FTZ R44, R44, R82 ;  /* 0x000000522c2c7221 */ /* 0x000fe20000010000 */
[----:B------:R-:W-:Y:S01]  /*1cf0*/  FMUL.FTZ R124, R8, R124 ;  /* 0x0000007c087c7220 */ /* 0x000fe20000410000 */
[----:B------:R-:W-:Y:S01]  /*1d00*/  SHF.L.U32 R14, R14, 0x10, RZ ;  /* 0x000000100e0e7819 */ /* 0x000fe200000006ff */
[----:B------:R-:W-:Y:S01]  /*1d10*/  FADD.FTZ R7, R7, R26 ;  /* 0x0000001a07077221 */ /* 0x000fe20000010000 */
[----:B------:R-:W-:Y:S01]  /*1d20*/  FADD.FTZ R44, R44, R81 ;  /* 0x000000512c2c7221 */ /* 0x000fe20000010000 */
[----:B0-----:R-:W-:Y:S01]  /*1d30*/  FFMA.FTZ R20, R20, R10, R0 ;  /* 0x0000000a14147223 */ /* 0x001fe20000010000 */
[----:B------:R-:W-:Y:S01]  /*1d40*/  FFMA.FTZ R0, R124, R24, R60 ;  /* 0x000000187c007223 */ /* 0x000fe2000001003c */
[----:B------:R-:W-:Y:S01]  /*1d50*/  FMUL.FTZ R121, R8, R121 ;  /* 0x0000007908797220 */ /* 0x000fe20000410000 */
[----:B------:R-:W-:Y:S01]  /*1d60*/  FMUL.FTZ R125, R6, R125 ;  /* 0x0000007d067d7220 */ /* 0x000fe20000410000 */
[----:B------:R-:W-:Y:S01]  /*1d70*/  FADD.FTZ R70, R7, R14 ;  /* 0x0000000e07467221 */ /* 0x000fe20000010000 */
[----:B------:R-:W-:Y:S01]  /*1d80*/  FADD.FTZ R44, R44, R80 ;  /* 0x000000502c2c7221 */ /* 0x000fe20000010000 */
[----:B------:R-:W-:Y:S01]  /*1d90*/  PRMT R7, R43, 0x7632, R7 ;  /* 0x000076322b077816 */ /* 0x000fe20000000007 */
[----:B------:R-:W-:Y:S01]  /*1da0*/  FMUL.FTZ R117, R8, R117 ;  /* 0x0000007508757220 */ /* 0x000fe20000410000 */
[----:B------:R-:W-:Y:S01]  /*1db0*/  FFMA.FTZ R0, R121, R26, R0 ;  /* 0x0000001a79007223 */ /* 0x000fe20000010000 */
[----:B------:R-:W-:Y:S01]  /*1dc0*/  FMUL.FTZ R123, R3, R24 ;  /* 0x00000018037b7220 */ /* 0x000fe20000410000 */
[----:B------:R-:W-:Y:S01]  /*1dd0*/  FFMA.FTZ R20, R54, R125, R20 ;  /* 0x0000007d36147223 */ /* 0x000fe20000010014 */
[----:B------:R-:W-:Y:S01]  /*1de0*/  FADD.FTZ R44, R44, R79 ;  /* 0x0000004f2c2c7221 */ /* 0x000fe20000010000 */
[----:B------:R-:W-:Y:S01]  /*1df0*/  SHF.L.U32 R7, R7, 0x10, RZ ;  /* 0x0000001007077819 */ /* 0x000fe200000006ff */
[----:B------:R-:W-:Y:S01]  /*1e00*/  FFMA.FTZ R75, R117, R14, R0 ;  /* 0x0000000e754b7223 */ /* 0x000fe20000010000 */
[C---:B------:R-:W-:Y:S01]  /*1e10*/  PRMT R106, R29.reuse, 0x7632, R106 ;  /* 0x000076321d6a7816 */ /* 0x040fe2000000006a */
[----:B------:R-:W-:Y:S01]  /*1e20*/  FFMA.FTZ R61, R124, R123, R20 ;  /* 0x0000007b7c3d7223 */ /* 0x000fe20000010014 */
[----:B------:R-:W-:Y:S01]  /*1e30*/  SHF.L.U32 R0, R29, 0x10, RZ ;  /* 0x000000101d007819 */ /* 0x000fe200000006ff */
[----:B------:R-:W-:Y:S01]  /*1e40*/  FADD.FTZ R44, R44, R78 ;  /* 0x0000004e2c2c7221 */ /* 0x000fe20000010000 */
[----:B------:R-:W-:-:S02]  /*1e50*/  PRMT R29, R33, 0x7632, R29 ;  /* 0x00007632211d7816 */ /* 0x000fc4000000001d */
[----:B------:R-:W-:Y:S02]  /*1e60*/  SHF.L.U32 R100, R33, 0x10, RZ ;  /* 0x0000001021647819 */ /* 0x000fe400000006ff */
[C---:B------:R-:W-:Y:S02]  /*1e70*/  PRMT R33, R47.reuse, 0x7632, R33 ;  /* 0x000076322f217816 */ /* 0x040fe40000000021 */
[----:B------:R-:W-:Y:S01]  /*1e80*/  SHF.L.U32 R20, R47, 0x10, RZ ;  /* 0x000000102f147819 */ /* 0x000fe200000006ff */
[----:B------:R-:W-:Y:S01]  /*1e90*/  FADD.FTZ R47, -R98, R7 ;  /* 0x00000007622f7221 */ /* 0x000fe20000010100 */
[----:B------:R-:W-:Y:S01]  /*1ea0*/  FADD.FTZ R7, R99, UR8 ;  /* 0x0000000863077e21 */ /* 0x000fe20008010000 */
[----:B------:R-:W-:-:S04]  /*1eb0*/  FADD.FTZ R44, R44, R77 ;  /* 0x0000004d2c2c7221 */ /* 0x000fc80000010000 */
[----:B------:R-:W-:Y:S01]  /*1ec0*/  FADD.FTZ R44, R44, R76 ;  /* 0x0000004c2c2c7221 */ /* 0x000fe20000010000 */
[----:B------:R-:W0:Y:S03]  /*1ed0*/  MUFU.RSQ R7, R7 ;  /* 0x0000000700077308 */ /* 0x000e260000001400 */
[----:B------:R-:W-:Y:S01]  /*1ee0*/  FADD.FTZ R44, R44, R9 ;  /* 0x000000092c2c7221 */ /* 0x000fe20000010000 */
[----:B------:R-:W-:-:S03]  /*1ef0*/  PRMT R102, R31, 0x7632, R102 ;  /* 0x000076321f667816 */ /* 0x000fc60000000066 */
[----:B------:R-:W-:Y:S01]  /*1f00*/  FADD.FTZ R44, R44, R10 ;  /* 0x0000000a2c2c7221 */ /* 0x000fe20000010000 */
[----:B------:R-:W-:Y:S02]  /*1f10*/  SHF.L.U32 R104, R31, 0x10, RZ ;  /* 0x000000101f687819 */ /* 0x000fe400000006ff */
[----:B------:R-:W-:Y:S01]  /*1f20*/  PRMT R31, R45, 0x7632, R31 ;  /* 0x000076322d1f7816 */ /* 0x000fe2000000001f */
[----:B------:R-:W-:Y:S01]  /*1f30*/  FADD.FTZ R44, R44, R125 ;  /* 0x0000007d2c2c7221 */ /* 0x000fe20000010000 */
[----:B------:R-:W-:Y:S01]  /*1f40*/  PRMT R105, R73, 0x7632, R105 ;  /* 0x0000763249697816 */ /* 0x000fe20000000069 */
[----:B------:R-:W-:Y:S01]  /*1f50*/  FADD.FTZ R0, -R98, R0 ;  /* 0x0000000062007221 */ /* 0x000fe20000010100 */
[C---:B------:R-:W-:Y:S02]  /*1f60*/  PRMT R94, R35.reuse, 0x7632, R94 ;  /* 0x00007632235e7816 */ /* 0x040fe4000000005e */
[----:B------:R-:W-:Y:S02]  /*1f70*/  SHF.L.U32 R96, R35, 0x10, RZ ;  /* 0x0000001023607819 */ /* 0x000fe400000006ff */
[----:B------:R-:W-:Y:S01]  /*1f80*/  SHF.L.U32 R73, R73, 0x10, RZ ;  /* 0x0000001049497819 */ /* 0x000fe200000006ff */
[----:B------:R-:W-:Y:S01]  /*1f90*/  FMUL.FTZ R119, R8, R119 ;  /* 0x0000007708777220 */ /* 0x000fe20000410000 */
[----:B------:R-:W-:-:S02]  /*1fa0*/  SHF.L.U32 R48, R48, 0x10, RZ ;  /* 0x0000001030307819 */ /* 0x000fc400000006ff */
[----:B------:R-:W-:Y:S01]  /*1fb0*/  PRMT R35, R55, 0x7632, R35 ;  /* 0x0000763237237816 */ /* 0x000fe20000000023 */
[----:B------:R-:W-:Y:S01]  /*1fc0*/  FADD.FTZ R44, R44, R123 ;  /* 0x0000007b2c2c7221 */ /* 0x000fe20000010000 */
[----:B------:R-:W-:Y:S01]  /*1fd0*/  SHF.L.U32 R31, R31, 0x10, RZ ;  /* 0x000000101f1f7819 */ /* 0x000fe200000006ff */
[----:B------:R-:W-:Y:S01]  /*1fe0*/  FADD.FTZ R104, -R98, R104 ;  /* 0x0000006862687221 */ /* 0x000fe20000010100 */
[----:B------:R-:W-:Y:S01]  /*1ff0*/  SHF.L.U32 R103, R91, 0x10, RZ ;  /* 0x000000105b677819 */ /* 0x000fe200000006ff */
[----:B0-----:R-:W-:Y:S01]  /*2000*/  FMUL.FTZ R0, R7, R0 ;  /* 0x0000000007007220 */ /* 0x001fe20000410000 */
[----:B------:R-:W-:Y:S01]  /*2010*/  SHF.L.U32 R35, R35, 0x10, RZ ;  /* 0x0000001023237819 */ /* 0x000fe200000006ff */
[----:B------:R-:W-:Y:S01]  /*2020*/  FADD.FTZ R59, R73, R59 ;  /* 0x0000003b493b7221 */ /* 0x000fe20000010000 */
[----:B------:R-:W-:Y:S01]  /*2030*/  FMUL.FTZ R118, R6, R48 ;  /* 0x0000003006767220 */ /* 0x000fe20000410000 */
[----:B------:R-:W-:Y:S01]  /*2040*/  FFMA.FTZ R61, R4, R122, R61 ;  /* 0x0000007a043d7223 */ /* 0x000fe2000001003d */
[----:B------:R-:W-:Y:S01]  /*2050*/  FADD.FTZ R66, R16, R48 ;  /* 0x0000003010427221 */ /* 0x000fe20000010000 */
[----:B------:R-:W-:Y:S01]  /*2060*/  FFMA.FTZ R68, R119, R48, R18 ;  /* 0x0000003077447223 */ /* 0x000fe20000010012 */
[----:B------:R-:W-:Y:S01]  /*2070*/  FMUL.FTZ R120, R3, R26 ;  /* 0x0000001a03787220 */ /* 0x000fe20000410000 */
[----:B------:R-:W-:Y:S01]  /*2080*/  FADD.FTZ R60, R44, R122 ;  /* 0x0000007a2c3c7221 */ /* 0x000fe20000010000 */
[----:B------:R-:W-:Y:S01]  /*2090*/  SHF.L.U32 R4, R12, 0x10, RZ ;  /* 0x000000100c047819 */ /* 0x000fe200000006ff */
[C-C-:B------:R-:W-:Y:S01]  /*20a0*/  FADD.FTZ R48, -R98.reuse, R31.reuse ;  /* 0x0000001f62307221 */ /* 0x140fe20000010100 */
[C---:B------:R-:W-:Y:S01]  /*20b0*/  PRMT R30, R39.reuse, 0x7632, R30 ;  /* 0x00007632271e7816 */ /* 0x040fe2000000001e */
[----:B------:R-:W-:Y:S01]  /*20c0*/  FADD.FTZ R100, -R98, R100 ;  /* 0x0000006462647221 */ /* 0x000fe20000010100 */
[----:B------:R-:W-:Y:S01]  /*20d0*/  SHF.L.U32 R12, R39, 0x10, RZ ;  /* 0x00000010270c7819 */ /* 0x000fe200000006ff */
[----:B------:R-:W-:Y:S01]  /*20e0*/  FFMA.FTZ R58, R0, R73, R58 ;  /* 0x00000049003a7223 */ /* 0x000fe2000001003a */
[----:B------:R-:W-:Y:S01]  /*20f0*/  SHF.L.U32 R46, R93, 0x10, RZ ;  /* 0x000000105d2e7819 */ /* 0x000fe200000006ff */
[----:B------:R-:W-:Y:S01]  /*2100*/  FMUL.FTZ R104, R7, R104 ;  /* 0x0000006807687220 */ /* 0x000fe20000410000 */
[----:B------:R-:W-:-:S02]  /*2110*/  PRMT R31, R13, 0x7632, R31 ;  /* 0x000076320d1f7816 */ /* 0x000fc4000000001f */
[----:B------:R-:W-:Y:S01]  /*2120*/  SHF.L.U32 R42, R13, 0x10, RZ ;  /* 0x000000100d2a7819 */ /* 0x000fe200000006ff */
[----:B------:R-:W-:Y:S01]  /*2130*/  FADD.FTZ R13, R59, R103 ;  /* 0x000000673b0d7221 */ /* 0x000fe20000010000 */
[----:B------:R-:W-:Y:S01]  /*2140*/  PRMT R38, R69, 0x7632, R38 ;  /* 0x0000763245267816 */ /* 0x000fe20000000026 */
[----:B------:R-:W-:Y:S01]  /*2150*/  FADD.FTZ R52, -R98, R35 ;  /* 0x0000002362347221 */ /* 0x000fe20000010100 */
[----:B------:R-:W-:Y:S01]  /*2160*/  PRMT R39, R71, 0x7632, R39 ;  /* 0x0000763247277816 */ /* 0x000fe20000000027 */
[----:B------:R-:W-:Y:S01]  /*2170*/  FADD.FTZ R60, R60, R120 ;  /* 0x000000783c3c7221 */ /* 0x000fe20000010000 */
[----:B------:R-:W-:Y:S01]  /*2180*/  PRMT R44, R93, 0x7632, R44 ;  /* 0x000076325d2c7816 */ /* 0x000fe2000000002c */
[----:B------:R-:W-:Y:S01]  /*2190*/  FFMA.FTZ R61, R121, R120, R61 ;  /* 0x00000078793d7223 */ /* 0x000fe2000001003d */
[----:B------:R-:W-:Y:S01]  /*21a0*/  SHF.L.U32 R92, R37, 0x10, RZ ;  /* 0x00000010255c7819 */ /* 0x000fe200000006ff */
[----:B------:R-:W-:Y:S01]  /*21b0*/  FADD.FTZ R96, -R98, R96 ;  /* 0x0000006062607221 */ /* 0x000fe20000010100 */
[----:B------:R-:W-:Y:S01]  /*21c0*/  PRMT R93, R95, 0x7632, R93 ;  /* 0x000076325f5d7816 */ /* 0x000fe2000000005d */
[----:B------:R-:W-:Y:S01]  /*21d0*/  FMUL.FTZ R100, R7, R100 ;  /* 0x0000006407647220 */ /* 0x000fe20000410000 */
[----:B------:R-:W-:-:S02]  /*21e0*/  PRMT R35, R17, 0x7632, R35 ;  /* 0x0000763211237816 */ /* 0x000fc40000000023 */
[----:B------:R-:W-:Y:S01]  /*21f0*/  SHF.L.U32 R40, R17, 0x10, RZ ;  /* 0x0000001011287819 */ /* 0x000fe200000006ff */
[----:B------:R-:W-:Y:S01]  /*2200*/  FFMA.FTZ R17, R104, R103, R58 ;  /* 0x0000006768117223 */ /* 0x000fe2000001003a */
[----:B------:R-:W-:Y:S01]  /*2210*/  SHF.L.U32 R69, R69, 0x10, RZ ;  /* 0x0000001045457819 */ /* 0x000fe200000006ff */
[----:B------:R-:W-:Y:S01]  /*2220*/  FADD.FTZ R13, R13, R46 ;  /* 0x0000002e0d0d7221 */ /* 0x000fe20000010000 */
[----:B------:R-:W-:Y:S02]  /*2230*/  SHF.L.U32 R95, R95, 0x10, RZ ;  /* 0x000000105f5f7819 */ /* 0x000fe400000006ff */
[----:B------:R-:W-:Y:S02]  /*2240*/  SHF.L.U32 R38, R38, 0x10, RZ ;  /* 0x0000001026267819 */ /* 0x000fe400000006ff */
[----:B------:R-:W-:Y:S01]  /*2250*/  SHF.L.U32 R39, R39, 0x10, RZ ;  /* 0x0000001027277819 */ /* 0x000fe200000006ff */
[----:B------:R-:W-:Y:S01]  /*2260*/  FMUL.FTZ R116, R3, R14 ;  /* 0x0000000e03747220 */ /* 0x000fe20000410000 */
[----:B------:R-:W-:Y:S01]  /*2270*/  FADD.FTZ R60, R60, R118 ;  /* 0x000000763c3c7221 */ /* 0x000fe20000010000 */
[----:B------:R-:W-:Y:S01]  /*2280*/  FFMA.FTZ R61, R119, R118, R61 ;  /* 0x00000076773d7223 */ /* 0x000fe2000001003d */
[----:B------:R-:W-:Y:S01]  /*2290*/  PRMT R101, R91, 0x7632, R101 ;  /* 0x000076325b657816 */ /* 0x000fe20000000065 */
[----:B------:R-:W-:Y:S01]  /*22a0*/  FADD.FTZ R92, -R98, R92 ;  /* 0x0000005c625c7221 */ /* 0x000fe20000010100 */
[----:B------:R-:W-:Y:S01]  /*22b0*/  SHF.L.U32 R91, R97, 0x10, RZ ;  /* 0x00000010615b7819 */ /* 0x000fe200000006ff */
[----:B------:R-:W-:Y:S01]  /*22c0*/  FFMA.FTZ R17, R100, R46, R17 ;  /* 0x0000002e64117223 */ /* 0x000fe20000010011 */
[----:B------:R-:W-:Y:S01]  /*22d0*/  FMUL.FTZ R96, R7, R96 ;  /* 0x0000006007607220 */ /* 0x000fe20000410000 */
[----:B------:R-:W-:Y:S01]  /*22e0*/  PRMT R36, R65, 0x7632, R36 ;  /* 0x0000763241247816 */ /* 0x000fe20000000024 */
[C---:B------:R-:W-:Y:S01]  /*22f0*/  FADD.FTZ R64, -R98.reuse, R69 ;  /* 0x0000004562407221 */ /* 0x040fe20000010100 */
[----:B------:R-:W-:Y:S01]  /*2300*/  SHF.L.U32 R33, R33, 0x10, RZ ;  /* 0x0000001021217819 */ /* 0x000fe200000006ff */
[----:B------:R-:W-:Y:S01]  /*2310*/  FADD.FTZ R13, R13, R95 ;  /* 0x0000005f0d0d7221 */ /* 0x000fe20000010000 */
[C---:B------:R-:W-:Y:S01]  /*2320*/  FADD.FTZ R69, -R98.reuse, R38 ;  /* 0x0000002662457221 */ /* 0x040fe20000010100 */
[----:B------:R-:W-:Y:S01]  /*2330*/  FADD.FTZ R72, -R98, R39 ;  /* 0x0000002762487221 */ /* 0x000fe20000010100 */
[----:B------:R-:W-:Y:S01]  /*2340*/  FMUL.FTZ R115, R8, R115 ;  /* 0x0000007308737220 */ /* 0x000fe20000410000 */
[----:B------:R-:W-:Y:S01]  /*2350*/  FADD.FTZ R60, R60, R116 ;  /* 0x000000743c3c7221 */ /* 0x000fe20000010000 */
[----:B------:R-:W-:Y:S01]  /*2360*/  FFMA.FTZ R61, R117, R116, R61 ;  /* 0x00000074753d7223 */ /* 0x000fe2000001003d */
[----:B------:R-:W-:Y:S01]  /*2370*/  SHF.L.U32 R14, R41, 0x10, RZ ;  /* 0x00000010290e7819 */ /* 0x000fe200000006ff */
[----:B------:R-:W-:Y:S01]  /*2380*/  FADD.FTZ R12, -R98, R12 ;  /* 0x0000000c620c7221 */ /* 0x000fe20000010100 */
[----:B------:R-:W-:Y:S01]  /*2390*/  PRMT R39, R21, 0x7632, R39 ;  /* 0x0000763215277816 */ /* 0x000fe20000000027 */
[----:B------:R-:W-:Y:S01]  /*23a0*/  FMUL.FTZ R92, R7, R92 ;  /* 0x0000005c075c7220 */ /* 0x000fe20000410000 */
[----:B------:R-:W-:Y:S01]  /*23b0*/  SHF.L.U32 R38, R21, 0x10, RZ ;  /* 0x0000001015267819 */ /* 0x000fe200000006ff */
[----:B------:R-:W-:Y:S01]  /*23c0*/  FFMA.FTZ R21, R96, R95, R17 ;  /* 0x0000005f60157223 */ /* 0x000fe20000010011 */
[----:B------:R-:W-:Y:S01]  /*23d0*/  PRMT R28, R37, 0x7632, R28 ;  /* 0x00007632251c7816 */ /* 0x000fe2000000001c */
[----:B------:R-:W-:Y:S01]  /*23e0*/  FADD.FTZ R17, R13, R91 ;  /* 0x0000005b0d117221 */ /* 0x000fe20000010000 */
[----:B------:R-:W-:Y:S01]  /*23f0*/  PRMT R37, R67, 0x7632, R37 ;  /* 0x0000763243257816 */ /* 0x000fe20000000025 */
[--C-:B------:R-:W-:Y:S01]  /*2400*/  FADD.FTZ R50, -R98, R33.reuse ;  /* 0x0000002162327221 */ /* 0x100fe20000010100 */
[----:B------:R-:W-:Y:S01]  /*2410*/  SHF.L.U32 R36, R36, 0x10, RZ ;  /* 0x0000001024247819 */ /* 0x000fe200000006ff */
[----:B------:R-:W-:Y:S01]  /*2420*/  FMUL.FTZ R112, R3, R4 ;  /* 0x0000000403707220 */ /* 0x000fe20000410000 */
[----:B------:R-:W-:Y:S01]  /*2430*/  FMUL.FTZ R113, R8, R113 ;  /* 0x0000007108717220 */ /* 0x000fe20000410000 */
[----:B------:R-:W-:Y:S01]  /*2440*/  SHF.L.U32 R16, R43, 0x10, RZ ;  /* 0x000000102b107819 */ /* 0x000fe200000006ff */
[----:B------:R-:W-:Y:S01]  /*2450*/  FADD.FTZ R14, -R98, R14 ;  /* 0x0000000e620e7221 */ /* 0x000fe20000010100 */
[C---:B------:R-:W-:Y:S01]  /*2460*/  PRMT R33, R15.reuse, 0x7632, R33 ;  /* 0x000076320f217816 */ /* 0x040fe20000000021 */
[----:B------:R-:W-:Y:S01]  /*2470*/  FFMA.FTZ R21, R92, R91, R21 ;  /* 0x0000005b5c157223 */ /* 0x000fe20000010015 */
[----:B------:R-:W-:Y:S01]  /*2480*/  SHF.L.U32 R15, R15, 0x10, RZ ;  /* 0x000000100f0f7819 */ /* 0x000fe200000006ff */
[----:B------:R-:W-:Y:S01]  /*2490*/  FMUL.FTZ R12, R7, R12 ;  /* 0x0000000c070c7220 */ /* 0x000fe20000410000 */
[----:B------:R-:W-:Y:S01]  /*24a0*/  SHF.L.U32 R37, R37, 0x10, RZ ;  /* 0x0000001025257819 */ /* 0x000fe200000006ff */
[----:B------:R-:W-:Y:S01]  /*24b0*/  FADD.FTZ R17, R17, R42 ;  /* 0x0000002a11117221 */ /* 0x000fe20000010000 */
[C---:B------:R-:W-:Y:S01]  /*24c0*/  FADD.FTZ R54, -R98.reuse, R36 ;  /* 0x0000002462367221 */ /* 0x040fe20000010100 */
[----:B------:R-:W-:Y:S01]  /*24d0*/  SHF.L.U32 R18, R45, 0x10, RZ ;  /* 0x000000102d127819 */ /* 0x000fe200000006ff */
[----:B------:R-:W-:Y:S01]  /*24e0*/  FADD.FTZ R16, -R98, R16 ;  /* 0x0000001062107221 */ /* 0x000fe20000010100 */
[----:B------:R-:W-:Y:S01]  /*24f0*/  PRMT R43, R25, 0x7632, R43 ;  /* 0x00007632192b7816 */ /* 0x000fe2000000002b */
[----:B------:R-:W-:Y:S01]  /*2500*/  FMUL.FTZ R13, R7, R14 ;  /* 0x0000000e070d7220 */ /* 0x000fe20000410000 */
[----:B------:R-:W-:Y:S01]  /*2510*/  SHF.L.U32 R36, R25, 0x10, RZ ;  /* 0x0000001019247819 */ /* 0x000fe200000006ff */
[----:B------:R-:W-:Y:S01]  /*2520*/  FFMA.FTZ R25, R12, R42, R21 ;  /* 0x0000002a0c197223 */ /* 0x000fe20000010015 */
[----:B------:R-:W-:Y:S01]  /*2530*/  SHF.L.U32 R24, R55, 0x10, RZ ;  /* 0x0000001037187819 */ /* 0x000fe200000006ff */
[----:B------:R-:W-:Y:S01]  /*2540*/  FADD.FTZ R21, R17, R15 ;  /* 0x0000000f11157221 */ /* 0x000fe20000010000 */
[C-C-:B------:R-:W-:Y:S01]  /*2550*/  FADD.FTZ R55, -R98.reuse, R37.reuse ;  /* 0x0000002562377221 */ /* 0x140fe20000010100 */
[C---:B------:R-:W-:Y:S01]  /*2560*/  PRMT R37, R19.reuse, 0x7632, R37 ;  /* 0x0000763213257816 */ /* 0x040fe20000000025 */
[C---:B------:R-:W-:Y:S01]  /*2570*/  FADD.FTZ R18, -R98.reuse, R18 ;  /* 0x0000001262127221 */ /* 0x040fe20000010100 */
[----:B------:R-:W-:Y:S01]  /*2580*/  SHF.L.U32 R19, R19, 0x10, RZ ;  /* 0x0000001013137819 */ /* 0x000fe200000006ff */
[----:B------:R-:W-:Y:S01]  /*2590*/  FFMA.FTZ R25, R13, R15, R25 ;  /* 0x0000000f0d197223 */ /* 0x000fe20000010019 */
[----:B------:R-:W-:Y:S01]  /*25a0*/  FMUL.FTZ R16, R7, R16 ;  /* 0x0000001007107220 */ /* 0x000fe20000410000 */
[----:B------:R-:W-:Y:S01]  /*25b0*/  FADD.FTZ R21, R21, R40 ;  /* 0x0000002815157221 */ /* 0x000fe20000010000 */
[----:B------:R-:W-:Y:S01]  /*25c0*/  FMUL.FTZ R14, R5, R42 ;  /* 0x0000002a050e7220 */ /* 0x000fe20000410000 */
[----:B------:R-:W-:Y:S01]  /*25d0*/  FADD.FTZ R20, -R98, R20 ;  /* 0x0000001462147221 */ /* 0x000fe20000010100 */
[----:B------:R-:W-:Y:S01]  /*25e0*/  FMUL.FTZ R17, R7, R18 ;  /* 0x0000001207117220 */ /* 0x000fe20000410000 */
[-C--:B------:R-:W-:Y:S01]  /*25f0*/  FFMA.FTZ R42, R16, R40.reuse, R25 ;  /* 0x00000028102a7223 */ /* 0x080fe20000010019 */
[----:B------:R-:W-:Y:S01]  /*2600*/  FADD.FTZ R25, R21, R19 ;  /* 0x0000001315197221 */ /* 0x000fe20000010000 */
[----:B------:R-:W-:Y:S01]  /*2610*/  PRMT R32, R41, 0x7632, R32 ;  /* 0x0000763229207816 */ /* 0x000fe20000000020 */
[----:B------:R-:W-:Y:S01]  /*2620*/  FMUL.FTZ R18, R5, R40 ;  /* 0x0000002805127220 */ /* 0x000fe20000410000 */
[----:B------:R-:W-:Y:S01]  /*2630*/  PRMT R41, R23, 0x7632, R41 ;  /* 0x0000763217297816 */ /* 0x000fe20000000029 */
[----:B------:R-:W-:Y:S01]  /*2640*/  FFMA.FTZ R40, R17, R19, R42 ;  /* 0x0000001311287223 */ /* 0x000fe2000001002a */
[----:B------:R-:W-:Y:S01]  /*2650*/  SHF.L.U32 R106, R106, 0x10, RZ ;  /* 0x000000106a6a7819 */ /* 0x000fe200000006ff */
[----:B------:R-:W-:Y:S01]  /*2660*/  FMUL.FTZ R20, R7, R20 ;  /* 0x0000001407147220 */ /* 0x000fe20000410000 */
[----:B------:R-:W-:Y:S01]  /*2670*/  SHF.L.U32 R23, R23, 0x10, RZ ;  /* 0x0000001017177819 */ /* 0x000fe200000006ff */
[----:B------:R-:W-:Y:S01]  /*2680*/  FADD.FTZ R25, R25, R38 ;  /* 0x0000002619197221 */ /* 0x000fe20000010000 */
[----:B------:R-:W-:Y:S01]  /*2690*/  SHF.L.U32 R26, R65, 0x10, RZ ;  /* 0x00000010411a7819 */ /* 0x000fe200000006ff */
[----:B------:R-:W-:Y:S01]  /*26a0*/  FFMA.FTZ R40, R20, R38, R40 ;  /* 0x0000002614287223 */ /* 0x000fe20000010028 */
[----:B------:R-:W-:Y:S01]  /*26b0*/  SHF.L.U32 R67, R67, 0x10, RZ ;  /* 0x0000001043437819 */ /* 0x000fe200000006ff */
[C---:B------:R-:W-:Y:S01]  /*26c0*/  FADD.FTZ R24, -R98.reuse, R24 ;  /* 0x0000001862187221 */ /* 0x040fe20000010100 */
[C---:B------:R-:W-:Y:S01]  /*26d0*/  FADD.FTZ R106, -R98.reuse, R106 ;  /* 0x0000006a626a7221 */ /* 0x040fe20000010100 */
[C---:B------:R-:W-:Y:S01]  /*26e0*/  PRMT R45, R27.reuse, 0x7632, R45 ;  /* 0x000076321b2d7816 */ /* 0x040fe2000000002d */
[----:B------:R-:W-:Y:S01]  /*26f0*/  FADD.FTZ R26, -R98, R26 ;  /* 0x0000001a621a7221 */ /* 0x000fe20000010100 */
[----:B------:R-:W-:Y:S01]  /*2700*/  SHF.L.U32 R102, R102, 0x10, RZ ;  /* 0x0000001066667819 */ /* 0x000fe200000006ff */
[----:B------:R-:W-:Y:S01]  /*2710*/  FADD.FTZ R63, -R98, R67 ;  /* 0x00000043623f7221 */ /* 0x000fe20000010100 */
[----:B------:R-:W-:Y:S01]  /*2720*/  SHF.L.U32 R27, R27, 0x10, RZ ;  /* 0x000000101b1b7819 */ /* 0x000fe200000006ff */
[----:B------:R-:W-:Y:S01]  /*2730*/  FMUL.FTZ R106, R7, R106 ;  /* 0x0000006a076a7220 */ /* 0x000fe20000410000 */
[----:B------:R-:W-:Y:S01]  /*2740*/  SHF.L.U32 R105, R105, 0x10, RZ ;  /* 0x0000001069697819 */ /* 0x000fe200000006ff */
[----:B------:R-:W-:Y:S01]  /*2750*/  FMUL.FTZ R24, R7, R24 ;  /* 0x0000001807187220 */ /* 0x000fe20000410000 */
[----:B------:R-:W-:-:S02]  /*2760*/  PRMT R62, R11, 0x7632, R62 ;  /* 0x000076320b3e7816 */ /* 0x000fc4000000003e */
[----:B------:R-:W-:Y:S01]  /*2770*/  SHF.L.U32 R67, R11, 0x10, RZ ;  /* 0x000000100b437819 */ /* 0x000fe200000006ff */
[----:B------:R-:W-:Y:S01]  /*2780*/  FMUL.FTZ R11, R5, R73 ;  /* 0x00000049050b7220 */ /* 0x000fe20000410000 */
[----:B------:R-:W-:Y:S01]  /*2790*/  PRMT R34, R51, 0x7632, R34 ;  /* 0x0000763233227816 */ /* 0x000fe20000000022 */
[----:B------:R-:W-:Y:S01]  /*27a0*/  FADD.FTZ R102, -R98, R102 ;  /* 0x0000006662667221 */ /* 0x000fe20000010100 */
[----:B------:R-:W-:Y:S01]  /*27b0*/  FADD.FTZ R57, R105, R57 ;  /* 0x0000003969397221 */ /* 0x000fe20000010000 */
[-C--:B------:R-:W-:Y:S01]  /*27c0*/  FFMA.FTZ R56, R106, R105.reuse, R56 ;  /* 0x000000696a387223 */ /* 0x080fe20000010038 */
[----:B--2---:R-:W-:Y:S01]  /*27d0*/  FMUL.FTZ R105, R2, R105 ;  /* 0x0000006902697220 */ /* 0x004fe20000410000 */
[----:B---3--:R-:W-:-:S04]  /*27e0*/  FMUL.FTZ R114, R6, R74 ;  /* 0x0000004a06727220 */ /* 0x008fc80000410000 */
[----:B------:R-:W-:Y:S01]  /*27f0*/  FADD.FTZ R60, R60, R114 ;  /* 0x000000723c3c7221 */ /* 0x000fe20000010000 */
[----:B------:R-:W-:-:S03]  /*2800*/  FFMA.FTZ R61, R115, R114, R61 ;  /* 0x00000072733d7223 */ /* 0x000fc6000001003d */
[----:B------:R-:W-:Y:S01]  /*2810*/  FADD.FTZ R60, R60, R112 ;  /* 0x000000703c3c7221 */ /* 0x000fe20000010000 */
[----:B------:R-:W-:-:S05]  /*2820*/  FFMA.FTZ R61, R113, R112, R61 ;  /* 0x00000070713d7223 */ /* 0x000fca000001003d */
[----:B----4-:R0:W-:Y:S02]  /*2830*/  STS.64 [R22], R60 ;  /* 0x0000003c16007388 */ /* 0x0101e40000000a00 */
[----:B0-----:R-:W-:Y:S02]  /*2840*/  MOV R61, R22 ;  /* 0x00000016003d7202 */ /* 0x001fe40000000f00 */
[----:B------:R-:W-:-:S05]  /*2850*/  SHF.L.U32 R22, R51, 0x10, RZ ;  /* 0x0000001033167819 */ /* 0x000fca00000006ff */
[----:B------:R-:W-:-:S04]  /*2860*/  FADD.FTZ R22, -R98, R22 ;  /* 0x0000001662167221 */ /* 0x000fc80000010100 */
[----:B------:R-:W-:Y:S01]  /*2870*/  FMUL.FTZ R21, R7, R22 ;  /* 0x0000001607157220 */ /* 0x000fe20000410000 */
[----:B------:R-:W-:Y:S01]  /*2880*/  FMUL.FTZ R22, R5, R38 ;  /* 0x0000002605167220 */ /* 0x000fe20000410000 */
[----:B------:R-:W-:Y:S02]  /*2890*/  FADD.FTZ R38, R25, R23 ;  /* 0x0000001719267221 */ /* 0x000fe40000010000 */
[----:B------:R-:W-:Y:S02]  /*28a0*/  FFMA.FTZ R40, R21, R23, R40 ;  /* 0x0000001715287223 */ /* 0x000fe40000010028 */
[----:B------:R-:W-:Y:S01]  /*28b0*/  FADD.FTZ R38, R38, R36 ;  /* 0x0000002426267221 */ /* 0x000fe20000010000 */
[----:B------:R-:W-:Y:S01]  /*28c0*/  MOV R73, R61 ;  /* 0x0000003d00497202 */ /* 0x000fe20000000f00 */
[----:B------:R-:W-:Y:S01]  /*28d0*/  FMUL.FTZ R25, R7, R26 ;  /* 0x0000001a07197220 */ /* 0x000fe20000410000 */
[-C--:B------:R-:W-:Y:S01]  /*28e0*/  FFMA.FTZ R40, R24, R36.reuse, R40 ;  /* 0x0000002418287223 */ /* 0x080fe20000010028 */
[----:B------:R-:W-:Y:S01]  /*28f0*/  FMUL.FTZ R26, R5, R36 ;  /* 0x00000024051a7220 */ /* 0x000fe20000410000 */
[----:B------:R-:W-:Y:S01]  /*2900*/  FADD.FTZ R61, R38, R27 ;  /* 0x0000001b263d7221 */ /* 0x000fe20000010000 */
[----:B------:R-:W-:Y:S01]  /*2910*/  FADD.FTZ R36, RZ, R11 ;  /* 0x0000000bff247221 */ /* 0x000fe20000010000 */
[----:B------:R-:W-:Y:S01]  /*2920*/  FFMA.FTZ R38, R0, R11, RZ ;  /* 0x0000000b00267223 */ /* 0x000fe200000100ff */
[----:B------:R-:W-:Y:S01]  /*2930*/  SHF.L.U32 R29, R29, 0x10, RZ ;  /* 0x000000101d1d7819 */ /* 0x000fe200000006ff */
[----:B------:R-:W-:Y:S01]  /*2940*/  FMUL.FTZ R102, R7, R102 ;  /* 0x0000006607667220 */ /* 0x000fe20000410000 */
[----:B------:R-:W-:Y:S01]  /*2950*/  SHF.L.U32 R101, R101, 0x10, RZ ;  /* 0x0000001065657819 */ /* 0x000fe200000006ff */
[----:B------:R-:W-:Y:S01]  /*2960*/  FMUL.FTZ R103, R5, R103 ;  /* 0x0000006705677220 */ /* 0x000fe20000410000 */
[----:B------:R-:W-:Y:S01]  /*2970*/  SHF.L.U32 R34, R34, 0x10, RZ ;  /* 0x0000001022227819 */ /* 0x000fe200000006ff */
[----:B------:R-:W-:Y:S01]  /*2980*/  FADD.FTZ R36, R36, R105 ;  /* 0x0000006924247221 */ /* 0x000fe20000010000 */
[----:B------:R-:W-:Y:S01]  /*2990*/  FFMA.FTZ R38, R106, R105, R38 ;  /* 0x000000696a267223 */ /* 0x000fe20000010026 */
[----:B------:R-:W-:-:S02]  /*29a0*/  SHF.L.U32 R71, R71, 0x10, RZ ;  /* 0x0000001047477819 */ /* 0x000fc400000006ff */
[----:B------:R-:W-:Y:S02]  /*29b0*/  SHF.L.U32 R94, R94, 0x10, RZ ;  /* 0x000000105e5e7819 */ /* 0x000fe400000006ff */
[----:B------:R-:W-:Y:S02]  /*29c0*/  SHF.L.U32 R28, R28, 0x10, RZ ;  /* 0x000000101c1c7819 */ /* 0x000fe400000006ff */
[----:B------:R-:W-:Y:S02]  /*29d0*/  SHF.L.U32 R30, R30, 0x10, RZ ;  /* 0x000000101e1e7819 */ /* 0x000fe400000006ff */
[----:B------:R-:W-:Y:S01]  /*29e0*/  SHF.L.U32 R32, R32, 0x10, RZ ;  /* 0x0000001020207819 */ /* 0x000fe200000006ff */
[----:B------:R-:W-:Y:S01]  /*29f0*/  FADD.FTZ R29, -R98, R29 ;  /* 0x0000001d621d7221 */ /* 0x000fe20000010100 */
[----:B------:R-:W-:Y:S01]  /*2a00*/  FADD.FTZ R57, R57, R101 ;  /* 0x0000006539397221 */ /* 0x000fe20000010000 */
[-C--:B------:R-:W-:Y:S01]  /*2a10*/  FFMA.FTZ R56, R102, R101.reuse, R56 ;  /* 0x0000006566387223 */ /* 0x080fe20000010038 */
[----:B------:R-:W-:Y:S01]  /*2a20*/  FADD.FTZ R51, -R98, R34 ;  /* 0x0000002262337221 */ /* 0x000fe20000010100 */
[----:B------:R-:W-:Y:S01]  /*2a30*/  FMUL.FTZ R101, R2, R101 ;  /* 0x0000006502657220 */ /* 0x000fe20000410000 */
[----:B------:R-:W-:Y:S01]  /*2a40*/  FADD.FTZ R36, R36, R103 ;  /* 0x0000006724247221 */ /* 0x000fe20000010000 */
[----:B------:R-:W-:Y:S01]  /*2a50*/  FFMA.FTZ R38, R104, R103, R38 ;  /* 0x0000006768267223 */ /* 0x000fe20000010026 */
[----:B------:R-:W-:Y:S01]  /*2a60*/  PRMT R34, R97, 0x7632, R34 ;  /* 0x0000763261227816 */ /* 0x000fe20000000022 */
[C---:B------:R-:W-:Y:S01]  /*2a70*/  FADD.FTZ R71, -R98.reuse, R71 ;  /* 0x0000004762477221 */ /* 0x040fe20000010100 */
[C---:B------:R-:W-:Y:S01]  /*2a80*/  FADD.FTZ R94, -R98.reuse, R94 ;  /* 0x0000005e625e7221 */ /* 0x040fe20000010100 */
[C---:B------:R-:W-:Y:S01]  /*2a90*/  FADD.FTZ R28, -R98.reuse, R28 ;  /* 0x0000001c621c7221 */ /* 0x040fe20000010100 */
[C---:B------:R-:W-:Y:S01]  /*2aa0*/  FADD.FTZ R30, -R98.reuse, R30 ;  /* 0x0000001e621e7221 */ /* 0x040fe20000010100 */
[----:B------:R-:W-:Y:S01]  /*2ab0*/  FADD.FTZ R32, -R98, R32 ;  /* 0x0000002062207221 */ /* 0x000fe20000010100 */
[----:B------:R-:W-:Y:S01]  /*2ac0*/  SHF.L.U32 R97, R44, 0x10, RZ ;  /* 0x000000102c617819 */ /* 0x000fe200000006ff */
        /* <DEDUP_REMOVED lines=21> */
[----:B------:R-:W-:Y:S01]  /*2c20*/  FADD.FTZ R36, R36, R93 ;  /* 0x0000005d24247221 */ /* 0x000fe20000010000 */
[----:B------:R-:W-:Y:S01]  /*2c30*/  FFMA.FTZ R38, R94, R93, R38 ;  /* 0x0000005d5e267223 */ /* 0x000fe20000010026 */
[----:B------:R-:W-:Y:S01]  /*2c40*/  FMUL.FTZ R28, R7, R28 ;  /* 0x0000001c071c7220 */ /* 0x000fe20000410000 */
[-C--:B------:R-:W-:Y:S01]  /*2c50*/  FMUL.FTZ R29, R2, R34.reuse ;  /* 0x00000022021d7220 */ /* 0x080fe20000410000 */
[----:B------:R-:W-:Y:S01]  /*2c60*/  FADD.FTZ R36, R36, R91 ;  /* 0x0000005b24247221 */ /* 0x000fe20000010000 */
[----:B------:R-:W-:Y:S01]  /*2c70*/  FFMA.FTZ R38, R92, R91, R38 ;  /* 0x0000005b5c267223 */ /* 0x000fe20000010026 */
[----:B------:R-:W-:Y:S01]  /*2c80*/  SHF.L.U32 R31, R31, 0x10, RZ ;  /* 0x000000101f1f7819 */ /* 0x000fe200000006ff */
[----:B------:R-:W-:Y:S01]  /*2c90*/  FADD.FTZ R57, R57, R34 ;  /* 0x0000002239397221 */ /* 0x000fe20000010000 */
[----:B------:R-:W-:Y:S01]  /*2ca0*/  FFMA.FTZ R56, R28, R34, R56 ;  /* 0x000000221c387223 */ /* 0x000fe20000010038 */
        /* <DEDUP_REMOVED lines=13> */
[----:B------:R-:W-:Y:S01]  /*2d80*/  SHF.L.U32 R35, R35, 0x10, RZ ;  /* 0x0000001023237819 */ /* 0x000fe200000006ff */
[----:B------:R-:W-:Y:S01]  /*2d90*/  FADD.FTZ R57, R57, R33 ;  /* 0x0000002139397221 */ /* 0x000fe20000010000 */
[-C--:B------:R-:W-:Y:S01]  /*2da0*/  FFMA.FTZ R58, R32, R33.reuse, R56 ;  /* 0x00000021203a7223 */ /* 0x080fe20000010038 */
[----:B------:R-:W-:Y:S01]  /*2db0*/  FMUL.FTZ R33, R2, R33 ;  /* 0x0000002102217220 */ /* 0x000fe20000410000 */
[----:B------:R-:W-:Y:S01]  /*2dc0*/  FADD.FTZ R36, R36, R15 ;  /* 0x0000000f24247221 */ /* 0x000fe20000010000 */
[----:B------:R-:W-:Y:S01]  /*2dd0*/  FFMA.FTZ R38, R13, R15, R38 ;  /* 0x0000000f0d267223 */ /* 0x000fe20000010026 */
[----:B------:R-:W-:Y:S01]  /*2de0*/  FMUL.FTZ R34, R7, R47 ;  /* 0x0000002f07227220 */ /* 0x000fe20000410000 */
[----:B------:R-:W-:Y:S01]  /*2df0*/  FADD.FTZ R59, R57, R35 ;  /* 0x00000023393b7221 */ /* 0x000fe20000010000 */
[----:B------:R-:W-:Y:S01]  /*2e00*/  FADD.FTZ R56, R36, R33 ;  /* 0x0000002124387221 */ /* 0x000fe20000010000 */
[----:B------:R-:W-:Y:S01]  /*2e10*/  FFMA.FTZ R57, R32, R33, R38 ;  /* 0x0000002120397223 */ /* 0x000fe20000010026 */
        /* <DEDUP_REMOVED lines=17> */
[----:B------:R-:W-:-:S02]  /*2f30*/  FFMA.FTZ R57, R36, R37, R57 ;  /* 0x0000002524397223 */ /* 0x000fc40000010039 */
[----:B------:R-:W-:Y:S01]  /*2f40*/  FADD.FTZ R59, R59, R39 ;  /* 0x000000273b3b7221 */ /* 0x000fe20000010000 */
[-C--:B------:R-:W-:Y:S01]  /*2f50*/  FFMA.FTZ R58, R38, R39.reuse, R58 ;  /* 0x00000027263a7223 */ /* 0x080fe2000001003a */
        /* <DEDUP_REMOVED lines=38> */
[----:B------:R-:W-:Y:S01]  /*31c0*/  PRMT R63, R49, 0x7632, R63 ;  /* 0x00007632313f7816 */ /* 0x000fe2000000003f */
[----:B------:R-:W-:Y:S01]  /*31d0*/  FMUL.FTZ R48, R7, R55 ;  /* 0x0000003707307220 */ /* 0x000fe20000410000 */
[----:B------:R-:W-:Y:S01]  /*31e0*/  SHF.L.U32 R65, R49, 0x10, RZ ;  /* 0x0000001031417819 */ /* 0x000fe200000006ff */
[----:B------:R-:W-:Y:S01]  /*31f0*/  FADD.FTZ R56, R56, R47 ;  /* 0x0000002f38387221 */ /* 0x000fe20000010000 */
[----:B------:R-:W-:Y:S01]  /*3200*/  FFMA.FTZ R57, R46, R47, R57 ;  /* 0x0000002f2e397223 */ /* 0x000fe20000010039 */
[----:B------:R-:W-:Y:S01]  /*3210*/  FMUL.FTZ R49, R2, R62 ;  /* 0x0000003e02317220 */ /* 0x000fe20000410000 */
[----:B------:R-:W-:Y:S01]  /*3220*/  SHF.L.U32 R63, R63, 0x10, RZ ;  /* 0x000000103f3f7819 */ /* 0x000fe200000006ff */
[----:B------:R-:W-:Y:S01]  /*3230*/  FMUL.FTZ R50, R7, R64 ;  /* 0x0000004007327220 */ /* 0x000fe20000410000 */
[----:B------:R-:W-:Y:S01]  /*3240*/  FMUL.FTZ R51, R5, R65 ;  /* 0x0000004105337220 */ /* 0x000fe20000410000 */
[----:B------:R-:W-:Y:S01]  /*3250*/  FADD.FTZ R56, R56, R49 ;  /* 0x0000003138387221 */ /* 0x000fe20000010000 */
[----:B------:R-:W-:Y:S01]  /*3260*/  FFMA.FTZ R57, R48, R49, R57 ;  /* 0x0000003130397223 */ /* 0x000fe20000010039 */
[----:B------:R-:W-:Y:S01]  /*3270*/  MOV R54, R66 ;  /* 0x0000004200367202 */ /* 0x000fe20000000f00 */
[----:B------:R-:W-:Y:S01]  /*3280*/  FMUL.FTZ R52, R7, R69 ;  /* 0x0000004507347220 */ /* 0x000fe20000410000 */
[C---:B------:R-:W-:Y:S01]  /*3290*/  PRMT R64, R53.reuse, 0x7632, R64 ;  /* 0x0000763235407816 */ /* 0x040fe20000000040 */
[----:B------:R-:W-:Y:S01]  /*32a0*/  FADD.FTZ R56, R56, R51 ;  /* 0x0000003338387221 */ /* 0x000fe20000010000 */
[----:B------:R-:W-:Y:S01]  /*32b0*/  SHF.L.U32 R66, R53, 0x10, RZ ;  /* 0x0000001035427819 */ /* 0x000fe200000006ff */
[----:B------:R-:W-:Y:S01]  /*32c0*/  FFMA.FTZ R57, R50, R51, R57 ;  /* 0x0000003332397223 */ /* 0x000fe20000010039 */
[----:B------:R-:W-:Y:S01]  /*32d0*/  FMUL.FTZ R53, R2, R63 ;  /* 0x0000003f02357220 */ /* 0x000fe20000410000 */
[----:B------:R-:W-:Y:S01]  /*32e0*/  MOV R69, R54 ;  /* 0x0000003600457202 */ /* 0x000fe20000000f00 */
[----:B------:R-:W-:Y:S01]  /*32f0*/  FMUL.FTZ R54, R7, R71 ;  /* 0x0000004707367220 */ /* 0x000fe20000410000 */
[----:B------:R-:W-:Y:S01]  /*3300*/  SHF.L.U32 R64, R64, 0x10, RZ ;  /* 0x0000001040407819 */ /* 0x000fe200000006ff */
[----:B------:R-:W-:Y:S01]  /*3310*/  FADD.FTZ R56, R56, R53 ;  /* 0x0000003538387221 */ /* 0x000fe20000010000 */
[----:B------:R-:W-:Y:S01]  /*3320*/  FFMA.FTZ R57, R52, R53, R57 ;  /* 0x0000003534397223 */ /* 0x000fe20000010039 */
[----:B------:R-:W-:Y:S01]  /*3330*/  FMUL.FTZ R55, R5, R66 ;  /* 0x0000004205377220 */ /* 0x000fe20000410000 */
[----:B------:R-:W-:Y:S01]  /*3340*/  MOV R71, R73 ;  /* 0x0000004900477202 */ /* 0x000fe20000000f00 */
[----:B------:R-:W-:Y:S01]  /*3350*/  FMUL.FTZ R72, R7, R72 ;  /* 0x0000004807487220 */ /* 0x000fe20000410000 */
[----:B------:R-:W-:Y:S01]  /*3360*/  FMUL.FTZ R73, R2, R64 ;  /* 0x0000004002497220 */ /* 0x000fe20000410000 */
[----:B------:R-:W-:Y:S01]  /*3370*/  FADD.FTZ R56, R56, R55 ;  /* 0x0000003738387221 */ /* 0x000fe20000010000 */
[----:B------:R-:W-:-:S03]  /*3380*/  FFMA.FTZ R57, R54, R55, R57 ;  /* 0x0000003736397223 */ /* 0x000fc60000010039 */
[----:B------:R-:W-:Y:S01]  /*3390*/  FADD.FTZ R56, R56, R73 ;  /* 0x0000004938387221 */ /* 0x000fe20000010000 */
[----:B------:R-:W-:Y:S01]  /*33a0*/  FFMA.FTZ R57, R72, R73, R57 ;  /* 0x0000004948397223 */ /* 0x000fe20000010039 */
[----:B------:R-:W-:-:S04]  /*33b0*/  FFMA.FTZ R60, R46, R67, R60 ;  /* 0x000000432e3c7223 */ /* 0x000fc8000001003c */
[----:B------:R0:W-:Y:S02]  /*33c0*/  STS.64 [R71+0x1680], R56 ;  /* 0x0016803847007388 */ /* 0x0001e40000000a00 */
[----:B0-----:R-:W-:Y:S01]  /*33d0*/  FADD.FTZ R57, R59, R62 ;  /* 0x0000003e3b397221 */ /* 0x001fe20000010000 */
[----:B------:R-:W-:Y:S01]  /*33e0*/  FFMA.FTZ R56, R48, R62, R58 ;  /* 0x0000003e30387223 */ /* 0x000fe2000001003a */
[----:B------:R-:W-:Y:S01]  /*33f0*/  FFMA.FTZ R58, R50, R65, R60 ;  /* 0x00000041323a7223 */ /* 0x000fe2000001003c */
[----:B------:R-:W-:Y:S01]  /*3400*/  FFMA.FTZ R62, R115, R74, R68 ;  /* 0x0000004a733e7223 */ /* 0x000fe20000010044 */
[----:B------:R-:W-:Y:S01]  /*3410*/  FADD.FTZ R57, R57, R63 ;  /* 0x0000003f39397221 */ /* 0x000fe20000010000 */
[----:B------:R-:W-:Y:S01]  /*3420*/  FFMA.FTZ R56, R52, R63, R56 ;  /* 0x0000003f34387223 */ /* 0x000fe20000010038 */
[----:B------:R-:W-:Y:S01]  /*3430*/  FADD.FTZ R63, R69, R74 ;  /* 0x0000004a453f7221 */ /* 0x000fe20000010000 */
[----:B------:R-:W-:Y:S01]  /*3440*/  FFMA.FTZ R60, R113, R4, R75 ;  /* 0x00000004713c7223 */ /* 0x000fe2000001004b */
[----:B------:R0:W5:Y:S04]  /*3450*/  LDL.LU R74, [R1+0x8c] ;  /* 0x00008c00014a7983 */ /* 0x0001680000300800 */
[----:B------:R0:W5:Y:S01]  /*3460*/  LDL.LU R75, [R1+0x88] ;  /* 0x00008800014b7983 */ /* 0x0001620000300800 */
[----:B------:R-:W-:-:S04]  /*3470*/  FADD.FTZ R61, R61, R67 ;  /* 0x000000433d3d7221 */ /* 0x000fc80000010000 */
[----:B------:R-:W-:Y:S01]  /*3480*/  FADD.FTZ R59, R61, R65 ;  /* 0x000000413d3b7221 */ /* 0x000fe20000010000 */
[----:B------:R-:W-:Y:S02]  /*3490*/  FADD.FTZ R61, R70, R4 ;  /* 0x00000004463d7221 */ /* 0x000fe40000010000 */
[----:B------:R-:W1:Y:S01]  /*34a0*/  S2R R4, SR_TID.X ;  /* 0x0000000000047919 */ /* 0x000e620000002100 */
[----:B------:R-:W-:-:S04]  /*34b0*/  UIADD3 UR9, UP0, UPT, UR9, 0x4, URZ ;  /* 0x0000000409097890 */ /* 0x000fc8000ff1e0ff */
[----:B------:R-:W-:Y:S02]  /*34c0*/  UIADD3.X UR8, UPT, UPT, URZ, UR5, URZ, UP0, !UPT ;  /* 0x00000005ff087290 */ /* 0x000fe400087fe4ff */
[----:B------:R-:W-:-:S04]  /*34d0*/  UISETP.GE.U32.AND UP0, UPT, UR9, UR14, UPT ;  /* 0x0000000e0900728c */ /* 0x000fc8000bf06070 */
[----:B------:R-:W-:Y:S01]  /*34e0*/  UISETP.GE.AND.EX UP0, UPT, UR8, UR15, UPT, UP0 ;  /* 0x0000000f0800728c */ /* 0x000fe2000bf06300 */
[----:B------:R-:W-:Y:S01]  /*34f0*/  FADD.FTZ R59, R59, R66 ;  /* 0x000000423b3b7221 */ /* 0x000fe20000010000 */
[----:B------:R-:W-:Y:S01]  /*3500*/  FFMA.FTZ R58, R54, R66, R58 ;  /* 0x00000042363a7223 */ /* 0x000fe2000001003a */
[----:B------:R-:W-:Y:S01]  /*3510*/  FADD.FTZ R57, R57, R64 ;  /* 0x0000004039397221 */ /* 0x000fe20000010000 */
[----:B------:R-:W-:Y:S01]  /*3520*/  FFMA.FTZ R56, R72, R64, R56 ;  /* 0x0000004048387223 */ /* 0x000fe20000010038 */
[----:B-1----:R-:W-:-:S05]  /*3530*/  SHF.R.U32.HI R4, RZ, 0x1, R4 ;  /* 0x00000001ff047819 */ /* 0x002fca0000011604 */
[----:B------:R-:W-:Y:S01]  /*3540*/  IMAD R4, R4, 0x1e, RZ ;  /* 0x0000001e04047824 */ /* 0x000fe200078e02ff */
[----:B------:R-:W-:Y:S06]  /*3550*/  BAR.SYNC.DEFER_BLOCKING 0x0 ;  /* 0x0000000000007b1d */ /* 0x000fec0000010000 */
[----:B0-----:R-:W-:Y:S05]  /*3560*/  BRA.U !UP0, `(.L_x_166) ;  /* 0x0000000108ec7547 */ /* 0x001fea000b800000 */
[----:B------:R-:W0:Y:S01]  /*3570*/  S2R R68, SR_TID.X ;  /* 0x0000000000447919 */ /* 0x000e220000002100 */
[----:B------:R-:W1:Y:S01]  /*3580*/  S2UR UR10, SR_CgaCtaId ;  /* 0x00000000000a79c3 */ /* 0x000e620000008800 */
[----:B------:R-:W-:-:S07]  /*3590*/  UMOV UR5, 0x400 ;  /* 0x0000040000057882 */ /* 0x000fce0000000000 */
[----:B------:R-:W2:Y:S01]  /*35a0*/  LDC.64 R70, c[0x0][0x3d0] ;  /* 0x0000f400ff467b82 */ /* 0x000ea20000000a00 */
[----:B-1----:R-:W-:Y:S01]  /*35b0*/  ULEA UR5, UR10, UR5, 0x18 ;  /* 0x000000050a057291 */ /* 0x002fe2000f8ec0ff */
[----:B0-----:R-:W-:-:S05]  /*35c0*/  SHF.L.U32 R65, R68, 0x1, RZ ;  /* 0x0000000144417819 */ /* 0x001fca00000006ff */
[----:B------:R-:W-:Y:S02]  /*35d0*/  LEA R67, R68, UR5, 0x5 ;  /* 0x0000000544437c11 */ /* 0x000fe4000f8e28ff */
[----:B------:R-:W-:-:S04]  /*35e0*/  LOP3.LUT R65, R65, 0x18, RZ, 0xc0, !PT ;  /* 0x0000001841417812 */ /* 0x000fc800078ec0ff */
[----:B------:R-:W-:Y:S02]  /*35f0*/  IADD3 R64, PT, PT, R67, R65, RZ ;  /* 0x0000004143407210 */ /* 0x000fe40007ffe0ff */
[----:B------:R-:W-:-:S03]  /*3600*/  LOP3.LUT R66, R65, 0x8, RZ, 0x3c, !PT ;  /* 0x0000000841427812 */ /* 0x000fc600078e3cff */
[----:B------:R0:W-:Y:S01]  /*3610*/  STS.64 [R64], R62 ;  /* 0x0000003e40007388 */ /* 0x0001e20000000a00 */
[----:B------:R-:W-:-:S05]  /*3620*/  IADD3 R66, PT, PT, R67, R66, RZ ;  /* 0x0000004243427210 */ /* 0x000fca0007ffe0ff */
[----:B------:R1:W-:Y:S01]  /*3630*/  STS.64 [R66], R60 ;  /* 0x0000003c42007388 */ /* 0x0003e20000000a00 */
        /* <DEDUP_REMOVED lines=8> */
[----:B-1----:R-:W-:-:S02]  /*36c0*/  SHF.L.U32 R66, R67, 0x3, RZ ;  /* 0x0000000343427819 */ /* 0x002fc400000006ff */
[----:B------:R-:W-:Y:S02]  /*36d0*/  SHF.L.U32 R67, R68, 0x3, RZ ;  /* 0x0000000344437819 */ /* 0x000fe400000006ff */
[----:B------:R-:W-:Y:S02]  /*36e0*/  LOP3.LUT R66, R66, 0x18, RZ, 0xc0, !PT ;  /* 0x0000001842427812 */ /* 0x000fe400078ec0ff */
        /* <DEDUP_REMOVED lines=9> */
[----:B------:R-:W0:Y:S01]  /*3780*/  S2R R64, SR_CTAID.X ;  /* 0x0000000000407919 */ /* 0x000e220000002500 */
[----:B------:R-:W1:Y:S01]  /*3790*/  S2R R65, SR_CTAID.Y ;  /* 0x0000000000417919 */ /* 0x000e620000002600 */
[----:B0-----:R-:W-:-:S04]  /*37a0*/  LOP3.LUT R64, R64, 0x1f, RZ, 0xc0, !PT ;  /* 0x0000001f40407812 */ /* 0x001fc800078ec0ff */
[----:B-1----:R-:W-:-:S05]  /*37b0*/  LEA R64, R65, R64, 0x5 ;  /* 0x0000004041407211 */ /* 0x002fca00078e28ff */
[----:B------:R-:W-:-:S05]  /*37c0*/  IMAD R64, R64, 0x3c0, R68 ;  /* 0x000003c040407824 */ /* 0x000fca00078e0244 */
[----:B------:R-:W-:-:S05]  /*37d0*/  SHF.L.U32 R64, R64, 0x1, RZ ;  /* 0x0000000140407819 */ /* 0x000fca00000006ff */
[----:B--2---:R-:W-:-:S05]  /*37e0*/  IMAD.WIDE.U32 R68, R64, 0x4, R70 ;  /* 0x0000000440447825 */ /* 0x004fca00078e0046 */
[----:B------:R0:W-:Y:S02]  /*37f0*/  STG.E.64 desc[UR12][R68.64+0x10000], R66 ;  /* 0x0100004244007986 */ /* 0x0001e4000c101b0c */
[----:B0-----:R-:W0:Y:S01]  /*3800*/  S2R R67, SR_TID.X ;  /* 0x0000000000437919 */ /* 0x001e220000002100 */
[----:B------:R-:W-:-:S05]  /*3810*/  IADD3 R68, PT, PT, R64, 0x3c0, RZ ;  /* 0x000003c040447810 */ /* 0x000fca0007ffe0ff */
[----:B------:R-:W-:Y:S01]  /*3820*/  IMAD.WIDE.U32 R68, R68, 0x4, R70 ;  /* 0x0000000444447825 */ /* 0x000fe200078e0046 */
[----:B0-----:R-:W-:-:S04]  /*3830*/  IADD3 R65, PT, PT, R67, 0x1e0, RZ ;  /* 0x000001e043417810 */ /* 0x001fc80007ffe0ff */
[----:B------:R-:W-:Y:S02]  /*3840*/  SHF.R.U32.HI R64, RZ, 0x4, R65 ;  /* 0x00000004ff407819 */ /* 0x000fe40000011641 */
[----:B------:R-:W-:Y:S02]  /*3850*/  SHF.L.U32 R66, R65, 0x3, RZ ;  /* 0x0000000341427819 */ /* 0x000fe400000006ff */
[----:B------:R-:W-:Y:S02]  /*3860*/  LOP3.LUT R64, R64, R67, RZ, 0x3c, !PT ;  /* 0x0000004340407212 */ /* 0x000fe400078e3cff */
[----:B------:R-:W-:Y:S02]  /*3870*/  LOP3.LUT R66, R66, 0x3fe0, RZ, 0xc0, !PT ;  /* 0x00003fe042427812 */ /* 0x000fe400078ec0ff */
[----:B------:R-:W-:-:S04]  /*3880*/  SHF.L.U32 R64, R64, 0x3, RZ ;  /* 0x0000000340407819 */ /* 0x000fc800000006ff */
        /* <DEDUP_REMOVED lines=9> */
.L_x_166:
[----:B0-----:R-:W0:Y:S01]  /*3920*/  S2R R66, SR_TID.X ;  /* 0x0000000000427919 */ /* 0x001e220000002100 */
[----:B------:R-:W-:Y:S01]  /*3930*/  BSSY.RECONVERGENT B0, `(.L_x_167) ;  /* 0x000008c000007945 */ /* 0x000fe20003800200 */
[----:B------:R-:W-:Y:S02]  /*3940*/  CS2R R64, SRZ ;  /* 0x0000000000407805 */ /* 0x000fe4000001ff00 */
[----:B0-----:R-:W-:-:S13]  /*3950*/  ISETP.GT.U32.AND P0, PT, R66, 0x3f, PT ;  /* 0x0000003f4200780c */ /* 0x001fda0003f04070 */
[----:B------:R-:W-:Y:S05]  /*3960*/  @P0 BRA `(.L_x_168) ;  /* 0x0000000800200947 */ /* 0x000fea0003800000 */
[----:B------:R-:W0:Y:S01]  /*3970*/  S2R R67, SR_TID.X ;  /* 0x0000000000437919 */ /* 0x000e220000002100 */
[----:B------:R-:W-:Y:S02]  /*3980*/  MOV R68, 0x400 ;  /* 0x0000040000447802 */ /* 0x000fe40000000f00 */
[----:B------:R-:W-:Y:S01]  /*3990*/  LOP3.LUT P0, RZ, R4, 0x2, RZ, 0xc0, !PT ;  /* 0x0000000204ff7812 */ /* 0x000fe2000780c0ff */
[----:B------:R-:W1:Y:S01]  /*39a0*/  S2R R64, SR_CgaCtaId ;  /* 0x0000000000407919 */ /* 0x000e620000008800 */
[----:B------:R-:W-:Y:S02]  /*39b0*/  IADD3 R68, PT, PT, R68, 0x3c00, RZ ;  /* 0x00003c0044447810 */ /* 0x000fe40007ffe0ff */
[----:B------:R-:W-:Y:S02]  /*39c0*/  IADD3 R65, PT, PT, R4, 0x2, RZ ;  /* 0x0000000204417810 */ /* 0x000fe40007ffe0ff */
[----:B------:R-:W-:-:S04]  /*39d0*/  SHF.L.U32 R70, R66, 0x3, RZ ;  /* 0x0000000342467819 */ /* 0x000fc800000006ff */
[----:B------:R-:W-:Y:S02]  /*39e0*/  LOP3.LUT R70, R70, 0x8, RZ, 0xc0, !PT ;  /* 0x0000000846467812 */ /* 0x000fe400078ec0ff */
[----:B0-----:R-:W-:Y:S02]  /*39f0*/  SHF.R.U32.HI R67, RZ, 0x1, R67 ;  /* 0x00000001ff437819 */ /* 0x001fe40000011643 */
[----:B-1----:R-:W-:-:S03]  /*3a00*/  LEA R68, R64, R68, 0x18 ;  /* 0x0000004440447211 */ /* 0x002fc600078ec0ff */
[----:B------:R-:W-:Y:S01]  /*3a10*/  IMAD R69, R67, -0x80000000, RZ ;  /* 0x8000000043457824 */ /* 0x000fe200078e02ff */
[----:B------:R-:W-:Y:S02]  /*3a20*/  SHF.R.U32.HI R64, RZ, 0x2, R65 ;  /* 0x00000002ff407819 */ /* 0x000fe40000011641 */
[----:B------:R-:W-:Y:S02]  /*3a30*/  LEA.HI R65, R65, 0xf0, RZ, 0x1e ;  /* 0x000000f041417811 */ /* 0x000fe400078ff0ff */
[----:B------:R-:W-:Y:S02]  /*3a40*/  SHF.R.S32.HI R69, RZ, 0x1f, R69 ;  /* 0x0000001fff457819 */ /* 0x000fe40000011445 */
[----:B------:R-:W-:Y:S02]  /*3a50*/  @P0 IADD3 R65, PT, PT, R64, RZ, RZ ;  /* 0x000000ff40410210 */ /* 0x000fe40007ffe0ff */
[----:B------:R-:W-:-:S03]  /*3a60*/  LOP3.LUT R69, R69, 0xf0, RZ, 0xc0, !PT ;  /* 0x000000f045457812 */ /* 0x000fc600078ec0ff */
[----:B------:R-:W-:Y:S01]  /*3a70*/  IMAD R65, R65, 0x18, R68 ;  /* 0x0000001841417824 */ /* 0x000fe200078e0244 */
[----:B------:R-:W-:-:S04]  /*3a80*/  LEA.HI R64, R4, R69, RZ, 0x1e ;  /* 0x0000004504407211 */ /* 0x000fc800078ff0ff */
[----:B------:R-:W-:Y:S01]  /*3a90*/  IADD3 R66, PT, PT, R70, R65, RZ ;  /* 0x0000004146427210 */ /* 0x000fe20007ffe0ff */
[----:B------:R-:W-:-:S05]  /*3aa0*/  IMAD R64, R64, 0x18, R68 ;  /* 0x0000001840407824 */ /* 0x000fca00078e0244 */
[----:B------:R-:W-:Y:S01]  /*3ab0*/  IADD3 R64, PT, PT, R64, R70, RZ ;  /* 0x0000004640407210 */ /* 0x000fe20007ffe0ff */
[----:B------:R-:W-:Y:S05]  /*3ac0*/  LDS.64 R66, [R66] ;  /* 0x0000000042427984 */ /* 0x000fea0000000a00 */
        /* <DEDUP_REMOVED lines=114> */
.L_x_168:
[----:B------:R-:W-:Y:S05]  /*41f0*/  BSYNC.RECONVERGENT B0 ;  /* 0x0000000000007941 */ /* 0x000fea0003800200 */
.L_x_167:
        /* <DEDUP_REMOVED lines=19> */
.L_x_170:
[----:B------:R-:W-:Y:S05]  /*4330*/  BSYNC.RECONVERGENT B0 ;  /* 0x0000000000007941 */ /* 0x000fea0003800200 */
.L_x_169:
[----:B------:R-:W-:Y:S05]  /*4340*/  BRA.U !UP0, `(.L_x_171) ;  /* 0x0000000108607547 */ /* 0x000fea000b800000 */
[----:B------:R-:W-:Y:S01]  /*4350*/  BAR.SYNC.DEFER_BLOCKING 0x0 ;  /* 0x0000000000007b1d */ /* 0x000fe20000010000 */
[----:B------:R-:W-:-:S13]  /*4360*/  ISETP.NE.AND P0, PT, R70, RZ, PT ;  /* 0x000000ff4600720c */ /* 0x000fda0003f05270 */
[----:B------:R-:W-:Y:S05]  /*4370*/  @P0 BRA `(.L_x_172) ;  /* 0x0000000000480947 */ /* 0x000fea0003800000 */
[----:B0-----:R-:W0:Y:S01]  /*4380*/  S2R R64, SR_CTAID.X ;  /* 0x0000000000407919 */ /* 0x001e220000002500 */
[----:B------:R-:W0:Y:S01]  /*4390*/  S2UR UR5, SR_CTAID.Y ;  /* 0x00000000000579c3 */ /* 0x000e220000002600 */
[----:B------:R-:W-:Y:S02]  /*43a0*/  MOV R66, 0x7fffff81 ;  /* 0x7fffff8100427802 */ /* 0x000fe40000000f00 */
[----:B------:R-:W-:Y:S02]  /*43b0*/  MOV R65, UR7 ;  /* 0x0000000700417c02 */ /* 0x000fe40008000f00 */
        /* <DEDUP_REMOVED lines=8> */
.L_x_173:
[----:B0-----:R-:W2:Y:S04]  /*4440*/  LD.E.STRONG.GPU R65, desc[UR12][R66.64+0x10] ;  /* 0x0000100c42417980 */ /* 0x001ea8000c10f900 */
[----:B--2---:R-:W-:Y:S01]  /*4450*/  CCTL.IVALL ;  /* 0x00000000ff00798f */ /* 0x004fe20002000000 */
[----:B------:R-:W-:Y:S05]  /*4460*/  YIELD ;  /* 0x0000000000007946 */ /* 0x000fea0003800000 */
[----:B-----5:R-:W-:-:S04]  /*4470*/  LOP3.LUT R65, R65, R64, RZ, 0x3c, !PT ;  /* 0x0000004041417212 */ /* 0x020fc800078e3cff */
[----:B------:R-:W-:-:S13]  /*4480*/  ISETP.GT.AND P0, PT, R65, -0x1, PT ;  /* 0xffffffff4100780c */ /* 0x000fda0003f04270 */
[----:B------:R-:W-:Y:S05]  /*4490*/  @P0 BRA `(.L_x_173) ;  /* 0xfffffffc00e80947 */ /* 0x000fea000383ffff */
.L_x_172:
[----:B------:R-:W-:Y:S05]  /*44a0*/  WARPSYNC.ALL ;  /* 0x0000000000007948 */ /* 0x000fea0003800000 */
[----:B------:R-:W-:Y:S06]  /*44b0*/  BAR.SYNC.DEFER_BLOCKING 0x0 ;  /* 0x0000000000007b1d */ /* 0x000fec0000010000 */
[----:B------:R-:W-:Y:S05]  /*44c0*/  BRA `(.L_x_174) ;  /* 0x00000000005c7947 */ /* 0x000fea0003800000 */
.L_x_171:
        /* <DEDUP_REMOVED lines=15> */
.L_x_176:
[----:B------:R-:W2:Y:S04]  /*45c0*/  LD.E.STRONG.GPU R67, desc[UR12][R64.64] ;  /* 0x0000000c40437980 */ /* 0x000ea8000c10f900 */
[----:B--2---:R-:W-:Y:S01]  /*45d0*/  CCTL.IVALL ;  /* 0x00000000ff00798f */ /* 0x004fe20002000000 */
[----:B------:R-:W-:Y:S05]  /*45e0*/  YIELD ;  /* 0x0000000000007946 */ /* 0x000fea0003800000 */
[----:B-----5:R-:W-:-:S04]  /*45f0*/  LOP3.LUT R67, R67, R66, RZ, 0x3c, !PT ;  /* 0x0000004243437212 */ /* 0x020fc800078e3cff */
[----:B------:R-:W-:-:S13]  /*4600*/  ISETP.GT.AND P0, PT, R67, -0x1, PT ;  /* 0xffffffff4300780c */ /* 0x000fda0003f04270 */
[----:B------:R-:W-:Y:S05]  /*4610*/  @P0 BRA `(.L_x_176) ;  /* 0xfffffffc00e80947 */ /* 0x000fea000383ffff */
.L_x_175:
[----:B------:R-:W-:Y:S05]  /*4620*/  WARPSYNC.ALL ;  /* 0x0000000000007948 */ /* 0x000fea0003800000 */
[----:B------:R-:W-:Y:S06]  /*4630*/  BAR.SYNC.DEFER_BLOCKING 0x0 ;  /* 0x0000000000007b1d */ /* 0x000fec0000010000 */
.L_x_174:
[----:B0-----:R-:W0:Y:S01]  /*4640*/  S2R R66, SR_TID.X ;  /* 0x0000000000427919 */ /* 0x001e220000002100 */
[----:B------:R-:W-:Y:S01]  /*4650*/  BSSY.RECONVERGENT B0, `(.L_x_177) ;  /* 0x0000023000007945 */ /* 0x000fe20003800200 */
[----:B------:R-:W-:Y:S02]  /*4660*/  CS2R R68, SRZ ;  /* 0x0000000000447805 */ /* 0x000fe4000001ff00 */
[----:B0-----:R-:W-:-:S13]  /*4670*/  ISETP.GT.U32.AND P0, PT, R66, 0xff, PT ;  /* 0x000000ff4200780c */ /* 0x001fda0003f04070 */
[----:B------:R-:W-:Y:S05]  /*4680*/  @P0 BRA `(.L_x_178) ;  /* 0x00000000007c0947 */ /* 0x000fea0003800000 */
[----:B------:R-:W0:Y:S01]  /*4690*/  S2R R65, SR_CTAID.Y ;  /* 0x0000000000417919 */ /* 0x000e220000002600 */
[----:B------:R-:W0:Y:S01]  /*46a0*/  LDC R64, c[0x0][0x374] ;  /* 0x0000dd00ff407b82 */ /* 0x000e220000000800 */
[----:B------:R1:W-:Y:S07]  /*46b0*/  STL.64 [R1+0x88], R2 ;  /* 0x0000880201007387 */ /* 0x0003ee0000100a00 */
[----:B-1----:R-:W1:Y:S01]  /*46c0*/  LDC.64 R2, c[0x0][0x3d0] ;  /* 0x0000f400ff027b82 */ /* 0x002e620000000a00 */
[----:B0-----:R-:W-:Y:S01]  /*46d0*/  IMAD R64, R64, UR4, R65 ;  /* 0x0000000440407c24 */ /* 0x001fe2000f8e0241 */
[----:B------:R-:W-:-:S04]  /*46e0*/  SHF.L.U32 R65, R66, 0x2, RZ ;  /* 0x0000000242417819 */ /* 0x000fc800000006ff */
[----:B------:R-:W-:-:S04]  /*46f0*/  LOP3.LUT R65, R65, 0x3e0, RZ, 0xc0, !PT ;  /* 0x000003e041417812 */ /* 0x000fc800078ec0ff */
[----:B------:R-:W-:Y:S02]  /*4700*/  LEA R64, R64, R65, 0xa ;  /* 0x0000004140407211 */ /* 0x000fe400078e50ff */
[----:B------:R-:W-:-:S04]  /*4710*/  LOP3.LUT R65, R66, 0x7, RZ, 0xc0, !PT ;  /* 0x0000000742417812 */ /* 0x000fc800078ec0ff */
[----:B------:R-:W-:-:S04]  /*4720*/  IADD3 R64, PT, PT, R64, R65, RZ ;  /* 0x0000004140407210 */ /* 0x000fc80007ffe0ff */
[----:B------:R-:W-:-:S04]  /*4730*/  SHF.L.U32 R68, R64, 0x1, RZ ;  /* 0x0000000140447819 */ /* 0x000fc800000006ff */
[C---:B------:R-:W-:Y:S01]  /*4740*/  IADD3 R66, PT, PT, R68.reuse, 0x10, RZ ;  /* 0x0000001044427810 */ /* 0x040fe20007ffe0ff */
[C---:B-1----:R-:W-:Y:S01]  /*4750*/  IMAD.WIDE.U32 R64, R68.reuse, 0x4, R2 ;  /* 0x0000000444407825 */ /* 0x042fe200078e0002 */
[----:B------:R-:W-:-:S03]  /*4760*/  IADD3 R69, PT, PT, R68, 0x20, RZ ;  /* 0x0000002044457810 */ /* 0x000fc60007ffe0ff */
[--C-:B------:R-:W-:Y:S01]  /*4770*/  IMAD.WIDE.U32 R66, R66, 0x4, R2.reuse ;  /* 0x0000000442427825 */ /* 0x100fe200078e0002 */
[----:B------:R-:W-:Y:S01]  /*4780*/  IADD3 R70, PT, PT, R68, 0x30, RZ ;  /* 0x0000003044467810 */ /* 0x000fe20007ffe0ff */
[----:B------:R-:W2:Y:S02]  /*4790*/  LDG.E.64 R64, desc[UR12][R64.64] ;  /* 0x0000000c40407981 */ /* 0x000ea4000c1e1b00 */
[--C-:B------:R-:W-:Y:S02]  /*47a0*/  IMAD.WIDE.U32 R68, R69, 0x4, R2.reuse ;  /* 0x0000000445447825 */ /* 0x100fe400078e0002 */
[----:B------:R-:W3:Y:S02]  /*47b0*/  LDG.E.64 R66, desc[UR12][R66.64] ;  /* 0x0000000c42427981 */ /* 0x000ee4000c1e1b00 */
[----:B------:R-:W-:Y:S02]  /*47c0*/  IMAD.WIDE.U32 R70, R70, 0x4, R2 ;  /* 0x0000000446467825 */ /* 0x000fe400078e0002 */
[----:B------:R-:W4:Y:S04]  /*47d0*/  LDG.E.64 R68, desc[UR12][R68.64] ;  /* 0x0000000c44447981 */ /* 0x000f28000c1e1b00 */
[----:B------:R-:W4:Y:S04]  /*47e0*/  LDG.E.64 R70, desc[UR12][R70.64] ;  /* 0x0000000c46467981 */ /* 0x000f28000c1e1b00 */
[----:B------:R0:W5:Y:S01]  /*47f0*/  LDL.LU.64 R2, [R1+0x88] ;  /* 0x0000880001027983 */ /* 0x0001620000300a00 */
[----:B--2---:R-:W-:Y:S01]  /*4800*/  FADD.FTZ R64, RZ, R64 ;  /* 0x00000040ff407221 */ /* 0x004fe20000010000 */
[----:B------:R-:W-:-:S03]  /*4810*/  FADD.FTZ R65, RZ, R65 ;  /* 0x00000041ff417221 */ /* 0x000fc60000010000 */
[----:B---3--:R-:W-:Y:S01]  /*4820*/  FADD.FTZ R66, R66, R64 ;  /* 0x0000004042427221 */ /* 0x008fe20000010000 */
[----:B------:R-:W-:-:S03]  /*4830*/  FADD.FTZ R67, R67, R65 ;  /* 0x0000004143437221 */ /* 0x000fc60000010000 */
[----:B----4-:R-:W-:Y:S01]  /*4840*/  FADD.FTZ R68, R68, R66 ;  /* 0x0000004244447221 */ /* 0x010fe20000010000 */
[----:B------:R-:W-:-:S03]  /*4850*/  FADD.FTZ R69, R69, R67 ;  /* 0x0000004345457221 */ /* 0x000fc60000010000 */
[----:B------:R-:W-:Y:S01]  /*4860*/  FADD.FTZ R68, R70, R68 ;  /* 0x0000004446447221 */ /* 0x000fe20000010000 */
[----:B0-----:R-:W-:-:S07]  /*4870*/  FADD.FTZ R69, R71, R69 ;  /* 0x0000004547457221 */ /* 0x001fce0000010000 */
.L_x_178:
[----:B------:R-:W-:Y:S05]  /*4880*/  BSYNC.RECONVERGENT B0 ;  /* 0x0000000000007941 */ /* 0x000fea0003800200 */
.L_x_177:
[----:B------:R-:W2:Y:S04]  /*4890*/  LDL R71, [R1+0x7c] ;  /* 0x00007c0001477983 */ /* 0x000ea80000100800 */
[----:B------:R-:W3:Y:S04]  /*48a0*/  LDL.LU R70, [R1+0x10] ;  /* 0x0000100001467983 */ /* 0x000ee80000300800 */
[----:B------:R-:W4:Y:S01]  /*48b0*/  LDL.LU R67, [R1+0x38] ;  /* 0x0000380001437983 */ /* 0x000f220000300800 */
[----:B------:R-:W0:Y:S01]  /*48c0*/  S2UR UR10, SR_CgaCtaId ;  /* 0x00000000000a79c3 */ /* 0x000e220000008800 */
[----:B------:R-:W-:-:S02]  /*48d0*/  UMOV UR5, 0x400 ;  /* 0x0000040000057882 */ /* 0x000fc40000000000 */
[----:B------:R-:W1:Y:S01]  /*48e0*/  SHFL.BFLY PT, R64, R68, 0x4, 0x1f ;  /* 0x0c801f0044407f89 */ /* 0x000e6200000e0000 */
[----:B------:R-:W-:-:S03]  /*48f0*/  UIADD3 UR5, UPT, UPT, UR5, 0x6900, URZ ;  /* 0x0000690005057890 */ /* 0x000fc6000fffe0ff */
[----:B------:R-:W1:Y:S01]  /*4900*/  SHFL.BFLY PT, R65, R69, 0x4, 0x1f ;  /* 0x0c801f0045417f89 */ /* 0x000e6200000e0000 */
[----:B------:R-:W1:Y:S03]  /*4910*/  S2R R4, SR_TID.X ;  /* 0x0000000000047919 */ /* 0x000e660000002100 */
[----:B------:R-:W-:Y:S04]  /*4920*/  STL [R1+0xa8], R60 ;  /* 0x0000a83c01007387 */ /* 0x000fe80000100800 */
[----:B------:R-:W-:Y:S04]  /*4930*/  STL [R1+0xa4], R59 ;  /* 0x0000a43b01007387 */ /* 0x000fe80000100800 */
[----:B------:R-:W-:Y:S01]  /*4940*/  STL [R1+0xa0], R58 ;  /* 0x0000a03a01007387 */ /* 0x000fe20000100800 */
[----:B0-----:R-:W-:Y:S01]  /*4950*/  ULEA UR5, UR10, UR5, 0x18 ;  /* 0x000000050a057291 */ /* 0x001fe2000f8ec0ff */
[----:B------:R-:W0:Y:S01]  /*4960*/  LDCU.64 UR10, c[0x0][0x380] ;  /* 0x00007000ff0a77ac */ /* 0x000e220008000a00 */
[----:B-1----:R-:W-:Y:S01]  /*4970*/  FADD.FTZ R64, R64, R68 ;  /* 0x0000004440407221 */ /* 0x002fe20000010000 */
[----:B------:R-:W-:Y:S01]  /*4980*/  STL [R1+0x9c], R57 ;  /* 0x00009c3901007387 */ /* 0x000fe20000100800 */
[----:B------:R-:W-:-:S03]  /*4990*/  FADD.FTZ R65, R65, R69 ;  /* 0x0000004541417221 */ /* 0x000fc60000010000 */
[----:B------:R-:W1:Y:S04]  /*49a0*/  SHFL.BFLY PT, R66, R64, 0x2, 0x1f ;  /* 0x0c401f0040427f89 */ /* 0x000e6800000e0000 */
[----:B------:R0:W-:Y:S04]  /*49b0*/  STL [R1+0x98], R56 ;  /* 0x0000983801007387 */ /* 0x0001e80000100800 */
[----:B------:R0:W-:Y:S01]  /*49c0*/  STL [R1+0x94], R6 ;  /* 0x0000940601007387 */ /* 0x0001e20000100800 */
[----:B------:R-:W-:-:S03]  /*49d0*/  LOP3.LUT P0, RZ, R4, 0x307, RZ, 0xc0, !PT ;  /* 0x0000030704ff7812 */ /* 0x000fc6000780c0ff */
[----:B------:R0:W-:Y:S04]  /*49e0*/  STL [R1+0x90], R5 ;  /* 0x0000900501007387 */ /* 0x0001e80000100800 */
[----:B-----5:R-:W-:Y:S04]  /*49f0*/  STL [R1+0x8c], R3 ;  /* 0x00008c0301007387 */ /* 0x020fe80000100800 */
[----:B------:R-:W-:Y:S01]  /*4a00*/  STL [R1+0x88], R2 ;  /* 0x0000880201007387 */ /* 0x000fe20000100800 */
[----:B-1----:R-:W-:-:S03]  /*4a10*/  FADD.FTZ R66, R64, R66 ;  /* 0x0000004240427221 */ /* 0x002fc60000010000 */
[----:B------:R-:W3:Y:S04]  /*4a20*/  LDL R58, [R1+0x78] ;  /* 0x00007800013a7983 */ /* 0x000ee80000100800 */
[----:B------:R-:W1:Y:S04]  /*4a30*/  SHFL.BFLY PT, R64, R65, 0x2, 0x1f ;  /* 0x0c401f0041407f89 */ /* 0x000e6800000e0000 */
[----:B------:R-:W3:Y:S04]  /*4a40*/  LDL.LU R57, [R1+0x64] ;  /* 0x0000640001397983 */ /* 0x000ee80000300800 */
[----:B0-----:R-:W3:Y:S04]  /*4a50*/  LDL.LU R56, [R1+0x1c] ;  /* 0x00001c0001387983 */ /* 0x001ee80000300800 */
[----:B------:R-:W3:Y:S04]  /*4a60*/  LDL.LU R6, [R1+0x60] ;  /* 0x0000600001067983 */ /* 0x000ee80000300800 */
[----:B------:R-:W3:Y:S01]  /*4a70*/  LDL.LU R5, [R1+0x20] ;  /* 0x0000200001057983 */ /* 0x000ee20000300800 */
[----:B-1----:R-:W-:-:S03]  /*4a80*/  FADD.FTZ R64, R65, R64 ;  /* 0x0000004041407221 */ /* 0x002fc60000010000 */
[----:B------:R-:W0:Y:S02]  /*4a90*/  SHFL.BFLY PT, R65, R66, 0x1, 0x1f ;  /* 0x0c201f0042417f89 */ /* 0x000e2400000e0000 */
[----:B0-----:R-:W-:Y:S02]  /*4aa0*/  FADD.FTZ R65, R66, R65 ;  /* 0x0000004142417221 */ /* 0x001fe40000010000 */
[----:B------:R-:W0:Y:S02]  /*4ab0*/  SHFL.BFLY PT, R66, R64, 0x1, 0x1f ;  /* 0x0c201f0040427f89 */ /* 0x000e2400000e0000 */
[----:B0-----:R-:W-:Y:S01]  /*4ac0*/  FADD.FTZ R66, R64, R66 ;  /* 0x0000004240427221 */ /* 0x001fe20000010000 */
[----:B------:R-:W-:-:S03]  /*4ad0*/  @!P0 FMUL.FTZ R64, R65, 3.2552085031056776643e-05 ;  /* 0x3808888941408820 */ /* 0x000fc60000410000 */
[----:B------:R-:W-:-:S05]  /*4ae0*/  @!P0 FMUL.FTZ R65, R66, 3.2552085031056776643e-05 ;  /* 0x3808888942418820 */ /* 0x000fca0000410000 */
[----:B------:R0:W-:Y:S04]  /*4af0*/  @!P0 STS.64 [R4+UR5], R64 ;  /* 0x0000004004008988 */ /* 0x0001e80008000a05 */
[----:B0-----:R-:W3:Y:S04]  /*4b00*/  LDL.LU R4, [R1+0x5c] ;  /* 0x00005c0001047983 */ /* 0x001ee80000300800 */
[----:B------:R-:W3:Y:S04]  /*4b10*/  LDL.LU R3, [R1+0x24] ;  /* 0x0000240001037983 */ /* 0x000ee80000300800 */
[----:B------:R-:W3:Y:S01]  /*4b20*/  LDL.LU R2, [R1+0x58] ;  /* 0x0000580001027983 */ /* 0x000ee20000300800 */
[----:B--2---:R-:W-:Y:S01]  /*4b30*/  LEA R64, R71, UR5, 0x3 ;  /* 0x0000000547407c11 */ /* 0x004fe2000f8e18ff */
[----:B------:R-:W-:Y:S06]  /*4b40*/  BAR.SYNC.DEFER_BLOCKING 0x0 ;  /* 0x0000000000007b1d */ /* 0x000fec0000010000 */
[----:B------:R-:W0:Y:S02]  /*4b50*/  LDS.64 R64, [R64] ;  /* 0x0000000040407984 */ /* 0x000e240000000a00 */
[--C-:B0-----:R-:W-:Y:S01]  /*4b60*/  FADD.FTZ R66, R74, -R64.reuse ;  /* 0x800000404a427221 */ /* 0x101fe20000010000 */
[----:B------:R-:W-:-:S03]  /*4b70*/  FADD.FTZ R75, R75, -R64 ;  /* 0x800000404b4b7221 */ /* 0x000fc60000010000 */
[-C--:B----4-:R-:W-:Y:S01]  /*4b80*/  FFMA.FTZ R66, -R67, R65.reuse, R66 ;  /* 0x0000004143427223 */ /* 0x090fe20000010142 */
[--C-:B------:R-:W-:Y:S01]  /*4b90*/  FADD.FTZ R111, R111, -R64.reuse ;  /* 0x800000406f6f7221 */ /* 0x100fe20000010000 */
[----:B------:R-:W2:Y:S01]  /*4ba0*/  LDL.LU R67, [R1+0x28] ;  /* 0x0000280001437983 */ /* 0x000ea20000300800 */
[--C-:B------:R-:W-:Y:S01]  /*4bb0*/  FADD.FTZ R110, R110, -R64.reuse ;  /* 0x800000406e6e7221 */ /* 0x100fe20000010000 */
[--C-:B------:R-:W-:Y:S01]  /*4bc0*/  FADD.FTZ R109, R109, -R64.reuse ;  /* 0x800000406d6d7221 */ /* 0x100fe20000010000 */
[-C--:B---3--:R-:W-:Y:S01]  /*4bd0*/  FFMA.FTZ R75, -R70, R65.reuse, R75 ;  /* 0x00000041464b7223 */ /* 0x088fe2000001014b */
[----:B------:R-:W3:Y:S01]  /*4be0*/  LDL.LU R60, [R1+0x54] ;  /* 0x00005400013c7983 */ /* 0x000ee20000300800 */
[--C-:B------:R-:W-:Y:S01]  /*4bf0*/  FADD.FTZ R108, R108, -R64.reuse ;  /* 0x800000406c6c7221 */ /* 0x100fe20000010000 */
[----:B------:R-:W-:Y:S01]  /*4c00*/  LEA R68, R58, UR5, 0x3 ;  /* 0x000000053a447c11 */ /* 0x000fe2000f8e18ff */
[--C-:B------:R-:W-:Y:S01]  /*4c10*/  FADD.FTZ R90, R90, -R64.reuse ;  /* 0x800000405a5a7221 */ /* 0x100fe20000010000 */
[----:B------:R-:W4:Y:S01]  /*4c20*/  LDL.LU R59, [R1+0x2c] ;  /* 0x00002c00013b7983 */ /* 0x000f220000300800 */
[-C--:B------:R-:W-:Y:S01]  /*4c30*/  FFMA.FTZ R111, -R57, R65.reuse, R111 ;  /* 0x00000041396f7223 */ /* 0x080fe2000001016f */
[----:B------:R-:W-:Y:S01]  /*4c40*/  FADD.FTZ R89, R89, -R64 ;  /* 0x8000004059597221 */ /* 0x000fe20000010000 */
[-C--:B------:R-:W-:Y:S01]  /*4c50*/  FFMA.FTZ R110, -R56, R65.reuse, R110 ;  /* 0x00000041386e7223 */ /* 0x080fe2000001016e */
[----:B------:R-:W4:Y:S01]  /*4c60*/  LDL.LU R58, [R1+0x50] ;  /* 0x00005000013a7983 */ /* 0x000f220000300800 */
[----:B------:R-:W-:Y:S01]  /*4c70*/  FADD.FTZ R107, R107, -R64 ;  /* 0x800000406b6b7221 */ /* 0x000fe20000010000 */
[----:B------:R-:W-:-:S02]  /*4c80*/  FFMA.FTZ R109, -R6, R65, R109 ;  /* 0x00000041066d7223 */ /* 0x000fc4000001016d */
[----:B------:R-:W4:Y:S01]  /*4c90*/  LDL.LU R57, [R1+0x18] ;  /* 0x0000180001397983 */ /* 0x000f220000300800 */
[C---:B------:R-:W-:Y:S01]  /*4ca0*/  FMUL.FTZ R75, R8.reuse, R75 ;  /* 0x0000004b084b7220 */ /* 0x040fe20000410000 */
[----:B------:R-:W-:Y:S01]  /*4cb0*/  FMUL.FTZ R66, R8, R66 ;  /* 0x0000004208427220 */ /* 0x000fe20000410000 */
[----:B------:R-:W-:Y:S01]  /*4cc0*/  FFMA.FTZ R108, -R5, R65, R108 ;  /* 0x00000041056c7223 */ /* 0x000fe2000001016c */
[----:B------:R-:W4:Y:S01]  /*4cd0*/  LDL.LU R56, [R1+0x4c] ;  /* 0x00004c0001387983 */ /* 0x000f220000300800 */
[----:B------:R-:W-:-:S03]  /*4ce0*/  FADD.FTZ R88, R88, -R64 ;  /* 0x8000004058587221 */ /* 0x000fc60000010000 */
[----:B------:R-:W4:Y:S01]  /*4cf0*/  LDL.LU R6, [R1+0x14] ;  /* 0x0000140001067983 */ /* 0x000f220000300800 */
[--C-:B------:R-:W-:Y:S01]  /*4d00*/  FADD.FTZ R87, R87, -R64.reuse ;  /* 0x8000004057577221 */ /* 0x100fe20000010000 */
[--C-:B------:R-:W-:Y:S02]  /*4d10*/  FADD.FTZ R86, R86, -R64.reuse ;  /* 0x8000004056567221 */ /* 0x100fe40000010000 */
[----:B------:R-:W4:Y:S01]  /*4d20*/  LDL.LU R5, [R1+0x48] ;  /* 0x0000480001057983 */ /* 0x000f220000300800 */
        /* <DEDUP_REMOVED lines=20> */
[----:B------:R-:W-:Y:S01]  /*4e70*/  F2FP.BF16.F32.PACK_AB R66, R66, R75 ;  /* 0x0000004b4242723e */ /* 0x000fe200000010ff */
[----:B------:R-:W0:Y:S01]  /*4e80*/  LDS.64 R68, [R68] ;  /* 0x0000000044447984 */ /* 0x000e220000000a00 */
[-C--:B------:R-:W-:Y:S01]  /*4e90*/  FFMA.FTZ R107, -R4, R65.reuse, R107 ;  /* 0x00000041046b7223 */ /* 0x080fe2000001016b */
[----:B------:R-:W-:-:S02]  /*4ea0*/  FFMA.FTZ R90, -R3, R65, R90 ;  /* 0x00000041035a7223 */ /* 0x000fc4000001015a */
[----:B------:R-:W4:Y:S01]  /*4eb0*/  LDL.LU R3, [R1+0xc] ;  /* 0x00000c0001037983 */ /* 0x000f220000300800 */
[----:B------:R-:W-:-:S03]  /*4ec0*/  FFMA.FTZ R89, -R2, R65, R89 ;  /* 0x0000004102597223 */ /* 0x000fc60000010159 */
[----:B------:R-:W4:Y:S04]  /*4ed0*/  LDL.LU R2, [R1+0x44] ;  /* 0x0000440001027983 */ /* 0x000f280000300800 */
[----:B------:R-:W4:Y:S04]  /*4ee0*/  LDL.LU R4, [R1+0x8] ;  /* 0x0000080001047983 */ /* 0x000f280000300800 */
[----:B------:R-:W4:Y:S04]  /*4ef0*/  LDL.LU R112, [R1+0x40] ;  /* 0x0000400001707983 */ /* 0x000f280000300800 */
[----:B------:R-:W4:Y:S04]  /*4f00*/  LDL.LU R75, [R1+0x4] ;  /* 0x00000400014b7983 */ /* 0x000f280000300800 */
[----:B------:R-:W4:Y:S04]  /*4f10*/  LDL.LU R74, [R1+0x3c] ;  /* 0x00003c00014a7983 */ /* 0x000f280000300800 */
[----:B------:R-:W4:Y:S04]  /*4f20*/  LDL.LU R71, [R1] ;  /* 0x0000000001477983 */ /* 0x000f280000300800 */
[----:B------:R-:W4:Y:S01]  /*4f30*/  LDL.LU R70, [R1+0x34] ;  /* 0x0000340001467983 */ /* 0x000f220000300800 */
[----:B--2---:R-:W-:-:S03]  /*4f40*/  FFMA.FTZ R88, -R67, R65, R88 ;  /* 0x0000004143587223 */ /* 0x004fc60000010158 */
[----:B------:R-:W2:Y:S01]  /*4f50*/  LDL.LU R67, [R1+0x30] ;  /* 0x0000300001437983 */ /* 0x000ea20000300800 */
[----:B---3--:R-:W-:-:S03]  /*4f60*/  FFMA.FTZ R87, -R60, R65, R87 ;  /* 0x000000413c577223 */ /* 0x008fc60000010157 */
[----:B------:R1:W5:Y:S01]  /*4f70*/  LDL.LU R60, [R1+0xa8] ;  /* 0x0000a800013c7983 */ /* 0x0003620000300800 */
[----:B----4-:R-:W-:-:S03]  /*4f80*/  FFMA.FTZ R86, -R59, R65, R86 ;  /* 0x000000413b567223 */ /* 0x010fc60000010156 */
[----:B------:R1:W5:Y:S01]  /*4f90*/  LDL.LU R59, [R1+0xa4] ;  /* 0x0000a400013b7983 */ /* 0x0003620000300800 */
[----:B------:R-:W-:-:S03]  /*4fa0*/  FFMA.FTZ R85, -R58, R65, R85 ;  /* 0x000000413a557223 */ /* 0x000fc60000010155 */
        /* <DEDUP_REMOVED lines=13> */
[-C--:B------:R-:W-:Y:S01]  /*5080*/  FFMA.FTZ R9, -R74, R65.reuse, R9 ;  /* 0x000000414a097223 */ /* 0x080fe20000010109 */
[----:B--2---:R-:W-:Y:S02]  /*5090*/  FFMA.FTZ R122, -R67, R65, R122 ;  /* 0x00000041437a7223 */ /* 0x004fe4000001017a */
[----:B------:R-:W2:Y:S04]  /*50a0*/  LDL.LU R67, [R1+0x68] ;  /* 0x0000680001437983 */ /* 0x000ea80000300800 */
[----:B------:R-:W3:Y:S01]  /*50b0*/  LDL.LU R74, [R1+0x6c] ;  /* 0x00006c00014a7983 */ /* 0x000ee20000300800 */
[----:B0-----:R-:W-:-:S04]  /*50c0*/  FADD.FTZ R11, R11, -R68 ;  /* 0x800000440b0b7221 */ /* 0x001fc80000010000 */
[----:B------:R-:W-:Y:S01]  /*50d0*/  FFMA.FTZ R0, -R0, R69, R11 ;  /* 0x0000004500007223 */ /* 0x000fe2000001010b */
        /* <DEDUP_REMOVED lines=31> */
[----:B------:R-:W-:Y:S01]  /*52d0*/  FADD.FTZ R73, R73, -R68 ;  /* 0x8000004449497221 */ /* 0x000fe20000010000 */
[----:B------:R-:W0:Y:S01]  /*52e0*/  S2R R4, SR_TID.X ;  /* 0x0000000000047919 */ /* 0x000e220000002100 */
        /* <DEDUP_REMOVED lines=39> */
[----:B------:R-:W-:Y:S01]  /*5560*/  FFMA.FTZ R65, -R113, R65, R64 ;  /* 0x0000004171417223 */ /* 0x000fe20000010140 */
        /* <DEDUP_REMOVED lines=60> */
[----:B------:R-:W-:Y:S01]  /*5930*/  FMUL.FTZ R8, R8, R65 ;  /* 0x0000004108087220 */ /* 0x000fe20000410000 */
[----:B------:R-:W-:-:S02]  /*5940*/  F2FP.BF16.F32.PACK_AB R110, R110, R111 ;  /* 0x0000006f6e6e723e */ /* 0x000fc400000010ff */
[----:B------:R-:W-:Y:S02]  /*5950*/  F2FP.BF16.F32.PACK_AB R108, R108, R109 ;  /* 0x0000006d6c6c723e */ /* 0x000fe400000010ff */
[----:B------:R-:W-:Y:S02]  /*5960*/  F2FP.BF16.F32.PACK_AB R88, R88, R89 ;  /* 0x000000595858723e */ /* 0x000fe400000010ff */
[----:B------:R-:W-:Y:S02]  /*5970*/  F2FP.BF16.F32.PACK_AB R86, R86, R87 ;  /* 0x000000575656723e */ /* 0x000fe400000010ff */
[----:B------:R-:W-:Y:S02]  /*5980*/  F2FP.BF16.F32.PACK_AB R111, R11, R104 ;  /* 0x000000680b6f723e */ /* 0x000fe400000010ff */
[----:B------:R-:W-:Y:S02]  /*5990*/  F2FP.BF16.F32.PACK_AB R84, R84, R85 ;  /* 0x000000555454723e */ /* 0x000fe400000010ff */
        /* <DEDUP_REMOVED lines=23> */
[----:B0-----:R-:W-:Y:S01]  /*5b10*/  SHF.R.U32.HI R4, RZ, 0x1, R4 ;  /* 0x00000001ff047819 */ /* 0x001fe20000011604 */
[----:B------:R-:W-:-:S04]  /*5b20*/  ULOP3.LUT UR4, UR4, 0x1, URZ, 0x3c, !UPT ;  /* 0x0000000104047892 */ /* 0x000fc8000f8e3cff */
[----:B------:R-:W-:Y:S01]  /*5b30*/  IMAD R4, R4, 0x1e, RZ ;  /* 0x0000001e04047824 */ /* 0x000fe200078e02ff */
[----:B------:R-:W-:Y:S01]  /*5b40*/  UMOV UR5, UR8 ;  /* 0x0000000800057c82 */ /* 0x000fe20008000000 */
[----:B--2---:R-:W-:Y:S01]  /*5b50*/  IADD3 R12, P0, PT, R67, UR10, RZ ;  /* 0x0000000a430c7c10 */ /* 0x004fe2000ff1e0ff */
[C---:B------:R-:W-:Y:S01]  /*5b60*/  FMUL.FTZ R67, R7.reuse, R106 ;  /* 0x0000006a07437220 */ /* 0x040fe20000410000 */
[----:B------:R-:W-:Y:S02]  /*5b70*/  FMUL.FTZ R7, R7, R72 ;  /* 0x0000004807077220 */ /* 0x000fe40000410000 */
[----:B---3--:R-:W-:Y:S02]  /*5b80*/  IADD3.X R13, PT, PT, R74, UR11, RZ, P0, !PT ;  /* 0x0000000b4a0d7c10 */ /* 0x008fe400087fe4ff */
[----:B------:R-:W-:Y:S02]  /*5b90*/  F2FP.BF16.F32.PACK_AB R67, R67, R0 ;  /* 0x000000004343723e */ /* 0x000fe400000010ff */
[----:B------:R-:W-:Y:S01]  /*5ba0*/  F2FP.BF16.F32.PACK_AB R9, R7, R54 ;  /* 0x000000360709723e */ /* 0x000fe200000010ff */
[----:B------:R1:W-:Y:S04]  /*5bb0*/  STG.E.64 desc[UR12][R12.64+0xf00], R110 ;  /* 0x000f006e0c007986 */ /* 0x0003e8000c101b0c */
        /* <DEDUP_REMOVED lines=14> */
[----:B------:R1:W-:Y:S01]  /*5ca0*/  STG.E.64 desc[UR12][R12.64+0xe100], R8 ;  /* 0x00e100080c007986 */ /* 0x0003e2000c101b0c */
[----:B------:R-:W-:Y:S05]  /*5cb0*/  BRA.U !UP0, `(.L_x_179) ;  /* 0xffffffa908247547 */ /* 0x000fea000b83ffff */
.L_x_165:
[----:B-1----:R-:W0:Y:S01]  /*5cc0*/  S2R R10, SR_CTAID.Y ;  /* 0x00000000000a7919 */ /* 0x002e220000002600 */
[----:B-----5:R-:W0:Y:S02]  /*5cd0*/  S2R R3, SR_CTAID.X ;  /* 0x0000000000037919 */ /* 0x020e240000002500 */
[----:B0-----:R-:W-:-:S04]  /*5ce0*/  LEA R10, R10, R3, 0x5 ;  /* 0x000000030a0a7211 */ /* 0x001fc800078e28ff */
[----:B------:R-:W-:-:S04]  /*5cf0*/  SHF.L.U32 R10, R10, 0x5, RZ ;  /* 0x000000050a0a7819 */ /* 0x000fc800000006ff */
[----:B------:R-:W-:-:S13]  /*5d00*/  ISETP.GT.AND P0, PT, R10, 0x3bf, PT ;  /* 0x000003bf0a00780c */ /* 0x000fda0003f04270 */
[----:B------:R-:W-:Y:S05]  /*5d10*/  @P0 EXIT ;  /* 0x000000000000094d */ /* 0x000fea0003800000 */
[----:B------:R-:W0:Y:S01]  /*5d20*/  S2R R12, SR_TID.X ;  /* 0x00000000000c7919 */ /* 0x000e220000002100 */
[----:B------:R-:W-:Y:S01]  /*5d30*/  UISETP.LT.U32.AND UP0, UPT, UR14, 0x4, UPT ;  /* 0x000000040e00788c */ /* 0x000fe2000bf01070 */
[----:B------:R-:W1:Y:S01]  /*5d40*/  S2UR UR8, SR_CgaCtaId ;  /* 0x00000000000879c3 */ /* 0x000e620000008800 */
[----:B------:R-:W-:Y:S02]  /*5d50*/  UMOV UR7, 0x400 ;  /* 0x0000040000077882 */ /* 0x000fe40000000000 */
[----:B------:R-:W-:-:S04]  /*5d60*/  UISETP.LT.AND.EX UP0, UPT, UR15, URZ, UPT, UP0 ;  /* 0x000000ff0f00728c */ /* 0x000fc8000bf01300 */
[----:B------:R-:W-:Y:S02]  /*5d70*/  USEL UR6, UR14, 0x4, UP0 ;  /* 0x000000040e067887 */ /* 0x000fe40008000000 */
[----:B------:R-:W-:Y:S02]  /*5d80*/  USEL UR4, UR15, URZ, UP0 ;  /* 0x000000ff0f047287 */ /* 0x000fe40008000000 */
[----:B------:R-:W-:Y:S02]  /*5d90*/  USHF.L.U32 UR9, UR6, 0x5, URZ ;  /* 0x0000000506097899 */ /* 0x000fe400080006ff */
[----:B------:R-:W-:-:S06]  /*5da0*/  USHF.L.U64.HI UR6, UR6, 0x5, UR4 ;  /* 0x0000000506067899 */ /* 0x000fcc0008010204 */
[----:B------:R-:W-:Y:S01]  /*5db0*/  MOV R0, UR6 ;  /* 0x0000000600007c02 */ /* 0x000fe20008000f00 */
[----:B------:R-:W2:Y:S01]  /*5dc0*/  LDCU.64 UR4, c[0x0][0x3d0] ;  /* 0x00007a00ff0477ac */ /* 0x000ea20008000a00 */
[----:B-1----:R-:W-:Y:S01]  /*5dd0*/  ULEA UR7, UR8, UR7, 0x18 ;  /* 0x0000000708077291 */ /* 0x002fe2000f8ec0ff */
[----:B0-----:R-:W-:Y:S02]  /*5de0*/  SHF.R.U32.HI R5, RZ, 0x5, R12 ;  /* 0x00000005ff057819 */ /* 0x001fe4000001160c */
[----:B------:R-:W-:Y:S02]  /*5df0*/  LOP3.LUT R42, R12, 0xf, RZ, 0xc0, !PT ;  /* 0x0000000f0c2a7812 */ /* 0x000fe400078ec0ff */
[----:B------:R-:W-:-:S04]  /*5e00*/  LOP3.LUT R4, RZ, R5, RZ, 0x33, !PT ;  /* 0x00000005ff047212 */ /* 0x000fc800078e33ff */
[----:B------:R-:W-:Y:S01]  /*5e10*/  IADD3 R4, P0, PT, R4, UR9, RZ ;  /* 0x0000000904047c10 */ /* 0x000fe2000ff1e0ff */
[----:B--2---:R-:W-:-:S03]  /*5e20*/  UIADD3 UR4, UP0, UPT, UR4, 0x80800, URZ ;  /* 0x0008080004047890 */ /* 0x004fc6000ff1e0ff */
        /* <DEDUP_REMOVED lines=10> */
[----:B------:R-:W-:Y:S01]  /*5ed0*/  IMAD.WIDE.U32.X R2, R0, -0x77777778, R8, P0 ;  /* 0x8888888800027825 */ /* 0x000fe200000e0408 */
[----:B------:R-:W-:-:S04]  /*5ee0*/  LOP3.LUT R9, R12, 0x1f, RZ, 0xc0, !PT ;  /* 0x0000001f0c097812 */ /* 0x000fc800078ec0ff */
[----:B------:R-:W-:Y:S02]  /*5ef0*/  SHF.R.U64 R38, R2, 0x3, R3 ;  /* 0x0000000302267819 */ /* 0x000fe40000001203 */
[----:B------:R-:W-:Y:S02]  /*5f00*/  LOP3.LUT R2, R6, 0x1e, RZ, 0xc0, !PT ;  /* 0x0000001e06027812 */ /* 0x000fe400078ec0ff */
[----:B------:R-:W-:Y:S02]  /*5f10*/  IADD3 R39, P1, PT, R38, 0x1, RZ ;  /* 0x0000000126277810 */ /* 0x000fe40007f3e0ff */
[----:B------:R-:W-:Y:S02]  /*5f20*/  LOP3.LUT R2, R2, 0x1f, R12, 0x78, !PT ;  /* 0x0000001f02027812 */ /* 0x000fe400078e780c */
[----:B------:R-:W-:Y:S02]  /*5f30*/  LOP3.LUT R40, R39, 0x7, RZ, 0xc0, !PT ;  /* 0x0000000727287812 */ /* 0x000fe400078ec0ff */
[----:B------:R-:W-:-:S02]  /*5f40*/  LEA R7, R2, R7, 0x2 ;  /* 0x0000000702077211 */ /* 0x000fc400078e10ff */
[----:B------:R-:W-:Y:S02]  /*5f50*/  IADD3 R8, P2, PT, R40, -0x1, RZ ;  /* 0xffffffff28087810 */ /* 0x000fe40007f5e0ff */
[----:B------:R-:W-:Y:S02]  /*5f60*/  SHF.L.U32 R2, R12, 0x7, RZ ;  /* 0x000000070c027819 */ /* 0x000fe400000006ff */
[----:B------:R-:W-:Y:S02]  /*5f70*/  ISETP.GE.U32.AND P0, PT, R8, 0x3, PT ;  /* 0x000000030800780c */ /* 0x000fe40003f06070 */
[----:B------:R-:W-:Y:S02]  /*5f80*/  IADD3.X R8, PT, PT, RZ, -0x1, RZ, P2, !PT ;  /* 0xffffffffff087810 */ /* 0x000fe400017fe4ff */
[----:B------:R-:W-:Y:S02]  /*5f90*/  LEA.HI.X R14, R3, RZ, RZ, 0x1d, P1 ;  /* 0x000000ff030e7211 */ /* 0x000fe400008fecff */
[----:B------:R-:W-:Y:S01]  /*5fa0*/  LOP3.LUT R11, R2, 0x780, RZ, 0xc0, !PT ;  /* 0x00000780020b7812 */ /* 0x000fe200078ec0ff */
[----:B------:R-:W-:Y:S01]  /*5fb0*/  IMAD.WIDE.U32 R2, R5, 0x3c0, RZ ;  /* 0x000003c005027825 */ /* 0x000fe200078e00ff */
[----:B------:R-:W-:-:S02]  /*5fc0*/  ISETP.GE.U32.AND.EX P0, PT, R8, RZ, PT, P0 ;  /* 0x000000ff0800720c */ /* 0x000fc40003f06100 */
[----:B------:R-:W-:Y:S02]  /*5fd0*/  MOV R8, R10 ;  /* 0x0000000a00087202 */ /* 0x000fe40000000f00 */
[----:B------:R-:W-:Y:S02]  /*5fe0*/  SHF.L.U32 R10, R12, 0x1, RZ ;  /* 0x000000010c0a7819 */ /* 0x000fe400000006ff */
[----:B------:R-:W-:Y:S02]  /*5ff0*/  IADD3 R11, PT, PT, R11, UR7, RZ ;  /* 0x000000070b0b7c10 */ /* 0x000fe4000fffe0ff */
[----:B------:R-:W-:Y:S02]  /*6000*/  LOP3.LUT R17, R2, 0x1f, R12, 0xf8, !PT ;  /* 0x0000001f02117812 */ /* 0x000fe400078ef80c */
[----:B------:R-:W-:Y:S02]  /*6010*/  LOP3.LUT R15, R39, 0xfffffff8, RZ, 0xc0, !PT ;  /* 0xfffffff8270f7812 */ /* 0x000fe400078ec0ff */
[----:B------:R-:W-:-:S07]  /*6020*/  LOP3.LUT R14, R14, 0x3fffffff, RZ, 0xc0, !PT ;  /* 0x3fffffff0e0e7812 */ /* 0x000fce00078ec0ff */
.L_x_191:
        /* <DEDUP_REMOVED lines=28> */
.L_x_184:
        /* <DEDUP_REMOVED lines=33> */
.L_x_183:
[----:B------:R-:W-:Y:S05]  /*6400*/  BSYNC.RECONVERGENT B1 ;  /* 0x0000000000017941 */ /* 0x000fea0003800200 */
.L_x_182:
        /* <DEDUP_REMOVED lines=25> */
.L_x_186:
[----:B------:R-:W-:Y:S05]  /*65a0*/  BSYNC.RECONVERGENT B1 ;  /* 0x0000000000017941 */ /* 0x000fea0003800200 */
.L_x_185:
        /* <DEDUP_REMOVED lines=26> */
.L_x_181:
[----:B------:R-:W-:Y:S05]  /*6750*/  BSYNC.RECONVERGENT B0 ;  /* 0x0000000000007941 */ /* 0x000fea0003800200 */
.L_x_180:
[----:B------:R0:W-:Y:S01]  /*6760*/  STS [R7], R25 ;  /* 0x0000001907007388 */ /* 0x0001e20000000800 */
[----:B------:R-:W1:Y:S01]  /*6770*/  LDC.64 R20, c[0x0][0x388] ;  /* 0x0000e200ff147b82 */ /* 0x000e620000000a00 */
[----:B------:R-:W-:Y:S02]  /*6780*/  ISETP.NE.AND P1, PT, R42, 0xf, PT ;  /* 0x0000000f2a00780c */ /* 0x000fe40003f25270 */
[----:B------:R0:W-:Y:S01]  /*6790*/  STS [R7+0x780], R16 ;  /* 0x0007801007007388 */ /* 0x0001e20000000800 */
[----:B------:R-:W-:-:S04]  /*67a0*/  MOV R27, R6 ;  /* 0x00000006001b7202 */ /* 0x000fc80000000f00 */
[----:B------:R-:W2:Y:S08]  /*67b0*/  LDC.64 R22, c[0x0][0x390] ;  /* 0x0000e400ff167b82 */ /* 0x000eb00000000a00 */
[----:B0-----:R-:W-:Y:S06]  /*67c0*/  BAR.SYNC.DEFER_BLOCKING 0x0 ;  /* 0x0000000000007b1d */ /* 0x001fec0000010000 */
.L_x_190:
[----:B0-----:R-:W-:Y:S02]  /*67d0*/  @P1 LOP3.LUT R16, R27, 0x1e, R10, 0x78, !PT ;  /* 0x0000001e1b101812 */ /* 0x001fe400078e780a */
[----:B------:R-:W-:Y:S01]  /*67e0*/  CS2R R12, SRZ ;  /* 0x00000000000c7805 */ /* 0x000fe2000001ff00 */
[----:B------:R-:W-:Y:S01]  /*67f0*/  UMOV UR7, 0xffff ;  /* 0x0000ffff00077882 */ /* 0x000fe20000000000 */
[----:B------:R-:W-:Y:S02]  /*6800*/  ISETP.NE.AND P2, PT, R42, RZ, PT ;  /* 0x000000ff2a00720c */ /* 0x000fe40003f45270 */
[----:B------:R-:W-:-:S05]  /*6810*/  @P1 LEA R16, R16, R11, 0x2 ;  /* 0x0000000b10101211 */ /* 0x000fca00078e10ff */
        /* <DEDUP_REMOVED lines=26> */
.L_x_201:
        /* <DEDUP_REMOVED lines=11> */
.L_x_189:
[----:B------:R-:W-:Y:S05]  /*6a70*/  BSYNC.RECONVERGENT B0 ;  /* 0x0000000000007941 */ /* 0x000fea0003800200 */
.L_x_188:
        /* <DEDUP_REMOVED lines=9> */
.L_x_187:
        /* <DEDUP_REMOVED lines=8> */
.L_x_193:
[----:B------:R-:W-:Y:S05]  /*6b90*/  BSYNC B0 ;  /* 0x0000000000007941 */ /* 0x000fea0003800000 */
.L_x_192:
        /* <DEDUP_REMOVED lines=8> */
.L_x_194:
[----:B------:R-:W-:Y:S01]  /*6c20*/  FADD.FTZ R19, R19, R12 ;  /* 0x0000000c13137221 */ /* 0x000fe20000010000 */
[----:B------:R-:W-:-:S04]  /*6c30*/  HFMA2 R30, -RZ, RZ, 0, 2.384185791015625e-07 ;  /* 0x00000004ff1e7431 */ /* 0x000fc800000001ff */
[----:B------:R-:W-:Y:S02]  /*6c40*/  MOV R31, R19 ;  /* 0x00000013001f7202 */ /* 0x000fe40000000f00 */
[----:B------:R-:W-:-:S07]  /*6c50*/  MOV R16, R28 ;  /* 0x0000001c00107202 */ /* 0x000fce0000000f00 */
[----:B------:R-:W-:Y:S05]  /*6c60*/  WARPSYNC.COLLECTIVE R26, `(.L_x_195) ;  /* 0x000000001a087348 */ /* 0x000fea0003c00000 */
[----:B------:R0:W1:Y:S02]  /*6c70*/  SHFL.BFLY P3, R28, R31, R30, R33 ;  /* 0x0c00001e1f1c7389 */ /* 0x0000640000060021 */
[----:B01----:R-:W-:Y:S05]  /*6c80*/  ENDCOLLECTIVE ;  /* 0x000000000000791b */ /* 0x003fea0003800000 */
.L_x_195:
[----:B------:R-:W-:-:S05]  /*6c90*/  FADD.FTZ R16, R16, R13 ;  /* 0x0000000d10107221 */ /* 0x000fca0000010000 */
[----:B------:R-:W-:Y:S02]  /*6ca0*/  MOV R31, R16 ;  /* 0x00000010001f7202 */ /* 0x000fe40000000f00 */
[----:B------:R-:W-:-:S07]  /*6cb0*/  MOV R18, R28 ;  /* 0x0000001c00127202 */ /* 0x000fce0000000f00 */
[----:B------:R-:W-:Y:S05]  /*6cc0*/  WARPSYNC.COLLECTIVE R26, `(.L_x_196) ;  /* 0x000000001a087348 */ /* 0x000fea0003c00000 */
[----:B------:R0:W1:Y:S02]  /*6cd0*/  SHFL.BFLY P3, R28, R31, R30, R33 ;  /* 0x0c00001e1f1c7389 */ /* 0x0000640000060021 */
[----:B01----:R-:W-:Y:S05]  /*6ce0*/  ENDCOLLECTIVE ;  /* 0x000000000000791b */ /* 0x003fea0003800000 */
.L_x_196:
[----:B------:R-:W-:Y:S01]  /*6cf0*/  FADD.FTZ R18, R19, R18 ;  /* 0x0000001213127221 */ /* 0x000fe20000010000 */
[----:B------:R-:W-:-:S04]  /*6d00*/  HFMA2 R30, -RZ, RZ, 0, 1.1920928955078125e-07 ;  /* 0x00000002ff1e7431 */ /* 0x000fc800000001ff */
[----:B------:R-:W-:Y:S02]  /*6d10*/  MOV R31, R18 ;  /* 0x00000012001f7202 */ /* 0x000fe40000000f00 */
[----:B------:R-:W-:-:S07]  /*6d20*/  MOV R25, R28 ;  /* 0x0000001c00197202 */ /* 0x000fce0000000f00 */
[----:B------:R-:W-:Y:S05]  /*6d30*/  WARPSYNC.COLLECTIVE R26, `(.L_x_197) ;  /* 0x000000001a087348 */ /* 0x000fea0003c00000 */
[----:B------:R0:W1:Y:S02]  /*6d40*/  SHFL.BFLY P3, R28, R31, R30, R33 ;  /* 0x0c00001e1f1c7389 */ /* 0x0000640000060021 */
[----:B01----:R-:W-:Y:S05]  /*6d50*/  ENDCOLLECTIVE ;  /* 0x000000000000791b */ /* 0x003fea0003800000 */
.L_x_197:
[----:B------:R-:W-:-:S05]  /*6d60*/  FADD.FTZ R25, R16, R25 ;  /* 0x0000001910197221 */ /* 0x000fca0000010000 */
[----:B------:R-:W-:Y:S02]  /*6d70*/  MOV R31, R25 ;  /* 0x00000019001f7202 */ /* 0x000fe40000000f00 */
[----:B------:R-:W-:-:S07]  /*6d80*/  MOV R29, R28 ;  /* 0x0000001c001d7202 */ /* 0x000fce0000000f00 */
[----:B------:R-:W-:Y:S05]  /*6d90*/  WARPSYNC.COLLECTIVE R26, `(.L_x_198) ;  /* 0x000000001a087348 */ /* 0x000fea0003c00000 */
[----:B------:R0:W1:Y:S02]  /*6da0*/  SHFL.BFLY P3, R28, R31, R30, R33 ;  /* 0x0c00001e1f1c7389 */ /* 0x0000640000060021 */
[----:B01----:R-:W-:Y:S05]  /*6db0*/  ENDCOLLECTIVE ;  /* 0x000000000000791b */ /* 0x003fea0003800000 */
.L_x_198:
[----:B------:R-:W-:Y:S01]  /*6dc0*/  FADD.FTZ R29, R18, R29 ;  /* 0x0000001d121d7221 */ /* 0x000fe20000010000 */
[----:B------:R-:W-:-:S04]  /*6dd0*/  HFMA2 R30, -RZ, RZ, 0, 5.9604644775390625e-08 ;  /* 0x00000001ff1e7431 */ /* 0x000fc800000001ff */
[----:B------:R-:W-:Y:S02]  /*6de0*/  MOV R31, R29 ;  /* 0x0000001d001f7202 */ /* 0x000fe40000000f00 */
[----:B------:R-:W-:-:S07]  /*6df0*/  MOV R12, R28 ;  /* 0x0000001c000c7202 */ /* 0x000fce0000000f00 */
[----:B------:R-:W-:Y:S05]  /*6e00*/  WARPSYNC.COLLECTIVE R26, `(.L_x_199) ;  /* 0x000000001a087348 */ /* 0x000fea0003c00000 */
[----:B------:R0:W1:Y:S02]  /*6e10*/  SHFL.BFLY P3, R28, R31, R30, R33 ;  /* 0x0c00001e1f1c7389 */ /* 0x0000640000060021 */
[----:B01----:R-:W-:Y:S05]  /*6e20*/  ENDCOLLECTIVE ;  /* 0x000000000000791b */ /* 0x003fea0003800000 */
.L_x_199:
[----:B------:R-:W-:-:S05]  /*6e30*/  FADD.FTZ R12, R25, R12 ;  /* 0x0000000c190c7221 */ /* 0x000fca0000010000 */
[----:B------:R-:W-:Y:S02]  /*6e40*/  MOV R31, R12 ;  /* 0x0000000c001f7202 */ /* 0x000fe40000000f00 */
[----:B------:R-:W-:-:S07]  /*6e50*/  MOV R24, R28 ;  /* 0x0000001c00187202 */ /* 0x000fce0000000f00 */
[----:B------:R-:W-:Y:S05]  /*6e60*/  WARPSYNC.COLLECTIVE R26, `(.L_x_200) ;  /* 0x000000001a087348 */ /* 0x000fea0003c00000 */
[----:B------:R0:W1:Y:S02]  /*6e70*/  SHFL.BFLY P3, R28, R31, R30, R33 ;  /* 0x0c00001e1f1c7389 */ /* 0x0000640000060021 */
[----:B01----:R-:W-:Y:S05]  /*6e80*/  ENDCOLLECTIVE ;  /* 0x000000000000791b */ /* 0x003fea0003800000 */
.L_x_200:
[----:B------:R-:W-:Y:S01]  /*6e90*/  FADD.FTZ R24, R29, R24 ;  /* 0x000000181d187221 */ /* 0x000fe20000010000 */
[----:B------:R-:W-:Y:S01]  /*6ea0*/  MOV R13, R28 ;  /* 0x0000001c000d7202 */ /* 0x000fe20000000f00 */
[----:B------:R-:W-:Y:S06]  /*6eb0*/  BRA `(.L_x_201) ;  /* 0xfffffff800c07947 */ /* 0x000fec000383ffff */
.L_x_202:
        /* <DEDUP_REMOVED lines=12> */
.L_x_1545:


//--------------------- .text._ZN13group_norm_v218gn_bwd_cuda_kernelI13__nv_bfloat16Li480ELi2ELi32ELi30ELi1024ELb0ELb1ELi16ELi960ELi960ELi4ELb1ELi3ELb0ELb0ELNS_15WgradSyncMethodE3ENS_16CompileConditionILi1000EEEEEvPT_S6_S6_PKS5_S8_S8_S8_PKfflPfPj --------------------------
	.section	.text._ZN13group_norm_v218gn_bwd_cuda_kernelI13__nv_bfloat16Li480ELi2ELi32ELi30ELi1024ELb0ELb1ELi16ELi960ELi960ELi4ELb1ELi3ELb0ELb0ELNS_15WgradSyncMethodE3ENS_16CompileConditionILi1000EEEEEvPT_S6_S6_PKS5_S8_S8_S8_PKfflPfPj,"ax",@progbits
	.align	128
        .global         _ZN13group_norm_v218gn_bwd_cuda_kernelI13__nv_bfloat16Li480ELi2ELi32ELi30ELi1024ELb0ELb1ELi16ELi960ELi960ELi4ELb1ELi3ELb0ELb0ELNS_15WgradSyncMethodE3ENS_16CompileConditionILi1000EEEEEvPT_S6_S6_PKS5_S8_S8_S8_PKfflPfPj
        .type           _ZN13group_norm_v218gn_bwd_cuda_kernelI13__nv_bfloat16Li480ELi2ELi32ELi30ELi1024ELb0ELb1ELi16ELi960ELi960ELi4ELb1ELi3ELb0ELb0ELNS_15WgradSyncMethodE3ENS_16CompileConditionILi1000EEEEEvPT_S6_S6_PKS5_S8_S8_S8_PKfflPfPj,@function
        .size           _ZN13group_norm_v218gn_bwd_cuda_kernelI13__nv_bfloat16Li480ELi2ELi32ELi30ELi1024ELb0ELb1ELi16ELi960ELi960ELi4ELb1ELi3ELb0ELb0ELNS_15WgradSyncMethodE3ENS_16CompileConditionILi1000EEEEEvPT_S6_S6_PKS5_S8_S8_S8_PKfflPfPj,(.L_x_1546 - _ZN13group_norm_v218gn_bwd_cuda_kernelI13__nv_bfloat16Li480ELi2ELi32ELi30ELi1024ELb0ELb1ELi16ELi960ELi960ELi4ELb1ELi3ELb0ELb0ELNS_15WgradSyncMethodE3ENS_16CompileConditionILi1000EEEEEvPT_S6_S6_PKS5_S8_S8_S8_PKfflPfPj)
        .other          _ZN13group_norm_v218gn_bwd_cuda_kernelI13__nv_bfloat16Li480ELi2ELi32ELi30ELi1024ELb0ELb1ELi16ELi960ELi960ELi4ELb1ELi3ELb0ELb0ELNS_15WgradSyncMethodE3ENS_16CompileConditionILi1000EEEEEvPT_S6_S6_PKS5_S8_S8_S8_PKfflPfPj,@"STO_CUDA_ENTRY STV_DEFAULT"
_ZN13group_norm_v218gn_bwd_cuda_kernelI13__nv_bfloat16Li480ELi2ELi32ELi30ELi1024ELb0ELb1ELi16ELi960ELi960ELi4ELb1ELi3ELb0ELb0ELNS_15WgradSyncMethodE3ENS_16CompileConditionILi1000EEEEEvPT_S6_S6_PKS5_S8_S8_S8_PKfflPfPj:
.text._ZN13group_norm_v218gn_bwd_cuda_kernelI13__nv_bfloat16Li480ELi2ELi32ELi30ELi1024ELb0ELb1ELi16ELi960ELi960ELi4ELb1ELi3ELb0ELb0ELNS_15WgradSyncMethodE3ENS_16CompileConditionILi1000EEEEEvPT_S6_S6_PKS5_S8_S8_S8_PKfflPfPj:
        /* <DEDUP_REMOVED lines=28> */
.L_x_205:
        /* <DEDUP_REMOVED lines=8> */
.L_x_204:
[----:B------:R-:W-:Y:S05]  /*0240*/  WARPSYNC.ALL ;  /* 0x0000000000007948 */ /* 0x000fea0003800000 */
[----:B------:R-:W-:Y:S06]  /*0250*/  BAR.SYNC.DEFER_BLOCKING 0x0 ;  /* 0x0000000000007b1d */ /* 0x000fec0000010000 */
[----:B------:R-:W-:Y:S05]  /*0260*/  BRA `(.L_x_206) ;  /* 0x0000004000207947 */ /* 0x000fea0003800000 */
.L_x_203:
        /* <DEDUP_REMOVED lines=14> */
[----:B------:R2:W-:Y:S01]  /*0350*/  STL [R1+0x84], R6 ;  /* 0x0000840601007387 */ /* 0x0005e20000100800 */
[----:B------:R-:W-:-:S05]  /*0360*/  SHF.L.U32 R7, R9, 0x2, RZ ;  /* 0x0000000209077819 */ /* 0x000fca00000006ff */
[----:B-1----:R-:W-:-:S05]  /*0370*/  IMAD.WIDE.U32 R4, R7, 0x2, R4 ;  /* 0x0000000207047825 */ /* 0x002fca00078e0004 */
[----:B------:R1:W3:Y:S01]  /*0380*/  LDG.E.64.CONSTANT R10, desc[UR12][R4.64] ;  /* 0x0000000c040a7981 */ /* 0x0002e2000c1e9b00 */
[----:B------:R-:W-:Y:S01]  /*0390*/  UIADD3 UR4, UPT, UPT, UR4, 0x3c00, URZ ;  /* 0x00003c0004047890 */ /* 0x000fe2000fffe0ff */
[----:B------:R-:W-:Y:S02]  /*03a0*/  CS2R R22, SRZ ;  /* 0x0000000000167805 */ /* 0x000fe4000001ff00 */
[----:B------:R-:W-:Y:S02]  /*03b0*/  CS2R R24, SRZ ;  /* 0x0000000000187805 */ /* 0x000fe4000001ff00 */
[----:B------:R-:W-:Y:S02]  /*03c0*/  CS2R R26, SRZ ;  /* 0x00000000001a7805 */ /* 0x000fe4000001ff00 */
[----:B------:R-:W-:Y:S02]  /*03d0*/  CS2R R28, SRZ ;  /* 0x00000000001c7805 */ /* 0x000fe4000001ff00 */
[----:B-1----:R-:W-:Y:S01]  /*03e0*/  LOP3.LUT R4, R0, 0x3f0, R3, 0xf8, !PT ;  /* 0x000003f000047812 */ /* 0x002fe200078ef803 */
[----:B0-----:R-:W-:Y:S01]  /*03f0*/  ULEA UR4, UR8, UR4, 0x18 ;  /* 0x0000000408047291 */ /* 0x001fe2000f8ec0ff */
[----:B------:R-:W-:-:S02]  /*0400*/  IADD3 R4, PT, PT, R7, 0x2, RZ ;  /* 0x0000000207047810 */ /* 0x000fc40007ffe0ff */
[----:B------:R-:W-:Y:S02]  /*0410*/  LOP3.LUT R7, R7, 0xffff, RZ, 0xc0, !PT ;  /* 0x0000ffff07077812 */ /* 0x000fe400078ec0ff */
[----:B------:R-:W-:Y:S02]  /*0420*/  LOP3.LUT R4, R4, 0xffff, RZ, 0xc0, !PT ;  /* 0x0000ffff04047812 */ /* 0x000fe400078ec0ff */
[----:B------:R-:W-:Y:S01]  /*0430*/  LEA R2, R0, UR4, 0x3 ;  /* 0x0000000400027c11 */ /* 0x000fe2000f8e18ff */
[----:B------:R-:W-:Y:S01]  /*0440*/  IMAD R7, R7, 0x889, RZ ;  /* 0x0000088907077824 */ /* 0x000fe200078e02ff */
[----:B------:R-:W-:Y:S01]  /*0450*/  UMOV UR4, URZ ;  /* 0x000000ff00047c82 */ /* 0x000fe20008000000 */
[----:B------:R-:W-:Y:S02]  /*0460*/  IMAD R4, R4, 0x889, RZ ;  /* 0x0000088904047824 */ /* 0x000fe400078e02ff */
[----:B------:R-:W-:Y:S01]  /*0470*/  IMAD R3, R9, 0x18, R2 ;  /* 0x0000001809037824 */ /* 0x000fe200078e0202 */
[----:B------:R-:W-:-:S02]  /*0480*/  SHF.R.U32.HI R7, RZ, 0x10, R7 ;  /* 0x00000010ff077819 */ /* 0x000fc40000011607 */
[----:B--2---:R-:W-:Y:S02]  /*0490*/  SHF.R.U32.HI R6, RZ, 0x10, R4 ;  /* 0x00000010ff067819 */ /* 0x004fe40000011604 */
[----:B------:R0:W-:Y:S04]  /*04a0*/  STL [R1+0x78], R3 ;  /* 0x0000780301007387 */ /* 0x0001e80000100800 */
[----:B------:R1:W-:Y:S04]  /*04b0*/  STL [R1+0x80], R7 ;  /* 0x0000800701007387 */ /* 0x0003e80000100800 */
[----:B------:R1:W-:Y:S01]  /*04c0*/  STL [R1+0x7c], R6 ;  /* 0x00007c0601007387 */ /* 0x0003e20000100800 */
[----:B---3--:R-:W-:-:S02]  /*04d0*/  PRMT R0, R10, 0x7632, R0 ;  /* 0x000076320a007816 */ /* 0x008fc40000000000 */
[C---:B------:R-:W-:Y:S02]  /*04e0*/  PRMT R5, R11.reuse, 0x7632, R5 ;  /* 0x000076320b057816 */ /* 0x040fe40000000005 */
[----:B------:R-:W-:Y:S02]  /*04f0*/  SHF.L.U32 R2, R10, 0x10, RZ ;  /* 0x000000100a027819 */ /* 0x000fe400000006ff */
[----:B0-----:R-:W-:Y:S02]  /*0500*/  SHF.L.U32 R3, R11, 0x10, RZ ;  /* 0x000000100b037819 */ /* 0x001fe400000006ff */
[----:B------:R-:W-:Y:S02]  /*0510*/  SHF.L.U32 R4, R0, 0x10, RZ ;  /* 0x0000001000047819 */ /* 0x000fe400000006ff */
[----:B-1----:R-:W-:-:S07]  /*0520*/  SHF.L.U32 R5, R5, 0x10, RZ ;  /* 0x0000001005057819 */ /* 0x002fce00000006ff */
.L_x_220:
[----:B-1----:R-:W2:Y:S01]  /*0530*/  LDL R6, [R1+0x84] ;  /* 0x0000840001067983 */ /* 0x002ea20000100800 */
[----:B------:R-:W0:Y:S03]  /*0540*/  LDCU.64 UR14, c[0x0][0x3b8] ;  /* 0x00007700ff0e77ac */ /* 0x000e260008000a00 */
[----:B------:R-:W3:Y:S01]  /*0550*/  LDL R0, [R1+0x80] ;  /* 0x0000800001007983 */ /* 0x000ee20000100800 */
[----:B------:R-:W-:Y:S02]  /*0560*/  USHF.L.U32 UR10, UR9, 0x6, URZ ;  /* 0x00000006090a7899 */ /* 0x000fe400080006ff */
[----:B------:R-:W-:Y:S01]  /*0570*/  MOV R11, UR9 ;  /* 0x00000009000b7c02 */ /* 0x000fe20008000f00 */
[----:B------:R-:W-:Y:S01]  /*0580*/  USHF.L.U64.HI UR8, UR9, 0x6, UR5 ;  /* 0x0000000609087899 */ /* 0x000fe20008010205 */
[----:B------:R-:W1:Y:S01]  /*0590*/  S2R R12, SR_CTAID.X ;  /* 0x00000000000c7919 */ /* 0x000e620000002500 */
[----:B------:R-:W4:Y:S01]  /*05a0*/  LDCU.64 UR16, c[0x0][0x3a0] ;  /* 0x00007400ff1077ac */ /* 0x000f220008000a00 */
[----:B-----5:R-:W-:Y:S03]  /*05b0*/  STL [R1+0xb0], R27 ;  /* 0x0000b01b01007387 */ /* 0x020fe60000100800 */
[----:B------:R-:W-:Y:S01]  /*05c0*/  MOV R7, UR8 ;  /* 0x0000000800077c02 */ /* 0x000fe20008000f00 */
[----:B------:R-:W-:Y:S04]  /*05d0*/  STL [R1+0xac], R26 ;  /* 0x0000ac1a01007387 */ /* 0x000fe80000100800 */
[----:B------:R-:W-:Y:S04]  /*05e0*/  STL [R1+0xa8], R29 ;  /* 0x0000a81d01007387 */ /* 0x000fe80000100800 */
[----:B------:R-:W-:Y:S04]  /*05f0*/  STL [R1+0xa4], R28 ;  /* 0x0000a41c01007387 */ /* 0x000fe80000100800 */
[----:B------:R0:W-:Y:S04]  /*0600*/  STL [R1+0xa0], R3 ;  /* 0x0000a00301007387 */ /* 0x0001e80000100800 */
[----:B------:R4:W-:Y:S01]  /*0610*/  STL [R1+0x9c], R5 ;  /* 0x00009c0501007387 */ /* 0x0009e20000100800 */
[----:B-1----:R-:W-:-:S03]  /*0620*/  SHF.L.U32 R12, R12, 0x4, RZ ;  /* 0x000000040c0c7819 */ /* 0x002fc600000006ff */
[----:B0-----:R-:W4:Y:S01]  /*0630*/  LDL R3, [R1+0x7c] ;  /* 0x00007c0001037983 */ /* 0x001f220000100800 */
[----:B------:R-:W-:Y:S01]  /*0640*/  UIMAD UR8, UR5, 0xf0000, URZ ;  /* 0x000f0000050878a4 */ /* 0x000fe2000f8e02ff */
[----:B--2---:R-:W-:Y:S02]  /*0650*/  LOP3.LUT R8, R6, 0xffff, RZ, 0xc0, !PT ;  /* 0x0000ffff06087812 */ /* 0x004fe400078ec0ff */
[----:B------:R-:W0:Y:S03]  /*0660*/  S2R R6, SR_TID.X ;  /* 0x0000000000067919 */ /* 0x000e260000002100 */
[----:B------:R-:W-:-:S04]  /*0670*/  IMAD.WIDE.U32 R8, R8, 0x4, RZ ;  /* 0x0000000408087825 */ /* 0x000fc800078e00ff */
[----:B------:R-:W-:Y:S01]  /*0680*/  IMAD.WIDE.U32 R8, R11, 0xf0000, R8 ;  /* 0x000f00000b087825 */ /* 0x000fe200078e0008 */
[----:B0-----:R-:W-:Y:S02]  /*0690*/  LOP3.LUT R10, R6, 0xffff, RZ, 0xc0, !PT ;  /* 0x0000ffff060a7812 */ /* 0x001fe400078ec0ff */
[----:B------:R-:W-:Y:S01]  /*06a0*/  MOV R6, UR10 ;  /* 0x0000000a00067c02 */ /* 0x000fe20008000f00 */
[----:B------:R-:W0:Y:S02]  /*06b0*/  LDCU.64 UR10, c[0x0][0x398] ;  /* 0x00007300ff0a77ac */ /* 0x000e240008000a00 */
[----:B------:R-:W-:-:S05]  /*06c0*/  IMAD R10, R10, 0x445, RZ ;  /* 0x000004450a0a7824 */ /* 0x000fca00078e02ff */
[----:B------:R-:W-:-:S04]  /*06d0*/  SHF.R.U32.HI R10, RZ, 0x12, R10 ;  /* 0x00000012ff0a7819 */ /* 0x000fc8000001160a */
[----:B------:R-:W-:Y:S01]  /*06e0*/  LOP3.LUT R10, R10, 0x3f0, R12, 0xf8, !PT ;  /* 0x000003f00a0a7812 */ /* 0x000fe200078ef80c */
[----:B---3--:R-:W-:-:S04]  /*06f0*/  IMAD.WIDE.U32 R12, R0, 0x2, R6 ;  /* 0x00000002000c7825 */ /* 0x008fc800078e0006 */
[----:B------:R-:W-:Y:S01]  /*0700*/  IMAD R11, R10, 0x3c0, RZ ;  /* 0x000003c00a0b7824 */ /* 0x000fe200078e02ff */
[----:B------:R-:W-:-:S04]  /*0710*/  LEA R30, P0, R12, UR14, 0x2 ;  /* 0x0000000e0c1e7c11 */ /* 0x000fc8000f8010ff */
[----:B------:R-:W-:Y:S02]  /*0720*/  LEA.HI.X R31, R12, UR15, R13, 0x2, P0 ;  /* 0x0000000f0c1f7c11 */ /* 0x000fe400080f140d */
[----:B------:R-:W-:-:S04]  /*0730*/  IADD3 R0, P1, PT, R11, R8, RZ ;  /* 0x000000080b007210 */ /* 0x000fc80007f3e0ff */
[----:B------:R-:W-:Y:S01]  /*0740*/  IADD3.X R9, PT, PT, R9, UR8, RZ, P1, !PT ;  /* 0x0000000809097c10 */ /* 0x000fe20008ffe4ff */
[----:B------:R-:W2:Y:S01]  /*0750*/  LDG.E.64.CONSTANT R30, desc[UR12][R30.64] ;  /* 0x0000000c1e1e7981 */ /* 0x000ea2000c1e9b00 */
[C---:B------:R-:W-:Y:S01]  /*0760*/  SHF.L.U32 R10, R0.reuse, 0x1, RZ ;  /* 0x00000001000a7819 */ /* 0x040fe200000006ff */
[----:B------:R-:W2:Y:S01]  /*0770*/  LDCU UR8, c[0x0][0x3c0] ;  /* 0x00007800ff0877ac */ /* 0x000ea20008000800 */
[----:B----4-:R-:W-:Y:S02]  /*0780*/  SHF.L.U64.HI R5, R0, 0x1, R9 ;  /* 0x0000000100057819 */ /* 0x010fe40000010209 */
[----:B------:R-:W-:-:S04]  /*0790*/  IADD3 R54, P0, PT, R10, UR16, RZ ;  /* 0x000000100a367c10 */ /* 0x000fc8000ff1e0ff */
[----:B------:R-:W-:Y:S02]  /*07a0*/  IADD3.X R55, PT, PT, R5, UR17, RZ, P0, !PT ;  /* 0x0000001105377c10 */ /* 0x000fe400087fe4ff */
[----:B0-----:R-:W-:-:S03]  /*07b0*/  IADD3 R52, P0, PT, R10, UR10, RZ ;  /* 0x0000000a0a347c10 */ /* 0x001fc6000ff1e0ff */
[----:B------:R-:W3:Y:S01]  /*07c0*/  LDG.E.64.CONSTANT R36, desc[UR12][R54.64] ;  /* 0x0000000c36247981 */ /* 0x000ee2000c1e9b00 */
[----:B------:R-:W-:-:S03]  /*07d0*/  IADD3.X R53, PT, PT, R5, UR11, RZ, P0, !PT ;  /* 0x0000000b05357c10 */ /* 0x000fc600087fe4ff */
[----:B------:R-:W4:Y:S04]  /*07e0*/  LDG.E.64.CONSTANT R44, desc[UR12][R54.64+0x3c00] ;  /* 0x003c000c362c7981 */ /* 0x000f28000c1e9b00 */
[----:B------:R-:W4:Y:S04]  /*07f0*/  LDG.E.64.CONSTANT R46, desc[UR12][R54.64+0x4b00] ;  /* 0x004b000c362e7981 */ /* 0x000f28000c1e9b00 */
[----:B------:R-:W4:Y:S04]  /*0800*/  LDG.E.64.CONSTANT R38, desc[UR12][R54.64+0xf00] ;  /* 0x000f000c36267981 */ /* 0x000f28000c1e9b00 */
[----:B------:R-:W4:Y:S04]  /*0810*/  LDG.E.64.CONSTANT R48, desc[UR12][R54.64+0x5a00] ;  /* 0x005a000c36307981 */ /* 0x000f28000c1e9b00 */
[----:B------:R0:W-:Y:S04]  /*0820*/  STL [R1+0x6c], R10 ;  /* 0x00006c0a01007387 */ /* 0x0001e80000100800 */
[----:B------:R-:W4:Y:S04]  /*0830*/  LDG.E.64.CONSTANT R50, desc[UR12][R54.64+0x6900] ;  /* 0x0069000c36327981 */ /* 0x000f28000c1e9b00 */
[----:B------:R-:W4:Y:S04]  /*0840*/  LDG.E.64.CONSTANT R40, desc[UR12][R54.64+0x1e00] ;  /* 0x001e000c36287981 */ /* 0x000f28000c1e9b00 */
[----:B0-----:R-:W4:Y:S04]  /*0850*/  LDG.E.64.CONSTANT R10, desc[UR12][R52.64] ;  /* 0x0000000c340a7981 */ /* 0x001f28000c1e9b00 */
[----:B------:R-:W4:Y:S04]  /*0860*/  LDG.E.64.CONSTANT R12, desc[UR12][R52.64+0xf00] ;  /* 0x000f000c340c7981 */ /* 0x000f28000c1e9b00 */
[----:B------:R-:W4:Y:S04]  /*0870*/  LDG.E.64.CONSTANT R42, desc[UR12][R54.64+0x2d00] ;  /* 0x002d000c362a7981 */ /* 0x000f28000c1e9b00 */
        /* <DEDUP_REMOVED lines=12> */
[----:B--2---:R-:W-:-:S06]  /*0940*/  FADD.FTZ R6, R31, UR8 ;  /* 0x000000081f067e21 */ /* 0x004fcc0008010000 */
[----:B------:R-:W2:Y:S01]  /*0950*/  MUFU.RSQ R6, R6 ;  /* 0x0000000600067308 */ /* 0x000ea20000001400 */
[C---:B---3--:R-:W-:Y:S02]  /*0960*/  PRMT R0, R36.reuse, 0x7632, R0 ;  /* 0x0000763224007816 */ /* 0x048fe40000000000 */
[----:B------:R-:W-:Y:S02]  /*0970*/  SHF.L.U32 R36, R36, 0x10, RZ ;  /* 0x0000001024247819 */ /* 0x000fe400000006ff */
[C---:B----4-:R-:W-:Y:S02]  /*0980*/  PRMT R53, R44.reuse, 0x7632, R53 ;  /* 0x000076322c357816 */ /* 0x050fe40000000035 */
[----:B------:R-:W-:Y:S02]  /*0990*/  SHF.L.U32 R54, R44, 0x10, RZ ;  /* 0x000000102c367819 */ /* 0x000fe400000006ff */
[C---:B------:R-:W-:Y:S02]  /*09a0*/  PRMT R44, R46.reuse, 0x7632, R44 ;  /* 0x000076322e2c7816 */ /* 0x040fe4000000002c */
[----:B------:R-:W-:-:S02]  /*09b0*/  SHF.L.U32 R55, R46, 0x10, RZ ;  /* 0x000000102e377819 */ /* 0x000fc400000006ff */
[----:B------:R-:W-:Y:S01]  /*09c0*/  PRMT R7, R38, 0x7632, R7 ;  /* 0x0000763226077816 */ /* 0x000fe20000000007 */
[----:B------:R-:W-:Y:S01]  /*09d0*/  FADD.FTZ R36, -R30, R36 ;  /* 0x000000241e247221 */ /* 0x000fe20000010100 */
[----:B------:R-:W-:Y:S02]  /*09e0*/  SHF.L.U32 R38, R38, 0x10, RZ ;  /* 0x0000001026267819 */ /* 0x000fe400000006ff */
[C---:B------:R-:W-:Y:S02]  /*09f0*/  PRMT R46, R48.reuse, 0x7632, R46 ;  /* 0x00007632302e7816 */ /* 0x040fe4000000002e */
[----:B------:R-:W-:Y:S01]  /*0a00*/  SHF.L.U32 R48, R48, 0x10, RZ ;  /* 0x0000001030307819 */ /* 0x000fe200000006ff */
[----:B------:R-:W-:Y:S01]  /*0a10*/  STL [R1+0xb4], R37 ;  /* 0x0000b42501007387 */ /* 0x000fe20000100800 */
[----:B------:R-:W-:Y:S02]  /*0a20*/  SHF.L.U32 R0, R0, 0x10, RZ ;  /* 0x0000001000007819 */ /* 0x000fe400000006ff */
[----:B------:R-:W-:-:S02]  /*0a30*/  PRMT R56, R50, 0x7632, R56 ;  /* 0x0000763232387816 */ /* 0x000fc40000000038 */
[----:B------:R-:W-:Y:S01]  /*0a40*/  SHF.L.U32 R57, R50, 0x10, RZ ;  /* 0x0000001032397819 */ /* 0x000fe200000006ff */
[----:B------:R2:W-:Y:S01]  /*0a50*/  STL [R1+0xb8], R39 ;  /* 0x0000b82701007387 */ /* 0x0005e20000100800 */
[----:B------:R-:W-:Y:S02]  /*0a60*/  SHF.L.U32 R46, R46, 0x10, RZ ;  /* 0x000000102e2e7819 */ /* 0x000fe400000006ff */
[C---:B------:R-:W-:Y:S02]  /*0a70*/  PRMT R50, R10.reuse, 0x7632, R50 ;  /* 0x000076320a327816 */ /* 0x040fe40000000032 */
[----:B------:R-:W-:Y:S01]  /*0a80*/  SHF.L.U32 R10, R10, 0x10, RZ ;  /* 0x000000100a0a7819 */ /* 0x000fe200000006ff */
[----:B------:R-:W-:Y:S01]  /*0a90*/  FADD.FTZ R61, -R30, R38 ;  /* 0x000000261e3d7221 */ /* 0x000fe20000010100 */
[----:B------:R-:W-:Y:S01]  /*0aa0*/  SHF.L.U32 R52, R40, 0x10, RZ ;  /* 0x0000001028347819 */ /* 0x000fe200000006ff */
[----:B0-----:R-:W-:Y:S01]  /*0ab0*/  FADD.FTZ R5, -R30, R48 ;  /* 0x000000301e057221 */ /* 0x001fe20000010100 */
[----:B--2---:R-:W-:Y:S01]  /*0ac0*/  FMUL.FTZ R39, R6, R36 ;  /* 0x0000002406277220 */ /* 0x004fe20000410000 */
[----:B------:R-:W-:Y:S01]  /*0ad0*/  PRMT R31, R40, 0x7632, R31 ;  /* 0x00007632281f7816 */ /* 0x000fe2000000001f */
[----:B------:R-:W-:Y:S01]  /*0ae0*/  FADD.FTZ R36, -R30, R0 ;  /* 0x000000001e247221 */ /* 0x000fe20000010100 */
[----:B------:R-:W-:Y:S01]  /*0af0*/  SHF.L.U32 R48, R12, 0x10, RZ ;  /* 0x000000100c307819 */ /* 0x000fe200000006ff */
[----:B------:R-:W-:Y:S01]  /*0b00*/  FADD.FTZ R23, R10, R23 ;  /* 0x000000170a177221 */ /* 0x000fe20000010000 */
[----:B------:R-:W-:Y:S01]  /*0b10*/  PRMT R40, R42, 0x7632, R40 ;  /* 0x000076322a287816 */ /* 0x000fe20000000028 */
[----:B------:R-:W-:Y:S01]  /*0b20*/  FADD.FTZ R0, -R30, R46 ;  /* 0x0000002e1e007221 */ /* 0x000fe20000010100 */
[----:B------:R-:W-:Y:S01]  /*0b30*/  SHF.L.U32 R42, R42, 0x10, RZ ;  /* 0x000000102a2a7819 */ /* 0x000fe200000006ff */
[----:B------:R-:W-:Y:S01]  /*0b40*/  FADD.FTZ R59, -R30, R52 ;  /* 0x000000341e3b7221 */ /* 0x000fe20000010100 */
[----:B------:R-:W-:Y:S01]  /*0b50*/  FFMA.FTZ R22, R39, R10, R22 ;  /* 0x0000000a27167223 */ /* 0x000fe20000010016 */
[----:B------:R-:W-:Y:S01]  /*0b60*/  PRMT R46, R16, 0x7632, R46 ;  /* 0x00007632102e7816 */ /* 0x000fe2000000002e */
[----:B------:R-:W-:Y:S01]  /*0b70*/  FMUL.FTZ R26, R6, R61 ;  /* 0x0000003d061a7220 */ /* 0x000fe20000410000 */
[----:B------:R-:W-:Y:S01]  /*0b80*/  SHF.L.U32 R16, R16, 0x10, RZ ;  /* 0x0000001010107819 */ /* 0x000fe200000006ff */
[----:B------:R-:W-:Y:S01]  /*0b90*/  FADD.FTZ R23, R23, R48 ;  /* 0x0000003017177221 */ /* 0x000fe20000010000 */
[----:B------:R-:W-:Y:S01]  /*0ba0*/  SHF.L.U32 R38, R31, 0x10, RZ ;  /* 0x000000101f267819 */ /* 0x000fe200000006ff */
[C---:B------:R-:W-:Y:S01]  /*0bb0*/  FADD.FTZ R42, -R30.reuse, R42 ;  /* 0x0000002a1e2a7221 */ /* 0x040fe20000010100 */
[----:B------:R-:W-:Y:S01]  /*0bc0*/  SHF.L.U32 R7, R7, 0x10, RZ ;  /* 0x0000001007077819 */ /* 0x000fe200000006ff */
[----:B------:R-:W-:Y:S01]  /*0bd0*/  FADD.FTZ R31, -R30, R57 ;  /* 0x000000391e1f7221 */ /* 0x000fe20000010100 */
[----:B------:R-:W-:Y:S01]  /*0be0*/  SHF.L.U32 R52, R40, 0x10, RZ ;  /* 0x0000001028347819 */ /* 0x000fe200000006ff */
[----:B------:R-:W-:Y:S01]  /*0bf0*/  FMUL.FTZ R28, R6, R59 ;  /* 0x0000003b061c7220 */ /* 0x000fe20000410000 */
[----:B------:R-:W-:Y:S01]  /*0c00*/  SHF.L.U32 R53, R53, 0x10, RZ ;  /* 0x0000001035357819 */ /* 0x000fe200000006ff */
[----:B------:R-:W-:Y:S01]  /*0c10*/  FFMA.FTZ R22, R26, R48, R22 ;  /* 0x000000301a167223 */ /* 0x000fe20000010016 */
[----:B------:R-:W-:Y:S01]  /*0c20*/  SHF.L.U32 R44, R44, 0x10, RZ ;  /* 0x000000102c2c7819 */ /* 0x000fe200000006ff */
[----:B------:R-:W-:Y:S01]  /*0c30*/  FADD.FTZ R40, -R30, R54 ;  /* 0x000000361e287221 */ /* 0x000fe20000010100 */
[----:B------:R-:W-:Y:S01]  /*0c40*/  SHF.L.U32 R56, R56, 0x10, RZ ;  /* 0x0000001038387819 */ /* 0x000fe200000006ff */
[----:B------:R-:W-:Y:S01]  /*0c50*/  FADD.FTZ R55, -R30, R55 ;  /* 0x000000371e377221 */ /* 0x000fe20000010100 */
[----:B------:R-:W-:Y:S01]  /*0c60*/  SHF.L.U32 R57, R20, 0x10, RZ ;  /* 0x0000001014397819 */ /* 0x000fe200000006ff */
[----:B------:R-:W-:Y:S01]  /*0c70*/  FADD.FTZ R23, R23, R16 ;  /* 0x0000001017177221 */ /* 0x000fe20000010000 */
[----:B------:R-:W-:Y:S01]  /*0c80*/  SHF.L.U32 R50, R50, 0x10, RZ ;  /* 0x0000001032327819 */ /* 0x000fe200000006ff */
[----:B------:R-:W-:Y:S01]  /*0c90*/  FMUL.FTZ R54, R2, R10 ;  /* 0x0000000a02367220 */ /* 0x000fe20000410000 */
[----:B------:R-:W-:Y:S01]  /*0ca0*/  PRMT R58, R8, 0x7632, R58 ;  /* 0x00007632083a7816 */ /* 0x000fe2000000003a */
[----:B------:R-:W-:Y:S01]  /*0cb0*/  FFMA.FTZ R22, R28, R16, R22 ;  /* 0x000000101c167223 */ /* 0x000fe20000010016 */
[----:B------:R-:W-:Y:S01]  /*0cc0*/  SHF.L.U32 R60, R8, 0x10, RZ ;  /* 0x00000010083c7819 */ /* 0x000fe200000006ff */
[----:B------:R-:W-:Y:S01]  /*0cd0*/  FMUL.FTZ R61, R6, R42 ;  /* 0x0000002a063d7220 */ /* 0x000fe20000410000 */
[C---:B------:R-:W-:Y:S01]  /*0ce0*/  FADD.FTZ R7, -R30.reuse, R7 ;  /* 0x000000071e077221 */ /* 0x040fe20000010100 */
[C---:B------:R-:W-:Y:S01]  /*0cf0*/  FADD.FTZ R38, -R30.reuse, R38 ;  /* 0x000000261e267221 */ /* 0x040fe20000010100 */
[C---:B------:R-:W-:Y:S01]  /*0d00*/  FADD.FTZ R52, -R30.reuse, R52 ;  /* 0x000000341e347221 */ /* 0x040fe20000010100 */
[C---:B------:R-:W-:Y:S01]  /*0d10*/  FADD.FTZ R53, -R30.reuse, R53 ;  /* 0x000000351e357221 */ /* 0x040fe20000010100 */
[----:B------:R-:W-:Y:S01]  /*0d20*/  FADD.FTZ R44, -R30, R44 ;  /* 0x0000002c1e2c7221 */ /* 0x000fe20000010100 */
[----:B------:R-:W-:Y:S01]  /*0d30*/  FMUL.FTZ R37, R6, R36 ;  /* 0x0000002406257220 */ /* 0x000fe20000410000 */
[----:B------:R-:W-:Y:S01]  /*0d40*/  PRMT R8, R18, 0x7632, R8 ;  /* 0x0000763212087816 */ /* 0x000fe20000000008 */
[----:B------:R-:W-:Y:S01]  /*0d50*/  FADD.FTZ R30, -R30, R56 ;  /* 0x000000381e1e7221 */ /* 0x000fe20000010100 */
[----:B------:R-:W-:Y:S01]  /*0d60*/  SHF.L.U32 R3, R18, 0x10, RZ ;  /* 0x0000001012037819 */ /* 0x000fe200000006ff */
[----:B------:R-:W-:Y:S01]  /*0d70*/  FADD.FTZ R18, R23, R57 ;  /* 0x0000003917127221 */ /* 0x000fe20000010000 */
[----:B------:R-:W-:Y:S01]  /*0d80*/  PRMT R36, R12, 0x7632, R36 ;  /* 0x000076320c247816 */ /* 0x000fe20000000024 */
[----:B------:R-:W-:Y:S01]  /*0d90*/  FMUL.FTZ R42, R6, R55 ;  /* 0x00000037062a7220 */ /* 0x000fe20000410000 */
[----:B------:R-:W-:Y:S01]  /*0da0*/  PRMT R56, R20, 0x7632, R56 ;  /* 0x0000763214387816 */ /* 0x000fe20000000038 */
[----:B------:R-:W-:Y:S01]  /*0db0*/  FMUL.FTZ R55, R4, R50 ;  /* 0x0000003204377220 */ /* 0x000fe20000410000 */
[----:B------:R-:W-:Y:S01]  /*0dc0*/  FFMA.FTZ R23, R39, R54, RZ ;  /* 0x0000003627177223 */ /* 0x000fe200000100ff */
[C---:B------:R-:W-:Y:S01]  /*0dd0*/  PRMT R20, R32.reuse, 0x7632, R20 ;  /* 0x0000763220147816 */ /* 0x040fe20000000014 */
[----:B------:R-:W-:Y:S01]  /*0de0*/  FFMA.FTZ R10, R61, R57, R22 ;  /* 0x000000393d0a7223 */ /* 0x000fe20000010016 */
[----:B------:R-:W-:Y:S01]  /*0df0*/  SHF.L.U32 R32, R32, 0x10, RZ ;  /* 0x0000001020207819 */ /* 0x000fe200000006ff */
[----:B------:R-:W-:Y:S01]  /*0e00*/  FADD.FTZ R22, RZ, R54 ;  /* 0x00000036ff167221 */ /* 0x000fe20000010000 */
[----:B------:R-:W-:Y:S01]  /*0e10*/  STL [R1+0x50], R39 ;  /* 0x0000502701007387 */ /* 0x000fe20000100800 */
[----:B------:R-:W-:Y:S01]  /*0e20*/  SHF.L.U32 R36, R36, 0x10, RZ ;  /* 0x0000001024247819 */ /* 0x000fe200000006ff */
[----:B------:R-:W-:Y:S01]  /*0e30*/  FMUL.FTZ R27, R2, R48 ;  /* 0x00000030021b7220 */ /* 0x000fe20000410000 */
[----:B------:R-:W-:Y:S01]  /*0e40*/  FMUL.FTZ R59, R6, R40 ;  /* 0x00000028063b7220 */ /* 0x000fe20000410000 */
[----:B------:R-:W-:Y:S01]  /*0e50*/  STL [R1+0x58], R37 ;  /* 0x0000582501007387 */ /* 0x000fe20000100800 */
[----:B------:R-:W-:Y:S01]  /*0e60*/  FMUL.FTZ R29, R2, R16 ;  /* 0x00000010021d7220 */ /* 0x000fe20000410000 */
[----:B------:R-:W-:Y:S01]  /*0e70*/  FFMA.FTZ R23, R37, R55, R23 ;  /* 0x0000003725177223 */ /* 0x000fe20000010017 */
[----:B------:R-:W-:Y:S01]  /*0e80*/  FADD.FTZ R22, R22, R55 ;  /* 0x0000003716167221 */ /* 0x000fe20000010000 */
[----:B------:R0:W-:Y:S01]  /*0e90*/  STL [R1+0x74], R3 ;  /* 0x0000740301007387 */ /* 0x0001e20000100800 */
[----:B------:R-:W-:Y:S01]  /*0ea0*/  FADD.FTZ R18, R18, R32 ;  /* 0x0000002012127221 */ /* 0x000fe20000010000 */
[----:B------:R-:W-:-:S02]  /*0eb0*/  FFMA.FTZ R10, R59, R32, R10 ;  /* 0x000000203b0a7223 */ /* 0x000fc4000001000a */
[----:B------:R-:W-:Y:S01]  /*0ec0*/  STL [R1+0x68], R26 ;  /* 0x0000681a01007387 */ /* 0x000fe20000100800 */
[----:B------:R-:W-:Y:S01]  /*0ed0*/  FMUL.FTZ R7, R6, R7 ;  /* 0x0000000706077220 */ /* 0x000fe20000410000 */
[----:B------:R-:W-:Y:S02]  /*0ee0*/  FFMA.FTZ R23, R26, R27, R23 ;  /* 0x0000001b1a177223 */ /* 0x000fe40000010017 */
[----:B------:R-:W-:Y:S01]  /*0ef0*/  STL [R1+0x64], R28 ;  /* 0x0000641c01007387 */ /* 0x000fe20000100800 */
[C---:B0-----:R-:W-:Y:S01]  /*0f00*/  FMUL.FTZ R3, R2.reuse, R57 ;  /* 0x0000003902037220 */ /* 0x041fe20000410000 */
[----:B------:R-:W-:Y:S02]  /*0f10*/  FMUL.FTZ R57, R2, R32 ;  /* 0x0000002002397220 */ /* 0x000fe40000410000 */
[----:B------:R0:W-:Y:S01]  /*0f20*/  STL [R1+0x48], R27 ;  /* 0x0000481b01007387 */ /* 0x0001e20000100800 */
[----:B------:R-:W-:Y:S01]  /*0f30*/  FMUL.FTZ R32, R4, R36 ;  /* 0x0000002404207220 */ /* 0x000fe20000410000 */
[----:B------:R-:W-:Y:S01]  /*0f40*/  FADD.FTZ R25, R50, R25 ;  /* 0x0000001932197221 */ /* 0x000fe20000010000 */
[----:B------:R-:W-:Y:S01]  /*0f50*/  FFMA.FTZ R24, R37, R50, R24 ;  /* 0x0000003225187223 */ /* 0x000fe20000010018 */
[----:B------:R-:W-:Y:S01]  /*0f60*/  STL [R1+0x44], R29 ;  /* 0x0000441d01007387 */ /* 0x000fe20000100800 */
[----:B------:R-:W-:Y:S01]  /*0f70*/  FADD.FTZ R22, R22, R27 ;  /* 0x0000001b16167221 */ /* 0x000fe20000010000 */
[----:B------:R-:W-:-:S02]  /*0f80*/  SHF.L.U32 R46, R46, 0x10, RZ ;  /* 0x000000102e2e7819 */ /* 0x000fc400000006ff */
[----:B------:R-:W-:Y:S01]  /*0f90*/  STL [R1+0x60], R61 ;  /* 0x0000603d01007387 */ /* 0x000fe20000100800 */
[----:B------:R-:W-:Y:S01]  /*0fa0*/  FFMA.FTZ R23, R7, R32, R23 ;  /* 0x0000002007177223 */ /* 0x000fe20000010017 */
[----:B------:R-:W-:Y:S02]  /*0fb0*/  FADD.FTZ R25, R25, R36 ;  /* 0x0000002419197221 */ /* 0x000fe40000010000 */
[----:B------:R-:W-:Y:S01]  /*0fc0*/  STL [R1+0x5c], R59 ;  /* 0x00005c3b01007387 */ /* 0x000fe20000100800 */
[----:B------:R-:W-:Y:S01]  /*0fd0*/  FFMA.FTZ R24, R7, R36, R24 ;  /* 0x0000002407187223 */ /* 0x000fe20000010018 */
[----:B------:R-:W-:Y:S02]  /*0fe0*/  FADD.FTZ R22, R22, R32 ;  /* 0x0000002016167221 */ /* 0x000fe40000010000 */
[----:B------:R-:W-:Y:S01]  /*0ff0*/  STL [R1+0x18], R3 ;  /* 0x0000180301007387 */ /* 0x000fe20000100800 */
[----:B------:R-:W-:-:S03]  /*1000*/  FMUL.FTZ R36, R6, R38 ;  /* 0x0000002606247220 */ /* 0x000fc60000410000 */
[----:B------:R-:W-:Y:S01]  /*1010*/  STL [R1+0x14], R57 ;  /* 0x0000143901007387 */ /* 0x000fe20000100800 */
[----:B------:R-:W-:Y:S01]  /*1020*/  SHF.L.U32 R56, R56, 0x10, RZ ;  /* 0x0000001038387819 */ /* 0x000fe200000006ff */
[----:B------:R-:W-:Y:S02]  /*1030*/  FMUL.FTZ R38, R4, R46 ;  /* 0x0000002e04267220 */ /* 0x000fe40000410000 */
[----:B------:R-:W-:Y:S01]  /*1040*/  STL [R1+0x54], R42 ;  /* 0x0000542a01007387 */ /* 0x000fe20000100800 */
[----:B------:R-:W-:Y:S01]  /*1050*/  FFMA.FTZ R23, R28, R29, R23 ;  /* 0x0000001d1c177223 */ /* 0x000fe20000010017 */
[----:B------:R-:W-:Y:S02]  /*1060*/  FADD.FTZ R25, R25, R46 ;  /* 0x0000002e19197221 */ /* 0x000fe40000010000 */
[----:B------:R-:W2:Y:S01]  /*1070*/  LDL.LU R39, [R1+0xb8] ;  /* 0x0000b80001277983 */ /* 0x000ea20000300800 */
[----:B------:R-:W-:-:S03]  /*1080*/  FADD.FTZ R22, R22, R29 ;  /* 0x0000001d16167221 */ /* 0x000fc60000010000 */
[----:B------:R-:W-:Y:S01]  /*1090*/  STL [R1+0x88], R54 ;  /* 0x0000883601007387 */ /* 0x000fe20000100800 */
[----:B------:R-:W-:-:S03]  /*10a0*/  FFMA.FTZ R23, R36, R38, R23 ;  /* 0x0000002624177223 */ /* 0x000fc60000010017 */
[----:B------:R-:W3:Y:S04]  /*10b0*/  LDL.LU R37, [R1+0xb4] ;  /* 0x0000b40001257983 */ /* 0x000ee80000300800 */
[----:B------:R4:W-:Y:S04]  /*10c0*/  STL [R1+0x4c], R7 ;  /* 0x00004c0701007387 */ /* 0x0009e80000100800 */
[----:B------:R-:W-:Y:S01]  /*10d0*/  STL [R1+0x90], R55 ;  /* 0x0000903701007387 */ /* 0x000fe20000100800 */
[----:B------:R-:W-:-:S03]  /*10e0*/  FFMA.FTZ R24, R36, R46, R24 ;  /* 0x0000002e24187223 */ /* 0x000fc60000010018 */
[----:B0-----:R-:W3:Y:S01]  /*10f0*/  LDL.LU R27, [R1+0xb0] ;  /* 0x0000b000011b7983 */ /* 0x001ee20000300800 */
[----:B----4-:R-:W-:Y:S01]  /*1100*/  FADD.FTZ R7, R25, R56 ;  /* 0x0000003819077221 */ /* 0x010fe20000010000 */
[----:B------:R-:W-:Y:S02]  /*1110*/  FADD.FTZ R25, R22, R38 ;  /* 0x0000002616197221 */ /* 0x000fe40000010000 */
[----:B------:R-:W4:Y:S01]  /*1120*/  LDL.LU R26, [R1+0xac] ;  /* 0x0000ac00011a7983 */ /* 0x000f220000300800 */
[----:B------:R-:W-:-:S03]  /*1130*/  FFMA.FTZ R23, R61, R3, R23 ;  /* 0x000000033d177223 */ /* 0x000fc60000010017 */
[----:B------:R0:W-:Y:S01]  /*1140*/  STL [R1+0x8], R32 ;  /* 0x0000082001007387 */ /* 0x0001e20000100800 */
[----:B------:R-:W-:-:S03]  /*1150*/  FADD.FTZ R25, R25, R3 ;  /* 0x0000000319197221 */ /* 0x000fc60000010000 */
[----:B------:R1:W-:Y:S01]  /*1160*/  STL [R1+0x40], R36 ;  /* 0x0000402401007387 */ /* 0x0003e20000100800 */
[----:B------:R-:W-:-:S03]  /*1170*/  SHF.L.U32 R20, R20, 0x10, RZ ;  /* 0x0000001014147819 */ /* 0x000fc600000006ff */
[----:B------:R-:W4:Y:S01]  /*1180*/  LDL.LU R29, [R1+0xa8] ;  /* 0x0000a800011d7983 */ /* 0x000f220000300800 */
[----:B0-----:R-:W-:Y:S01]  /*1190*/  FMUL.FTZ R32, R6, R52 ;  /* 0x0000003406207220 */ /* 0x001fe20000410000 */
[----:B-1----:R-:W-:-:S03]  /*11a0*/  FMUL.FTZ R36, R4, R56 ;  /* 0x0000003804247220 */ /* 0x002fc60000410000 */
[----:B------:R-:W-:Y:S01]  /*11b0*/  FFMA.FTZ R22, R32, R56, R24 ;  /* 0x0000003820167223 */ /* 0x000fe20000010018 */
[----:B------:R-:W-:Y:S01]  /*11c0*/  FMUL.FTZ R24, R6, R53 ;  /* 0x0000003506187220 */ /* 0x000fe20000410000 */
[----:B------:R-:W4:Y:S01]  /*11d0*/  LDL.LU R28, [R1+0xa4] ;  /* 0x0000a400011c7983 */ /* 0x000f220000300800 */
[----:B------:R-:W-:Y:S01]  /*11e0*/  FFMA.FTZ R23, R32, R36, R23 ;  /* 0x0000002420177223 */ /* 0x000fe20000010017 */
[----:B------:R-:W-:Y:S01]  /*11f0*/  FADD.FTZ R25, R25, R36 ;  /* 0x0000002419197221 */ /* 0x000fe20000010000 */
[-C--:B------:R-:W-:Y:S01]  /*1200*/  FMUL.FTZ R61, R4, R20.reuse ;  /* 0x00000014043d7220 */ /* 0x080fe20000410000 */
[----:B------:R-:W-:Y:S01]  /*1210*/  STL [R1+0x4], R38 ;  /* 0x0000042601007387 */ /* 0x000fe20000100800 */
[----:B------:R-:W-:Y:S01]  /*1220*/  FFMA.FTZ R23, R59, R57, R23 ;  /* 0x000000393b177223 */ /* 0x000fe20000010017 */
[----:B------:R-:W-:Y:S01]  /*1230*/  FADD.FTZ R7, R7, R20 ;  /* 0x0000001407077221 */ /* 0x000fe20000010000 */
[----:B------:R-:W-:Y:S01]  /*1240*/  FFMA.FTZ R22, R24, R20, R22 ;  /* 0x0000001418167223 */ /* 0x000fe20000010016 */
[----:B------:R-:W-:Y:S01]  /*1250*/  STL [R1+0x3c], R32 ;  /* 0x00003c2001007387 */ /* 0x000fe20000100800 */
[----:B------:R-:W-:Y:S01]  /*1260*/  FADD.FTZ R20, R25, R57 ;  /* 0x0000003919147221 */ /* 0x000fe20000010000 */
[----:B------:R-:W-:Y:S01]  /*1270*/  FADD.FTZ R18, R18, R60 ;  /* 0x0000003c12127221 */ /* 0x000fe20000010000 */
[-C--:B------:R-:W-:Y:S01]  /*1280*/  FFMA.FTZ R10, R42, R60.reuse, R10 ;  /* 0x0000003c2a0a7223 */ /* 0x080fe2000001000a */
[----:B------:R-:W4:Y:S01]  /*1290*/  LDL.LU R3, [R1+0xa0] ;  /* 0x0000a00001037983 */ /* 0x000f220000300800 */
[----:B------:R-:W-:Y:S01]  /*12a0*/  FMUL.FTZ R60, R2, R60 ;  /* 0x0000003c023c7220 */ /* 0x000fe20000410000 */
[----:B------:R-:W-:-:S02]  /*12b0*/  FFMA.FTZ R23, R24, R61, R23 ;  /* 0x0000003d18177223 */ /* 0x000fc40000010017 */
[----:B------:R-:W-:Y:S01]  /*12c0*/  STL [R1], R36 ;  /* 0x0000002401007387 */ /* 0x000fe20000100800 */
[----:B------:R-:W-:-:S03]  /*12d0*/  FADD.FTZ R20, R20, R61 ;  /* 0x0000003d14147221 */ /* 0x000fc60000010000 */
[----:B------:R0:W-:Y:S01]  /*12e0*/  STL [R1+0x38], R24 ;  /* 0x0000381801007387 */ /* 0x0001e20000100800 */
[----:B------:R-:W-:Y:S01]  /*12f0*/  FADD.FTZ R20, R20, R60 ;  /* 0x0000003c14147221 */ /* 0x000fe20000010000 */
[----:B------:R-:W-:Y:S02]  /*1300*/  FFMA.FTZ R23, R42, R60, R23 ;  /* 0x0000003c2a177223 */ /* 0x000fe40000010017 */
[----:B------:R-:W-:Y:S01]  /*1310*/  STL [R1+0x94], R61 ;  /* 0x0000943d01007387 */ /* 0x000fe20000100800 */
[----:B0-----:R-:W-:-:S03]  /*1320*/  FMUL.FTZ R24, R6, R44 ;  /* 0x0000002c06187220 */ /* 0x001fc60000410000 */
[----:B------:R0:W-:Y:S04]  /*1330*/  STL [R1+0x98], R60 ;  /* 0x0000983c01007387 */ /* 0x0001e80000100800 */
[----:B------:R-:W-:Y:S04]  /*1340*/  STL [R1+0x34], R24 ;  /* 0x0000341801007387 */ /* 0x000fe80000100800 */
[----:B0-----:R-:W4:Y:S01]  /*1350*/  LDL.LU R60, [R1+0x74] ;  /* 0x00007400013c7983 */ /* 0x001f220000300800 */
[----:B------:R-:W-:-:S03]  /*1360*/  FMUL.FTZ R25, R6, R5 ;  /* 0x0000000506197220 */ /* 0x000fc60000410000 */
[----:B------:R-:W4:Y:S04]  /*1370*/  LDL.LU R5, [R1+0x9c] ;  /* 0x00009c0001057983 */ /* 0x000f280000300800 */
[----:B------:R-:W4:Y:S01]  /*1380*/  LDL R36, [R1+0x78] ;  /* 0x0000780001247983 */ /* 0x000f220000100800 */
[----:B------:R-:W-:Y:S02]  /*1390*/  SHF.L.U32 R16, R58, 0x10, RZ ;  /* 0x000000103a107819 */ /* 0x000fe400000006ff */
[C---:B------:R-:W-:Y:S02]  /*13a0*/  PRMT R12, R14.reuse, 0x7632, R12 ;  /* 0x000076320e0c7816 */ /* 0x040fe4000000000c */
[----:B------:R-:W-:Y:S01]  /*13b0*/  SHF.L.U32 R14, R14, 0x10, RZ ;  /* 0x000000100e0e7819 */ /* 0x000fe200000006ff */
[----:B------:R-:W-:Y:S01]  /*13c0*/  FMUL.FTZ R59, R4, R16 ;  /* 0x00000010043b7220 */ /* 0x000fe20000410000 */
[----:B------:R-:W-:Y:S01]  /*13d0*/  SHF.L.U32 R12, R12, 0x10, RZ ;  /* 0x000000100c0c7819 */ /* 0x000fe200000006ff */
[----:B------:R-:W-:Y:S01]  /*13e0*/  FADD.FTZ R7, R7, R16 ;  /* 0x0000001007077221 */ /* 0x000fe20000010000 */
[----:B------:R-:W-:Y:S01]  /*13f0*/  SHF.L.U32 R55, R8, 0x10, RZ ;  /* 0x0000001008377819 */ /* 0x000fe200000006ff */
[----:B------:R-:W-:Y:S01]  /*1400*/  FMUL.FTZ R58, R2, R14 ;  /* 0x0000000e023a7220 */ /* 0x000fe20000410000 */
[----:B------:R-:W-:Y:S01]  /*1410*/  FFMA.FTZ R23, R24, R59, R23 ;  /* 0x0000003b18177223 */ /* 0x000fe20000010017 */
[----:B------:R-:W-:Y:S01]  /*1420*/  FADD.FTZ R8, R20, R59 ;  /* 0x0000003b14087221 */ /* 0x000fe20000010000 */
[C---:B------:R-:W-:Y:S01]  /*1430*/  FMUL.FTZ R54, R6.reuse, R30 ;  /* 0x0000001e06367220 */ /* 0x040fe20000410000 */
[----:B------:R0:W-:Y:S01]  /*1440*/  STL [R1+0x30], R25 ;  /* 0x0000301901007387 */ /* 0x0001e20000100800 */
[C---:B------:R-:W-:Y:S01]  /*1450*/  FFMA.FTZ R23, R25.reuse, R58, R23 ;  /* 0x0000003a19177223 */ /* 0x040fe20000010017 */
[----:B------:R-:W-:Y:S01]  /*1460*/  FFMA.FTZ R30, R25, R14, R10 ;  /* 0x0000000e191e7223 */ /* 0x000fe2000001000a */
[----:B------:R-:W-:Y:S01]  /*1470*/  FMUL.FTZ R32, R6, R0 ;  /* 0x0000000006207220 */ /* 0x000fe20000410000 */
[----:B------:R-:W-:Y:S01]  /*1480*/  FMUL.FTZ R57, R4, R12 ;  /* 0x0000000c04397220 */ /* 0x000fe20000410000 */
[----:B------:R-:W-:Y:S01]  /*1490*/  FADD.FTZ R0, R8, R58 ;  /* 0x0000003a08007221 */ /* 0x000fe20000010000 */
[----:B0-----:R-:W-:Y:S01]  /*14a0*/  FADD.FTZ R25, R7, R12 ;  /* 0x0000000c07197221 */ /* 0x001fe20000010000 */
[----:B------:R-:W-:Y:S01]  /*14b0*/  FADD.FTZ R7, R35, UR8 ;  /* 0x0000000823077e21 */ /* 0x000fe20008010000 */
[----:B------:R-:W-:Y:S01]  /*14c0*/  FMUL.FTZ R61, R6, R31 ;  /* 0x0000001f063d7220 */ /* 0x000fe20000410000 */
[----:B------:R-:W-:Y:S01]  /*14d0*/  FADD.FTZ R0, R0, R57 ;  /* 0x0000003900007221 */ /* 0x000fe20000010000 */
[----:B------:R-:W-:Y:S01]  /*14e0*/  FFMA.FTZ R23, R32, R57, R23 ;  /* 0x0000003920177223 */ /* 0x000fe20000010017 */
[----:B------:R-:W-:-:S02]  /*14f0*/  FMUL.FTZ R38, R4, R55 ;  /* 0x0000003704267220 */ /* 0x000fc40000410000 */
[----:B------:R-:W0:Y:S01]  /*1500*/  MUFU.RSQ R7, R7 ;  /* 0x0000000700077308 */ /* 0x000e220000001400 */
[----:B------:R-:W-:Y:S01]  /*1510*/  FFMA.FTZ R24, R24, R16, R22 ;  /* 0x0000001018187223 */ /* 0x000fe20000010016 */
[----:B------:R-:W-:Y:S01]  /*1520*/  SHF.L.U32 R50, R41, 0x10, RZ ;  /* 0x0000001029327819 */ /* 0x000fe200000006ff */
[----:B------:R-:W-:Y:S01]  /*1530*/  STL [R1+0x2c], R32 ;  /* 0x00002c2001007387 */ /* 0x000fe20000100800 */
[----:B------:R-:W-:Y:S01]  /*1540*/  SHF.L.U32 R53, R13, 0x10, RZ ;  /* 0x000000100d357819 */ /* 0x000fe200000006ff */
[----:B------:R-:W-:Y:S02]  /*1550*/  FFMA.FTZ R24, R32, R12, R24 ;  /* 0x0000000c20187223 */ /* 0x000fe40000010018 */
[----:B------:R-:W-:Y:S01]  /*1560*/  STL [R1+0x28], R61 ;  /* 0x0000283d01007387 */ /* 0x000fe20000100800 */
[----:B------:R-:W-:Y:S01]  /*1570*/  SHF.L.U32 R46, R43, 0x10, RZ ;  /* 0x000000102b2e7819 */ /* 0x000fe200000006ff */
[----:B------:R-:W-:Y:S01]  /*1580*/  FADD.FTZ R31, R18, R14 ;  /* 0x0000000e121f7221 */ /* 0x000fe20000010000 */
[----:B------:R-:W-:Y:S01]  /*1590*/  PRMT R40, R51, 0x7632, R40 ;  /* 0x0000763233287816 */ /* 0x000fe20000000028 */
[----:B------:R1:W-:Y:S01]  /*15a0*/  STL [R1+0xc], R38 ;  /* 0x00000c2601007387 */ /* 0x0003e20000100800 */
[----:B------:R-:W-:Y:S01]  /*15b0*/  FADD.FTZ R50, -R34, R50 ;  /* 0x0000003222327221 */ /* 0x000fe20000010100 */
[----:B------:R-:W-:-:S02]  /*15c0*/  PRMT R12, R11, 0x7632, R12 ;  /* 0x000076320b0c7816 */ /* 0x000fc4000000000c */
[C---:B------:R-:W-:Y:S02]  /*15d0*/  PRMT R18, R49.reuse, 0x7632, R18 ;  /* 0x0000763231127816 */ /* 0x040fe40000000012 */
[----:B------:R-:W-:Y:S02]  /*15e0*/  SHF.L.U32 R16, R49, 0x10, RZ ;  /* 0x0000001031107819 */ /* 0x000fe400000006ff */
[----:B------:R-:W-:Y:S01]  /*15f0*/  SHF.L.U32 R49, R17, 0x10, RZ ;  /* 0x0000001011317819 */ /* 0x000fe200000006ff */
[----:B------:R-:W-:Y:S01]  /*1600*/  FADD.FTZ R46, -R34, R46 ;  /* 0x0000002e222e7221 */ /* 0x000fe20000010100 */
[----:B------:R-:W-:Y:S01]  /*1610*/  SHF.L.U32 R42, R45, 0x10, RZ ;  /* 0x000000102d2a7819 */ /* 0x000fe200000006ff */
[----:B0-----:R-:W-:Y:S01]  /*1620*/  FMUL.FTZ R50, R7, R50 ;  /* 0x0000003207327220 */ /* 0x001fe20000410000 */
[----:B------:R-:W-:Y:S02]  /*1630*/  PRMT R44, R43, 0x7632, R44 ;  /* 0x000076322b2c7816 */ /* 0x000fe4000000002c */
[----:B------:R-:W-:-:S02]  /*1640*/  PRMT R43, R21, 0x7632, R43 ;  /* 0x00007632152b7816 */ /* 0x000fc4000000002b */
[----:B------:R-:W-:Y:S02]  /*1650*/  PRMT R48, R41, 0x7632, R48 ;  /* 0x0000763229307816 */ /* 0x000fe40000000030 */
[----:B------:R-:W-:Y:S02]  /*1660*/  PRMT R10, R45, 0x7632, R10 ;  /* 0x000076322d0a7816 */ /* 0x000fe4000000000a */
[----:B------:R-:W-:Y:S02]  /*1670*/  PRMT R14, R47, 0x7632, R14 ;  /* 0x000076322f0e7816 */ /* 0x000fe4000000000e */
[----:B------:R-:W-:Y:S01]  /*1680*/  SHF.L.U32 R21, R21, 0x10, RZ ;  /* 0x0000001015157819 */ /* 0x000fe200000006ff */
[----:B------:R-:W-:Y:S01]  /*1690*/  FADD.FTZ R42, -R34, R42 ;  /* 0x0000002a222a7221 */ /* 0x000fe20000010100 */
[----:B------:R-:W-:Y:S01]  /*16a0*/  FMUL.FTZ R46, R7, R46 ;  /* 0x0000002e072e7220 */ /* 0x000fe20000410000 */
[----:B------:R-:W-:Y:S02]  /*16b0*/  SHF.L.U32 R20, R47, 0x10, RZ ;  /* 0x000000102f147819 */ /* 0x000fe400000006ff */
[----:B------:R-:W-:-:S02]  /*16c0*/  SHF.L.U32 R48, R48, 0x10, RZ ;  /* 0x0000001030307819 */ /* 0x000fc400000006ff */
[----:B------:R-:W-:Y:S02]  /*16d0*/  SHF.L.U32 R44, R44, 0x10, RZ ;  /* 0x000000102c2c7819 */ /* 0x000fe400000006ff */
[----:B------:R-:W-:Y:S02]  /*16e0*/  SHF.L.U32 R10, R10, 0x10, RZ ;  /* 0x000000100a0a7819 */ /* 0x000fe400000006ff */
[----:B------:R-:W-:Y:S02]  /*16f0*/  SHF.L.U32 R14, R14, 0x10, RZ ;  /* 0x000000100e0e7819 */ /* 0x000fe400000006ff */
[----:B------:R-:W-:Y:S02]  /*1700*/  SHF.L.U32 R18, R18, 0x10, RZ ;  /* 0x0000001012127819 */ /* 0x000fe400000006ff */
[----:B------:R-:W-:Y:S02]  /*1710*/  SHF.L.U32 R40, R40, 0x10, RZ ;  /* 0x0000001028287819 */ /* 0x000fe400000006ff */
[----:B------:R-:W-:Y:S01]  /*1720*/  SHF.L.U32 R12, R12, 0x10, RZ ;  /* 0x000000100c0c7819 */ /* 0x000fe200000006ff */
[----:B------:R-:W-:Y:S01]  /*1730*/  FMUL.FTZ R42, R7, R42 ;  /* 0x0000002a072a7220 */ /* 0x000fe20000410000 */
[----:B------:R-:W-:Y:S01]  /*1740*/  PRMT R47, R17, 0x7632, R47 ;  /* 0x00007632112f7816 */ /* 0x000fe2000000002f */
        /* <DEDUP_REMOVED lines=8> */
[----:B------:R-:W-:Y:S01]  /*17d0*/  SHF.L.U32 R47, R47, 0x10, RZ ;  /* 0x000000102f2f7819 */ /* 0x000fe200000006ff */
[----:B------:R-:W-:Y:S01]  /*17e0*/  FMUL.FTZ R48, R7, R48 ;  /* 0x0000003007307220 */ /* 0x000fe20000410000 */
[----:B------:R-:W-:Y:S01]  /*17f0*/  SHF.L.U32 R43, R43, 0x10, RZ ;  /* 0x000000102b2b7819 */ /* 0x000fe200000006ff */
[C---:B------:R-:W-:Y:S01]  /*1800*/  FMUL.FTZ R44, R7.reuse, R44 ;  /* 0x0000002c072c7220 */ /* 0x040fe20000410000 */
[----:B------:R-:W-:Y:S01]  /*1810*/  FMUL.FTZ R10, R7, R10 ;  /* 0x0000000a070a7220 */ /* 0x000fe20000410000 */
[----:B------:R-:W-:Y:S01]  /*1820*/  STL [R1+0x24], R54 ;  /* 0x0000243601007387 */ /* 0x000fe20000100800 */
[----:B------:R-:W-:Y:S01]  /*1830*/  PRMT R35, R15, 0x7632, R35 ;  /* 0x000076320f237816 */ /* 0x000fe20000000023 */
[C---:B------:R-:W-:Y:S01]  /*1840*/  FMUL.FTZ R14, R7.reuse, R14 ;  /* 0x0000000e070e7220 */ /* 0x040fe20000410000 */
[----:B------:R-:W-:-:S02]  /*1850*/  FMUL.FTZ R16, R7, R16 ;  /* 0x0000001007107220 */ /* 0x000fc40000410000 */
[----:B------:R-:W-:Y:S01]  /*1860*/  SHF.L.U32 R35, R35, 0x10, RZ ;  /* 0x0000001023237819 */ /* 0x000fe200000006ff */
[C---:B------:R-:W-:Y:S01]  /*1870*/  FMUL.FTZ R18, R7.reuse, R18 ;  /* 0x0000001207127220 */ /* 0x040fe20000410000 */
[----:B------:R-:W-:Y:S01]  /*1880*/  FMUL.FTZ R40, R7, R40 ;  /* 0x0000002807287220 */ /* 0x000fe20000410000 */
[----:B------:R-:W-:Y:S01]  /*1890*/  FADD.FTZ R25, R25, R55 ;  /* 0x0000003719197221 */ /* 0x000fe20000010000 */
[----:B------:R-:W-:Y:S01]  /*18a0*/  FFMA.FTZ R24, R54, R55, R24 ;  /* 0x0000003736187223 */ /* 0x000fe20000010018 */
[----:B--2---:R-:W-:Y:S02]  /*18b0*/  PRMT R52, R39, 0x7632, R52 ;  /* 0x0000763227347816 */ /* 0x004fe40000000034 */
[----:B---3--:R-:W-:-:S04]  /*18c0*/  PRMT R8, R37, 0x7632, R8 ;  /* 0x0000763225087816 */ /* 0x008fc80000000008 */
[----:B------:R-:W-:Y:S02]  /*18d0*/  SHF.L.U32 R8, R8, 0x10, RZ ;  /* 0x0000001008087819 */ /* 0x000fe400000006ff */
[----:B------:R-:W-:-:S03]  /*18e0*/  SHF.L.U32 R52, R52, 0x10, RZ ;  /* 0x0000001034347819 */ /* 0x000fc600000006ff */
[----:B------:R-:W-:-:S04]  /*18f0*/  FADD.FTZ R8, -R34, R8 ;  /* 0x0000000822087221 */ /* 0x000fc80000010100 */
[----:B------:R-:W-:Y:S01]  /*1900*/  FMUL.FTZ R41, R7, R8 ;  /* 0x0000000807297220 */ /* 0x000fe20000410000 */
[----:B------:R-:W-:-:S04]  /*1910*/  FADD.FTZ R52, -R34, R52 ;  /* 0x0000003422347221 */ /* 0x000fc80000010100 */
[----:B------:R-:W-:Y:S01]  /*1920*/  FMUL.FTZ R52, R7, R52 ;  /* 0x0000003407347220 */ /* 0x000fe20000410000 */
[----:B----4-:R-:W-:Y:S01]  /*1930*/  FADD.FTZ R17, R12, R29 ;  /* 0x0000001d0c117221 */ /* 0x010fe20000010000 */
[----:B------:R-:W-:Y:S01]  /*1940*/  FFMA.FTZ R28, R41, R12, R28 ;  /* 0x0000000c291c7223 */ /* 0x000fe2000001001c */
[----:B------:R-:W-:-:S04]  /*1950*/  FMUL.FTZ R56, R2, R60 ;  /* 0x0000003c02387220 */ /* 0x000fc80000410000 */
[----:B------:R-:W-:Y:S01]  /*1960*/  FADD.FTZ R0, R0, R56 ;  /* 0x0000003800007221 */ /* 0x000fe20000010000 */
[----:B------:R-:W-:-:S03]  /*1970*/  FFMA.FTZ R23, R61, R56, R23 ;  /* 0x000000383d177223 */ /* 0x000fc60000010017 */
[----:B------:R-:W-:Y:S01]  /*1980*/  FADD.FTZ R22, R0, R38 ;  /* 0x0000002600167221 */ /* 0x000fe20000010000 */
[----:B------:R-:W-:Y:S01]  /*1990*/  FFMA.FTZ R23, R54, R38, R23 ;  /* 0x0000002636177223 */ /* 0x000fe20000010017 */
[----:B------:R-:W-:-:S04]  /*19a0*/  SHF.L.U32 R0, R37, 0x10, RZ ;  /* 0x0000001025007819 */ /* 0x000fc800000006ff */
[----:B------:R0:W-:Y:S01]  /*19b0*/  STS.64 [R36], R22 ;  /* 0x0000001624007388 */ /* 0x0001e20000000a00 */
[----:B------:R-:W-:Y:S01]  /*19c0*/  FADD.FTZ R0, -R34, R0 ;  /* 0x0000000022007221 */ /* 0x000fe20000010100 */
[----:B-1----:R-:W-:-:S03]  /*19d0*/  SHF.L.U32 R38, R51, 0x10, RZ ;  /* 0x0000001033267819 */ /* 0x002fc600000006ff */
[----:B------:R-:W-:Y:S01]  /*19e0*/  FMUL.FTZ R0, R7, R0 ;  /* 0x0000000007007220 */ /* 0x000fe20000410000 */
[----:B0-----:R-:W-:Y:S02]  /*19f0*/  SHF.L.U32 R22, R39, 0x10, RZ ;  /* 0x0000001027167819 */ /* 0x001fe400000006ff */
[----:B------:R-:W-:-:S03]  /*1a00*/  SHF.L.U32 R23, R11, 0x10, RZ ;  /* 0x000000100b177819 */ /* 0x000fc600000006ff */
[----:B------:R-:W-:Y:S01]  /*1a10*/  FADD.FTZ R22, -R34, R22 ;  /* 0x0000001622167221 */ /* 0x000fe20000010100 */
[----:B------:R-:W-:Y:S01]  /*1a20*/  PRMT R51, R13, 0x7632, R51 ;  /* 0x000076320d337816 */ /* 0x000fe20000000033 */
[----:B------:R-:W-:Y:S01]  /*1a30*/  FADD.FTZ R27, R23, R27 ;  /* 0x0000001b171b7221 */ /* 0x000fe20000010000 */
[----:B------:R-:W-:Y:S01]  /*1a40*/  FFMA.FTZ R26, R0, R23, R26 ;  /* 0x00000017001a7223 */ /* 0x000fe2000001001a */
[----:B------:R-:W-:Y:S01]  /*1a50*/  FMUL.FTZ R39, R7, R22 ;  /* 0x0000001607277220 */ /* 0x000fe20000410000 */
[C---:B------:R-:W-:Y:S02]  /*1a60*/  PRMT R11, R33.reuse, 0x7632, R11 ;  /* 0x00007632210b7816 */ /* 0x040fe4000000000b */
[----:B------:R-:W-:Y:S02]  /*1a70*/  SHF.L.U32 R13, R33, 0x10, RZ ;  /* 0x00000010210d7819 */ /* 0x000fe400000006ff */
[C---:B------:R-:W-:Y:S02]  /*1a80*/  PRMT R33, R9.reuse, 0x7632, R33 ;  /* 0x0000763209217816 */ /* 0x040fe40000000021 */
[----:B------:R-:W-:Y:S01]  /*1a90*/  SHF.L.U32 R37, R9, 0x10, RZ ;  /* 0x0000001009257819 */ /* 0x000fe200000006ff */
[----:B------:R-:W-:Y:S01]  /*1aa0*/  FADD.FTZ R9, R27, R53 ;  /* 0x000000351b097221 */ /* 0x000fe20000010000 */
[----:B------:R-:W-:-:S03]  /*1ab0*/  FFMA.FTZ R22, R39, R53, R26 ;  /* 0x0000003527167223 */ /* 0x000fc6000001001a */
[----:B------:R-:W-:Y:S01]  /*1ac0*/  FADD.FTZ R9, R9, R49 ;  /* 0x0000003109097221 */ /* 0x000fe20000010000 */
[----:B------:R-:W-:Y:S01]  /*1ad0*/  FFMA.FTZ R22, R50, R49, R22 ;  /* 0x0000003132167223 */ /* 0x000fe20000010016 */
[----:B------:R-:W-:Y:S02]  /*1ae0*/  FMUL.FTZ R8, R3, R23 ;  /* 0x0000001703087220 */ /* 0x000fe40000410000 */
[----:B------:R-:W-:Y:S01]  /*1af0*/  FADD.FTZ R9, R9, R21 ;  /* 0x0000001509097221 */ /* 0x000fe20000010000 */
[----:B------:R-:W-:Y:S01]  /*1b00*/  FFMA.FTZ R22, R46, R21, R22 ;  /* 0x000000152e167223 */ /* 0x000fe20000010016 */
[----:B------:R-:W-:Y:S01]  /*1b10*/  FADD.FTZ R38, -R34, R38 ;  /* 0x0000002622267221 */ /* 0x000fe20000010100 */
[----:B------:R-:W-:Y:S01]  /*1b20*/  FMUL.FTZ R34, R5, R12 ;  /* 0x0000000c05227220 */ /* 0x000fe20000410000 */
[----:B------:R-:W-:Y:S01]  /*1b30*/  FADD.FTZ R32, R9, R13 ;  /* 0x0000000d09207221 */ /* 0x000fe20000010000 */
[-C--:B------:R-:W-:Y:S01]  /*1b40*/  FFMA.FTZ R29, R42, R13.reuse, R22 ;  /* 0x0000000d2a1d7223 */ /* 0x080fe20000010016 */
[----:B------:R-:W-:Y:S01]  /*1b50*/  FMUL.FTZ R9, R3, R13 ;  /* 0x0000000d03097220 */ /* 0x000fe20000410000 */
[----:B------:R-:W-:Y:S01]  /*1b60*/  FADD.FTZ R12, RZ, R8 ;  /* 0x00000008ff0c7221 */ /* 0x000fe20000010000 */
[----:B------:R-:W-:Y:S01]  /*1b70*/  FFMA.FTZ R13, R0, R8, RZ ;  /* 0x00000008000d7223 */ /* 0x000fe200000100ff */
        /* <DEDUP_REMOVED lines=9> */
[----:B------:R-:W-:Y:S02]  /*1c10*/  FMUL.FTZ R49, R3, R49 ;  /* 0x0000003103317220 */ /* 0x000fe40000410000 */
[----:B------:R-:W-:Y:S01]  /*1c20*/  FADD.FTZ R12, R12, R51 ;  /* 0x000000330c0c7221 */ /* 0x000fe20000010000 */
[----:B------:R-:W-:Y:S01]  /*1c30*/  FFMA.FTZ R13, R52, R51, R13 ;  /* 0x00000033340d7223 */ /* 0x000fe2000001000d */
[----:B------:R-:W-:Y:S01]  /*1c40*/  FADD.FTZ R17, R17, R47 ;  /* 0x0000002f11117221 */ /* 0x000fe20000010000 */
[-C--:B------:R-:W-:Y:S01]  /*1c50*/  FFMA.FTZ R28, R48, R47.reuse, R28 ;  /* 0x0000002f301c7223 */ /* 0x080fe2000001001c */
[----:B------:R-:W-:Y:S01]  /*1c60*/  FMUL.FTZ R47, R5, R47 ;  /* 0x0000002f052f7220 */ /* 0x000fe20000410000 */
[----:B------:R-:W-:Y:S01]  /*1c70*/  FADD.FTZ R12, R12, R49 ;  /* 0x000000310c0c7221 */ /* 0x000fe20000010000 */
[----:B------:R-:W-:Y:S01]  /*1c80*/  FFMA.FTZ R13, R50, R49, R13 ;  /* 0x00000031320d7223 */ /* 0x000fe2000001000d */
[----:B------:R-:W-:-:S02]  /*1c90*/  FMUL.FTZ R45, R3, R21 ;  /* 0x00000015032d7220 */ /* 0x000fc40000410000 */
[----:B------:R-:W-:Y:S01]  /*1ca0*/  FADD.FTZ R12, R12, R47 ;  /* 0x0000002f0c0c7221 */ /* 0x000fe20000010000 */
[----:B------:R-:W-:Y:S01]  /*1cb0*/  FFMA.FTZ R13, R48, R47, R13 ;  /* 0x0000002f300d7223 */ /* 0x000fe2000001000d */
[----:B------:R-:W-:Y:S01]  /*1cc0*/  FADD.FTZ R17, R17, R43 ;  /* 0x0000002b11117221 */ /* 0x000fe20000010000 */
[-C--:B------:R-:W-:Y:S01]  /*1cd0*/  FFMA.FTZ R26, R44, R43.reuse, R28 ;  /* 0x0000002b2c1a7223 */ /* 0x080fe2000001001c */
[----:B------:R-:W-:Y:S01]  /*1ce0*/  FMUL.FTZ R43, R5, R43 ;  /* 0x0000002b052b7220 */ /* 0x000fe20000410000 */
[----:B------:R-:W-:Y:S01]  /*1cf0*/  FADD.FTZ R12, R12, R45 ;  /* 0x0000002d0c0c7221 */ /* 0x000fe20000010000 */
[----:B------:R-:W-:Y:S01]  /*1d00*/  FFMA.FTZ R13, R46, R45, R13 ;  /* 0x0000002d2e0d7223 */ /* 0x000fe2000001000d */
[----:B------:R-:W-:Y:S02]  /*1d10*/  SHF.L.U32 R11, R11, 0x10, RZ ;  /* 0x000000100b0b7819 */ /* 0x000fe400000006ff */
        /* <DEDUP_REMOVED lines=8> */
[----:B------:R-:W-:Y:S01]  /*1da0*/  STL [R1+0x20], R41 ;  /* 0x0000202901007387 */ /* 0x000fe20000100800 */
[----:B------:R-:W-:Y:S01]  /*1db0*/  FMUL.FTZ R12, R3, R37 ;  /* 0x00000025030c7220 */ /* 0x000fe20000410000 */
[----:B------:R-:W-:Y:S01]  /*1dc0*/  FMUL.FTZ R13, R7, R20 ;  /* 0x00000014070d7220 */ /* 0x000fe20000410000 */
[----:B------:R-:W-:Y:S01]  /*1dd0*/  FADD.FTZ R22, R22, R11 ;  /* 0x0000000b16167221 */ /* 0x000fe20000010000 */
[----:B------:R-:W-:Y:S01]  /*1de0*/  FFMA.FTZ R23, R10, R11, R23 ;  /* 0x0000000b0a177223 */ /* 0x000fe20000010017 */
[----:B------:R-:W-:Y:S02]  /*1df0*/  STL [R1+0x1c], R39 ;  /* 0x00001c2701007387 */ /* 0x000fe40000100800 */
[----:B------:R-:W-:-:S02]  /*1e00*/  FADD.FTZ R22, R22, R12 ;  /* 0x0000000c16167221 */ /* 0x000fc40000010000 */
[----:B------:R0:W-:Y:S01]  /*1e10*/  STL [R1+0x10], R34 ;  /* 0x0000102201007387 */ /* 0x0001e20000100800 */
[----:B------:R-:W-:Y:S01]  /*1e20*/  FFMA.FTZ R23, R13, R12, R23 ;  /* 0x0000000c0d177223 */ /* 0x000fe20000010017 */
[----:B------:R-:W-:Y:S02]  /*1e30*/  PRMT R28, R19, 0x7632, R28 ;  /* 0x00007632131c7816 */ /* 0x000fe4000000001c */
[----:B0-----:R-:W-:Y:S01]  /*1e40*/  SHF.L.U32 R34, R15, 0x10, RZ ;  /* 0x000000100f227819 */ /* 0x001fe200000006ff */
[----:B------:R-:W-:Y:S01]  /*1e50*/  FMUL.FTZ R15, R5, R33 ;  /* 0x00000021050f7220 */ /* 0x000fe20000410000 */
[----:B------:R-:W-:-:S03]  /*1e60*/  MOV R39, R36 ;  /* 0x0000002400277202 */ /* 0x000fc60000000f00 */
[----:B------:R-:W-:Y:S01]  /*1e70*/  FADD.FTZ R22, R22, R15 ;  /* 0x0000000f16167221 */ /* 0x000fe20000010000 */
[----:B------:R-:W-:Y:S01]  /*1e80*/  FFMA.FTZ R23, R14, R15, R23 ;  /* 0x0000000f0e177223 */ /* 0x000fe20000010017 */
[----:B------:R-:W-:Y:S01]  /*1e90*/  FMUL.FTZ R17, R3, R34 ;  /* 0x0000002203117220 */ /* 0x000fe20000410000 */
[----:B------:R-:W-:Y:S01]  /*1ea0*/  SHF.L.U32 R36, R19, 0x10, RZ ;  /* 0x0000001013247819 */ /* 0x000fe200000006ff */
[----:B------:R-:W-:Y:S02]  /*1eb0*/  FMUL.FTZ R19, R5, R35 ;  /* 0x0000002305137220 */ /* 0x000fe40000410000 */
[----:B------:R-:W-:Y:S01]  /*1ec0*/  FADD.FTZ R22, R22, R17 ;  /* 0x0000001116167221 */ /* 0x000fe20000010000 */
[----:B------:R-:W-:Y:S01]  /*1ed0*/  FFMA.FTZ R23, R16, R17, R23 ;  /* 0x0000001110177223 */ /* 0x000fe20000010017 */
[----:B------:R-:W-:Y:S01]  /*1ee0*/  SHF.L.U32 R28, R28, 0x10, RZ ;  /* 0x000000101c1c7819 */ /* 0x000fe200000006ff */
[----:B------:R-:W-:Y:S01]  /*1ef0*/  FMUL.FTZ R20, R7, R38 ;  /* 0x0000002607147220 */ /* 0x000fe20000410000 */
[----:B------:R-:W-:Y:S01]  /*1f00*/  FADD.FTZ R22, R22, R19 ;  /* 0x0000001316167221 */ /* 0x000fe20000010000 */
[----:B------:R-:W-:Y:S01]  /*1f10*/  FFMA.FTZ R23, R18, R19, R23 ;  /* 0x0000001312177223 */ /* 0x000fe20000010017 */
[----:B------:R-:W-:Y:S01]  /*1f20*/  FMUL.FTZ R21, R3, R36 ;  /* 0x0000002403157220 */ /* 0x000fe20000410000 */
[----:B------:R-:W-:-:S03]  /*1f30*/  FMUL.FTZ R41, R5, R28 ;  /* 0x0000001c05297220 */ /* 0x000fc60000410000 */
[----:B------:R-:W-:Y:S01]  /*1f40*/  FADD.FTZ R22, R22, R21 ;  /* 0x0000001516167221 */ /* 0x000fe20000010000 */
[----:B------:R-:W-:-:S03]  /*1f50*/  FFMA.FTZ R23, R20, R21, R23 ;  /* 0x0000001514177223 */ /* 0x000fc60000010017 */
[----:B------:R-:W-:Y:S01]  /*1f60*/  FADD.FTZ R22, R22, R41 ;  /* 0x0000002916167221 */ /* 0x000fe20000010000 */
[----:B------:R-:W-:-:S05]  /*1f70*/  FFMA.FTZ R23, R40, R41, R23 ;  /* 0x0000002928177223 */ /* 0x000fca0000010017 */
[----:B------:R0:W-:Y:S02]  /*1f80*/  STS.64 [R39+0x1680], R22 ;  /* 0x0016801627007388 */ /* 0x0001e40000000a00 */
[----:B0-----:R-:W-:Y:S01]  /*1f90*/  FADD.FTZ R23, R31, R60 ;  /* 0x0000003c1f177221 */ /* 0x001fe20000010000 */
[----:B------:R-:W-:Y:S02]  /*1fa0*/  FFMA.FTZ R22, R61, R60, R30 ;  /* 0x0000003c3d167223 */ /* 0x000fe4000001001e */
[----:B------:R0:W5:Y:S04]  /*1fb0*/  LDL.LU R60, [R1+0x98] ;  /* 0x00009800013c7983 */ /* 0x0001680000300800 */
[----:B------:R0:W5:Y:S04]  /*1fc0*/  LDL.LU R61, [R1+0x94] ;  /* 0x00009400013d7983 */ /* 0x0001680000300800 */
[----:B------:R0:W5:Y:S04]  /*1fd0*/  LDL.LU R55, [R1+0x90] ;  /* 0x0000900001377983 */ /* 0x0001680000300800 */
[----:B------:R0:W5:Y:S01]  /*1fe0*/  LDL.LU R54, [R1+0x88] ;  /* 0x0000880001367983 */ /* 0x0001620000300800 */
[----:B------:R-:W-:Y:S01]  /*1ff0*/  UIADD3 UR9, UP0, UPT, UR9, 0x3, URZ ;  /* 0x0000000309097890 */ /* 0x000fe2000ff1e0ff */
[----:B------:R-:W1:Y:S03]  /*2000*/  S2R R39, SR_TID.X ;  /* 0x0000000000277919 */ /* 0x000e660000002100 */
[----:B------:R-:W-:-:S02]  /*2010*/  UIADD3.X UR8, UPT, UPT, URZ, UR5, URZ, UP0, !UPT ;  /* 0x00000005ff087290 */ /* 0x000fc400087fe4ff */
[----:B------:R-:W-:Y:S01]  /*2020*/  UISETP.GE.U32.AND UP0, UPT, UR9, UR14, UPT ;  /* 0x0000000e0900728c */ /* 0x000fe2000bf06070 */
[----:B------:R-:W-:Y:S01]  /*2030*/  FADD.FTZ R32, R32, R37 ;  /* 0x0000002520207221 */ /* 0x000fe20000010000 */
[----:B------:R-:W-:Y:S02]  /*2040*/  FFMA.FTZ R37, R13, R37, R29 ;  /* 0x000000250d257223 */ /* 0x000fe4000001001d */
        /* <DEDUP_REMOVED lines=11> */
[----:B------:R-:W-:Y:S06]  /*2100*/  BAR.SYNC.DEFER_BLOCKING 0x0 ;  /* 0x0000000000007b1d */ /* 0x000fec0000010000 */
[----:B0-----:R-:W-:Y:S05]  /*2110*/  BRA.U !UP0, `(.L_x_207) ;  /* 0x0000000108e87547 */ /* 0x001fea000b800000 */
[----:B-1----:R-:W0:Y:S01]  /*2120*/  S2R R39, SR_TID.X ;  /* 0x0000000000277919 */ /* 0x002e220000002100 */
        /* <DEDUP_REMOVED lines=10> */
[C---:B------:R-:W-:Y:S02]  /*21d0*/  IADD3 R33, PT, PT, R30.reuse, R33, RZ ;  /* 0x000000211e217210 */ /* 0x040fe40007ffe0ff */
        /* <DEDUP_REMOVED lines=10> */
[----:B------:R-:W-:-:S02]  /*2280*/  LOP3.LUT R30, R30, 0x18, RZ, 0xc0, !PT ;  /* 0x000000181e1e7812 */ /* 0x000fc400078ec0ff */
[----:B0-----:R-:W-:-:S04]  /*2290*/  SHF.L.U32 R32, R39, 0x3, RZ ;  /* 0x0000000327207819 */ /* 0x001fc800000006ff */
        /* <DEDUP_REMOVED lines=17> */
[----:B0-----:R-:W-:Y:S02]  /*23b0*/  IADD3 R33, PT, PT, R39, 0x1e0, RZ ;  /* 0x000001e027217810 */ /* 0x001fe40007ffe0ff */
[----:B------:R-:W-:Y:S02]  /*23c0*/  IADD3 R30, PT, PT, R34, 0x3c0, RZ ;  /* 0x000003c0221e7810 */ /* 0x000fe40007ffe0ff */
[----:B------:R-:W-:Y:S02]  /*23d0*/  SHF.R.U32.HI R32, RZ, 0x4, R33 ;  /* 0x00000004ff207819 */ /* 0x000fe40000011621 */
[----:B------:R-:W-:Y:S01]  /*23e0*/  SHF.L.U32 R34, R33, 0x3, RZ ;  /* 0x0000000321227819 */ /* 0x000fe200000006ff */
[----:B------:R-:W-:Y:S01]  /*23f0*/  IMAD.WIDE.U32 R30, R30, 0x4, R36 ;  /* 0x000000041e1e7825 */ /* 0x000fe200078e0024 */
[----:B------:R-:W-:-:S02]  /*2400*/  LOP3.LUT R32, R32, R39, RZ, 0x3c, !PT ;  /* 0x0000002720207212 */ /* 0x000fc400078e3cff */
        /* <DEDUP_REMOVED lines=11> */
.L_x_207:
[----:B-1----:R-:W-:Y:S01]  /*24c0*/  ISETP.GT.U32.AND P0, PT, R39, 0x3f, PT ;  /* 0x0000003f2700780c */ /* 0x002fe20003f04070 */
[----:B------:R-:W-:Y:S01]  /*24d0*/  BSSY.RECONVERGENT B0, `(.L_x_208) ;  /* 0x000008c000007945 */ /* 0x000fe20003800200 */
[----:B0-----:R-:W-:-:S11]  /*24e0*/  CS2R R30, SRZ ;  /* 0x00000000001e7805 */ /* 0x001fd6000001ff00 */
[----:B------:R-:W-:Y:S05]  /*24f0*/  @P0 BRA `(.L_x_209) ;  /* 0x0000000800240947 */ /* 0x000fea0003800000 */
[----:B------:R-:W0:Y:S01]  /*2500*/  S2R R32, SR_TID.X ;  /* 0x0000000000207919 */ /* 0x000e220000002100 */
[----:B------:R-:W-:Y:S02]  /*2510*/  MOV R30, 0x400 ;  /* 0x00000400001e7802 */ /* 0x000fe40000000f00 */
[----:B------:R-:W-:Y:S01]  /*2520*/  SHF.L.U32 R36, R39, 0x3, RZ ;  /* 0x0000000327247819 */ /* 0x000fe200000006ff */
[----:B------:R-:W1:Y:S01]  /*2530*/  S2R R31, SR_CgaCtaId ;  /* 0x00000000001f7919 */ /* 0x000e620000008800 */
[----:B------:R-:W-:Y:S02]  /*2540*/  IADD3 R30, PT, PT, R30, 0x3c00, RZ ;  /* 0x00003c001e1e7810 */ /* 0x000fe40007ffe0ff */
[----:B------:R-:W-:Y:S02]  /*2550*/  LOP3.LUT R36, R36, 0x8, RZ, 0xc0, !PT ;  /* 0x0000000824247812 */ /* 0x000fe400078ec0ff */
[----:B0-----:R-:W-:Y:S02]  /*2560*/  SHF.R.U32.HI R32, RZ, 0x1, R32 ;  /* 0x00000001ff207819 */ /* 0x001fe40000011620 */
[----:B-1----:R-:W-:-:S03]  /*2570*/  LEA R30, R31, R30, 0x18 ;  /* 0x0000001e1f1e7211 */ /* 0x002fc600078ec0ff */
[----:B------:R-:W-:-:S05]  /*2580*/  IMAD R37, R32, 0x1e, RZ ;  /* 0x0000001e20257824 */ /* 0x000fca00078e02ff */
[C---:B------:R-:W-:Y:S02]  /*2590*/  LOP3.LUT P0, RZ, R37.reuse, 0x2, RZ, 0xc0, !PT ;  /* 0x0000000225ff7812 */ /* 0x040fe4000780c0ff */
[----:B------:R-:W-:-:S04]  /*25a0*/  IADD3 R34, PT, PT, R37, 0x2, RZ ;  /* 0x0000000225227810 */ /* 0x000fc80007ffe0ff */
[----:B------:R-:W-:Y:S02]  /*25b0*/  SHF.R.U32.HI R31, RZ, 0x2, R34 ;  /* 0x00000002ff1f7819 */ /* 0x000fe40000011622 */
[----:B------:R-:W-:-:S05]  /*25c0*/  LEA.HI R34, R34, 0xf0, RZ, 0x1e ;  /* 0x000000f022227811 */ /* 0x000fca00078ff0ff */
        /* <DEDUP_REMOVED lines=8> */
[----:B------:R-:W-:-:S05]  /*2650*/  IMAD R32, R32, 0x18, R30 ;  /* 0x0000001820207824 */ /* 0x000fca00078e021e */
[----:B------:R-:W-:-:S06]  /*2660*/  IADD3 R32, PT, PT, R32, R36, RZ ;  /* 0x0000002420207210 */ /* 0x000fcc0007ffe0ff */
        /* <DEDUP_REMOVED lines=114> */
.L_x_209:
[----:B------:R-:W-:Y:S05]  /*2d90*/  BSYNC.RECONVERGENT B0 ;  /* 0x0000000000007941 */ /* 0x000fea0003800200 */
.L_x_208:
        /* <DEDUP_REMOVED lines=19> */
.L_x_211:
[----:B------:R-:W-:Y:S05]  /*2ed0*/  BSYNC.RECONVERGENT B0 ;  /* 0x0000000000007941 */ /* 0x000fea0003800200 */
.L_x_210:
        /* <DEDUP_REMOVED lines=16> */
.L_x_214:
[----:B0-----:R-:W2:Y:S04]  /*2fe0*/  LD.E.STRONG.GPU R31, desc[UR12][R32.64+0xc] ;  /* 0x00000c0c201f7980 */ /* 0x001ea8000c10f900 */
[----:B--2---:R-:W-:Y:S01]  /*2ff0*/  CCTL.IVALL ;  /* 0x00000000ff00798f */ /* 0x004fe20002000000 */
[----:B------:R-:W-:Y:S05]  /*3000*/  YIELD ;  /* 0x0000000000007946 */ /* 0x000fea0003800000 */
[----:B-----5:R-:W-:-:S04]  /*3010*/  LOP3.LUT R31, R31, R30, RZ, 0x3c, !PT ;  /* 0x0000001e1f1f7212 */ /* 0x020fc800078e3cff */
[----:B------:R-:W-:-:S13]  /*3020*/  ISETP.GT.AND P0, PT, R31, -0x1, PT ;  /* 0xffffffff1f00780c */ /* 0x000fda0003f04270 */
[----:B------:R-:W-:Y:S05]  /*3030*/  @P0 BRA `(.L_x_214) ;  /* 0xfffffffc00e80947 */ /* 0x000fea000383ffff */
.L_x_213:
[----:B------:R-:W-:Y:S05]  /*3040*/  WARPSYNC.ALL ;  /* 0x0000000000007948 */ /* 0x000fea0003800000 */
[----:B------:R-:W-:Y:S06]  /*3050*/  BAR.SYNC.DEFER_BLOCKING 0x0 ;  /* 0x0000000000007b1d */ /* 0x000fec0000010000 */
[----:B------:R-:W-:Y:S05]  /*3060*/  BRA `(.L_x_215) ;  /* 0x00000000005c7947 */ /* 0x000fea0003800000 */
.L_x_212:
        /* <DEDUP_REMOVED lines=15> */
.L_x_217:
[----:B------:R-:W2:Y:S04]  /*3160*/  LD.E.STRONG.GPU R33, desc[UR12][R30.64] ;  /* 0x0000000c1e217980 */ /* 0x000ea8000c10f900 */
[----:B--2---:R-:W-:Y:S01]  /*3170*/  CCTL.IVALL ;  /* 0x00000000ff00798f */ /* 0x004fe20002000000 */
[----:B------:R-:W-:Y:S05]  /*3180*/  YIELD ;  /* 0x0000000000007946 */ /* 0x000fea0003800000 */
[----:B-----5:R-:W-:-:S04]  /*3190*/  LOP3.LUT R33, R33, R32, RZ, 0x3c, !PT ;  /* 0x0000002021217212 */ /* 0x020fc800078e3cff */
[----:B------:R-:W-:-:S13]  /*31a0*/  ISETP.GT.AND P0, PT, R33, -0x1, PT ;  /* 0xffffffff2100780c */ /* 0x000fda0003f04270 */
[----:B------:R-:W-:Y:S05]  /*31b0*/  @P0 BRA `(.L_x_217) ;  /* 0xfffffffc00e80947 */ /* 0x000fea000383ffff */
.L_x_216:
[----:B------:R-:W-:Y:S05]  /*31c0*/  WARPSYNC.ALL ;  /* 0x0000000000007948 */ /* 0x000fea0003800000 */
[----:B------:R-:W-:Y:S06]  /*31d0*/  BAR.SYNC.DEFER_BLOCKING 0x0 ;  /* 0x0000000000007b1d */ /* 0x000fec0000010000 */
.L_x_215:
[----:B0-----:R-:W0:Y:S01]  /*31e0*/  S2R R33, SR_TID.X ;  /* 0x0000000000217919 */ /* 0x001e220000002100 */
[----:B------:R-:W-:Y:S01]  /*31f0*/  BSSY.RECONVERGENT B0, `(.L_x_218) ;  /* 0x000003a000007945 */ /* 0x000fe20003800200 */
[----:B------:R-:W-:Y:S01]  /*3200*/  HFMA2 R31, -RZ, RZ, 0, 0 ;  /* 0x00000000ff1f7431 */ /* 0x000fe200000001ff */
[----:B------:R-:W-:Y:S02]  /*3210*/  MOV R32, RZ ;  /* 0x000000ff00207202 */ /* 0x000fe40000000f00 */
[----:B0-----:R-:W-:-:S13]  /*3220*/  ISETP.GT.U32.AND P0, PT, R33, 0xff, PT ;  /* 0x000000ff2100780c */ /* 0x001fda0003f04070 */
[----:B------:R-:W-:Y:S05]  /*3230*/  @P0 BRA `(.L_x_219) ;  /* 0x0000000000d40947 */ /* 0x000fea0003800000 */
[----:B------:R-:W0:Y:S01]  /*3240*/  S2R R32, SR_CTAID.Y ;  /* 0x0000000000207919 */ /* 0x000e220000002600 */
[----:B------:R-:W0:Y:S01]  /*3250*/  LDC R30, c[0x0][0x374] ;  /* 0x0000dd00ff1e7b82 */ /* 0x000e220000000800 */
[----:B------:R-:W-:Y:S01]  /*3260*/  SHF.L.U32 R31, R33, 0x3, RZ ;  /* 0x00000003211f7819 */ /* 0x000fe200000006ff */
[----:B------:R1:W-:Y:S03]  /*3270*/  STL.64 [R1+0x90], R2 ;  /* 0x0000900201007387 */ /* 0x0003e60000100a00 */
[----:B------:R-:W-:Y:S01]  /*3280*/  LOP3.LUT R31, R31, 0x7c0, RZ, 0xc0, !PT ;  /* 0x000007c01f1f7812 */ /* 0x000fe200078ec0ff */
[----:B------:R2:W-:Y:S02]  /*3290*/  STL [R1+0x88], R0 ;  /* 0x0000880001007387 */ /* 0x0005e40000100800 */
[----:B-1----:R-:W1:Y:S01]  /*32a0*/  LDC.64 R2, c[0x0][0x3d0] ;  /* 0x0000f400ff027b82 */ /* 0x002e620000000a00 */
[----:B0-----:R-:W-:Y:S01]  /*32b0*/  IMAD R30, R30, UR4, R32 ;  /* 0x000000041e1e7c24 */ /* 0x001fe2000f8e0220 */
[----:B------:R-:W-:-:S04]  /*32c0*/  LOP3.LUT R32, R33, 0x7, RZ, 0xc0, !PT ;  /* 0x0000000721207812 */ /* 0x000fc800078ec0ff */
[----:B------:R-:W-:-:S04]  /*32d0*/  LEA R30, R30, R31, 0xb ;  /* 0x0000001f1e1e7211 */ /* 0x000fc800078e58ff */
[----:B------:R-:W-:-:S04]  /*32e0*/  IADD3 R30, PT, PT, R30, R32, RZ ;  /* 0x000000201e1e7210 */ /* 0x000fc80007ffe0ff */
[----:B------:R-:W-:-:S04]  /*32f0*/  SHF.L.U32 R38, R30, 0x1, RZ ;  /* 0x000000011e267819 */ /* 0x000fc800000006ff */
[C---:B------:R-:W-:Y:S01]  /*3300*/  IADD3 R36, PT, PT, R38.reuse, 0x10, RZ ;  /* 0x0000001026247810 */ /* 0x040fe20007ffe0ff */
[C---:B-1----:R-:W-:Y:S01]  /*3310*/  IMAD.WIDE.U32 R32, R38.reuse, 0x4, R2 ;  /* 0x0000000426207825 */ /* 0x042fe200078e0002 */
[----:B------:R-:W-:-:S03]  /*3320*/  IADD3 R34, PT, PT, R38, 0x20, RZ ;  /* 0x0000002026227810 */ /* 0x000fc60007ffe0ff */
[--C-:B------:R-:W-:Y:S01]  /*3330*/  IMAD.WIDE.U32 R36, R36, 0x4, R2.reuse ;  /* 0x0000000424247825 */ /* 0x100fe200078e0002 */
[----:B------:R-:W-:Y:S01]  /*3340*/  IADD3 R30, PT, PT, R38, 0x30, RZ ;  /* 0x00000030261e7810 */ /* 0x000fe20007ffe0ff */
[----:B------:R-:W3:Y:S02]  /*3350*/  LDG.E.64 R32, desc[UR12][R32.64] ;  /* 0x0000000c20207981 */ /* 0x000ee4000c1e1b00 */
[--C-:B------:R-:W-:Y:S02]  /*3360*/  IMAD.WIDE.U32 R34, R34, 0x4, R2.reuse ;  /* 0x0000000422227825 */ /* 0x100fe400078e0002 */
[----:B------:R-:W4:Y:S02]  /*3370*/  LDG.E.64 R36, desc[UR12][R36.64] ;  /* 0x0000000c24247981 */ /* 0x000f24000c1e1b00 */
[----:B------:R-:W-:Y:S02]  /*3380*/  IMAD.WIDE.U32 R30, R30, 0x4, R2 ;  /* 0x000000041e1e7825 */ /* 0x000fe400078e0002 */
[----:B------:R-:W2:Y:S04]  /*3390*/  LDG.E.64 R34, desc[UR12][R34.64] ;  /* 0x0000000c22227981 */ /* 0x000ea8000c1e1b00 */
[----:B------:R-:W2:Y:S01]  /*33a0*/  LDG.E.64 R30, desc[UR12][R30.64] ;  /* 0x0000000c1e1e7981 */ /* 0x000ea2000c1e1b00 */
[----:B------:R-:W-:Y:S01]  /*33b0*/  IADD3 R39, PT, PT, R38, 0x60, RZ ;  /* 0x0000006026277810 */ /* 0x000fe20007ffe0ff */
[----:B---3--:R-:W-:Y:S01]  /*33c0*/  FADD.FTZ R32, RZ, R32 ;  /* 0x00000020ff207221 */ /* 0x008fe20000010000 */
[----:B------:R-:W-:-:S03]  /*33d0*/  FADD.FTZ R33, RZ, R33 ;  /* 0x00000021ff217221 */ /* 0x000fc60000010000 */
[----:B----4-:R-:W-:Y:S01]  /*33e0*/  FADD.FTZ R36, R36, R32 ;  /* 0x0000002024247221 */ /* 0x010fe20000010000 */
[----:B------:R-:W-:Y:S01]  /*33f0*/  FADD.FTZ R33, R37, R33 ;  /* 0x0000002125217221 */ /* 0x000fe20000010000 */
[----:B------:R-:W-:Y:S02]  /*3400*/  IADD3 R32, PT, PT, R38, 0x50, RZ ;  /* 0x0000005026207810 */ /* 0x000fe40007ffe0ff */
[----:B--2---:R-:W-:Y:S01]  /*3410*/  FADD.FTZ R34, R34, R36 ;  /* 0x0000002422227221 */ /* 0x004fe20000010000 */
[----:B------:R-:W-:Y:S02]  /*3420*/  FADD.FTZ R0, R35, R33 ;  /* 0x0000002123007221 */ /* 0x000fe40000010000 */
[----:B------:R-:W-:-:S04]  /*3430*/  IMAD.WIDE.U32 R32, R32, 0x4, R2 ;  /* 0x0000000420207825 */ /* 0x000fc800078e0002 */
[----:B------:R-:W-:Y:S01]  /*3440*/  FADD.FTZ R30, R30, R34 ;  /* 0x000000221e1e7221 */ /* 0x000fe20000010000 */
[C---:B------:R-:W-:Y:S02]  /*3450*/  IADD3 R34, PT, PT, R38.reuse, 0x40, RZ ;  /* 0x0000004026227810 */ /* 0x040fe40007ffe0ff */
[----:B------:R-:W-:Y:S01]  /*3460*/  IADD3 R36, PT, PT, R38, 0x70, RZ ;  /* 0x0000007026247810 */ /* 0x000fe20007ffe0ff */
[----:B------:R-:W2:Y:S02]  /*3470*/  LDG.E.64 R32, desc[UR12][R32.64] ;  /* 0x0000000c20207981 */ /* 0x000ea4000c1e1b00 */
[----:B------:R-:W-:-:S04]  /*3480*/  IMAD.WIDE.U32 R34, R34, 0x4, R2 ;  /* 0x0000000422227825 */ /* 0x000fc800078e0002 */
[--C-:B------:R-:W-:Y:S02]  /*3490*/  IMAD.WIDE.U32 R38, R39, 0x4, R2.reuse ;  /* 0x0000000427267825 */ /* 0x100fe400078e0002 */
[----:B------:R-:W3:Y:S02]  /*34a0*/  LDG.E.64 R34, desc[UR12][R34.64] ;  /* 0x0000000c22227981 */ /* 0x000ee4000c1e1b00 */
[----:B------:R-:W-:Y:S02]  /*34b0*/  IMAD.WIDE.U32 R36, R36, 0x4, R2 ;  /* 0x0000000424247825 */ /* 0x000fe400078e0002 */
[----:B------:R-:W4:Y:S02]  /*34c0*/  LDG.E.64 R38, desc[UR12][R38.64] ;  /* 0x0000000c26267981 */ /* 0x000f24000c1e1b00 */
[----:B------:R-:W-:Y:S02]  /*34d0*/  FADD.FTZ R31, R31, R0 ;  /* 0x000000001f1f7221 */ /* 0x000fe40000010000 */
[----:B------:R-:W4:Y:S04]  /*34e0*/  LDG.E.64 R36, desc[UR12][R36.64] ;  /* 0x0000000c24247981 */ /* 0x000f28000c1e1b00 */
[----:B------:R0:W5:Y:S04]  /*34f0*/  LDL.LU.64 R2, [R1+0x90] ;  /* 0x0000900001027983 */ /* 0x0001680000300a00 */
[----:B------:R0:W5:Y:S01]  /*3500*/  LDL.LU R0, [R1+0x88] ;  /* 0x0000880001007983 */ /* 0x0001620000300800 */
[----:B---3--:R-:W-:Y:S01]  /*3510*/  FADD.FTZ R34, R34, R30 ;  /* 0x0000001e22227221 */ /* 0x008fe20000010000 */
[----:B------:R-:W-:-:S03]  /*3520*/  FADD.FTZ R31, R35, R31 ;  /* 0x0000001f231f7221 */ /* 0x000fc60000010000 */
[----:B--2---:R-:W-:Y:S01]  /*3530*/  FADD.FTZ R32, R32, R34 ;  /* 0x0000002220207221 */ /* 0x004fe20000010000 */
[----:B------:R-:W-:-:S03]  /*3540*/  FADD.FTZ R31, R33, R31 ;  /* 0x0000001f211f7221 */ /* 0x000fc60000010000 */
[----:B----4-:R-:W-:Y:S01]  /*3550*/  FADD.FTZ R32, R38, R32 ;  /* 0x0000002026207221 */ /* 0x010fe20000010000 */
[----:B------:R-:W-:-:S03]  /*3560*/  FADD.FTZ R31, R39, R31 ;  /* 0x0000001f271f7221 */ /* 0x000fc60000010000 */
[----:B------:R-:W-:Y:S01]  /*3570*/  FADD.FTZ R32, R36, R32 ;  /* 0x0000002024207221 */ /* 0x000fe20000010000 */
[----:B0-----:R-:W-:-:S07]  /*3580*/  FADD.FTZ R31, R37, R31 ;  /* 0x0000001f251f7221 */ /* 0x001fce0000010000 */
.L_x_219:
[----:B------:R-:W-:Y:S05]  /*3590*/  BSYNC.RECONVERGENT B0 ;  /* 0x0000000000007941 */ /* 0x000fea0003800200 */
.L_x_218:
[----:B------:R-:W2:Y:S04]  /*35a0*/  LDL.LU R33, [R1+0x50] ;  /* 0x0000500001217983 */ /* 0x000ea80000300800 */
[----:B------:R-:W3:Y:S04]  /*35b0*/  LDL.LU R35, [R1+0x58] ;  /* 0x0000580001237983 */ /* 0x000ee80000300800 */
[----:B------:R-:W4:Y:S04]  /*35c0*/  LDL R34, [R1+0x7c] ;  /* 0x00007c0001227983 */ /* 0x000f280000100800 */
[----:B------:R-:W2:Y:S04]  /*35d0*/  LDL.LU R36, [R1+0x8] ;  /* 0x0000080001247983 */ /* 0x000ea80000300800 */
[----:B------:R-:W3:Y:S04]  /*35e0*/  LDL.LU R37, [R1+0x44] ;  /* 0x0000440001257983 */ /* 0x000ee80000300800 */
[----:B------:R-:W3:Y:S04]  /*35f0*/  LDL.LU R38, [R1+0x4] ;  /* 0x0000040001267983 */ /* 0x000ee80000300800 */
[----:B------:R-:W3:Y:S04]  /*3600*/  LDL.LU R39, [R1+0x18] ;  /* 0x0000180001277983 */ /* 0x000ee80000300800 */
[----:B------:R0:W-:Y:S04]  /*3610*/  STL [R1+0xc4], R20 ;  /* 0x0000c41401007387 */ /* 0x0001e80000100800 */
[----:B0-----:R-:W2:Y:S04]  /*3620*/  LDL.LU R20, [R1+0x14] ;  /* 0x0000140001147983 */ /* 0x001ea80000300800 */
[----:B------:R0:W-:Y:S04]  /*3630*/  STL [R1+0xc0], R40 ;  /* 0x0000c02801007387 */ /* 0x0001e80000100800 */
[----:B0-----:R-:W3:Y:S04]  /*3640*/  LDL.LU R40, [R1] ;  /* 0x0000000001287983 */ /* 0x001ee80000300800 */
[----:B------:R0:W-:Y:S04]  /*3650*/  STL [R1+0xbc], R7 ;  /* 0x0000bc0701007387 */ /* 0x0001e80000100800 */
[----:B0-----:R-:W3:Y:S04]  /*3660*/  LDL.LU R7, [R1+0x48] ;  /* 0x0000480001077983 */ /* 0x001ee80000300800 */
[----:B------:R0:W-:Y:S04]  /*3670*/  STL [R1+0xb8], R29 ;  /* 0x0000b81d01007387 */ /* 0x0001e80000100800 */
[----:B0-----:R-:W2:Y:S01]  /*3680*/  LDL R29, [R1+0x80] ;  /* 0x00008000011d7983 */ /* 0x001ea20000100800 */
[----:B------:R-:W0:Y:S01]  /*3690*/  S2UR UR10, SR_CgaCtaId ;  /* 0x00000000000a79c3 */ /* 0x000e220000008800 */
[----:B------:R-:W-:-:S02]  /*36a0*/  UMOV UR5, 0x400 ;  /* 0x0000040000057882 */ /* 0x000fc40000000000 */
[----:B------:R-:W1:Y:S01]  /*36b0*/  SHFL.BFLY PT, R30, R32, 0x4, 0x1f ;  /* 0x0c801f00201e7f89 */ /* 0x000e6200000e0000 */
[----:B------:R-:W-:-:S03]  /*36c0*/  UIADD3 UR5, UPT, UPT, UR5, 0x6900, URZ ;  /* 0x0000690005057890 */ /* 0x000fc6000fffe0ff */
[----:B------:R0:W-:Y:S04]  /*36d0*/  STL [R1+0xb4], R28 ;  /* 0x0000b41c01007387 */ /* 0x0001e80000100800 */
[----:B------:R-:W-:Y:S04]  /*36e0*/  STL [R1+0xb0], R27 ;  /* 0x0000b01b01007387 */ /* 0x000fe80000100800 */
[----:B------:R-:W-:Y:S01]  /*36f0*/  STL [R1+0xac], R26 ;  /* 0x0000ac1a01007387 */ /* 0x000fe20000100800 */
[----:B0-----:R-:W0:Y:S03]  /*3700*/  S2R R28, SR_TID.X ;  /* 0x00000000001c7919 */ /* 0x001e260000002100 */
[----:B------:R-:W-:Y:S01]  /*3710*/  STL [R1+0xa8], R25 ;  /* 0x0000a81901007387 */ /* 0x000fe20000100800 */
[----:B------:R-:W-:Y:S01]  /*3720*/  ULEA UR5, UR10, UR5, 0x18 ;  /* 0x000000050a057291 */ /* 0x000fe2000f8ec0ff */
[----:B------:R-:W3:Y:S01]  /*3730*/  LDCU.64 UR10, c[0x0][0x380] ;  /* 0x00007000ff0a77ac */ /* 0x000ee20008000a00 */
[----:B-1----:R-:W-:Y:S01]  /*3740*/  FADD.FTZ R30, R30, R32 ;  /* 0x000000201e1e7221 */ /* 0x002fe20000010000 */
[----:B------:R-:W-:Y:S04]  /*3750*/  STL [R1+0xa4], R24 ;  /* 0x0000a41801007387 */ /* 0x000fe80000100800 */
[----:B------:R-:W1:Y:S04]  /*3760*/  SHFL.BFLY PT, R32, R31, 0x4, 0x1f ;  /* 0x0c801f001f207f89 */ /* 0x000e6800000e0000 */
[----:B------:R-:W-:Y:S04]  /*3770*/  STL [R1+0xa0], R23 ;  /* 0x0000a01701007387 */ /* 0x000fe80000100800 */
[----:B------:R-:W-:Y:S04]  /*3780*/  STL [R1+0x9c], R22 ;  /* 0x00009c1601007387 */ /* 0x000fe80000100800 */
[----:B------:R-:W-:Y:S04]  /*3790*/  STL [R1+0x98], R5 ;  /* 0x0000980501007387 */ /* 0x000fe80000100800 */
[----:B------:R-:W-:Y:S01]  /*37a0*/  STL [R1+0x94], R4 ;  /* 0x0000940401007387 */ /* 0x000fe20000100800 */
[----:B0-----:R-:W-:-:S03]  /*37b0*/  LOP3.LUT P0, RZ, R28, 0x307, RZ, 0xc0, !PT ;  /* 0x000003071cff7812 */ /* 0x001fc6000780c0ff */
[----:B-----5:R-:W-:Y:S01]  /*37c0*/  STL [R1+0x90], R3 ;  /* 0x0000900301007387 */ /* 0x020fe20000100800 */
[----:B-1----:R-:W-:-:S03]  /*37d0*/  FADD.FTZ R32, R32, R31 ;  /* 0x0000001f20207221 */ /* 0x002fc60000010000 */
[----:B------:R-:W-:Y:S04]  /*37e0*/  STL [R1+0x88], R2 ;  /* 0x0000880201007387 */ /* 0x000fe80000100800 */
[----:B------:R-:W0:Y:S02]  /*37f0*/  SHFL.BFLY PT, R31, R30, 0x2, 0x1f ;  /* 0x0c401f001e1f7f89 */ /* 0x000e2400000e0000 */
        /* <DEDUP_REMOVED lines=9> */
[----:B------:R2:W-:Y:S01]  /*3890*/  @!P0 STS.64 [R28+UR5], R30 ;  /* 0x0000001e1c008988 */ /* 0x0005e20008000a05 */
[----:B----4-:R-:W-:Y:S02]  /*38a0*/  LEA R34, R34, UR5, 0x3 ;  /* 0x0000000522227c11 */ /* 0x010fe4000f8e18ff */
[----:B--2---:R-:W-:Y:S01]  /*38b0*/  LEA R30, R29, UR5, 0x3 ;  /* 0x000000051d1e7c11 */ /* 0x004fe2000f8e18ff */
[----:B------:R-:W-:Y:S06]  /*38c0*/  BAR.SYNC.DEFER_BLOCKING 0x0 ;  /* 0x0000000000007b1d */ /* 0x000fec0000010000 */
[----:B------:R-:W0:Y:S02]  /*38d0*/  LDS.64 R30, [R30] ;  /* 0x000000001e1e7984 */ /* 0x000e240000000a00 */
[--C-:B0-----:R-:W-:Y:S01]  /*38e0*/  FADD.FTZ R32, R54, -R30.reuse ;  /* 0x8000001e36207221 */ /* 0x101fe20000010000 */
[--C-:B------:R-:W-:Y:S01]  /*38f0*/  FADD.FTZ R54, R20, -R30.reuse ;  /* 0x8000001e14367221 */ /* 0x100fe20000010000 */
[----:B------:R-:W-:Y:S01]  /*3900*/  FADD.FTZ R36, R36, -R30 ;  /* 0x8000001e24247221 */ /* 0x000fe20000010000 */
[----:B------:R-:W2:Y:S01]  /*3910*/  LDL.LU R20, [R1+0xc] ;  /* 0x00000c0001147983 */ /* 0x000ea20000300800 */
[-C--:B------:R-:W-:Y:S01]  /*3920*/  FFMA.FTZ R32, -R33, R31.reuse, R32 ;  /* 0x0000001f21207223 */ /* 0x080fe20000010120 */
[--C-:B------:R-:W-:Y:S01]  /*3930*/  FADD.FTZ R33, R55, -R30.reuse ;  /* 0x8000001e37217221 */ /* 0x100fe20000010000 */
[--C-:B---3--:R-:W-:Y:S01]  /*3940*/  FADD.FTZ R55, R40, -R30.reuse ;  /* 0x8000001e28377221 */ /* 0x108fe20000010000 */
[--C-:B------:R-:W-:Y:S01]  /*3950*/  FADD.FTZ R37, R37, -R30.reuse ;  /* 0x8000001e25257221 */ /* 0x100fe20000010000 */
[----:B------:R-:W-:Y:S01]  /*3960*/  FMUL.FTZ R32, R6, R32 ;  /* 0x0000002006207220 */ /* 0x000fe20000410000 */
[----:B------:R-:W-:Y:S01]  /*3970*/  FFMA.FTZ R33, -R35, R31, R33 ;  /* 0x0000001f23217223 */ /* 0x000fe20000010121 */
[----:B------:R-:W3:Y:S01]  /*3980*/  LDL.LU R40, [R1+0x68] ;  /* 0x0000680001287983 */ /* 0x000ee20000300800 */
[--C-:B------:R-:W-:Y:S01]  /*3990*/  FADD.FTZ R38, R38, -R30.reuse ;  /* 0x8000001e26267221 */ /* 0x100fe20000010000 */
[--C-:B------:R-:W-:Y:S01]  /*39a0*/  FADD.FTZ R39, R39, -R30.reuse ;  /* 0x8000001e27277221 */ /* 0x100fe20000010000 */
[----:B------:R-:W-:Y:S01]  /*39b0*/  FMUL.FTZ R33, R6, R33 ;  /* 0x0000002106217220 */ /* 0x000fe20000410000 */
[--C-:B------:R-:W-:Y:S01]  /*39c0*/  FADD.FTZ R61, R61, -R30.reuse ;  /* 0x8000001e3d3d7221 */ /* 0x100fe20000010000 */
[--C-:B------:R-:W-:Y:S01]  /*39d0*/  FADD.FTZ R60, R60, -R30.reuse ;  /* 0x8000001e3c3c7221 */ /* 0x100fe20000010000 */
[--C-:B------:R-:W-:Y:S01]  /*39e0*/  FADD.FTZ R59, R59, -R30.reuse ;  /* 0x8000001e3b3b7221 */ /* 0x100fe20000010000 */
[--C-:B------:R-:W-:Y:S01]  /*39f0*/  FADD.FTZ R58, R58, -R30.reuse ;  /* 0x8000001e3a3a7221 */ /* 0x100fe20000010000 */
[----:B------:R-:W-:Y:S01]  /*3a00*/  F2FP.BF16.F32.PACK_AB R32, R33, R32 ;  /* 0x000000202120723e */ /* 0x000fe200000010ff */
[--C-:B------:R-:W-:Y:S01]  /*3a10*/  FADD.FTZ R33, R7, -R30.reuse ;  /* 0x8000001e07217221 */ /* 0x100fe20000010000 */
[--C-:B------:R-:W-:Y:S01]  /*3a20*/  FADD.FTZ R57, R57, -R30.reuse ;  /* 0x8000001e39397221 */ /* 0x100fe20000010000 */
[----:B------:R-:W4:Y:S04]  /*3a30*/  LDL.LU R7, [R1+0x4c] ;  /* 0x00004c0001077983 */ /* 0x000f280000300800 */
        /* <DEDUP_REMOVED lines=11> */
[----:B------:R-:W4:Y:S01]  /*3af0*/  LDL.LU R2, [R1+0x24] ;  /* 0x0000240001027983 */ /* 0x000f220000300800 */
[----:B------:R-:W-:-:S03]  /*3b00*/  FADD.FTZ R56, R56, -R30 ;  /* 0x8000001e38387221 */ /* 0x000fc60000010000 */
[----:B------:R-:W0:Y:S01]  /*3b10*/  LDS.64 R34, [R34] ;  /* 0x0000000022227984 */ /* 0x000e220000000a00 */
[----:B--2---:R-:W-:-:S03]  /*3b20*/  FADD.FTZ R30, R20, -R30 ;  /* 0x8000001e141e7221 */ /* 0x004fc60000010000 */
[----:B------:R-:W2:Y:S01]  /*3b30*/  LDL.LU R20, [R1+0xc4] ;  /* 0x0000c40001147983 */ /* 0x000ea20000300800 */
[----:B---3--:R-:W-:-:S03]  /*3b40*/  FFMA.FTZ R33, -R40, R31, R33 ;  /* 0x0000001f28217223 */ /* 0x008fc60000010121 */
[----:B------:R-:W3:Y:S01]  /*3b50*/  LDL.LU R40, [R1+0xc0] ;  /* 0x0000c00001287983 */ /* 0x000ee20000300800 */
[----:B----4-:R-:W-:-:S03]  /*3b60*/  FFMA.FTZ R36, -R7, R31, R36 ;  /* 0x0000001f07247223 */ /* 0x010fc60000010124 */
[----:B------:R-:W4:Y:S01]  /*3b70*/  LDL.LU R7, [R1+0xbc] ;  /* 0x0000bc0001077983 */ /* 0x000f220000300800 */
        /* <DEDUP_REMOVED lines=23> */
[----:B------:R-:W2:Y:S01]  /*3cf0*/  LDL.LU R2, [R1+0x10] ;  /* 0x0000100001027983 */ /* 0x000ea20000300800 */
[----:B0-----:R-:W-:-:S04]  /*3d00*/  FADD.FTZ R8, R8, -R34 ;  /* 0x8000002208087221 */ /* 0x001fc80000010000 */
        /* <DEDUP_REMOVED lines=28> */
[----:B--2---:R-:W-:-:S02]  /*3ed0*/  FADD.FTZ R0, R2, -R34 ;  /* 0x8000002202007221 */ /* 0x004fc40000010000 */
[----:B------:R-:W2:Y:S04]  /*3ee0*/  LDL.LU R2, [R1+0x20] ;  /* 0x0000200001027983 */ /* 0x000ea80000300800 */
[----:B------:R-:W2:Y:S01]  /*3ef0*/  LDL.LU R6, [R1+0x1c] ;  /* 0x00001c0001067983 */ /* 0x000ea20000300800 */
[----:B------:R-:W-:-:S03]  /*3f00*/  FADD.FTZ R34, R41, -R34 ;  /* 0x8000002229227221 */ /* 0x000fc60000010000 */
[----:B------:R-:W2:Y:S04]  /*3f10*/  LDL.LU R31, [R1+0x70] ;  /* 0x00007000011f7983 */ /* 0x000ea80000300800 */
[----:B------:R-:W2:Y:S01]  /*3f20*/  LDL.LU R41, [R1+0x6c] ;  /* 0x00006c0001297983 */ /* 0x000ea20000300800 */
[-C--:B------:R-:W-:Y:S01]  /*3f30*/  FFMA.FTZ R51, -R52, R35.reuse, R51 ;  /* 0x0000002334337223 */ /* 0x080fe20000010133 */
[-C--:B------:R-:W-:Y:S01]  /*3f40*/  FFMA.FTZ R49, -R50, R35.reuse, R49 ;  /* 0x0000002332317223 */ /* 0x080fe20000010131 */
[-C--:B------:R-:W-:Y:S01]  /*3f50*/  FFMA.FTZ R47, -R48, R35.reuse, R47 ;  /* 0x00000023302f7223 */ /* 0x080fe2000001012f */
[-C--:B------:R-:W-:Y:S01]  /*3f60*/  FFMA.FTZ R12, -R13, R35.reuse, R12 ;  /* 0x000000230d0c7223 */ /* 0x080fe2000001010c */
[-C--:B------:R-:W-:Y:S01]  /*3f70*/  FFMA.FTZ R13, -R14, R35.reuse, R15 ;  /* 0x000000230e0d7223 */ /* 0x080fe2000001010f */
[----:B------:R-:W-:Y:S01]  /*3f80*/  FFMA.FTZ R17, -R16, R35, R17 ;  /* 0x0000002310117223 */ /* 0x000fe20000010111 */
[C---:B----4-:R-:W-:Y:S01]  /*3f90*/  FMUL.FTZ R8, R7.reuse, R8 ;  /* 0x0000000807087220 */ /* 0x050fe20000410000 */
[C---:B------:R-:W-:Y:S01]  /*3fa0*/  FMUL.FTZ R49, R7.reuse, R49 ;  /* 0x0000003107317220 */ /* 0x040fe20000410000 */
[----:B------:R-:W-:Y:S01]  /*3fb0*/  FMUL.FTZ R16, R7, R47 ;  /* 0x0000002f07107220 */ /* 0x000fe20000410000 */
[-C--:B------:R-:W-:Y:S01]  /*3fc0*/  FFMA.FTZ R45, -R46, R35.reuse, R45 ;  /* 0x000000232e2d7223 */ /* 0x080fe2000001012d */
[-C--:B------:R-:W-:Y:S01]  /*3fd0*/  FFMA.FTZ R43, -R44, R35.reuse, R43 ;  /* 0x000000232c2b7223 */ /* 0x080fe2000001012b */
[-C--:B------:R-:W-:Y:S01]  /*3fe0*/  FFMA.FTZ R9, -R42, R35.reuse, R9 ;  /* 0x000000232a097223 */ /* 0x080fe20000010109 */
[-C--:B------:R-:W-:Y:S01]  /*3ff0*/  FFMA.FTZ R19, -R18, R35.reuse, R19 ;  /* 0x0000002312137223 */ /* 0x080fe20000010113 */
[-C--:B------:R-:W-:Y:S01]  /*4000*/  FFMA.FTZ R21, -R20, R35.reuse, R21 ;  /* 0x0000002314157223 */ /* 0x080fe20000010115 */
[----:B---3--:R-:W-:Y:S01]  /*4010*/  FFMA.FTZ R34, -R40, R35, R34 ;  /* 0x0000002328227223 */ /* 0x008fe20000010122 */
[----:B------:R-:W-:-:S02]  /*4020*/  F2FP.BF16.F32.PACK_AB R36, R36, R33 ;  /* 0x000000212424723e */ /* 0x000fc400000010ff */
[----:B------:R-:W-:Y:S01]  /*4030*/  F2FP.BF16.F32.PACK_AB R14, R38, R37 ;  /* 0x00000025260e723e */ /* 0x000fe200000010ff */
[C---:B------:R-:W-:Y:S01]  /*4040*/  FMUL.FTZ R45, R7.reuse, R45 ;  /* 0x0000002d072d7220 */ /* 0x040fe20000410000 */
[C---:B------:R-:W-:Y:S01]  /*4050*/  FMUL.FTZ R9, R7.reuse, R9 ;  /* 0x0000000907097220 */ /* 0x040fe20000410000 */
[C---:B------:R-:W-:Y:S01]  /*4060*/  FMUL.FTZ R12, R7.reuse, R12 ;  /* 0x0000000c070c7220 */ /* 0x040fe20000410000 */
[-C--:B--2---:R-:W-:Y:S02]  /*4070*/  FFMA.FTZ R0, -R2, R35.reuse, R0 ;  /* 0x0000002302007223 */ /* 0x084fe40000010100 */
[----:B------:R1:W5:Y:S01]  /*4080*/  LDL.LU R2, [R1+0x88] ;  /* 0x0000880001027983 */ /* 0x0003620000300800 */
[----:B------:R-:W-:Y:S01]  /*4090*/  FFMA.FTZ R53, -R6, R35, R53 ;  /* 0x0000002306357223 */ /* 0x000fe20000010135 */
[C---:B------:R-:W-:Y:S01]  /*40a0*/  FMUL.FTZ R15, R7.reuse, R0 ;  /* 0x00000000070f7220 */ /* 0x040fe20000410000 */
[C---:B------:R-:W-:Y:S02]  /*40b0*/  FMUL.FTZ R0, R7.reuse, R51 ;  /* 0x0000003307007220 */ /* 0x040fe40000410000 */
[----:B------:R-:W-:Y:S01]  /*40c0*/  FMUL.FTZ R53, R7, R53 ;  /* 0x0000003507357220 */ /* 0x000fe20000410000 */
[----:B------:R-:W-:Y:S01]  /*40d0*/  FFMA.FTZ R6, -R10, R35, R11 ;  /* 0x000000230a067223 */ /* 0x000fe2000001010b */
[----:B------:R-:W-:Y:S01]  /*40e0*/  F2FP.BF16.F32.PACK_AB R33, R15, R8 ;  /* 0x000000080f21723e */ /* 0x000fe200000010ff */
[C---:B------:R-:W-:Y:S01]  /*40f0*/  FMUL.FTZ R13, R7.reuse, R13 ;  /* 0x0000000d070d7220 */ /* 0x040fe20000410000 */
[----:B------:R-:W-:Y:S01]  /*4100*/  F2FP.BF16.F32.PACK_AB R15, R16, R49 ;  /* 0x00000031100f723e */ /* 0x000fe200000010ff */
[C---:B------:R-:W-:Y:S01]  /*4110*/  FMUL.FTZ R8, R7.reuse, R6 ;  /* 0x0000000607087220 */ /* 0x040fe20000410000 */
[----:B------:R-:W-:Y:S01]  /*4120*/  F2FP.BF16.F32.PACK_AB R37, R0, R53 ;  /* 0x000000350025723e */ /* 0x000fe200000010ff */
[----:B------:R-:W-:Y:S01]  /*4130*/  FMUL.FTZ R0, R7, R43 ;  /* 0x0000002b07007220 */ /* 0x000fe20000410000 */
[----:B------:R-:W-:Y:S01]  /*4140*/  IADD3 R10, P0, PT, R41, UR10, RZ ;  /* 0x0000000a290a7c10 */ /* 0x000fe2000ff1e0ff */
        /* <DEDUP_REMOVED lines=23> */
[----:B------:R-:W-:Y:S01]  /*42c0*/  ULOP3.LUT UR4, UR4, 0x1, URZ, 0x3c, !UPT ;  /* 0x0000000104047892 */ /* 0x000fe2000f8e3cff */
[----:B------:R-:W-:Y:S01]  /*42d0*/  UMOV UR5, UR8 ;  /* 0x0000000800057c82 */ /* 0x000fe20008000000 */
[----:B------:R-:W-:Y:S10]  /*42e0*/  BRA.U !UP0, `(.L_x_220) ;  /* 0xffffffc108907547 */ /* 0x000ff4000b83ffff */
.L_x_206:
[----:B-----5:R-:W0:Y:S01]  /*42f0*/  S2R R26, SR_CTAID.Y ;  /* 0x00000000001a7919 */ /* 0x020e220000002600 */
[----:B------:R-:W0:Y:S02]  /*4300*/  S2R R3, SR_CTAID.X ;  /* 0x0000000000037919 */ /* 0x000e240000002500 */
[----:B0-----:R-:W-:-:S04]  /*4310*/  LEA R26, R26, R3, 0x6 ;  /* 0x000000031a1a7211 */ /* 0x001fc800078e30ff */
[----:B------:R-:W-:-:S04]  /*4320*/  SHF.L.U32 R26, R26, 0x5, RZ ;  /* 0x000000051a1a7819 */ /* 0x000fc800000006ff */
[----:B------:R-:W-:-:S13]  /*4330*/  ISETP.GT.AND P0, PT, R26, 0x3bf, PT ;  /* 0x000003bf1a00780c */ /* 0x000fda0003f04270 */
[----:B------:R-:W-:Y:S05]  /*4340*/  @P0 EXIT ;  /* 0x000000000000094d */ /* 0x000fea0003800000 */
[----:B------:R-:W1:Y:S01]  /*4350*/  S2R R8, SR_TID.X ;  /* 0x0000000000087919 */ /* 0x000e620000002100 */
[----:B------:R-:W-:Y:S01]  /*4360*/  UISETP.LT.U32.AND UP0, UPT, UR14, 0x3, UPT ;  /* 0x000000030e00788c */ /* 0x000fe2000bf01070 */
[----:B------:R-:W0:Y:S01]  /*4370*/  S2UR UR8, SR_CgaCtaId ;  /* 0x00000000000879c3 */ /* 0x000e220000008800 */
        /* <DEDUP_REMOVED lines=8> */
[----:B0-----:R-:W-:Y:S01]  /*4400*/  ULEA UR7, UR8, UR7, 0x18 ;  /* 0x0000000708077291 */ /* 0x001fe2000f8ec0ff */
[--C-:B-1----:R-:W-:Y:S02]  /*4410*/  SHF.R.U32.HI R31, RZ, 0x5, R8.reuse ;  /* 0x00000005ff1f7819 */ /* 0x102fe40000011608 */
[--C-:B------:R-:W-:Y:S02]  /*4420*/  SHF.R.U32.HI R28, RZ, 0x4, R8.reuse ;  /* 0x00000004ff1c7819 */ /* 0x100fe40000011608 */
[----:B------:R-:W-:Y:S02]  /*4430*/  LOP3.LUT R30, RZ, R31, RZ, 0x33, !PT ;  /* 0x0000001fff1e7212 */ /* 0x000fe400078e33ff */
[----:B------:R-:W-:Y:S02]  /*4440*/  LOP3.LUT R0, R28, 0x1e, RZ, 0xc0, !PT ;  /* 0x0000001e1c007812 */ /* 0x000fe400078ec0ff */
[----:B------:R-:W-:Y:S01]  /*4450*/  IADD3 R30, P0, PT, R30, UR9, RZ ;  /* 0x000000091e1e7c10 */ /* 0x000fe2000ff1e0ff */
[----:B--2---:R-:W-:Y:S01]  /*4460*/  UIADD3 UR4, UP0, UPT, UR4, 0x88800, URZ ;  /* 0x0008880004047890 */ /* 0x004fe2000ff1e0ff */
[----:B------:R-:W-:-:S02]  /*4470*/  LOP3.LUT R0, R0, 0x1f, R8, 0x78, !PT ;  /* 0x0000001f00007812 */ /* 0x000fc400078e7808 */
[----:B------:R-:W-:Y:S01]  /*4480*/  IADD3.X R29, PT, PT, R29, -0x1, RZ, P0, !PT ;  /* 0xffffffff1d1d7810 */ /* 0x000fe200007fe4ff */
[----:B------:R-:W-:Y:S01]  /*4490*/  UIADD3.X UR5, UPT, UPT, URZ, UR5, URZ, UP0, !UPT ;  /* 0x00000005ff057290 */ /* 0x000fe200087fe4ff */
[----:B------:R-:W-:Y:S02]  /*44a0*/  LEA R27, R31, UR7, 0x7 ;  /* 0x000000071f1b7c11 */ /* 0x000fe4000f8e38ff */
[----:B------:R-:W-:Y:S01]  /*44b0*/  LOP3.LUT R25, R8, 0x1f, RZ, 0xc0, !PT ;  /* 0x0000001f08197812 */ /* 0x000fe200078ec0ff */
[----:B------:R-:W-:Y:S01]  /*44c0*/  IMAD.WIDE.U32 R2, R29, -0x77777777, RZ ;  /* 0x888888891d027825 */ /* 0x000fe200078e00ff */
[----:B------:R-:W-:Y:S02]  /*44d0*/  LEA R27, R0, R27, 0x2 ;  /* 0x0000001b001b7211 */ /* 0x000fe400078e10ff */
[C---:B------:R-:W-:Y:S02]  /*44e0*/  SHF.L.U32 R0, R8.reuse, 0x7, RZ ;  /* 0x0000000708007819 */ /* 0x040fe400000006ff */
[----:B------:R-:W-:Y:S01]  /*44f0*/  LOP3.LUT R40, R8, 0xf, RZ, 0xc0, !PT ;  /* 0x0000000f08287812 */ /* 0x000fe200078ec0ff */
[----:B------:R-:W-:Y:S01]  /*4500*/  IMAD.WIDE.U32 R4, P0, R30, -0x77777778, R2 ;  /* 0x888888881e047825 */ /* 0x000fe20007800002 */
[----:B------:R-:W-:-:S02]  /*4510*/  LOP3.LUT R0, R0, 0x780, RZ, 0xc0, !PT ;  /* 0x0000078000007812 */ /* 0x000fc400078ec0ff */
[----:B------:R-:W-:Y:S01]  /*4520*/  SHF.L.U32 R24, R8, 0x1, RZ ;  /* 0x0000000108187819 */ /* 0x000fe200000006ff */
[----:B------:R-:W-:Y:S01]  /*4530*/  IMAD.WIDE.U32 R2, R30, -0x77777777, RZ ;  /* 0x888888891e027825 */ /* 0x000fe200078e00ff */
[----:B------:R-:W-:Y:S02]  /*4540*/  IADD3.X R7, PT, PT, RZ, RZ, RZ, P0, !PT ;  /* 0x000000ffff077210 */ /* 0x000fe400007fe4ff */
[----:B------:R-:W-:Y:S02]  /*4550*/  MOV R6, R5 ;  /* 0x0000000500067202 */ /* 0x000fe40000000f00 */
[----:B------:R-:W-:Y:S02]  /*4560*/  IADD3 RZ, P0, PT, R3, R4, RZ ;  /* 0x0000000403ff7210 */ /* 0x000fe40007f1e0ff */
[----:B------:R-:W-:-:S03]  /*4570*/  IADD3 R0, PT, PT, R0, UR7, RZ ;  /* 0x0000000700007c10 */ /* 0x000fc6000fffe0ff */
[----:B------:R-:W-:-:S05]  /*4580*/  IMAD.WIDE.U32.X R2, R29, -0x77777778, R6, P0 ;  /* 0x888888881d027825 */ /* 0x000fca00000e0406 */
[----:B------:R-:W-:-:S04]  /*4590*/  SHF.R.U64 R44, R2, 0x3, R3 ;  /* 0x00000003022c7819 */ /* 0x000fc80000001203 */
[----:B------:R-:W-:-:S04]  /*45a0*/  IADD3 R43, P1, PT, R44, 0x1, RZ ;  /* 0x000000012c2b7810 */ /* 0x000fc80007f3e0ff */
[----:B------:R-:W-:Y:S02]  /*45b0*/  LOP3.LUT R42, R43, 0x7, RZ, 0xc0, !PT ;  /* 0x000000072b2a7812 */ /* 0x000fe400078ec0ff */
[----:B------:R-:W-:Y:S02]  /*45c0*/  LEA.HI.X R34, R3, RZ, RZ, 0x1d, P1 ;  /* 0x000000ff03227211 */ /* 0x000fe400008fecff */
[----:B------:R-:W-:Y:S02]  /*45d0*/  IADD3 R2, P2, PT, R42, -0x1, RZ ;  /* 0xffffffff2a027810 */ /* 0x000fe40007f5e0ff */
[----:B------:R-:W-:Y:S02]  /*45e0*/  LOP3.LUT R32, R43, 0xfffffff8, RZ, 0xc0, !PT ;  /* 0xfffffff82b207812 */ /* 0x000fe400078ec0ff */
[----:B------:R-:W-:Y:S02]  /*45f0*/  ISETP.GE.U32.AND P0, PT, R2, 0x3, PT ;  /* 0x000000030200780c */ /* 0x000fe40003f06070 */
[----:B------:R-:W-:-:S02]  /*4600*/  IADD3.X R2, PT, PT, RZ, -0x1, RZ, P2, !PT ;  /* 0xffffffffff027810 */ /* 0x000fc400017fe4ff */
[----:B------:R-:W-:Y:S02]  /*4610*/  LOP3.LUT R34, R34, 0x3fffffff, RZ, 0xc0, !PT ;  /* 0x3fffffff22227812 */ /* 0x000fe400078ec0ff */
[----:B------:R-:W-:Y:S01]  /*4620*/  ISETP.GE.U32.AND.EX P0, PT, R2, RZ, PT, P0 ;  /* 0x000000ff0200720c */ /* 0x000fe20003f06100 */
[----:B------:R-:W-:-:S03]  /*4630*/  IMAD.WIDE.U32 R2, R31, 0x3c0, RZ ;  /* 0x000003c01f027825 */ /* 0x000fc600078e00ff */
[----:B------:R-:W-:-:S09]  /*4640*/  LOP3.LUT R33, R2, 0x1f, R8, 0xf8, !PT ;  /* 0x0000001f02217812 */ /* 0x000fd200078ef808 */
.L_x_232:
[----:B------:R-:W-:Y:S01]  /*4650*/  ISETP.LT.U32.AND P1, PT, R31, UR9, PT ;  /* 0x000000091f007c0c */ /* 0x000fe2000bf21070 */
[----:B------:R-:W-:Y:S01]  /*4660*/  BSSY.RECONVERGENT B0, `(.L_x_221) ;  /* 0x0000071000007945 */ /* 0x000fe20003800200 */
[----:B--2---:R-:W-:Y:S01]  /*4670*/  MOV R4, UR6 ;  /* 0x0000000600047c02 */ /* 0x004fe20008000f00 */
[----:B------:R-:W-:Y:S01]  /*4680*/  HFMA2 R35, -RZ, RZ, 0, 0 ;  /* 0x00000000ff237431 */ /* 0x000fe200000001ff */
[----:B------:R-:W-:Y:S02]  /*4690*/  MOV R36, RZ ;  /* 0x000000ff00247202 */ /* 0x000fe40000000f00 */
[----:B------:R-:W-:-:S13]  /*46a0*/  ISETP.GT.AND.EX P1, PT, R4, RZ, PT, P1 ;  /* 0x000000ff0400720c */ /* 0x000fda0003f24310 */
[----:B01----:R-:W-:Y:S05]  /*46b0*/  @!P1 BRA `(.L_x_222) ;  /* 0x0000000400ac9947 */ /* 0x003fea0003800000 */
[----:B------:R-:W-:Y:S01]  /*46c0*/  ISETP.GE.U32.AND P2, PT, R30, 0x69, PT ;  /* 0x000000691e00780c */ /* 0x000fe20003f46070 */
[----:B------:R-:W-:Y:S01]  /*46d0*/  BSSY.RECONVERGENT B1, `(.L_x_223) ;  /* 0x0000033000017945 */ /* 0x000fe20003800200 */
[----:B------:R-:W-:Y:S02]  /*46e0*/  ISETP.NE.U32.AND P1, PT, R42, RZ, PT ;  /* 0x000000ff2a00720c */ /* 0x000fe40003f25070 */
[----:B------:R-:W-:Y:S02]  /*46f0*/  CS2R R36, SRZ ;  /* 0x0000000000247805 */ /* 0x000fe4000001ff00 */
[----:B------:R-:W-:Y:S02]  /*4700*/  ISETP.GE.U32.AND.EX P2, PT, R29, RZ, PT, P2 ;  /* 0x000000ff1d00720c */ /* 0x000fe40003f46120 */
[----:B------:R-:W-:Y:S02]  /*4710*/  IADD3 R4, P3, PT, R25, R26, RZ ;  /* 0x0000001a19047210 */ /* 0x000fe40007f7e0ff */
[----:B------:R-:W-:-:S02]  /*4720*/  ISETP.NE.AND.EX P1, PT, RZ, RZ, PT, P1 ;  /* 0x000000ffff00720c */ /* 0x000fc40003f25310 */
[----:B------:R-:W-:Y:S02]  /*4730*/  SHF.R.S32.HI R41, RZ, 0x1f, R26 ;  /* 0x0000001fff297819 */ /* 0x000fe4000001141a */
[----:B------:R-:W-:Y:S02]  /*4740*/  MOV R39, R31 ;  /* 0x0000001f00277202 */ /* 0x000fe40000000f00 */
[----:B------:R-:W-:-:S03]  /*4750*/  MOV R35, RZ ;  /* 0x000000ff00237202 */ /* 0x000fc60000000f00 */
[----:B------:R-:W-:Y:S05]  /*4760*/  @!P2 BRA `(.L_x_224) ;  /* 0x0000000000a4a947 */ /* 0x000fea0003800000 */
[----:B------:R-:W-:Y:S02]  /*4770*/  IADD3 R7, P2, PT, R26, R33, RZ ;  /* 0x000000211a077210 */ /* 0x000fe40007f5e0ff */
[----:B------:R-:W-:Y:S02]  /*4780*/  CS2R R36, SRZ ;  /* 0x0000000000247805 */ /* 0x000fe4000001ff00 */
[----:B------:R-:W-:Y:S02]  /*4790*/  MOV R38, R32 ;  /* 0x0000002000267202 */ /* 0x000fe40000000f00 */
[----:B------:R-:W-:Y:S02]  /*47a0*/  IADD3.X R8, PT, PT, R3, R41, RZ, P2, !PT ;  /* 0x0000002903087210 */ /* 0x000fe400017fe4ff */
[----:B------:R-:W-:Y:S02]  /*47b0*/  LEA R6, P2, R7, UR4, 0x3 ;  /* 0x0000000407067c11 */ /* 0x000fe4000f8418ff */
[----:B------:R-:W-:-:S02]  /*47c0*/  MOV R45, R34 ;  /* 0x00000022002d7202 */ /* 0x000fc40000000f00 */
[----:B------:R-:W-:Y:S02]  /*47d0*/  LEA.HI.X R7, R7, UR5, R8, 0x3, P2 ;  /* 0x0000000507077c11 */ /* 0x000fe400090f1c08 */
[----:B------:R-:W-:-:S07]  /*47e0*/  MOV R39, R31 ;  /* 0x0000001f00277202 */ /* 0x000fce0000000f00 */
.L_x_225:
        /* <DEDUP_REMOVED lines=33> */
.L_x_224:
[----:B------:R-:W-:Y:S05]  /*4a00*/  BSYNC.RECONVERGENT B1 ;  /* 0x0000000000017941 */ /* 0x000fea0003800200 */
.L_x_223:
        /* <DEDUP_REMOVED lines=25> */
.L_x_227:
[----:B------:R-:W-:Y:S05]  /*4ba0*/  BSYNC.RECONVERGENT B1 ;  /* 0x0000000000017941 */ /* 0x000fea0003800200 */
.L_x_226:
[----:B------:R-:W-:Y:S05]  /*4bb0*/  @!P1 BRA `(.L_x_222) ;  /* 0x00000000006c9947 */ /* 0x000fea0003800000 */
[C---:B------:R-:W-:Y:S02]  /*4bc0*/  LOP3.LUT P2, RZ, R44.reuse, 0x3, RZ, 0xc0, !PT ;  /* 0x000000032cff7812 */ /* 0x040fe4000784c0ff */
[----:B------:R-:W-:-:S11]  /*4bd0*/  LOP3.LUT P1, RZ, R44, 0x1, RZ, 0xc0, !PT ;  /* 0x000000012cff7812 */ /* 0x000fd6000782c0ff */
[----:B------:R-:W0:Y:S01]  /*4be0*/  @P2 LDC.64 R8, c[0x0][0x3d0] ;  /* 0x0000f400ff082b82 */ /* 0x000e220000000a00 */
[----:B------:R-:W-:Y:S01]  /*4bf0*/  @P2 MOV R10, R4 ;  /* 0x00000004000a2202 */ /* 0x000fe20000000f00 */
[----:B------:R-:W-:Y:S01]  /*4c00*/  @P2 IMAD R13, R37, 0x3c0, RZ ;  /* 0x000003c0250d2824 */ /* 0x000fe200078e02ff */
[----:B------:R-:W-:-:S05]  /*4c10*/  @P2 MOV R11, R5 ;  /* 0x00000005000b2202 */ /* 0x000fca0000000f00 */
[----:B------:R-:W1:Y:S01]  /*4c20*/  @!P1 LDC.64 R6, c[0x0][0x3d0] ;  /* 0x0000f400ff069b82 */ /* 0x000e620000000a00 */
[C---:B------:R-:W-:Y:S01]  /*4c30*/  @P2 IMAD.WIDE.U32 R10, R39.reuse, 0x3c0, R10 ;  /* 0x000003c0270a2825 */ /* 0x040fe200078e000a */
[----:B------:R-:W-:-:S04]  /*4c40*/  @P2 IADD3 R39, P3, PT, R39, 0x1e, RZ ;  /* 0x0000001e27272810 */ /* 0x000fc80007f7e0ff */
[----:B------:R-:W-:Y:S01]  /*4c50*/  @P2 IADD3.X R37, PT, PT, RZ, R37, RZ, P3, !PT ;  /* 0x00000025ff252210 */ /* 0x000fe20001ffe4ff */
[----:B------:R-:W-:Y:S01]  /*4c60*/  @!P1 IMAD.WIDE.U32 R4, R39, 0x3c0, R4 ;  /* 0x000003c027049825 */ /* 0x000fe200078e0004 */
[----:B------:R-:W-:-:S03]  /*4c70*/  @P2 IADD3 R13, PT, PT, R11, R13, RZ ;  /* 0x0000000d0b0d2210 */ /* 0x000fc60007ffe0ff */
[----:B------:R-:W-:Y:S01]  /*4c80*/  @!P1 IMAD R37, R37, 0x3c0, RZ ;  /* 0x000003c025259824 */ /* 0x000fe200078e02ff */
[----:B0-----:R-:W-:-:S04]  /*4c90*/  @P2 LEA R8, P3, R10, R8, 0x3 ;  /* 0x000000080a082211 */ /* 0x001fc800078618ff */
[----:B------:R-:W-:Y:S02]  /*4ca0*/  @!P1 IADD3 R5, PT, PT, R5, R37, RZ ;  /* 0x0000002505059210 */ /* 0x000fe40007ffe0ff */
        /* <DEDUP_REMOVED lines=12> */
.L_x_222:
[----:B------:R-:W-:Y:S05]  /*4d70*/  BSYNC.RECONVERGENT B0 ;  /* 0x0000000000007941 */ /* 0x000fea0003800200 */
.L_x_221:
[----:B------:R0:W-:Y:S01]  /*4d80*/  STS [R27], R35 ;  /* 0x000000231b007388 */ /* 0x0001e20000000800 */
[----:B------:R-:W1:Y:S01]  /*4d90*/  LDC.64 R6, c[0x0][0x388] ;  /* 0x0000e200ff067b82 */ /* 0x000e620000000a00 */
[----:B------:R-:W-:Y:S02]  /*4da0*/  ISETP.NE.AND P1, PT, R40, 0xf, PT ;  /* 0x0000000f2800780c */ /* 0x000fe40003f25270 */
[----:B------:R0:W-:Y:S01]  /*4db0*/  STS [R27+0x780], R36 ;  /* 0x000780241b007388 */ /* 0x0001e20000000800 */
[----:B------:R-:W-:-:S04]  /*4dc0*/  MOV R9, R28 ;  /* 0x0000001c00097202 */ /* 0x000fc80000000f00 */
[----:B------:R-:W2:Y:S08]  /*4dd0*/  LDC.64 R4, c[0x0][0x390] ;  /* 0x0000e400ff047b82 */ /* 0x000eb00000000a00 */
[----:B0-----:R-:W-:Y:S06]  /*4de0*/  BAR.SYNC.DEFER_BLOCKING 0x0 ;  /* 0x0000000000007b1d */ /* 0x001fec0000010000 */
.L_x_231:
[----:B0-----:R-:W-:Y:S01]  /*4df0*/  HFMA2 R8, -RZ, RZ, 0, 0 ;  /* 0x00000000ff087431 */ /* 0x001fe200000001ff */
[----:B------:R-:W-:Y:S01]  /*4e00*/  @P1 LOP3.LUT R11, R9, 0x1e, R24, 0x78, !PT ;  /* 0x0000001e090b1812 */ /* 0x000fe200078e7818 */
[----:B------:R-:W-:Y:S01]  /*4e10*/  UMOV UR7, 0xffff ;  /* 0x0000ffff00077882 */ /* 0x000fe20000000000 */
[----:B------:R-:W-:Y:S02]  /*4e20*/  MOV R10, RZ ;  /* 0x000000ff000a7202 */ /* 0x000fe40000000f00 */
[----:B------:R-:W-:Y:S02]  /*4e30*/  @P1 LEA R11, R11, R0, 0x2 ;  /* 0x000000000b0b1211 */ /* 0x000fe400078e10ff */
[----:B------:R-:W-:-:S03]  /*4e40*/  ISETP.NE.AND P2, PT, R40, RZ, PT ;  /* 0x000000ff2800720c */ /* 0x000fc60003f45270 */
        /* <DEDUP_REMOVED lines=26> */
.L_x_242:
[----:B------:R-:W-:Y:S01]  /*4ff0*/  BSSY.RECONVERGENT B0, `(.L_x_229) ;  /* 0x000000a000007945 */ /* 0x000fe20003800200 */
[----:B----4-:R-:W-:-:S03]  /*5000*/  FADD.FTZ R17, R17, R10 ;  /* 0x0000000a11117221 */ /* 0x010fc60000010000 */
[----:B------:R-:W-:Y:S05]  /*5010*/  @P2 BRA `(.L_x_230) ;  /* 0x00000000001c2947 */ /* 0x000fea0003800000 */
[----:B------:R-:W-:Y:S02]  /*5020*/  IADD3 R13, PT, PT, R9, R26, RZ ;  /* 0x0000001a090d7210 */ /* 0x000fe40007ffe0ff */
[----:B------:R-:W-:-:S03]  /*5030*/  F2FP.BF16.F32.PACK_AB R8, R17, R8 ;  /* 0x000000081108723e */ /* 0x000fc600000010ff */
[----:B-1----:R-:W-:Y:S01]  /*5040*/  IMAD.WIDE R10, R13, 0x2, R6 ;  /* 0x000000020d0a7825 */ /* 0x002fe200078e0206 */
[----:B------:R-:W-:-:S03]  /*5050*/  PRMT R14, R8, 0x7632, R14 ;  /* 0x00007632080e7816 */ /* 0x000fc6000000000e */
[----:B--2---:R-:W-:Y:S01]  /*5060*/  IMAD.WIDE R12, R13, 0x2, R4 ;  /* 0x000000020d0c7825 */ /* 0x004fe200078e0204 */
[----:B------:R0:W-:Y:S04]  /*5070*/  STG.E.U16 desc[UR12][R10.64], R8 ;  /* 0x000000080a007986 */ /* 0x0001e8000c10150c */
[----:B------:R0:W-:Y:S02]  /*5080*/  STG.E.U16 desc[UR12][R12.64], R14 ;  /* 0x0000000e0c007986 */ /* 0x0001e4000c10150c */
.L_x_230:
[----:B------:R-:W-:Y:S05]  /*5090*/  BSYNC.RECONVERGENT B0 ;  /* 0x0000000000007941 */ /* 0x000fea0003800200 */
.L_x_229:
        /* <DEDUP_REMOVED lines=9> */
.L_x_228:
        /* <DEDUP_REMOVED lines=8> */
.L_x_234:
[----:B------:R-:W-:Y:S05]  /*51b0*/  BSYNC B0 ;  /* 0x0000000000007941 */ /* 0x000fea0003800000 */
.L_x_233:
        /* <DEDUP_REMOVED lines=8> */
.L_x_235:
[----:B------:R-:W-:Y:S01]  /*5240*/  FADD.FTZ R11, R11, R8 ;  /* 0x000000080b0b7221 */ /* 0x000fe20000010000 */
[----:B------:R-:W-:-:S04]  /*5250*/  HFMA2 R20, -RZ, RZ, 0, 2.384185791015625e-07 ;  /* 0x00000004ff147431 */ /* 0x000fc800000001ff */
[----:B------:R-:W-:Y:S02]  /*5260*/  MOV R19, R11 ;  /* 0x0000000b00137202 */ /* 0x000fe40000000f00 */
[----:B------:R-:W-:-:S07]  /*5270*/  MOV R13, R18 ;  /* 0x00000012000d7202 */ /* 0x000fce0000000f00 */
[----:B------:R-:W-:Y:S05]  /*5280*/  WARPSYNC.COLLECTIVE R16, `(.L_x_236) ;  /* 0x0000000010087348 */ /* 0x000fea0003c00000 */
[----:B------:R0:W1:Y:S02]  /*5290*/  SHFL.BFLY P3, R18, R19, R20, R21 ;  /* 0x0c00001413127389 */ /* 0x0000640000060015 */
[----:B01----:R-:W-:Y:S05]  /*52a0*/  ENDCOLLECTIVE ;  /* 0x000000000000791b */ /* 0x003fea0003800000 */
.L_x_236:
[----:B------:R-:W-:-:S05]  /*52b0*/  FADD.FTZ R13, R13, R10 ;  /* 0x0000000a0d0d7221 */ /* 0x000fca0000010000 */
[----:B------:R-:W-:Y:S02]  /*52c0*/  MOV R19, R13 ;  /* 0x0000000d00137202 */ /* 0x000fe40000000f00 */
[----:B------:R-:W-:-:S07]  /*52d0*/  MOV R12, R18 ;  /* 0x00000012000c7202 */ /* 0x000fce0000000f00 */
[----:B------:R-:W-:Y:S05]  /*52e0*/  WARPSYNC.COLLECTIVE R16, `(.L_x_237) ;  /* 0x0000000010087348 */ /* 0x000fea0003c00000 */
[----:B------:R0:W1:Y:S02]  /*52f0*/  SHFL.BFLY P3, R18, R19, R20, R21 ;  /* 0x0c00001413127389 */ /* 0x0000640000060015 */
[----:B01----:R-:W-:Y:S05]  /*5300*/  ENDCOLLECTIVE ;  /* 0x000000000000791b */ /* 0x003fea0003800000 */
.L_x_237:
[----:B------:R-:W-:Y:S01]  /*5310*/  FADD.FTZ R12, R11, R12 ;  /* 0x0000000c0b0c7221 */ /* 0x000fe20000010000 */
[----:B------:R-:W-:-:S04]  /*5320*/  HFMA2 R20, -RZ, RZ, 0, 1.1920928955078125e-07 ;  /* 0x00000002ff147431 */ /* 0x000fc800000001ff */
[----:B------:R-:W-:Y:S02]  /*5330*/  MOV R19, R12 ;  /* 0x0000000c00137202 */ /* 0x000fe40000000f00 */
[----:B------:R-:W-:-:S07]  /*5340*/  MOV R14, R18 ;  /* 0x00000012000e7202 */ /* 0x000fce0000000f00 */
[----:B------:R-:W-:Y:S05]  /*5350*/  WARPSYNC.COLLECTIVE R16, `(.L_x_238) ;  /* 0x0000000010087348 */ /* 0x000fea0003c00000 */
[----:B------:R0:W1:Y:S02]  /*5360*/  SHFL.BFLY P3, R18, R19, R20, R21 ;  /* 0x0c00001413127389 */ /* 0x0000640000060015 */
[----:B01----:R-:W-:Y:S05]  /*5370*/  ENDCOLLECTIVE ;  /* 0x000000000000791b */ /* 0x003fea0003800000 */
.L_x_238:
[----:B------:R-:W-:-:S05]  /*5380*/  FADD.FTZ R14, R13, R14 ;  /* 0x0000000e0d0e7221 */ /* 0x000fca0000010000 */
[----:B------:R-:W-:Y:S02]  /*5390*/  MOV R19, R14 ;  /* 0x0000000e00137202 */ /* 0x000fe40000000f00 */
[----:B------:R-:W-:-:S07]  /*53a0*/  MOV R15, R18 ;  /* 0x00000012000f7202 */ /* 0x000fce0000000f00 */
[----:B------:R-:W-:Y:S05]  /*53b0*/  WARPSYNC.COLLECTIVE R16, `(.L_x_239) ;  /* 0x0000000010087348 */ /* 0x000fea0003c00000 */
[----:B------:R0:W1:Y:S02]  /*53c0*/  SHFL.BFLY P3, R18, R19, R20, R21 ;  /* 0x0c00001413127389 */ /* 0x0000640000060015 */
[----:B01----:R-:W-:Y:S05]  /*53d0*/  ENDCOLLECTIVE ;  /* 0x000000000000791b */ /* 0x003fea0003800000 */
.L_x_239:
[----:B------:R-:W-:Y:S01]  /*53e0*/  FADD.FTZ R15, R12, R15 ;  /* 0x0000000f0c0f7221 */ /* 0x000fe20000010000 */
[----:B------:R-:W-:-:S04]  /*53f0*/  HFMA2 R20, -RZ, RZ, 0, 5.9604644775390625e-08 ;  /* 0x00000001ff147431 */ /* 0x000fc800000001ff */
[----:B------:R-:W-:Y:S02]  /*5400*/  MOV R19, R15 ;  /* 0x0000000f00137202 */ /* 0x000fe40000000f00 */
[----:B------:R-:W-:-:S07]  /*5410*/  MOV R17, R18 ;  /* 0x0000001200117202 */ /* 0x000fce0000000f00 */
[----:B------:R-:W-:Y:S05]  /*5420*/  WARPSYNC.COLLECTIVE R16, `(.L_x_240) ;  /* 0x0000000010087348 */ /* 0x000fea0003c00000 */
[----:B------:R0:W1:Y:S02]  /*5430*/  SHFL.BFLY P3, R18, R19, R20, R21 ;  /* 0x0c00001413127389 */ /* 0x0000640000060015 */
[----:B01----:R-:W-:Y:S05]  /*5440*/  ENDCOLLECTIVE ;  /* 0x000000000000791b */ /* 0x003fea0003800000 */
.L_x_240:
[----:B------:R-:W-:-:S05]  /*5450*/  FADD.FTZ R17, R14, R17 ;  /* 0x000000110e117221 */ /* 0x000fca0000010000 */
[----:B------:R-:W-:Y:S02]  /*5460*/  MOV R19, R17 ;  /* 0x0000001100137202 */ /* 0x000fe40000000f00 */
[----:B------:R-:W-:-:S07]  /*5470*/  MOV R8, R18 ;  /* 0x0000001200087202 */ /* 0x000fce0000000f00 */
[----:B------:R-:W-:Y:S05]  /*5480*/  WARPSYNC.COLLECTIVE R16, `(.L_x_241) ;  /* 0x0000000010087348 */ /* 0x000fea0003c00000 */
[----:B------:R0:W1:Y:S02]  /*5490*/  SHFL.BFLY P3, R18, R19, R20, R21 ;  /* 0x0c00001413127389 */ /* 0x0000640000060015 */
[----:B01----:R-:W-:Y:S05]  /*54a0*/  ENDCOLLECTIVE ;  /* 0x000000000000791b */ /* 0x003fea0003800000 */
.L_x_241:
[----:B------:R-:W-:Y:S01]  /*54b0*/  FADD.FTZ R8, R15, R8 ;  /* 0x000000080f087221 */ /* 0x000fe20000010000 */
[----:B------:R-:W-:Y:S01]  /*54c0*/  MOV R10, R18 ;  /* 0x00000012000a7202 */ /* 0x000fe20000000f00 */
[----:B------:R-:W-:Y:S06]  /*54d0*/  BRA `(.L_x_242) ;  /* 0xfffffff800c47947 */ /* 0x000fec000383ffff */
.L_x_243:
        /* <DEDUP_REMOVED lines=10> */
.L_x_1546:


//--------------------- .text._ZN13group_norm_v218gn_bwd_cuda_kernelI13__nv_bfloat16Li480ELi2ELi32ELi30ELi1024ELb0ELb1ELi16ELi960ELi960ELi4ELb1ELi4ELb0ELb0ELNS_15WgradSyncMethodE3ENS_16CompileConditionILi1000EEEEEvPT_S6_S6_PKS5_S8_S8_S8_PKfflPfPj --------------------------
	.section	.text._ZN13group_norm_v218gn_bwd_cuda_kernelI13__nv_bfloat16Li480ELi2ELi32ELi30ELi1024ELb0ELb1ELi16ELi960ELi960ELi4ELb1ELi4ELb0ELb0ELNS_15WgradSyncMethodE3ENS_16CompileConditionILi1000EEEEEvPT_S6_S6_PKS5_S8_S8_S8_PKfflPfPj,"ax",@progbits
	.align	128
        .global         _ZN13group_norm_v218gn_bwd_cuda_kernelI13__nv_bfloat16Li480ELi2ELi32ELi30ELi1024ELb0ELb1ELi16ELi960ELi960ELi4ELb1ELi4ELb0ELb0ELNS_15WgradSyncMethodE3ENS_16CompileConditionILi1000EEEEEvPT_S6_S6_PKS5_S8_S8_S8_PKfflPfPj
        .type           _ZN13group_norm_v218gn_bwd_cuda_kernelI13__nv_bfloat16Li480ELi2ELi32ELi30ELi1024ELb0ELb1ELi16ELi960ELi960ELi4ELb1ELi4ELb0ELb0ELNS_15WgradSyncMethodE3ENS_16CompileConditionILi1000EEEEEvPT_S6_S6_PKS5_S8_S8_S8_PKfflPfPj,@function
        .size           _ZN13group_norm_v218gn_bwd_cuda_kernelI13__nv_bfloat16Li480ELi2ELi32ELi30ELi1024ELb0ELb1ELi16ELi960ELi960ELi4ELb1ELi4ELb0ELb0ELNS_15WgradSyncMethodE3ENS_16CompileConditionILi1000EEEEEvPT_S6_S6_PKS5_S8_S8_S8_PKfflPfPj,(.L_x_1547 - _ZN13group_norm_v218gn_bwd_cuda_kernelI13__nv_bfloat16Li480ELi2ELi32ELi30ELi1024ELb0ELb1ELi16ELi960ELi960ELi4ELb1ELi4ELb0ELb0ELNS_15WgradSyncMethodE3ENS_16CompileConditionILi1000EEEEEvPT_S6_S6_PKS5_S8_S8_S8_PKfflPfPj)
        .other          _ZN13group_norm_v218gn_bwd_cuda_kernelI13__nv_bfloat16Li480ELi2ELi32ELi30ELi1024ELb0ELb1ELi16ELi960ELi960ELi4ELb1ELi4ELb0ELb0ELNS_15WgradSyncMethodE3ENS_16CompileConditionILi1000EEEEEvPT_S6_S6_PKS5_S8_S8_S8_PKfflPfPj,@"STO_CUDA_ENTRY STV_DEFAULT"
_ZN13group_norm_v218gn_bwd_cuda_kernelI13__nv_bfloat16Li480ELi2ELi32ELi30ELi1024ELb0ELb1ELi16ELi960ELi960ELi4ELb1ELi4ELb0ELb0ELNS_15WgradSyncMethodE3ENS_16CompileConditionILi1000EEEEEvPT_S6_S6_PKS5_S8_S8_S8_PKfflPfPj:
.text._ZN13group_norm_v218gn_bwd_cuda_kernelI13__nv_bfloat16Li480ELi2ELi32ELi30ELi1024ELb0ELb1ELi16ELi960ELi960ELi4ELb1ELi4ELb0ELb0ELNS_15WgradSyncMethodE3ENS_16CompileConditionILi1000EEEEEvPT_S6_S6_PKS5_S8_S8_S8_PKfflPfPj:
        /* <DEDUP_REMOVED lines=28> */
.L_x_246:
        /* <DEDUP_REMOVED lines=8> */
.L_x_245:
[----:B------:R-:W-:Y:S05]  /*0240*/  WARPSYNC.ALL ;  /* 0x0000000000007948 */ /* 0x000fea0003800000 */
[----:B------:R-:W-:Y:S06]  /*0250*/  BAR.SYNC.DEFER_BLOCKING 0x0 ;  /* 0x0000000000007b1d */ /* 0x000fec0000010000 */
[----:B------:R-:W-:Y:S05]  /*0260*/  BRA `(.L_x_247) ;  /* 0x0000004000207947 */ /* 0x000fea0003800000 */
.L_x_244:
        /* <DEDUP_REMOVED lines=44> */
.L_x_261:
        /* <DEDUP_REMOVED lines=505> */
.L_x_248:
        /* <DEDUP_REMOVED lines=141> */
.L_x_250:
[----:B------:R-:W-:Y:S05]  /*2d90*/  BSYNC.RECONVERGENT B0 ;  /* 0x0000000000007941 */ /* 0x000fea0003800200 */
.L_x_249:
        /* <DEDUP_REMOVED lines=19> */
.L_x_252:
[----:B------:R-:W-:Y:S05]  /*2ed0*/  BSYNC.RECONVERGENT B0 ;  /* 0x0000000000007941 */ /* 0x000fea0003800200 */
.L_x_251:
        /* <DEDUP_REMOVED lines=16> */
.L_x_255:
[----:B0-----:R-:W2:Y:S04]  /*2fe0*/  LD.E.STRONG.GPU R31, desc[UR12][R32.64+0x10] ;  /* 0x0000100c201f7980 */ /* 0x001ea8000c10f900 */
[----:B--2---:R-:W-:Y:S01]  /*2ff0*/  CCTL.IVALL ;  /* 0x00000000ff00798f */ /* 0x004fe20002000000 */
[----:B------:R-:W-:Y:S05]  /*3000*/  YIELD ;  /* 0x0000000000007946 */ /* 0x000fea0003800000 */
[----:B-----5:R-:W-:-:S04]  /*3010*/  LOP3.LUT R31, R31, R30, RZ, 0x3c, !PT ;  /* 0x0000001e1f1f7212 */ /* 0x020fc800078e3cff */
[----:B------:R-:W-:-:S13]  /*3020*/  ISETP.GT.AND P0, PT, R31, -0x1, PT ;  /* 0xffffffff1f00780c */ /* 0x000fda0003f04270 */
[----:B------:R-:W-:Y:S05]  /*3030*/  @P0 BRA `(.L_x_255) ;  /* 0xfffffffc00e80947 */ /* 0x000fea000383ffff */
.L_x_254:
[----:B------:R-:W-:Y:S05]  /*3040*/  WARPSYNC.ALL ;  /* 0x0000000000007948 */ /* 0x000fea0003800000 */
[----:B------:R-:W-:Y:S06]  /*3050*/  BAR.SYNC.DEFER_BLOCKING 0x0 ;  /* 0x0000000000007b1d */ /* 0x000fec0000010000 */
[----:B------:R-:W-:Y:S05]  /*3060*/  BRA `(.L_x_256) ;  /* 0x00000000005c7947 */ /* 0x000fea0003800000 */
.L_x_253:
        /* <DEDUP_REMOVED lines=15> */
.L_x_258:
[----:B------:R-:W2:Y:S04]  /*3160*/  LD.E.STRONG.GPU R33, desc[UR12][R30.64] ;  /* 0x0000000c1e217980 */ /* 0x000ea8000c10f900 */
[----:B--2---:R-:W-:Y:S01]  /*3170*/  CCTL.IVALL ;  /* 0x00000000ff00798f */ /* 0x004fe20002000000 */
[----:B------:R-:W-:Y:S05]  /*3180*/  YIELD ;  /* 0x0000000000007946 */ /* 0x000fea0003800000 */
[----:B-----5:R-:W-:-:S04]  /*3190*/  LOP3.LUT R33, R33, R32, RZ, 0x3c, !PT ;  /* 0x0000002021217212 */ /* 0x020fc800078e3cff */
[----:B------:R-:W-:-:S13]  /*31a0*/  ISETP.GT.AND P0, PT, R33, -0x1, PT ;  /* 0xffffffff2100780c */ /* 0x000fda0003f04270 */
[----:B------:R-:W-:Y:S05]  /*31b0*/  @P0 BRA `(.L_x_258) ;  /* 0xfffffffc00e80947 */ /* 0x000fea000383ffff */
.L_x_257:
[----:B------:R-:W-:Y:S05]  /*31c0*/  WARPSYNC.ALL ;  /* 0x0000000000007948 */ /* 0x000fea0003800000 */
[----:B------:R-:W-:Y:S06]  /*31d0*/  BAR.SYNC.DEFER_BLOCKING 0x0 ;  /* 0x0000000000007b1d */ /* 0x000fec0000010000 */
.L_x_256:
        /* <DEDUP_REMOVED lines=59> */
.L_x_260:
[----:B------:R-:W-:Y:S05]  /*3590*/  BSYNC.RECONVERGENT B0 ;  /* 0x0000000000007941 */ /* 0x000fea0003800200 */
.L_x_259:
        /* <DEDUP_REMOVED lines=213> */
.L_x_247:
        /* <DEDUP_REMOVED lines=54> */
.L_x_273:
        /* <DEDUP_REMOVED lines=26> */
.L_x_266:
        /* <DEDUP_REMOVED lines=33> */
.L_x_265:
[----:B------:R-:W-:Y:S05]  /*4a00*/  BSYNC.RECONVERGENT B1 ;  /* 0x0000000000017941 */ /* 0x000fea0003800200 */
.L_x_264:
        /* <DEDUP_REMOVED lines=25> */
.L_x_268:
[----:B------:R-:W-:Y:S05]  /*4ba0*/  BSYNC.RECONVERGENT B1 ;  /* 0x0000000000017941 */ /* 0x000fea0003800200 */
.L_x_267:
        /* <DEDUP_REMOVED lines=28> */
.L_x_263:
[----:B------:R-:W-:Y:S05]  /*4d70*/  BSYNC.RECONVERGENT B0 ;  /* 0x0000000000007941 */ /* 0x000fea0003800200 */
.L_x_262:
[----:B------:R0:W-:Y:S01]  /*4d80*/  STS [R27], R35 ;  /* 0x000000231b007388 */ /* 0x0001e20000000800 */
[----:B------:R-:W1:Y:S01]  /*4d90*/  LDC.64 R6, c[0x0][0x388] ;  /* 0x0000e200ff067b82 */ /* 0x000e620000000a00 */
[----:B------:R-:W-:Y:S02]  /*4da0*/  ISETP.NE.AND P1, PT, R40, 0xf, PT ;  /* 0x0000000f2800780c */ /* 0x000fe40003f25270 */
[----:B------:R0:W-:Y:S01]  /*4db0*/  STS [R27+0x780], R36 ;  /* 0x000780241b007388 */ /* 0x0001e20000000800 */
[----:B------:R-:W-:-:S04]  /*4dc0*/  MOV R9, R28 ;  /* 0x0000001c00097202 */ /* 0x000fc80000000f00 */
[----:B------:R-:W2:Y:S08]  /*4dd0*/  LDC.64 R4, c[0x0][0x390] ;  /* 0x0000e400ff047b82 */ /* 0x000eb00000000a00 */
[----:B0-----:R-:W-:Y:S06]  /*4de0*/  BAR.SYNC.DEFER_BLOCKING 0x0 ;  /* 0x0000000000007b1d */ /* 0x001fec0000010000 */
.L_x_272:
        /* <DEDUP_REMOVED lines=32> */
.L_x_283:
        /* <DEDUP_REMOVED lines=10> */
.L_x_271:
[----:B------:R-:W-:Y:S05]  /*5090*/  BSYNC.RECONVERGENT B0 ;  /* 0x0000000000007941 */ /* 0x000fea0003800200 */
.L_x_270:
        /* <DEDUP_REMOVED lines=9> */
.L_x_269:
        /* <DEDUP_REMOVED lines=8> */
.L_x_275:
[----:B------:R-:W-:Y:S05]  /*51b0*/  BSYNC B0 ;  /* 0x0000000000007941 */ /* 0x000fea0003800000 */
.L_x_274:
        /* <DEDUP_REMOVED lines=8> */
.L_x_276:
[----:B------:R-:W-:Y:S01]  /*5240*/  FADD.FTZ R11, R11, R8 ;  /* 0x000000080b0b7221 */ /* 0x000fe20000010000 */
[----:B------:R-:W-:-:S04]  /*5250*/  HFMA2 R20, -RZ, RZ, 0, 2.384185791015625e-07 ;  /* 0x00000004ff147431 */ /* 0x000fc800000001ff */
[----:B------:R-:W-:Y:S02]  /*5260*/  MOV R19, R11 ;  /* 0x0000000b00137202 */ /* 0x000fe40000000f00 */
[----:B------:R-:W-:-:S07]  /*5270*/  MOV R13, R18 ;  /* 0x00000012000d7202 */ /* 0x000fce0000000f00 */
[----:B------:R-:W-:Y:S05]  /*5280*/  WARPSYNC.COLLECTIVE R16, `(.L_x_277) ;  /* 0x0000000010087348 */ /* 0x000fea0003c00000 */
[----:B------:R0:W1:Y:S02]  /*5290*/  SHFL.BFLY P3, R18, R19, R20, R21 ;  /* 0x0c00001413127389 */ /* 0x0000640000060015 */
[----:B01----:R-:W-:Y:S05]  /*52a0*/  ENDCOLLECTIVE ;  /* 0x000000000000791b */ /* 0x003fea0003800000 */
.L_x_277:
[----:B------:R-:W-:-:S05]  /*52b0*/  FADD.FTZ R13, R13, R10 ;  /* 0x0000000a0d0d7221 */ /* 0x000fca0000010000 */
[----:B------:R-:W-:Y:S02]  /*52c0*/  MOV R19, R13 ;  /* 0x0000000d00137202 */ /* 0x000fe40000000f00 */
[----:B------:R-:W-:-:S07]  /*52d0*/  MOV R12, R18 ;  /* 0x00000012000c7202 */ /* 0x000fce0000000f00 */
[----:B------:R-:W-:Y:S05]  /*52e0*/  WARPSYNC.COLLECTIVE R16, `(.L_x_278) ;  /* 0x0000000010087348 */ /* 0x000fea0003c00000 */
[----:B------:R0:W1:Y:S02]  /*52f0*/  SHFL.BFLY P3, R18, R19, R20, R21 ;  /* 0x0c00001413127389 */ /* 0x0000640000060015 */
[----:B01----:R-:W-:Y:S05]  /*5300*/  ENDCOLLECTIVE ;  /* 0x000000000000791b */ /* 0x003fea0003800000 */
.L_x_278:
[----:B------:R-:W-:Y:S01]  /*5310*/  FADD.FTZ R12, R11, R12 ;  /* 0x0000000c0b0c7221 */ /* 0x000fe20000010000 */
[----:B------:R-:W-:-:S04]  /*5320*/  HFMA2 R20, -RZ, RZ, 0, 1.1920928955078125e-07 ;  /* 0x00000002ff147431 */ /* 0x000fc800000001ff */
[----:B------:R-:W-:Y:S02]  /*5330*/  MOV R19, R12 ;  /* 0x0000000c00137202 */ /* 0x000fe40000000f00 */
[----:B------:R-:W-:-:S07]  /*5340*/  MOV R14, R18 ;  /* 0x00000012000e7202 */ /* 0x000fce0000000f00 */
[----:B------:R-:W-:Y:S05]  /*5350*/  WARPSYNC.COLLECTIVE R16, `(.L_x_279) ;  /* 0x0000000010087348 */ /* 0x000fea0003c00000 */
[----:B------:R0:W1:Y:S02]  /*5360*/  SHFL.BFLY P3, R18, R19, R20, R21 ;  /* 0x0c00001413127389 */ /* 0x0000640000060015 */
[----:B01----:R-:W-:Y:S05]  /*5370*/  ENDCOLLECTIVE ;  /* 0x000000000000791b */ /* 0x003fea0003800000 */
.L_x_279:
[----:B------:R-:W-:-:S05]  /*5380*/  FADD.FTZ R14, R13, R14 ;  /* 0x0000000e0d0e7221 */ /* 0x000fca0000010000 */
[----:B------:R-:W-:Y:S02]  /*5390*/  MOV R19, R14 ;  /* 0x0000000e00137202 */ /* 0x000fe40000000f00 */
[----:B------:R-:W-:-:S07]  /*53a0*/  MOV R15, R18 ;  /* 0x00000012000f7202 */ /* 0x000fce0000000f00 */
[----:B------:R-:W-:Y:S05]  /*53b0*/  WARPSYNC.COLLECTIVE R16, `(.L_x_280) ;  /* 0x0000000010087348 */ /* 0x000fea0003c00000 */
[----:B------:R0:W1:Y:S02]  /*53c0*/  SHFL.BFLY P3, R18, R19, R20, R21 ;  /* 0x0c00001413127389 */ /* 0x0000640000060015 */
[----:B01----:R-:W-:Y:S05]  /*53d0*/  ENDCOLLECTIVE ;  /* 0x000000000000791b */ /* 0x003fea0003800000 */
.L_x_280:
[----:B------:R-:W-:Y:S01]  /*53e0*/  FADD.FTZ R15, R12, R15 ;  /* 0x0000000f0c0f7221 */ /* 0x000fe20000010000 */
[----:B------:R-:W-:-:S04]  /*53f0*/  HFMA2 R20, -RZ, RZ, 0, 5.9604644775390625e-08 ;  /* 0x00000001ff147431 */ /* 0x000fc800000001ff */
[----:B------:R-:W-:Y:S02]  /*5400*/  MOV R19, R15 ;  /* 0x0000000f00137202 */ /* 0x000fe40000000f00 */
[----:B------:R-:W-:-:S07]  /*5410*/  MOV R17, R18 ;  /* 0x0000001200117202 */ /* 0x000fce0000000f00 */
[----:B------:R-:W-:Y:S05]  /*5420*/  WARPSYNC.COLLECTIVE R16, `(.L_x_281) ;  /* 0x0000000010087348 */ /* 0x000fea0003c00000 */
[----:B------:R0:W1:Y:S02]  /*5430*/  SHFL.BFLY P3, R18, R19, R20, R21 ;  /* 0x0c00001413127389 */ /* 0x0000640000060015 */
[----:B01----:R-:W-:Y:S05]  /*5440*/  ENDCOLLECTIVE ;  /* 0x000000000000791b */ /* 0x003fea0003800000 */
.L_x_281:
[----:B------:R-:W-:-:S05]  /*5450*/  FADD.FTZ R17, R14, R17 ;  /* 0x000000110e117221 */ /* 0x000fca0000010000 */
[----:B------:R-:W-:Y:S02]  /*5460*/  MOV R19, R17 ;  /* 0x0000001100137202 */ /* 0x000fe40000000f00 */
[----:B------:R-:W-:-:S07]  /*5470*/  MOV R8, R18 ;  /* 0x0000001200087202 */ /* 0x000fce0000000f00 */
[----:B------:R-:W-:Y:S05]  /*5480*/  WARPSYNC.COLLECTIVE R16, `(.L_x_282) ;  /* 0x0000000010087348 */ /* 0x000fea0003c00000 */
[----:B------:R0:W1:Y:S02]  /*5490*/  SHFL.BFLY P3, R18, R19, R20, R21 ;  /* 0x0c00001413127389 */ /* 0x0000640000060015 */
[----:B01----:R-:W-:Y:S05]  /*54a0*/  ENDCOLLECTIVE ;  /* 0x000000000000791b */ /* 0x003fea0003800000 */
.L_x_282:
[----:B------:R-:W-:Y:S01]  /*54b0*/  FADD.FTZ R8, R15, R8 ;  /* 0x000000080f087221 */ /* 0x000fe20000010000 */
[----:B------:R-:W-:Y:S01]  /*54c0*/  MOV R10, R18 ;  /* 0x00000012000a7202 */ /* 0x000fe20000000f00 */
[----:B------:R-:W-:Y:S06]  /*54d0*/  BRA `(.L_x_283) ;  /* 0xfffffff800c47947 */ /* 0x000fec000383ffff */
.L_x_284:
        /* <DEDUP_REMOVED lines=10> */
.L_x_1547:


//--------------------- .text._ZN13group_norm_v218gn_bwd_cuda_kernelI13__nv_bfloat16Li480ELi3ELi16ELi60ELi1024ELb1ELb1ELi4ELi960ELi960ELi4ELb1ELi1ELb0ELb0ELNS_15WgradSyncMethodE3ENS_16CompileConditionILi1000EEEEEvPT_S6_S6_PKS5_S8_S8_S8_PKfflPfPj --------------------------
	.section	.text._ZN13group_norm_v218gn_bwd_cuda_kernelI13__nv_bfloat16Li480ELi3ELi16ELi60ELi1024ELb1ELb1ELi4ELi960ELi960ELi4ELb1ELi1ELb0ELb0ELNS_15WgradSyncMethodE3ENS_16CompileConditionILi1000EEEEEvPT_S6_S6_PKS5_S8_S8_S8_PKfflPfPj,"ax",@progbits
	.align	128
        .global         _ZN13group_norm_v218gn_bwd_cuda_kernelI13__nv_bfloat16Li480ELi3ELi16ELi60ELi1024ELb1ELb1ELi4ELi960ELi960ELi4ELb1ELi1ELb0ELb0ELNS_15WgradSyncMethodE3ENS_16CompileConditionILi1000EEEEEvPT_S6_S6_PKS5_S8_S8_S8_PKfflPfPj
        .type           _ZN13group_norm_v218gn_bwd_cuda_kernelI13__nv_bfloat16Li480ELi3ELi16ELi60ELi1024ELb1ELb1ELi4ELi960ELi960ELi4ELb1ELi1ELb0ELb0ELNS_15WgradSyncMethodE3ENS_16CompileConditionILi1000EEEEEvPT_S6_S6_PKS5_S8_S8_S8_PKfflPfPj,@function
        .size           _ZN13group_norm_v218gn_bwd_cuda_kernelI13__nv_bfloat16Li480ELi3ELi16ELi60ELi1024ELb1ELb1ELi4ELi960ELi960ELi4ELb1ELi1ELb0ELb0ELNS_15WgradSyncMethodE3ENS_16CompileConditionILi1000EEEEEvPT_S6_S6_PKS5_S8_S8_S8_PKfflPfPj,(.L_x_1548 - _ZN13group_norm_v218gn_bwd_cuda_kernelI13__nv_bfloat16Li480ELi3ELi16ELi60ELi1024ELb1ELb1ELi4ELi960ELi960ELi4ELb1ELi1ELb0ELb0ELNS_15WgradSyncMethodE3ENS_16CompileConditionILi1000EEEEEvPT_S6_S6_PKS5_S8_S8_S8_PKfflPfPj)
        .other          _ZN13group_norm_v218gn_bwd_cuda_kernelI13__nv_bfloat16Li480ELi3ELi16ELi60ELi1024ELb1ELb1ELi4ELi960ELi960ELi4ELb1ELi1ELb0ELb0ELNS_15WgradSyncMethodE3ENS_16CompileConditionILi1000EEEEEvPT_S6_S6_PKS5_S8_S8_S8_PKfflPfPj,@"STO_CUDA_ENTRY STV_DEFAULT"
_ZN13group_norm_v218gn_bwd_cuda_kernelI13__nv_bfloat16Li480ELi3ELi16ELi60ELi1024ELb1ELb1ELi4ELi960ELi960ELi4ELb1ELi1ELb0ELb0ELNS_15WgradSyncMethodE3ENS_16CompileConditionILi1000EEEEEvPT_S6_S6_PKS5_S8_S8_S8_PKfflPfPj:
.text._ZN13group_norm_v218gn_bwd_cuda_kernelI13__nv_bfloat16Li480ELi3ELi16ELi60ELi1024ELb1ELb1ELi4ELi960ELi960ELi4ELb1ELi1ELb0ELb0ELNS_15WgradSyncMethodE3ENS_16CompileConditionILi1000EEEEEvPT_S6_S6_PKS5_S8_S8_S8_PKfflPfPj:
        /* <DEDUP_REMOVED lines=22> */
[----:B------:R-:W-:Y:S01]  /*0160*/  MOV R3, UR7 ;  /* 0x0000000700037c02 */ /* 0x000fe20008000f00 */
[----:B------:R-:W-:-:S06]  /*0170*/  USEL UR4, UR4, 0x1, !UP0 ;  /* 0x0000000104047887 */ /* 0x000fcc000c000000 */
[----:B------:R-:W-:Y:S01]  /*0180*/  MOV R5, UR4 ;  /* 0x0000000400057c02 */ /* 0x000fe20008000f00 */
[----:B------:R-:W-:Y:S06]  /*0190*/  MEMBAR.ALL.GPU ;  /* 0x0000000000007992 */ /* 0x000fec000000a000 */
[----:B------:R-:W-:-:S00]  /*01a0*/  ERRBAR ;  /* 0x00000000000079ab */ /* 0x000fc00000000000 */
[----:B------:R-:W-:Y:S06]  /*01b0*/  CGAERRBAR ;  /* 0x00000000000075ab */ /* 0x000fec0000000000 */
[----:B------:R0:W5:Y:S02]  /*01c0*/  ATOM.E.ADD.STRONG.GPU PT, R0, desc[UR12][R2.64], R5 ;  /* 0x800000050200798a */ /* 0x00016400081ef10c */
.L_x_287:
        /* <DEDUP_REMOVED lines=8> */
.L_x_286:
[----:B------:R-:W-:Y:S05]  /*0250*/  WARPSYNC.ALL ;  /* 0x0000000000007948 */ /* 0x000fea0003800000 */
[----:B------:R-:W-:Y:S06]  /*0260*/  BAR.SYNC.DEFER_BLOCKING 0x0 ;  /* 0x0000000000007b1d */ /* 0x000fec0000010000 */
[----:B------:R-:W-:Y:S05]  /*0270*/  BRA `(.L_x_288) ;  /* 0x0000002400d47947 */ /* 0x000fea0003800000 */
.L_x_285:
[----:B------:R-:W0:Y:S01]  /*0280*/  S2R R8, SR_TID.X ;  /* 0x0000000000087919 */ /* 0x000e220000002100 */
[----:B------:R-:W1:Y:S08]  /*0290*/  LDC.64 R6, c[0x0][0x3a8] ;  /* 0x0000ea00ff067b82 */ /* 0x000e700000000a00 */
[----:B------:R-:W2:Y:S01]  /*02a0*/  LDC.64 R4, c[0x0][0x3b0] ;  /* 0x0000ec00ff047b82 */ /* 0x000ea20000000a00 */
        /* <DEDUP_REMOVED lines=9> */
[----:B------:R-:W-:Y:S03]  /*0340*/  STL [R1+0x34], R11 ;  /* 0x0000340b01007387 */ /* 0x000fe60000100800 */
[----:B------:R-:W-:-:S05]  /*0350*/  SHF.L.U32 R3, R10, 0x2, RZ ;  /* 0x000000020a037819 */ /* 0x000fca00000006ff */
[----:B-1----:R-:W-:-:S04]  /*0360*/  IMAD.WIDE.U32 R6, R3, 0x2, R6 ;  /* 0x0000000203067825 */ /* 0x002fc800078e0006 */
[----:B--2---:R-:W-:Y:S02]  /*0370*/  IMAD.WIDE.U32 R4, R3, 0x2, R4 ;  /* 0x0000000203047825 */ /* 0x004fe400078e0004 */
[----:B------:R-:W2:Y:S04]  /*0380*/  LDG.E.64.CONSTANT R6, desc[UR12][R6.64] ;  /* 0x0000000c06067981 */ /* 0x000ea8000c1e9b00 */
[----:B------:R-:W3:Y:S01]  /*0390*/  LDG.E.64.CONSTANT R4, desc[UR12][R4.64] ;  /* 0x0000000c04047981 */ /* 0x000ee2000c1e9b00 */
[----:B------:R-:W-:Y:S01]  /*03a0*/  MOV R2, 0x400 ;  /* 0x0000040000027802 */ /* 0x000fe20000000f00 */
[----:B------:R-:W-:Y:S01]  /*03b0*/  USHF.L.U32 UR4, UR11, 0x2, URZ ;  /* 0x000000020b047899 */ /* 0x000fe200080006ff */
[----:B------:R-:W-:Y:S01]  /*03c0*/  CS2R R12, SRZ ;  /* 0x00000000000c7805 */ /* 0x000fe2000001ff00 */
[----:B------:R-:W0:Y:S01]  /*03d0*/  S2R R3, SR_CgaCtaId ;  /* 0x0000000000037919 */ /* 0x000e220000008800 */
[----:B------:R-:W-:Y:S01]  /*03e0*/  IADD3 R2, PT, PT, R2, 0x3c00, RZ ;  /* 0x00003c0002027810 */ /* 0x000fe20007ffe0ff */
[----:B------:R-:W-:Y:S01]  /*03f0*/  ULOP3.LUT UR4, UR4, 0x3fc, URZ, 0xc0, !UPT ;  /* 0x000003fc04047892 */ /* 0x000fe2000f8ec0ff */
[----:B------:R-:W-:-:S02]  /*0400*/  CS2R R14, SRZ ;  /* 0x00000000000e7805 */ /* 0x000fc4000001ff00 */
[----:B------:R-:W-:Y:S02]  /*0410*/  CS2R R16, SRZ ;  /* 0x0000000000107805 */ /* 0x000fe4000001ff00 */
[----:B------:R-:W-:Y:S02]  /*0420*/  CS2R R18, SRZ ;  /* 0x0000000000127805 */ /* 0x000fe4000001ff00 */
[----:B0-----:R-:W-:Y:S02]  /*0430*/  LEA R3, R3, R2, 0x18 ;  /* 0x0000000203037211 */ /* 0x001fe400078ec0ff */
[----:B------:R-:W-:Y:S02]  /*0440*/  SHF.R.U32.HI R2, RZ, 0x1, R8 ;  /* 0x00000001ff027819 */ /* 0x000fe40000011608 */
[----:B------:R-:W-:-:S03]  /*0450*/  SHF.L.U32 R8, R8, 0x3, RZ ;  /* 0x0000000308087819 */ /* 0x000fc600000006ff */
[----:B------:R-:W-:Y:S01]  /*0460*/  IMAD R2, R2, 0x168, R3 ;  /* 0x0000016802027824 */ /* 0x000fe200078e0203 */
[----:B------:R-:W-:-:S04]  /*0470*/  LOP3.LUT R9, R8, 0x8, RZ, 0xc0, !PT ;  /* 0x0000000808097812 */ /* 0x000fc800078ec0ff */
[----:B------:R-:W-:Y:S01]  /*0480*/  IADD3 R2, PT, PT, R2, R9, RZ ;  /* 0x0000000902027210 */ /* 0x000fe20007ffe0ff */
[----:B------:R-:W-:Y:S01]  /*0490*/  IMAD R9, R10, 0x18, R3 ;  /* 0x000000180a097824 */ /* 0x000fe200078e0203 */
[----:B------:R-:W-:-:S05]  /*04a0*/  PRMT R3, R11, 0x9910, RZ ;  /* 0x000099100b037816 */ /* 0x000fca00000000ff */
[----:B------:R-:W-:-:S05]  /*04b0*/  IMAD R3, R3, 0x89, RZ ;  /* 0x0000008903037824 */ /* 0x000fca00078e02ff */
[----:B------:R-:W-:Y:S02]  /*04c0*/  LOP3.LUT R3, R3, 0xffff, RZ, 0xc0, !PT ;  /* 0x0000ffff03037812 */ /* 0x000fe400078ec0ff */
[C---:B--2---:R-:W-:Y:S02]  /*04d0*/  SHF.L.U32 R10, R6.reuse, 0x10, RZ ;  /* 0x00000010060a7819 */ /* 0x044fe400000006ff */
[C---:B------:R-:W-:Y:S02]  /*04e0*/  PRMT R34, R7.reuse, 0x7632, R34 ;  /* 0x0000763207227816 */ /* 0x040fe40000000022 */
[----:B------:R-:W-:Y:S01]  /*04f0*/  SHF.L.U32 R7, R7, 0x10, RZ ;  /* 0x0000001007077819 */ /* 0x000fe200000006ff */
[----:B------:R-:W-:Y:S01]  /*0500*/  STL [R1+0x18], R10 ;  /* 0x0000180a01007387 */ /* 0x000fe20000100800 */
[----:B------:R-:W-:Y:S02]  /*0510*/  PRMT R8, R6, 0x7632, R8 ;  /* 0x0000763206087816 */ /* 0x000fe40000000008 */
[----:B---3--:R-:W-:Y:S01]  /*0520*/  PRMT R6, R4, 0x7632, R6 ;  /* 0x0000763204067816 */ /* 0x008fe20000000006 */
[----:B------:R0:W-:Y:S01]  /*0530*/  STL [R1+0x10], R7 ;  /* 0x0000100701007387 */ /* 0x0001e20000100800 */
[----:B------:R-:W-:-:S02]  /*0540*/  SHF.L.U32 R34, R34, 0x10, RZ ;  /* 0x0000001022227819 */ /* 0x000fc400000006ff */
[----:B0-----:R-:W-:Y:S02]  /*0550*/  SHF.L.U32 R7, R4, 0x10, RZ ;  /* 0x0000001004077819 */ /* 0x001fe400000006ff */
[C---:B------:R-:W-:Y:S02]  /*0560*/  PRMT R4, R5.reuse, 0x7632, R4 ;  /* 0x0000763205047816 */ /* 0x040fe40000000004 */
[----:B------:R-:W-:Y:S01]  /*0570*/  SHF.L.U32 R5, R5, 0x10, RZ ;  /* 0x0000001005057819 */ /* 0x000fe200000006ff */
[----:B------:R0:W-:Y:S04]  /*0580*/  STL [R1+0x30], R7 ;  /* 0x0000300701007387 */ /* 0x0001e80000100800 */
[----:B------:R-:W-:Y:S01]  /*0590*/  STL [R1+0x28], R5 ;  /* 0x0000280501007387 */ /* 0x000fe20000100800 */
[----:B0-----:R-:W-:-:S02]  /*05a0*/  SHF.R.U32.HI R7, RZ, 0xb, R3 ;  /* 0x0000000bff077819 */ /* 0x001fc40000011603 */
[C---:B------:R-:W-:Y:S02]  /*05b0*/  LEA R3, R0.reuse, R9, 0x3 ;  /* 0x0000000900037211 */ /* 0x040fe400078e18ff */
[----:B------:R-:W-:Y:S01]  /*05c0*/  IADD3 R0, PT, PT, R0, UR4, RZ ;  /* 0x0000000400007c10 */ /* 0x000fe2000fffe0ff */
[----:B------:R-:W-:Y:S01]  /*05d0*/  STL [R1+0x38], R7 ;  /* 0x0000380701007387 */ /* 0x000fe20000100800 */
[----:B------:R-:W-:Y:S01]  /*05e0*/  SHF.L.U32 R0, R8, 0x10, RZ ;  /* 0x0000001008007819 */ /* 0x000fe200000006ff */
[----:B------:R-:W-:Y:S01]  /*05f0*/  UMOV UR4, URZ ;  /* 0x000000ff00047c82 */ /* 0x000fe20008000000 */
[----:B------:R-:W-:Y:S01]  /*0600*/  LOP3.LUT R9, R7, 0xffff, RZ, 0xc0, !PT ;  /* 0x0000ffff07097812 */ /* 0x000fe200078ec0ff */
[----:B------:R0:W-:Y:S04]  /*0610*/  STL [R1+0x3c], R3 ;  /* 0x00003c0301007387 */ /* 0x0001e80000100800 */
[----:B------:R1:W-:Y:S01]  /*0620*/  STL [R1+0x14], R0 ;  /* 0x0000140001007387 */ /* 0x0003e20000100800 */
[----:B0-----:R-:W-:-:S02]  /*0630*/  SHF.L.U32 R3, R6, 0x10, RZ ;  /* 0x0000001006037819 */ /* 0x001fc400000006ff */
[----:B-1----:R-:W-:-:S03]  /*0640*/  SHF.L.U32 R0, R4, 0x10, RZ ;  /* 0x0000001004007819 */ /* 0x002fc600000006ff */
[----:B------:R0:W-:Y:S04]  /*0650*/  STL [R1+0x2c], R3 ;  /* 0x00002c0301007387 */ /* 0x0001e80000100800 */
[----:B------:R0:W-:Y:S02]  /*0660*/  STL [R1+0x24], R0 ;  /* 0x0000240001007387 */ /* 0x0001e40000100800 */
.L_x_302:
[----:B0-----:R-:W2:Y:S01]  /*0670*/  LDL R0, [R1+0x34] ;  /* 0x0000340001007983 */ /* 0x001ea20000100800 */
[----:B------:R-:W0:Y:S01]  /*0680*/  LDCU.64 UR14, c[0x0][0x3b8] ;  /* 0x00007700ff0e77ac */ /* 0x000e220008000a00 */
[----:B------:R-:W-:Y:S02]  /*0690*/  MOV R3, UR8 ;  /* 0x0000000800037c02 */ /* 0x000fe40008000f00 */
[----:B------:R-:W-:Y:S01]  /*06a0*/  STL [R1+0x44], R19 ;  /* 0x0000441301007387 */ /* 0x000fe20000100800 */
[----:B------:R-:W-:Y:S02]  /*06b0*/  USHF.L.U32 UR9, UR8, 0x5, URZ ;  /* 0x0000000508097899 */ /* 0x000fe400080006ff */
[----:B------:R-:W-:Y:S01]  /*06c0*/  USHF.L.U64.HI UR10, UR8, 0x5, UR5 ;  /* 0x00000005080a7899 */ /* 0x000fe20008010205 */
[----:B-1----:R1:W-:Y:S01]  /*06d0*/  STL [R1+0x40], R2 ;  /* 0x0000400201007387 */ /* 0x0023e20000100800 */
[----:B------:R-:W-:Y:S02]  /*06e0*/  USHF.L.U32 UR19, UR11, 0x2, URZ ;  /* 0x000000020b137899 */ /* 0x000fe400080006ff */
[----:B------:R-:W-:Y:S01]  /*06f0*/  MOV R6, UR9 ;  /* 0x0000000900067c02 */ /* 0x000fe20008000f00 */
[----:B------:R-:W3:Y:S01]  /*0700*/  LDCU.64 UR16, c[0x0][0x3a0] ;  /* 0x00007400ff1077ac */ /* 0x000ee20008000a00 */
[----:B------:R-:W-:Y:S01]  /*0710*/  MOV R7, UR10 ;  /* 0x0000000a00077c02 */ /* 0x000fe20008000f00 */
[----:B------:R-:W4:Y:S01]  /*0720*/  LDL R36, [R1+0x18] ;  /* 0x0000180001247983 */ /* 0x000f220000100800 */
[----:B------:R-:W-:Y:S01]  /*0730*/  ULOP3.LUT UR18, UR19, 0x3fc, URZ, 0xc0, !UPT ;  /* 0x000003fc13127892 */ /* 0x000fe2000f8ec0ff */
[----:B------:R-:W-:-:S03]  /*0740*/  IMAD.WIDE.U32 R6, R9, 0x2, R6 ;  /* 0x0000000209067825 */ /* 0x000fc600078e0006 */
[----:B0-----:R-:W-:Y:S01]  /*0750*/  LEA R8, P0, R6, UR14, 0x2 ;  /* 0x0000000e06087c11 */ /* 0x001fe2000f8010ff */
[----:B------:R-:W-:-:S03]  /*0760*/  UIMAD UR9, UR5, 0xf0000, URZ ;  /* 0x000f0000050978a4 */ /* 0x000fc6000f8e02ff */
[----:B------:R-:W-:Y:S01]  /*0770*/  LEA.HI.X R9, R6, UR15, R7, 0x2, P0 ;  /* 0x0000000f06097c11 */ /* 0x000fe200080f1407 */
[----:B------:R-:W0:Y:S05]  /*0780*/  LDCU.64 UR14, c[0x0][0x398] ;  /* 0x00007300ff0e77ac */ /* 0x000e2a0008000a00 */
[----:B------:R-:W4:Y:S01]  /*0790*/  LDG.E.64.CONSTANT R8, desc[UR12][R8.64] ;  /* 0x0000000c08087981 */ /* 0x000f22000c1e9b00 */
[----:B--2---:R-:W-:Y:S02]  /*07a0*/  LOP3.LUT R4, R0, 0xffff, RZ, 0xc0, !PT ;  /* 0x0000ffff00047812 */ /* 0x004fe400078ec0ff */
[----:B------:R-:W2:Y:S03]  /*07b0*/  S2R R0, SR_TID.X ;  /* 0x0000000000007919 */ /* 0x000ea60000002100 */
[----:B------:R-:W-:-:S04]  /*07c0*/  IMAD.WIDE.U32 R4, R4, 0x4, RZ ;  /* 0x0000000404047825 */ /* 0x000fc800078e00ff */
[----:B------:R-:W-:Y:S01]  /*07d0*/  IMAD.WIDE.U32 R4, R3, 0xf0000, R4 ;  /* 0x000f000003047825 */ /* 0x000fe200078e0004 */
[----:B--2---:R-:W-:-:S05]  /*07e0*/  LOP3.LUT R0, R0, 0xffff, RZ, 0xc0, !PT ;  /* 0x0000ffff00007812 */ /* 0x004fca00078ec0ff */
[----:B------:R-:W-:-:S05]  /*07f0*/  IMAD R0, R0, 0x445, RZ ;  /* 0x0000044500007824 */ /* 0x000fca00078e02ff */
[----:B------:R-:W-:-:S04]  /*0800*/  SHF.R.U32.HI R0, RZ, 0x12, R0 ;  /* 0x00000012ff007819 */ /* 0x000fc80000011600 */
[----:B------:R-:W-:-:S05]  /*0810*/  IADD3 R0, PT, PT, R0, UR18, RZ ;  /* 0x0000001200007c10 */ /* 0x000fca000fffe0ff */
[----:B------:R-:W-:-:S05]  /*0820*/  IMAD R3, R0, 0x3c0, RZ ;  /* 0x000003c000037824 */ /* 0x000fca00078e02ff */
[----:B------:R-:W-:-:S04]  /*0830*/  IADD3 R0, P1, PT, R3, R4, RZ ;  /* 0x0000000403007210 */ /* 0x000fc80007f3e0ff */
[----:B------:R-:W-:Y:S01]  /*0840*/  IADD3.X R5, PT, PT, R5, UR9, RZ, P1, !PT ;  /* 0x0000000905057c10 */ /* 0x000fe20008ffe4ff */
[----:B------:R-:W4:Y:S01]  /*0850*/  LDCU UR9, c[0x0][0x3c0] ;  /* 0x00007800ff0977ac */ /* 0x000f220008000800 */
[C---:B------:R-:W-:Y:S02]  /*0860*/  SHF.L.U32 R10, R0.reuse, 0x1, RZ ;  /* 0x00000001000a7819 */ /* 0x040fe400000006ff */
[----:B-1----:R-:W-:Y:S02]  /*0870*/  SHF.L.U64.HI R2, R0, 0x1, R5 ;  /* 0x0000000100027819 */ /* 0x002fe40000010205 */
[----:B---3--:R-:W-:-:S04]  /*0880*/  IADD3 R6, P0, PT, R10, UR16, RZ ;  /* 0x000000100a067c10 */ /* 0x008fc8000ff1e0ff */
[----:B------:R-:W-:-:S05]  /*0890*/  IADD3.X R7, PT, PT, R2, UR17, RZ, P0, !PT ;  /* 0x0000001102077c10 */ /* 0x000fca00087fe4ff */
[----:B------:R-:W2:Y:S04]  /*08a0*/  LDG.E.64.CONSTANT R4, desc[UR12][R6.64] ;  /* 0x0000000c06047981 */ /* 0x000ea8000c1e9b00 */
[----:B------:R-:W-:Y:S04]  /*08b0*/  STL [R1+0x1c], R10 ;  /* 0x00001c0a01007387 */ /* 0x000fe80000100800 */
[----:B------:R1:W-:Y:S04]  /*08c0*/  STL [R1+0x20], R2 ;  /* 0x0000200201007387 */ /* 0x0003e80000100800 */
[----:B------:R-:W3:Y:S01]  /*08d0*/  LDL R27, [R1+0x30] ;  /* 0x00003000011b7983 */ /* 0x000ee20000100800 */
[----:B0-----:R-:W-:-:S03]  /*08e0*/  IADD3 R20, P0, PT, R10, UR14, RZ ;  /* 0x0000000e0a147c10 */ /* 0x001fc6000ff1e0ff */
[----:B------:R-:W3:Y:S01]  /*08f0*/  LDL R33, [R1+0x10] ;  /* 0x0000100001217983 */ /* 0x000ee20000100800 */
[----:B------:R-:W-:Y:S01]  /*0900*/  IADD3.X R21, PT, PT, R2, UR15, RZ, P0, !PT ;  /* 0x0000000f02157c10 */ /* 0x000fe200087fe4ff */
[----:B----4-:R-:W-:Y:S01]  /*0910*/  FADD.FTZ R3, R9, UR9 ;  /* 0x0000000909037e21 */ /* 0x010fe20008010000 */
[----:B------:R-:W0:Y:S01]  /*0920*/  LDCU.64 UR14, c[0x0][0x3c8] ;  /* 0x00007900ff0e77ac */ /* 0x000e220008000a00 */
[----:B-1----:R-:W4:Y:S04]  /*0930*/  LDL R2, [R1+0x28] ;  /* 0x0000280001027983 */ /* 0x002f280000100800 */
[----:B------:R-:W4:Y:S04]  /*0940*/  LDL R19, [R1+0x2c] ;  /* 0x00002c0001137983 */ /* 0x000f280000100800 */
[----:B------:R-:W4:Y:S04]  /*0950*/  LDL R35, [R1+0x14] ;  /* 0x0000140001237983 */ /* 0x000f280000100800 */
[----:B------:R-:W4:Y:S04]  /*0960*/  LDL R37, [R1+0x24] ;  /* 0x0000240001257983 */ /* 0x000f280000100800 */
[----:B------:R-:W4:Y:S04]  /*0970*/  LDG.E.64.CONSTANT R6, desc[UR12][R6.64+0xf00] ;  /* 0x000f000c06067981 */ /* 0x000f28000c1e9b00 */
[----:B------:R-:W4:Y:S04]  /*0980*/  LDG.E.64.CONSTANT R10, desc[UR12][R20.64] ;  /* 0x0000000c140a7981 */ /* 0x000f28000c1e9b00 */
[----:B------:R-:W4:Y:S01]  /*0990*/  LDG.E.64.CONSTANT R20, desc[UR12][R20.64+0xf00] ;  /* 0x000f000c14147981 */ /* 0x000f22000c1e9b00 */
[----:B------:R-:W1:Y:S01]  /*09a0*/  MUFU.RSQ R3, R3 ;  /* 0x0000000300037308 */ /* 0x000e620000001400 */
[----:B--2---:R-:W-:-:S05]  /*09b0*/  SHF.L.U32 R9, R4, 0x10, RZ ;  /* 0x0000001004097819 */ /* 0x004fca00000006ff */
[----:B------:R-:W-:-:S04]  /*09c0*/  FADD.FTZ R0, -R8, R9 ;  /* 0x0000000908007221 */ /* 0x000fc80000010100 */
[----:B-1----:R-:W-:Y:S01]  /*09d0*/  FMUL.FTZ R0, R3, R0 ;  /* 0x0000000003007220 */ /* 0x002fe20000410000 */
[----:B------:R-:W-:-:S03]  /*09e0*/  SHF.L.U32 R9, R5, 0x10, RZ ;  /* 0x0000001005097819 */ /* 0x000fc600000006ff */
[----:B---3--:R-:W-:Y:S01]  /*09f0*/  FFMA.FTZ R25, R36, R0, R27 ;  /* 0x0000000024197223 */ /* 0x008fe2000001001b */
[----:B------:R-:W-:Y:S01]  /*0a00*/  PRMT R31, R4, 0x7632, R31 ;  /* 0x00007632041f7816 */ /* 0x000fe2000000001f */
[----:B------:R-:W-:Y:S02]  /*0a10*/  FADD.FTZ R30, -R8, R9 ;  /* 0x00000009081e7221 */ /* 0x000fe40000010100 */
[----:B------:R-:W-:Y:S01]  /*0a20*/  FMUL.FTZ R32, R25, -1.4426950216293334961 ;  /* 0xbfb8aa3b19207820 */ /* 0x000fe20000410000 */
[----:B------:R-:W-:Y:S01]  /*0a30*/  SHF.L.U32 R31, R31, 0x10, RZ ;  /* 0x000000101f1f7819 */ /* 0x000fe200000006ff */
[----:B------:R-:W-:-:S04]  /*0a40*/  FMUL.FTZ R30, R3, R30 ;  /* 0x0000001e031e7220 */ /* 0x000fc80000410000 */
[----:B------:R-:W1:Y:S01]  /*0a50*/  MUFU.EX2 R32, R32 ;  /* 0x0000002000207308 */ /* 0x000e620000000800 */
[----:B------:R-:W-:Y:S01]  /*0a60*/  FADD.FTZ R31, -R8, R31 ;  /* 0x0000001f081f7221 */ /* 0x000fe20000010100 */
[----:B----4-:R-:W-:-:S03]  /*0a70*/  FFMA.FTZ R24, R33, R30, R2 ;  /* 0x0000001e21187223 */ /* 0x010fc60000010002 */
[----:B------:R-:W-:Y:S01]  /*0a80*/  FMUL.FTZ R31, R3, R31 ;  /* 0x0000001f031f7220 */ /* 0x000fe20000410000 */
[----:B------:R-:W-:-:S03]  /*0a90*/  FMUL.FTZ R22, R24, -1.4426950216293334961 ;  /* 0xbfb8aa3b18167820 */ /* 0x000fc60000410000 */
[----:B------:R-:W-:-:S03]  /*0aa0*/  FFMA.FTZ R9, R35, R31, R19 ;  /* 0x0000001f23097223 */ /* 0x000fc60000010013 */
[----:B------:R-:W2:Y:S01]  /*0ab0*/  MUFU.EX2 R22, R22 ;  /* 0x0000001600167308 */ /* 0x000ea20000000800 */
[----:B------:R-:W-:Y:S01]  /*0ac0*/  FMUL.FTZ R4, R9, -1.4426950216293334961 ;  /* 0xbfb8aa3b09047820 */ /* 0x000fe20000410000 */
[----:B-1----:R-:W-:-:S06]  /*0ad0*/  FADD.FTZ R32, R32, 1 ;  /* 0x3f80000020207421 */ /* 0x002fcc0000010000 */
[----:B------:R-:W1:Y:S01]  /*0ae0*/  MUFU.EX2 R4, R4 ;  /* 0x0000000400047308 */ /* 0x000e620000000800 */
[----:B------:R-:W-:-:S07]  /*0af0*/  PRMT R5, R5, 0x7632, R5 ;  /* 0x0000763205057816 */ /* 0x000fce0000000005 */
[----:B------:R-:W3:Y:S01]  /*0b00*/  MUFU.RCP R32, R32 ;  /* 0x0000002000207308 */ /* 0x000ee20000001000 */
[----:B------:R-:W-:Y:S01]  /*0b10*/  SHF.L.U32 R5, R5, 0x10, RZ ;  /* 0x0000001005057819 */ /* 0x000fe200000006ff */
[----:B--2---:R-:W-:-:S04]  /*0b20*/  FADD.FTZ R22, R22, 1 ;  /* 0x3f80000016167421 */ /* 0x004fc80000010000 */
[----:B------:R-:W-:Y:S02]  /*0b30*/  FADD.FTZ R5, -R8, R5 ;  /* 0x0000000508057221 */ /* 0x000fe40000010100 */
[----:B------:R-:W2:Y:S01]  /*0b40*/  MUFU.RCP R22, R22 ;  /* 0x0000001600167308 */ /* 0x000ea20000001000 */
[----:B-1----:R-:W-:Y:S01]  /*0b50*/  FADD.FTZ R23, R4, 1 ;  /* 0x3f80000004177421 */ /* 0x002fe20000010000 */
[----:B------:R-:W-:-:S04]  /*0b60*/  FMUL.FTZ R4, R3, R5 ;  /* 0x0000000503047220 */ /* 0x000fc80000410000 */
[----:B------:R-:W-:Y:S01]  /*0b70*/  FFMA.FTZ R28, R34, R4, R37 ;  /* 0x00000004221c7223 */ /* 0x000fe20000010025 */
[----:B---3--:R-:W-:Y:S01]  /*0b80*/  FADD.FTZ R5, -R32, 1 ;  /* 0x3f80000020057421 */ /* 0x008fe20000010100 */
[----:B------:R-:W1:Y:S03]  /*0b90*/  MUFU.RCP R23, R23 ;  /* 0x0000001700177308 */ /* 0x000e660000001000 */
[----:B------:R-:W-:Y:S01]  /*0ba0*/  FFMA.FTZ R25, R25, R5, 1 ;  /* 0x3f80000019197423 */ /* 0x000fe20000010005 */
[----:B------:R-:W-:Y:S01]  /*0bb0*/  FMUL.FTZ R5, R28, -1.4426950216293334961 ;  /* 0xbfb8aa3b1c057820 */ /* 0x000fe20000410000 */
[----:B--2---:R-:W-:-:S05]  /*0bc0*/  FADD.FTZ R26, -R22, 1 ;  /* 0x3f800000161a7421 */ /* 0x004fca0000010100 */
[----:B------:R-:W2:Y:S01]  /*0bd0*/  MUFU.EX2 R5, R5 ;  /* 0x0000000500057308 */ /* 0x000ea20000000800 */
[----:B------:R-:W-:Y:S01]  /*0be0*/  FFMA.FTZ R26, R24, R26, 1 ;  /* 0x3f800000181a7423 */ /* 0x000fe2000001001a */
[----:B-1----:R-:W-:-:S04]  /*0bf0*/  FADD.FTZ R24, -R23, 1 ;  /* 0x3f80000017187421 */ /* 0x002fc80000010100 */
[----:B------:R-:W-:Y:S01]  /*0c00*/  FFMA.FTZ R9, R9, R24, 1 ;  /* 0x3f80000009097423 */ /* 0x000fe20000010018 */
[----:B------:R-:W-:Y:S01]  /*0c10*/  SHF.L.U32 R24, R6, 0x10, RZ ;  /* 0x0000001006187819 */ /* 0x000fe200000006ff */
[----:B------:R-:W-:Y:S01]  /*0c20*/  FMUL.FTZ R32, R32, R25 ;  /* 0x0000001920207220 */ /* 0x000fe20000410000 */
[----:B--2---:R-:W-:-:S03]  /*0c30*/  FADD.FTZ R5, R5, 1 ;  /* 0x3f80000005057421 */ /* 0x004fc60000010000 */
[----:B------:R-:W-:Y:S02]  /*0c40*/  FADD.FTZ R25, -R8, R24 ;  /* 0x0000001808197221 */ /* 0x000fe40000010100 */
[----:B------:R1:W2:Y:S01]  /*0c50*/  MUFU.RCP R24, R5 ;  /* 0x0000000500187308 */ /* 0x0002a20000001000 */
[----:B------:R-:W-:Y:S01]  /*0c60*/  FMUL.FTZ R22, R22, R26 ;  /* 0x0000001a16167220 */ /* 0x000fe20000410000 */
[----:B------:R-:W-:Y:S01]  /*0c70*/  PRMT R6, R6, 0x7632, R6 ;  /* 0x0000763206067816 */ /* 0x000fe20000000006 */
[----:B-1----:R-:W-:-:S04]  /*0c80*/  FMUL.FTZ R5, R3, R25 ;  /* 0x0000001903057220 */ /* 0x002fc80000410000 */
[----:B------:R-:W-:Y:S01]  /*0c90*/  FFMA.FTZ R26, R36, R5, R27 ;  /* 0x00000005241a7223 */ /* 0x000fe2000001001b */
[----:B------:R-:W-:-:S03]  /*0ca0*/  SHF.L.U32 R6, R6, 0x10, RZ ;  /* 0x0000001006067819 */ /* 0x000fc600000006ff */
[----:B------:R-:W-:Y:S02]  /*0cb0*/  FMUL.FTZ R27, R26, -1.4426950216293334961 ;  /* 0xbfb8aa3b1a1b7820 */ /* 0x000fe40000410000 */
[----:B------:R-:W-:Y:S01]  /*0cc0*/  FADD.FTZ R6, -R8, R6 ;  /* 0x0000000608067221 */ /* 0x000fe20000010100 */
[----:B------:R-:W-:-:S03]  /*0cd0*/  FMUL.FTZ R23, R23, R9 ;  /* 0x0000000917177220 */ /* 0x000fc60000410000 */
[----:B------:R-:W1:Y:S01]  /*0ce0*/  MUFU.EX2 R27, R27 ;  /* 0x0000001b001b7308 */ /* 0x000e620000000800 */
[----:B--2---:R-:W-:Y:S01]  /*0cf0*/  FADD.FTZ R9, -R24, 1 ;  /* 0x3f80000018097421 */ /* 0x004fe20000010100 */
[----:B------:R-:W-:-:S03]  /*0d00*/  FMUL.FTZ R6, R3, R6 ;  /* 0x0000000603067220 */ /* 0x000fc60000410000 */
[----:B------:R-:W-:Y:S01]  /*0d10*/  FFMA.FTZ R28, R28, R9, 1 ;  /* 0x3f8000001c1c7423 */ /* 0x000fe20000010009 */
[----:B------:R-:W-:Y:S01]  /*0d20*/  FFMA.FTZ R9, R35, R6, R19 ;  /* 0x0000000623097223 */ /* 0x000fe20000010013 */
[----:B------:R-:W-:Y:S01]  /*0d30*/  PRMT R29, R10, 0x7632, R29 ;  /* 0x000076320a1d7816 */ /* 0x000fe2000000001d */
[----:B------:R-:W2:Y:S02]  /*0d40*/  LDL.LU R19, [R1+0x44] ;  /* 0x0000440001137983 */ /* 0x000ea40000300800 */
[----:B------:R-:W-:-:S06]  /*0d50*/  FMUL.FTZ R25, R9, -1.4426950216293334961 ;  /* 0xbfb8aa3b09197820 */ /* 0x000fcc0000410000 */
[----:B------:R-:W3:Y:S01]  /*0d60*/  MUFU.EX2 R25, R25 ;  /* 0x0000001900197308 */ /* 0x000ee20000000800 */
[----:B-1----:R-:W-:-:S07]  /*0d70*/  FADD.FTZ R27, R27, 1 ;  /* 0x3f8000001b1b7421 */ /* 0x002fce0000010000 */
[----:B------:R-:W1:Y:S01]  /*0d80*/  MUFU.RCP R27, R27 ;  /* 0x0000001b001b7308 */ /* 0x000e620000001000 */
[----:B------:R-:W-:Y:S01]  /*0d90*/  FMUL.FTZ R24, R24, R28 ;  /* 0x0000001c18187220 */ /* 0x000fe20000410000 */
[----:B---3--:R-:W-:-:S06]  /*0da0*/  FADD.FTZ R25, R25, 1 ;  /* 0x3f80000019197421 */ /* 0x008fcc0000010000 */
[----:B------:R-:W3:Y:S01]  /*0db0*/  MUFU.RCP R25, R25 ;  /* 0x0000001900197308 */ /* 0x000ee20000001000 */
[----:B-1----:R-:W-:-:S04]  /*0dc0*/  FADD.FTZ R28, -R27, 1 ;  /* 0x3f8000001b1c7421 */ /* 0x002fc80000010100 */
[----:B------:R-:W-:Y:S01]  /*0dd0*/  FFMA.FTZ R26, R26, R28, 1 ;  /* 0x3f8000001a1a7423 */ /* 0x000fe2000001001c */
[C---:B------:R-:W-:Y:S02]  /*0de0*/  PRMT R28, R7.reuse, 0x7632, R28 ;  /* 0x00007632071c7816 */ /* 0x040fe4000000001c */
[----:B------:R-:W-:Y:S02]  /*0df0*/  SHF.L.U32 R7, R7, 0x10, RZ ;  /* 0x0000001007077819 */ /* 0x000fe400000006ff */
[----:B------:R-:W-:-:S03]  /*0e00*/  SHF.L.U32 R28, R28, 0x10, RZ ;  /* 0x000000101c1c7819 */ /* 0x000fc600000006ff */
[----:B------:R-:W-:Y:S01]  /*0e10*/  FADD.FTZ R7, -R8, R7 ;  /* 0x0000000708077221 */ /* 0x000fe20000010100 */
[----:B------:R-:W-:-:S03]  /*0e20*/  FMUL.FTZ R26, R27, R26 ;  /* 0x0000001a1b1a7220 */ /* 0x000fc60000410000 */
[----:B------:R-:W-:Y:S01]  /*0e30*/  FMUL.FTZ R7, R3, R7 ;  /* 0x0000000703077220 */ /* 0x000fe20000410000 */
[----:B------:R-:W-:Y:S01]  /*0e40*/  FADD.FTZ R8, -R8, R28 ;  /* 0x0000001c08087221 */ /* 0x000fe20000010100 */
[----:B---3--:R-:W-:Y:S02]  /*0e50*/  FADD.FTZ R27, -R25, 1 ;  /* 0x3f800000191b7421 */ /* 0x008fe40000010100 */
[----:B------:R-:W-:Y:S02]  /*0e60*/  FFMA.FTZ R28, R33, R7, R2 ;  /* 0x00000007211c7223 */ /* 0x000fe40000010002 */
[----:B------:R-:W-:Y:S01]  /*0e70*/  FFMA.FTZ R9, R9, R27, 1 ;  /* 0x3f80000009097423 */ /* 0x000fe2000001001b */
[----:B------:R-:W-:Y:S01]  /*0e80*/  FMUL.FTZ R8, R3, R8 ;  /* 0x0000000803087220 */ /* 0x000fe20000410000 */
[----:B------:R-:W-:Y:S01]  /*0e90*/  FMUL.FTZ R27, R28, -1.4426950216293334961 ;  /* 0xbfb8aa3b1c1b7820 */ /* 0x000fe20000410000 */
[----:B------:R-:W-:Y:S01]  /*0ea0*/  SHF.L.U32 R29, R29, 0x10, RZ ;  /* 0x000000101d1d7819 */ /* 0x000fe200000006ff */
[----:B------:R1:W5:Y:S04]  /*0eb0*/  LDL.LU R2, [R1+0x40] ;  /* 0x0000400001027983 */ /* 0x0003680000300800 */
[----:B------:R-:W3:Y:S01]  /*0ec0*/  MUFU.EX2 R27, R27 ;  /* 0x0000001b001b7308 */ /* 0x000ee20000000800 */
[----:B------:R-:W-:Y:S01]  /*0ed0*/  FMUL.FTZ R9, R25, R9 ;  /* 0x0000000919097220 */ /* 0x000fe20000410000 */
[----:B---3--:R-:W-:-:S06]  /*0ee0*/  FADD.FTZ R27, R27, 1 ;  /* 0x3f8000001b1b7421 */ /* 0x008fcc0000010000 */
[----:B------:R-:W3:Y:S01]  /*0ef0*/  MUFU.RCP R27, R27 ;  /* 0x0000001b001b7308 */ /* 0x000ee20000001000 */
[----:B------:R-:W-:-:S05]  /*0f00*/  SHF.L.U32 R25, R10, 0x10, RZ ;  /* 0x000000100a197819 */ /* 0x000fca00000006ff */
[----:B------:R-:W-:Y:S01]  /*0f10*/  FMUL.FTZ R32, R25, R32 ;  /* 0x0000002019207220 */ /* 0x000fe20000410000 */
[----:B---3--:R-:W-:-:S04]  /*0f20*/  FADD.FTZ R25, -R27, 1 ;  /* 0x3f8000001b197421 */ /* 0x008fc80000010100 */
[----:B------:R-:W-:-:S04]  /*0f30*/  FFMA.FTZ R25, R28, R25, 1 ;  /* 0x3f8000001c197423 */ /* 0x000fc80000010019 */
[----:B------:R-:W-:Y:S01]  /*0f40*/  FMUL.FTZ R25, R27, R25 ;  /* 0x000000191b197220 */ /* 0x000fe20000410000 */
[----:B------:R-:W-:-:S04]  /*0f50*/  FFMA.FTZ R27, R34, R8, R37 ;  /* 0x00000008221b7223 */ /* 0x000fc80000010025 */
[----:B------:R-:W-:-:S06]  /*0f60*/  FMUL.FTZ R28, R27, -1.4426950216293334961 ;  /* 0xbfb8aa3b1b1c7820 */ /* 0x000fcc0000410000 */
[----:B------:R-:W3:Y:S02]  /*0f70*/  MUFU.EX2 R28, R28 ;  /* 0x0000001c001c7308 */ /* 0x000ee40000000800 */
[----:B---3--:R-:W-:-:S06]  /*0f80*/  FADD.FTZ R28, R28, 1 ;  /* 0x3f8000001c1c7421 */ /* 0x008fcc0000010000 */
[----:B------:R3:W4:Y:S02]  /*0f90*/  MUFU.RCP R10, R28 ;  /* 0x0000001c000a7308 */ /* 0x0007240000001000 */
[C---:B---3--:R-:W-:Y:S02]  /*0fa0*/  SHF.L.U32 R28, R11.reuse, 0x10, RZ ;  /* 0x000000100b1c7819 */ /* 0x048fe400000006ff */
[----:B------:R-:W-:-:S04]  /*0fb0*/  PRMT R11, R11, 0x7632, R11 ;  /* 0x000076320b0b7816 */ /* 0x000fc8000000000b */
[----:B------:R-:W-:-:S05]  /*0fc0*/  SHF.L.U32 R11, R11, 0x10, RZ ;  /* 0x000000100b0b7819 */ /* 0x000fca00000006ff */
[----:B------:R-:W-:Y:S01]  /*0fd0*/  FMUL.FTZ R11, R11, R24 ;  /* 0x000000180b0b7220 */ /* 0x000fe20000410000 */
[----:B------:R-:W-:Y:S01]  /*0fe0*/  PRMT R24, R20, 0x7632, R24 ;  /* 0x0000763214187816 */ /* 0x000fe20000000018 */
[-C--:B------:R-:W-:Y:S01]  /*0ff0*/  FFMA.FTZ R12, R0, R32.reuse, R12 ;  /* 0x00000020000c7223 */ /* 0x080fe2000001000c */
[----:B------:R-:W-:Y:S02]  /*1000*/  FADD.FTZ R13, R32, R13 ;  /* 0x0000000d200d7221 */ /* 0x000fe40000010000 */
[----:B------:R-:W-:Y:S01]  /*1010*/  SHF.L.U32 R24, R24, 0x10, RZ ;  /* 0x0000001018187819 */ /* 0x000fe200000006ff */
[----:B------:R-:W-:Y:S01]  /*1020*/  FMUL.FTZ R23, R29, R23 ;  /* 0x000000171d177220 */ /* 0x000fe20000410000 */
[----:B------:R-:W-:Y:S01]  /*1030*/  FMUL.FTZ R32, R36, R32 ;  /* 0x0000002024207220 */ /* 0x000fe20000410000 */
[----:B------:R-:W-:Y:S02]  /*1040*/  FMUL.FTZ R22, R28, R22 ;  /* 0x000000161c167220 */ /* 0x000fe40000410000 */
[----:B------:R-:W-:Y:S01]  /*1050*/  FMUL.FTZ R9, R24, R9 ;  /* 0x0000000918097220 */ /* 0x000fe20000410000 */
[----:B------:R-:W-:Y:S01]  /*1060*/  FMUL.FTZ R29, R35, R23 ;  /* 0x00000017231d7220 */ /* 0x000fe20000410000 */
[----:B------:R-:W-:Y:S01]  /*1070*/  FADD.FTZ R24, RZ, R32 ;  /* 0x00000020ff187221 */ /* 0x000fe20000010000 */
[-C--:B------:R-:W-:Y:S01]  /*1080*/  FFMA.FTZ R16, R30, R22.reuse, R16 ;  /* 0x000000161e107223 */ /* 0x080fe20000010010 */
[----:B------:R-:W-:Y:S01]  /*1090*/  FADD.FTZ R17, R22, R17 ;  /* 0x0000001116117221 */ /* 0x000fe20000010000 */
[----:B------:R-:W-:Y:S01]  /*10a0*/  FMUL.FTZ R37, R33, R22 ;  /* 0x0000001621257220 */ /* 0x000fe20000410000 */
[----:B------:R-:W-:Y:S01]  /*10b0*/  STL [R1+0xc], R29 ;  /* 0x00000c1d01007387 */ /* 0x000fe20000100800 */
[----:B------:R-:W-:-:S03]  /*10c0*/  FADD.FTZ R22, R24, R29 ;  /* 0x0000001d18167221 */ /* 0x000fc60000010000 */
[----:B------:R-:W3:Y:S01]  /*10d0*/  LDL R24, [R1+0x3c] ;  /* 0x00003c0001187983 */ /* 0x000ee20000100800 */
[----:B----4-:R-:W-:-:S04]  /*10e0*/  FADD.FTZ R28, -R10, 1 ;  /* 0x3f8000000a1c7421 */ /* 0x010fc80000010100 */
[----:B------:R-:W-:Y:S01]  /*10f0*/  FFMA.FTZ R27, R27, R28, 1 ;  /* 0x3f8000001b1b7423 */ /* 0x000fe2000001001c */
[----:B------:R-:W-:Y:S01]  /*1100*/  FFMA.FTZ R14, R31, R23, R14 ;  /* 0x000000171f0e7223 */ /* 0x000fe2000001000e */
[----:B------:R-:W-:Y:S02]  /*1110*/  FADD.FTZ R15, R23, R15 ;  /* 0x0000000f170f7221 */ /* 0x000fe40000010000 */
[----:B------:R-:W-:Y:S01]  /*1120*/  FMUL.FTZ R27, R10, R27 ;  /* 0x0000001b0a1b7220 */ /* 0x000fe20000410000 */
[----:B------:R-:W-:Y:S01]  /*1130*/  SHF.L.U32 R10, R20, 0x10, RZ ;  /* 0x00000010140a7819 */ /* 0x000fe200000006ff */
[----:B------:R-:W-:Y:S01]  /*1140*/  FFMA.FTZ R23, R0, R32, RZ ;  /* 0x0000002000177223 */ /* 0x000fe200000100ff */
[C---:B------:R-:W-:Y:S01]  /*1150*/  PRMT R20, R21.reuse, 0x7632, R20 ;  /* 0x0000763215147816 */ /* 0x040fe20000000014 */
[----:B------:R-:W-:Y:S02]  /*1160*/  FFMA.FTZ R18, R4, R11, R18 ;  /* 0x0000000b04127223 */ /* 0x000fe40000010012 */
[----:B------:R-:W-:Y:S01]  /*1170*/  FMUL.FTZ R10, R10, R26 ;  /* 0x0000001a0a0a7220 */ /* 0x000fe20000410000 */
[----:B------:R-:W-:Y:S01]  /*1180*/  SHF.L.U32 R26, R21, 0x10, RZ ;  /* 0x00000010151a7819 */ /* 0x000fe200000006ff */
[----:B------:R-:W-:Y:S01]  /*1190*/  FFMA.FTZ R23, R31, R29, R23 ;  /* 0x0000001d1f177223 */ /* 0x000fe20000010017 */
[----:B------:R-:W-:Y:S01]  /*11a0*/  FADD.FTZ R22, R22, R37 ;  /* 0x0000002516167221 */ /* 0x000fe20000010000 */
[----:B------:R-:W-:-:S02]  /*11b0*/  SHF.L.U32 R21, R20, 0x10, RZ ;  /* 0x0000001014157819 */ /* 0x000fc400000006ff */
[----:B------:R-:W-:Y:S01]  /*11c0*/  FFMA.FTZ R23, R30, R37, R23 ;  /* 0x000000251e177223 */ /* 0x000fe20000010017 */
[----:B------:R-:W-:Y:S01]  /*11d0*/  FMUL.FTZ R20, R26, R25 ;  /* 0x000000191a147220 */ /* 0x000fe20000410000 */
[----:B------:R4:W-:Y:S01]  /*11e0*/  STL [R1+0x8], R37 ;  /* 0x0000082501007387 */ /* 0x0009e20000100800 */
[-C--:B------:R-:W-:Y:S01]  /*11f0*/  FFMA.FTZ R12, R5, R10.reuse, R12 ;  /* 0x0000000a050c7223 */ /* 0x080fe2000001000c */
[----:B------:R-:W-:Y:S01]  /*1200*/  FADD.FTZ R13, R13, R10 ;  /* 0x0000000a0d0d7221 */ /* 0x000fe20000010000 */
[----:B------:R-:W-:Y:S01]  /*1210*/  FMUL.FTZ R25, R36, R10 ;  /* 0x0000000a24197220 */ /* 0x000fe20000410000 */
[----:B------:R-:W-:Y:S01]  /*1220*/  FMUL.FTZ R21, R21, R27 ;  /* 0x0000001b15157220 */ /* 0x000fe20000410000 */
[----:B------:R-:W-:Y:S01]  /*1230*/  FMUL.FTZ R36, R33, R20 ;  /* 0x0000001421247220 */ /* 0x000fe20000410000 */
[----:B----4-:R-:W-:Y:S02]  /*1240*/  FMUL.FTZ R37, R35, R9 ;  /* 0x0000000923257220 */ /* 0x010fe40000410000 */
[----:B------:R-:W-:Y:S01]  /*1250*/  FMUL.FTZ R35, R34, R21 ;  /* 0x0000001522237220 */ /* 0x000fe20000410000 */
[----:B------:R-:W-:Y:S01]  /*1260*/  UIADD3 UR8, UP0, UPT, UR8, 0x1, URZ ;  /* 0x0000000108087890 */ /* 0x000fe2000ff1e0ff */
[----:B------:R-:W4:Y:S03]  /*1270*/  S2R R33, SR_TID.X ;  /* 0x0000000000217919 */ /* 0x000f260000002100 */
[----:B------:R-:W-:-:S02]  /*1280*/  UIADD3.X UR9, UPT, UPT, URZ, UR5, URZ, UP0, !UPT ;  /* 0x00000005ff097290 */ /* 0x000fc400087fe4ff */
[----:B0-----:R-:W-:-:S04]  /*1290*/  UISETP.GE.U32.AND UP0, UPT, UR8, UR14, UPT ;  /* 0x0000000e0800728c */ /* 0x001fc8000bf06070 */
[----:B------:R-:W-:Y:S01]  /*12a0*/  UISETP.GE.AND.EX UP0, UPT, UR9, UR15, UPT, UP0 ;  /* 0x0000000f0900728c */ /* 0x000fe2000bf06300 */
[----:B------:R-:W-:Y:S01]  /*12b0*/  FFMA.FTZ R16, R7, R20, R16 ;  /* 0x0000001407107223 */ /* 0x000fe20000010010 */
[----:B------:R-:W-:Y:S01]  /*12c0*/  FADD.FTZ R17, R17, R20 ;  /* 0x0000001411117221 */ /* 0x000fe20000010000 */
[----:B------:R-:W-:Y:S01]  /*12d0*/  FFMA.FTZ R14, R6, R9, R14 ;  /* 0x00000009060e7223 */ /* 0x000fe2000001000e */
[----:B------:R-:W-:Y:S01]  /*12e0*/  FADD.FTZ R15, R15, R9 ;  /* 0x000000090f0f7221 */ /* 0x000fe20000010000 */
[----:B------:R-:W-:Y:S01]  /*12f0*/  FFMA.FTZ R18, R8, R21, R18 ;  /* 0x0000001508127223 */ /* 0x000fe20000010012 */
[----:B--2---:R-:W-:Y:S01]  /*1300*/  FADD.FTZ R19, R11, R19 ;  /* 0x000000130b137221 */ /* 0x004fe20000010000 */
[----:B------:R-:W-:-:S04]  /*1310*/  FMUL.FTZ R11, R34, R11 ;  /* 0x0000000b220b7220 */ /* 0x000fc80000410000 */
[----:B------:R-:W-:Y:S01]  /*1320*/  FADD.FTZ R10, R22, R11 ;  /* 0x0000000b160a7221 */ /* 0x000fe20000010000 */
[----:B------:R0:W-:Y:S03]  /*1330*/  STL [R1+0x4], R11 ;  /* 0x0000040b01007387 */ /* 0x0001e60000100800 */
[----:B------:R-:W-:Y:S01]  /*1340*/  FADD.FTZ R10, R10, R25 ;  /* 0x000000190a0a7221 */ /* 0x000fe20000010000 */
[----:B0-----:R-:W-:-:S04]  /*1350*/  FFMA.FTZ R11, R4, R11, R23 ;  /* 0x0000000b040b7223 */ /* 0x001fc80000010017 */
[----:B------:R-:W-:Y:S01]  /*1360*/  FFMA.FTZ R11, R5, R25, R11 ;  /* 0x00000019050b7223 */ /* 0x000fe2000001000b */
[----:B------:R-:W-:-:S03]  /*1370*/  FADD.FTZ R10, R10, R37 ;  /* 0x000000250a0a7221 */ /* 0x000fc60000010000 */
[----:B------:R-:W-:Y:S01]  /*1380*/  FFMA.FTZ R11, R6, R37, R11 ;  /* 0x00000025060b7223 */ /* 0x000fe2000001000b */
[----:B------:R-:W-:-:S03]  /*1390*/  FADD.FTZ R10, R10, R36 ;  /* 0x000000240a0a7221 */ /* 0x000fc60000010000 */
[----:B------:R-:W-:Y:S01]  /*13a0*/  FFMA.FTZ R11, R7, R36, R11 ;  /* 0x00000024070b7223 */ /* 0x000fe2000001000b */
[----:B------:R-:W-:-:S03]  /*13b0*/  FADD.FTZ R10, R10, R35 ;  /* 0x000000230a0a7221 */ /* 0x000fc60000010000 */
[----:B------:R-:W-:Y:S01]  /*13c0*/  FFMA.FTZ R11, R8, R35, R11 ;  /* 0x00000023080b7223 */ /* 0x000fe2000001000b */
[----:B------:R1:W-:Y:S01]  /*13d0*/  STL [R1], R25 ;  /* 0x0000001901007387 */ /* 0x0003e20000100800 */
[----:B------:R-:W-:-:S03]  /*13e0*/  FADD.FTZ R19, R19, R21 ;  /* 0x0000001513137221 */ /* 0x000fc60000010000 */
[----:B---3--:R1:W-:Y:S01]  /*13f0*/  STS.64 [R24], R10 ;  /* 0x0000000a18007388 */ /* 0x0083e20000000a00 */
[----:B------:R-:W-:Y:S06]  /*1400*/  BAR.SYNC.DEFER_BLOCKING 0x0 ;  /* 0x0000000000007b1d */ /* 0x000fec0000010000 */
[----:B----4-:R-:W-:Y:S05]  /*1410*/  BRA.U !UP0, `(.L_x_289) ;  /* 0x0000000108e87547 */ /* 0x010fea000b800000 */
[----:B------:R-:W1:Y:S01]  /*1420*/  S2R R33, SR_TID.X ;  /* 0x0000000000217919 */ /* 0x000e620000002100 */
[----:B------:R-:W0:Y:S01]  /*1430*/  S2UR UR10, SR_CgaCtaId ;  /* 0x00000000000a79c3 */ /* 0x000e220000008800 */
[----:B------:R-:W-:Y:S01]  /*1440*/  UMOV UR5, 0x400 ;  /* 0x0000040000057882 */ /* 0x000fe20000000000 */
[----:B------:R-:W2:Y:S01]  /*1450*/  S2R R22, SR_CTAID.Y ;  /* 0x0000000000167919 */ /* 0x000ea20000002600 */
[----:B0-----:R-:W-:Y:S01]  /*1460*/  ULEA UR5, UR10, UR5, 0x18 ;  /* 0x000000050a057291 */ /* 0x001fe2000f8ec0ff */
[----:B-1----:R-:W-:-:S05]  /*1470*/  SHF.L.U32 R10, R33, 0x1, RZ ;  /* 0x00000001210a7819 */ /* 0x002fca00000006ff */
[C---:B------:R-:W-:Y:S02]  /*1480*/  LEA R9, R33.reuse, UR5, 0x5 ;  /* 0x0000000521097c11 */ /* 0x040fe4000f8e28ff */
        /* <DEDUP_REMOVED lines=23> */
[----:B0-----:R-:W-:-:S04]  /*1600*/  LOP3.LUT R9, R9, 0xff, RZ, 0xc0, !PT ;  /* 0x000000ff09097812 */ /* 0x001fc800078ec0ff */
[----:B--2---:R-:W-:Y:S02]  /*1610*/  LEA R9, R22, R9, 0x8 ;  /* 0x0000000916097211 */ /* 0x004fe400078e40ff */
[----:B------:R-:W0:Y:S03]  /*1620*/  LDC.64 R22, c[0x0][0x3d0] ;  /* 0x0000f400ff167b82 */ /* 0x000e260000000a00 */
[----:B------:R-:W-:-:S05]  /*1630*/  IMAD R9, R9, 0x3c0, R33 ;  /* 0x000003c009097824 */ /* 0x000fca00078e0221 */
[----:B------:R-:W-:Y:S01]  /*1640*/  SHF.L.U32 R9, R9, 0x1, RZ ;  /* 0x0000000109097819 */ /* 0x000fe200000006ff */
[----:B-1----:R-:W-:Y:S01]  /*1650*/  FADD.FTZ R10, RZ, R10 ;  /* 0x0000000aff0a7221 */ /* 0x002fe20000010000 */
[----:B------:R-:W-:-:S03]  /*1660*/  FADD.FTZ R11, RZ, R11 ;  /* 0x0000000bff0b7221 */ /* 0x000fc60000010000 */
[----:B---3--:R-:W-:Y:S01]  /*1670*/  FADD.FTZ R20, R10, R20 ;  /* 0x000000140a147221 */ /* 0x008fe20000010000 */
[----:B------:R-:W-:Y:S01]  /*1680*/  FADD.FTZ R21, R11, R21 ;  /* 0x000000150b157221 */ /* 0x000fe20000010000 */
[----:B0-----:R-:W-:-:S05]  /*1690*/  IMAD.WIDE.U32 R10, R9, 0x4, R22 ;  /* 0x00000004090a7825 */ /* 0x001fca00078e0016 */
        /* <DEDUP_REMOVED lines=18> */
.L_x_289:
[----:B------:R-:W-:Y:S01]  /*17c0*/  ISETP.GT.U32.AND P0, PT, R33, 0x1f, PT ;  /* 0x0000001f2100780c */ /* 0x000fe20003f04070 */
[----:B------:R-:W-:Y:S01]  /*17d0*/  BSSY.RECONVERGENT B0, `(.L_x_290) ;  /* 0x0000030000007945 */ /* 0x000fe20003800200 */
[----:B01----:R-:W-:-:S11]  /*17e0*/  CS2R R10, SRZ ;  /* 0x00000000000a7805 */ /* 0x003fd6000001ff00 */
[----:B------:R-:W-:Y:S05]  /*17f0*/  @P0 BRA `(.L_x_291) ;  /* 0x0000000000b40947 */ /* 0x000fea0003800000 */
[----:B-----5:R-:W0:Y:S04]  /*1800*/  LDS.64 R10, [R2] ;  /* 0x00000000020a7984 */ /* 0x020e280000000a00 */
[----:B------:R-:W1:Y:S01]  /*1810*/  LDS.64 R20, [R2+0x18] ;  /* 0x0000180002147984 */ /* 0x000e620000000a00 */
[----:B0-----:R-:W-:Y:S01]  /*1820*/  FADD.FTZ R10, RZ, R10 ;  /* 0x0000000aff0a7221 */ /* 0x001fe20000010000 */
[----:B------:R-:W-:-:S03]  /*1830*/  FADD.FTZ R11, RZ, R11 ;  /* 0x0000000bff0b7221 */ /* 0x000fc60000010000 */
[----:B-1----:R-:W-:Y:S01]  /*1840*/  FADD.FTZ R20, R10, R20 ;  /* 0x000000140a147221 */ /* 0x002fe20000010000 */
[----:B------:R-:W-:Y:S02]  /*1850*/  FADD.FTZ R21, R11, R21 ;  /* 0x000000150b157221 */ /* 0x000fe40000010000 */
[----:B------:R-:W0:Y:S02]  /*1860*/  LDS.64 R10, [R2+0x30] ;  /* 0x00003000020a7984 */ /* 0x000e240000000a00 */
[----:B0-----:R-:W-:Y:S01]  /*1870*/  FADD.FTZ R20, R20, R10 ;  /* 0x0000000a14147221 */ /* 0x001fe20000010000 */
[----:B------:R-:W-:Y:S02]  /*1880*/  FADD.FTZ R21, R21, R11 ;  /* 0x0000000b15157221 */ /* 0x000fe40000010000 */
[----:B------:R-:W0:Y:S02]  /*1890*/  LDS.64 R10, [R2+0x48] ;  /* 0x00004800020a7984 */ /* 0x000e240000000a00 */
[----:B0-----:R-:W-:Y:S01]  /*18a0*/  FADD.FTZ R20, R20, R10 ;  /* 0x0000000a14147221 */ /* 0x001fe20000010000 */
[----:B------:R-:W-:-:S02]  /*18b0*/  FADD.FTZ R21, R21, R11 ;  /* 0x0000000b15157221 */ /* 0x000fc40000010000 */
[----:B------:R-:W0:Y:S02]  /*18c0*/  LDS.64 R10, [R2+0x60] ;  /* 0x00006000020a7984 */ /* 0x000e240000000a00 */
[----:B0-----:R-:W-:Y:S01]  /*18d0*/  FADD.FTZ R20, R20, R10 ;  /* 0x0000000a14147221 */ /* 0x001fe20000010000 */
        /* <DEDUP_REMOVED lines=30> */
[----:B------:R-:W-:-:S07]  /*1ac0*/  FADD.FTZ R11, R21, R11 ;  /* 0x0000000b150b7221 */ /* 0x000fce0000010000 */
.L_x_291:
[----:B------:R-:W-:Y:S05]  /*1ad0*/  BSYNC.RECONVERGENT B0 ;  /* 0x0000000000007941 */ /* 0x000fea0003800200 */
.L_x_290:
[----:B------:R-:W0:Y:S01]  /*1ae0*/  SHFL.BFLY PT, R20, R10, 0x1, 0x1f ;  /* 0x0c201f000a147f89 */ /* 0x000e2200000e0000 */
[----:B------:R-:W-:Y:S01]  /*1af0*/  LOP3.LUT P0, RZ, R33, 0x3e1, RZ, 0xc0, !PT ;  /* 0x000003e121ff7812 */ /* 0x000fe2000780c0ff */
[----:B------:R-:W-:Y:S02]  /*1b00*/  BSSY.RECONVERGENT B0, `(.L_x_292) ;  /* 0x0000011000007945 */ /* 0x000fe40003800200 */
[----:B------:R-:W1:Y:S01]  /*1b10*/  SHFL.BFLY PT, R9, R11, 0x1, 0x1f ;  /* 0x0c201f000b097f89 */ /* 0x000e6200000e0000 */
[----:B0-----:R-:W-:Y:S01]  /*1b20*/  FADD.FTZ R10, R20, R10 ;  /* 0x0000000a140a7221 */ /* 0x001fe20000010000 */
[----:B-1----:R-:W-:-:S08]  /*1b30*/  FADD.FTZ R11, R9, R11 ;  /* 0x0000000b090b7221 */ /* 0x002fd00000010000 */
[----:B------:R-:W-:Y:S05]  /*1b40*/  @P0 BRA `(.L_x_293) ;  /* 0x0000000000300947 */ /* 0x000fea0003800000 */
[----:B------:R-:W0:Y:S01]  /*1b50*/  S2R R20, SR_CTAID.Y ;  /* 0x0000000000147919 */ /* 0x000e220000002600 */
[----:B------:R-:W0:Y:S08]  /*1b60*/  LDC R9, c[0x0][0x374] ;  /* 0x0000dd00ff097b82 */ /* 0x000e300000000800 */
[----:B------:R-:W1:Y:S08]  /*1b70*/  S2UR UR5, SR_CTAID.X ;  /* 0x00000000000579c3 */ /* 0x000e700000002500 */
[----:B------:R-:W2:Y:S01]  /*1b80*/  LDC.64 R22, c[0x0][0x3d0] ;  /* 0x0000f400ff167b82 */ /* 0x000ea20000000a00 */
[----:B0-----:R-:W-:Y:S01]  /*1b90*/  IMAD R9, R9, UR4, R20 ;  /* 0x0000000409097c24 */ /* 0x001fe2000f8e0214 */
[----:B-1----:R-:W-:Y:S01]  /*1ba0*/  USHF.L.U32 UR5, UR5, 0x1, URZ ;  /* 0x0000000105057899 */ /* 0x002fe200080006ff */
[----:B------:R-:W0:Y:S03]  /*1bb0*/  S2R R20, SR_TID.X ;  /* 0x0000000000147919 */ /* 0x000e260000002100 */
[----:B------:R-:W-:-:S06]  /*1bc0*/  ULOP3.LUT UR5, UR5, 0x1fe, URZ, 0xc0, !UPT ;  /* 0x000001fe05057892 */ /* 0x000fcc000f8ec0ff */
[----:B0-----:R-:W-:-:S04]  /*1bd0*/  LEA R20, R20, UR5, 0x8 ;  /* 0x0000000514147c11 */ /* 0x001fc8000f8e40ff */
[----:B------:R-:W-:-:S05]  /*1be0*/  LEA R20, R9, R20, 0xd ;  /* 0x0000001409147211 */ /* 0x000fca00078e68ff */
[----:B--2---:R-:W-:-:S05]  /*1bf0*/  IMAD.WIDE.U32 R20, R20, 0x4, R22 ;  /* 0x0000000414147825 */ /* 0x004fca00078e0016 */
[----:B------:R0:W-:Y:S02]  /*1c00*/  STG.E.64 desc[UR12][R20.64], R10 ;  /* 0x0000000a14007986 */ /* 0x0001e4000c101b0c */
.L_x_293:
[----:B------:R-:W-:Y:S05]  /*1c10*/  BSYNC.RECONVERGENT B0 ;  /* 0x0000000000007941 */ /* 0x000fea0003800200 */
.L_x_292:
[----:B------:R-:W-:Y:S05]  /*1c20*/  BRA.U !UP0, `(.L_x_294) ;  /* 0x0000000108647547 */ /* 0x000fea000b800000 */
[----:B------:R-:W1:Y:S01]  /*1c30*/  S2R R9, SR_TID.X ;  /* 0x0000000000097919 */ /* 0x000e620000002100 */
[----:B------:R-:W-:Y:S01]  /*1c40*/  BAR.SYNC.DEFER_BLOCKING 0x0 ;  /* 0x0000000000007b1d */ /* 0x000fe20000010000 */
[----:B-1----:R-:W-:-:S13]  /*1c50*/  ISETP.NE.AND P0, PT, R9, RZ, PT ;  /* 0x000000ff0900720c */ /* 0x002fda0003f05270 */
        /* <DEDUP_REMOVED lines=13> */
.L_x_296:
[----:B0-----:R-:W2:Y:S04]  /*1d30*/  LD.E.STRONG.GPU R20, desc[UR12][R10.64+0x4] ;  /* 0x0000040c0a147980 */ /* 0x001ea8000c10f900 */
[----:B--2---:R-:W-:Y:S01]  /*1d40*/  CCTL.IVALL ;  /* 0x00000000ff00798f */ /* 0x004fe20002000000 */
[----:B------:R-:W-:Y:S05]  /*1d50*/  YIELD ;  /* 0x0000000000007946 */ /* 0x000fea0003800000 */
[----:B-----5:R-:W-:-:S04]  /*1d60*/  LOP3.LUT R20, R20, R9, RZ, 0x3c, !PT ;  /* 0x0000000914147212 */ /* 0x020fc800078e3cff */
[----:B------:R-:W-:-:S13]  /*1d70*/  ISETP.GT.AND P0, PT, R20, -0x1, PT ;  /* 0xffffffff1400780c */ /* 0x000fda0003f04270 */
[----:B------:R-:W-:Y:S05]  /*1d80*/  @P0 BRA `(.L_x_296) ;  /* 0xfffffffc00e80947 */ /* 0x000fea000383ffff */
.L_x_295:
[----:B------:R-:W-:Y:S05]  /*1d90*/  WARPSYNC.ALL ;  /* 0x0000000000007948 */ /* 0x000fea0003800000 */
[----:B------:R-:W-:Y:S06]  /*1da0*/  BAR.SYNC.DEFER_BLOCKING 0x0 ;  /* 0x0000000000007b1d */ /* 0x000fec0000010000 */
[----:B------:R-:W-:Y:S05]  /*1db0*/  BRA `(.L_x_297) ;  /* 0x00000000005c7947 */ /* 0x000fea0003800000 */
.L_x_294:
        /* <DEDUP_REMOVED lines=15> */
.L_x_299:
[----:B------:R-:W2:Y:S04]  /*1eb0*/  LD.E.STRONG.GPU R20, desc[UR12][R10.64] ;  /* 0x0000000c0a147980 */ /* 0x000ea8000c10f900 */
[----:B--2---:R-:W-:Y:S01]  /*1ec0*/  CCTL.IVALL ;  /* 0x00000000ff00798f */ /* 0x004fe20002000000 */
[----:B------:R-:W-:Y:S05]  /*1ed0*/  YIELD ;  /* 0x0000000000007946 */ /* 0x000fea0003800000 */
[----:B-----5:R-:W-:-:S04]  /*1ee0*/  LOP3.LUT R20, R20, R9, RZ, 0x3c, !PT ;  /* 0x0000000914147212 */ /* 0x020fc800078e3cff */
[----:B------:R-:W-:-:S13]  /*1ef0*/  ISETP.GT.AND P0, PT, R20, -0x1, PT ;  /* 0xffffffff1400780c */ /* 0x000fda0003f04270 */
[----:B------:R-:W-:Y:S05]  /*1f00*/  @P0 BRA `(.L_x_299) ;  /* 0xfffffffc00e80947 */ /* 0x000fea000383ffff */
.L_x_298:
[----:B------:R-:W-:Y:S05]  /*1f10*/  WARPSYNC.ALL ;  /* 0x0000000000007948 */ /* 0x000fea0003800000 */
[----:B------:R-:W-:Y:S06]  /*1f20*/  BAR.SYNC.DEFER_BLOCKING 0x0 ;  /* 0x0000000000007b1d */ /* 0x000fec0000010000 */
.L_x_297:
        /* <DEDUP_REMOVED lines=8> */
[----:B-----5:R1:W-:Y:S03]  /*1fb0*/  STL.64 [R1+0x40], R2 ;  /* 0x0000400201007387 */ /* 0x0203e60000100a00 */
[----:B------:R-:W-:-:S03]  /*1fc0*/  LOP3.LUT R10, R10, 0xf00, RZ, 0xc0, !PT ;  /* 0x00000f000a0a7812 */ /* 0x000fc600078ec0ff */
        /* <DEDUP_REMOVED lines=23> */
[----:B------:R-:W-:Y:S01]  /*2140*/  IADD3 R22, PT, PT, R9, 0x60, RZ ;  /* 0x0000006009167810 */ /* 0x000fe20007ffe0ff */
[----:B------:R-:W-:Y:S02]  /*2150*/  FADD.FTZ R28, R23, R11 ;  /* 0x0000000b171c7221 */ /* 0x000fe40000010000 */
[----:B----4-:R-:W-:Y:S02]  /*2160*/  FADD.FTZ R20, R20, R10 ;  /* 0x0000000a14147221 */ /* 0x010fe40000010000 */
[----:B------:R-:W-:Y:S01]  /*2170*/  IMAD.WIDE.U32 R22, R22, 0x4, R2 ;  /* 0x0000000416167825 */ /* 0x000fe200078e0002 */
[----:B------:R-:W-:-:S05]  /*2180*/  IADD3 R10, PT, PT, R9, 0xc0, RZ ;  /* 0x000000c0090a7810 */ /* 0x000fca0007ffe0ff */
[----:B------:R-:W2:Y:S01]  /*2190*/  LDG.E.64 R22, desc[UR12][R22.64] ;  /* 0x0000000c16167981 */ /* 0x000ea2000c1e1b00 */
[----:B------:R-:W-:-:S06]  /*21a0*/  IMAD.WIDE.U32 R10, R10, 0x4, R2 ;  /* 0x000000040a0a7825 */ /* 0x000fcc00078e0002 */
[----:B------:R-:W3:Y:S01]  /*21b0*/  LDG.E.64 R10, desc[UR12][R10.64] ;  /* 0x0000000c0a0a7981 */ /* 0x000ee2000c1e1b00 */
[----:B------:R-:W-:Y:S01]  /*21c0*/  FADD.FTZ R21, R21, R28 ;  /* 0x0000001c15157221 */ /* 0x000fe20000010000 */
[----:B--2---:R-:W-:Y:S01]  /*21d0*/  FADD.FTZ R20, R22, R20 ;  /* 0x0000001416147221 */ /* 0x004fe20000010000 */
[----:B------:R-:W-:-:S03]  /*21e0*/  IADD3 R22, PT, PT, R9, 0xe0, RZ ;  /* 0x000000e009167810 */ /* 0x000fc60007ffe0ff */
[----:B------:R-:W-:Y:S01]  /*21f0*/  FADD.FTZ R20, R24, R20 ;  /* 0x0000001418147221 */ /* 0x000fe20000010000 */
[----:B------:R-:W-:Y:S01]  /*2200*/  FADD.FTZ R21, R23, R21 ;  /* 0x0000001517157221 */ /* 0x000fe20000010000 */
[----:B------:R-:W-:Y:S02]  /*2210*/  IADD3 R24, PT, PT, R9, 0x100, RZ ;  /* 0x0000010009187810 */ /* 0x000fe40007ffe0ff */
[----:B------:R-:W-:Y:S01]  /*2220*/  FADD.FTZ R26, R26, R20 ;  /* 0x000000141a1a7221 */ /* 0x000fe20000010000 */
[----:B------:R-:W-:-:S04]  /*2230*/  IMAD.WIDE.U32 R22, R22, 0x4, R2 ;  /* 0x0000000416167825 */ /* 0x000fc800078e0002 */
[----:B------:R-:W-:Y:S01]  /*2240*/  FADD.FTZ R21, R25, R21 ;  /* 0x0000001519157221 */ /* 0x000fe20000010000 */
[----:B---3--:R-:W-:Y:S01]  /*2250*/  FADD.FTZ R10, R10, R26 ;  /* 0x0000001a0a0a7221 */ /* 0x008fe20000010000 */
[----:B------:R-:W-:Y:S01]  /*2260*/  IADD3 R26, PT, PT, R9, 0x120, RZ ;  /* 0x00000120091a7810 */ /* 0x000fe20007ffe0ff */
[----:B------:R-:W-:Y:S01]  /*2270*/  IMAD.WIDE.U32 R24, R24, 0x4, R2 ;  /* 0x0000000418187825 */ /* 0x000fe200078e0002 */
[----:B------:R-:W2:Y:S03]  /*2280*/  LDG.E.64 R22, desc[UR12][R22.64] ;  /* 0x0000000c16167981 */ /* 0x000ea6000c1e1b00 */
[----:B------:R-:W-:Y:S01]  /*2290*/  FADD.FTZ R28, R27, R21 ;  /* 0x000000151b1c7221 */ /* 0x000fe20000010000 */
[--C-:B------:R-:W-:Y:S01]  /*22a0*/  IMAD.WIDE.U32 R26, R26, 0x4, R2.reuse ;  /* 0x000000041a1a7825 */ /* 0x100fe200078e0002 */
[----:B------:R-:W-:Y:S01]  /*22b0*/  IADD3 R20, PT, PT, R9, 0x140, RZ ;  /* 0x0000014009147810 */ /* 0x000fe20007ffe0ff */
[----:B------:R-:W3:Y:S04]  /*22c0*/  LDG.E.64 R24, desc[UR12][R24.64] ;  /* 0x0000000c18187981 */ /* 0x000ee8000c1e1b00 */
[----:B------:R-:W4:Y:S01]  /*22d0*/  LDG.E.64 R26, desc[UR12][R26.64] ;  /* 0x0000000c1a1a7981 */ /* 0x000f22000c1e1b00 */
[----:B------:R-:W-:-:S06]  /*22e0*/  IMAD.WIDE.U32 R20, R20, 0x4, R2 ;  /* 0x0000000414147825 */ /* 0x000fcc00078e0002 */
[----:B------:R-:W4:Y:S01]  /*22f0*/  LDG.E.64 R20, desc[UR12][R20.64] ;  /* 0x0000000c14147981 */ /* 0x000f22000c1e1b00 */
[----:B------:R-:W-:Y:S01]  /*2300*/  FADD.FTZ R11, R11, R28 ;  /* 0x0000001c0b0b7221 */ /* 0x000fe20000010000 */
[----:B------:R-:W-:-:S05]  /*2310*/  IADD3 R28, PT, PT, R9, 0x1e0, RZ ;  /* 0x000001e0091c7810 */ /* 0x000fca0007ffe0ff */
[----:B------:R-:W-:-:S06]  /*2320*/  IMAD.WIDE.U32 R28, R28, 0x4, R2 ;  /* 0x000000041c1c7825 */ /* 0x000fcc00078e0002 */
[----:B------:R-:W4:Y:S01]  /*2330*/  LDG.E.64 R28, desc[UR12][R28.64] ;  /* 0x0000000c1c1c7981 */ /* 0x000f22000c1e1b00 */
[----:B--2---:R-:W-:Y:S01]  /*2340*/  FADD.FTZ R10, R22, R10 ;  /* 0x0000000a160a7221 */ /* 0x004fe20000010000 */
[----:B------:R-:W-:Y:S01]  /*2350*/  FADD.FTZ R11, R23, R11 ;  /* 0x0000000b170b7221 */ /* 0x000fe20000010000 */
[----:B------:R-:W-:Y:S02]  /*2360*/  IADD3 R22, PT, PT, R9, 0x160, RZ ;  /* 0x0000016009167810 */ /* 0x000fe40007ffe0ff */
[----:B---3--:R-:W-:Y:S01]  /*2370*/  FADD.FTZ R10, R24, R10 ;  /* 0x0000000a180a7221 */ /* 0x008fe20000010000 */
[----:B------:R-:W-:Y:S02]  /*2380*/  FADD.FTZ R11, R25, R11 ;  /* 0x0000000b190b7221 */ /* 0x000fe40000010000 */
[----:B------:R-:W-:-:S04]  /*2390*/  IMAD.WIDE.U32 R22, R22, 0x4, R2 ;  /* 0x0000000416167825 */ /* 0x000fc800078e0002 */
[----:B----4-:R-:W-:Y:S01]  /*23a0*/  FADD.FTZ R26, R26, R10 ;  /* 0x0000000a1a1a7221 */ /* 0x010fe20000010000 */
[----:B------:R-:W-:Y:S01]  /*23b0*/  IADD3 R10, PT, PT, R9, 0x180, RZ ;  /* 0x00000180090a7810 */ /* 0x000fe20007ffe0ff */
[----:B------:R-:W-:Y:S01]  /*23c0*/  FADD.FTZ R33, R27, R11 ;  /* 0x0000000b1b217221 */ /* 0x000fe20000010000 */
[----:B------:R-:W-:Y:S01]  /*23d0*/  IADD3 R24, PT, PT, R9, 0x1a0, RZ ;  /* 0x000001a009187810 */ /* 0x000fe20007ffe0ff */
[----:B------:R-:W2:Y:S02]  /*23e0*/  LDG.E.64 R22, desc[UR12][R22.64] ;  /* 0x0000000c16167981 */ /* 0x000ea4000c1e1b00 */
[----:B------:R-:W-:-:S04]  /*23f0*/  IMAD.WIDE.U32 R10, R10, 0x4, R2 ;  /* 0x000000040a0a7825 */ /* 0x000fc800078e0002 */
[----:B------:R-:W-:Y:S01]  /*2400*/  FADD.FTZ R20, R20, R26 ;  /* 0x0000001a14147221 */ /* 0x000fe20000010000 */
[----:B------:R-:W-:Y:S01]  /*2410*/  IADD3 R26, PT, PT, R9, 0x1c0, RZ ;  /* 0x000001c0091a7810 */ /* 0x000fe20007ffe0ff */
[--C-:B------:R-:W-:Y:S01]  /*2420*/  IMAD.WIDE.U32 R24, R24, 0x4, R2.reuse ;  /* 0x0000000418187825 */ /* 0x100fe200078e0002 */
[----:B------:R-:W3:Y:S03]  /*2430*/  LDG.E.64 R10, desc[UR12][R10.64] ;  /* 0x0000000c0a0a7981 */ /* 0x000ee6000c1e1b00 */
[----:B------:R-:W-:Y:S02]  /*2440*/  IMAD.WIDE.U32 R26, R26, 0x4, R2 ;  /* 0x000000041a1a7825 */ /* 0x000fe400078e0002 */
[----:B------:R-:W4:Y:S04]  /*2450*/  LDG.E.64 R24, desc[UR12][R24.64] ;  /* 0x0000000c18187981 */ /* 0x000f28000c1e1b00 */
[----:B------:R-:W4:Y:S04]  /*2460*/  LDG.E.64 R26, desc[UR12][R26.64] ;  /* 0x0000000c1a1a7981 */ /* 0x000f28000c1e1b00 */
[----:B------:R0:W5:Y:S01]  /*2470*/  LDL.LU.64 R2, [R1+0x40] ;  /* 0x0000400001027983 */ /* 0x0001620000300a00 */
[----:B------:R-:W-:Y:S01]  /*2480*/  FADD.FTZ R21, R21, R33 ;  /* 0x0000002115157221 */ /* 0x000fe20000010000 */
[----:B--2---:R-:W-:-:S03]  /*2490*/  FADD.FTZ R20, R22, R20 ;  /* 0x0000001416147221 */ /* 0x004fc60000010000 */
[----:B------:R-:W-:Y:S01]  /*24a0*/  FADD.FTZ R21, R23, R21 ;  /* 0x0000001517157221 */ /* 0x000fe20000010000 */
[----:B---3--:R-:W-:-:S03]  /*24b0*/  FADD.FTZ R10, R10, R20 ;  /* 0x000000140a0a7221 */ /* 0x008fc60000010000 */
[----:B------:R-:W-:Y:S01]  /*24c0*/  FADD.FTZ R11, R11, R21 ;  /* 0x000000150b0b7221 */ /* 0x000fe20000010000 */
[----:B----4-:R-:W-:-:S03]  /*24d0*/  FADD.FTZ R10, R24, R10 ;  /* 0x0000000a180a7221 */ /* 0x010fc60000010000 */
[----:B------:R-:W-:Y:S01]  /*24e0*/  FADD.FTZ R11, R25, R11 ;  /* 0x0000000b190b7221 */ /* 0x000fe20000010000 */
[----:B------:R-:W-:-:S03]  /*24f0*/  FADD.FTZ R10, R26, R10 ;  /* 0x0000000a1a0a7221 */ /* 0x000fc60000010000 */
[----:B------:R-:W-:Y:S01]  /*2500*/  FADD.FTZ R11, R27, R11 ;  /* 0x0000000b1b0b7221 */ /* 0x000fe20000010000 */
[----:B------:R-:W-:-:S03]  /*2510*/  FADD.FTZ R10, R28, R10 ;  /* 0x0000000a1c0a7221 */ /* 0x000fc60000010000 */
[----:B0-----:R-:W-:-:S07]  /*2520*/  FADD.FTZ R11, R29, R11 ;  /* 0x0000000b1d0b7221 */ /* 0x001fce0000010000 */
.L_x_301:
[----:B------:R-:W-:Y:S05]  /*2530*/  BSYNC.RECONVERGENT B0 ;  /* 0x0000000000007941 */ /* 0x000fea0003800200 */
.L_x_300:
[----:B------:R-:W0:Y:S04]  /*2540*/  SHFL.BFLY PT, R9, R10, 0x8, 0x1f ;  /* 0x0d001f000a097f89 */ /* 0x000e2800000e0000 */
[----:B------:R-:W2:Y:S01]  /*2550*/  LDL R26, [R1+0x38] ;  /* 0x00003800011a7983 */ /* 0x000ea20000100800 */
[----:B------:R-:W1:Y:S01]  /*2560*/  S2R R22, SR_TID.X ;  /* 0x0000000000167919 */ /* 0x000e620000002100 */
[----:B------:R-:W3:Y:S01]  /*2570*/  S2UR UR10, SR_CgaCtaId ;  /* 0x00000000000a79c3 */ /* 0x000ee20000008800 */
[----:B------:R-:W-:Y:S01]  /*2580*/  UMOV UR5, 0x400 ;  /* 0x0000040000057882 */ /* 0x000fe20000000000 */
[----:B------:R-:W4:Y:S01]  /*2590*/  LDCU.64 UR16, c[0x0][0x380] ;  /* 0x00007000ff1077ac */ /* 0x000f220008000a00 */
[----:B------:R-:W4:Y:S04]  /*25a0*/  LDL.LU R25, [R1+0xc] ;  /* 0x00000c0001197983 */ /* 0x000f280000300800 */
[----:B------:R-:W4:Y:S04]  /*25b0*/  LDL.LU R20, [R1+0x8] ;  /* 0x0000080001147983 */ /* 0x000f280000300800 */
[----:B------:R-:W4:Y:S01]  /*25c0*/  LDL.LU R24, [R1+0x4] ;  /* 0x0000040001187983 */ /* 0x000f220000300800 */
[----:B0-----:R-:W-:-:S03]  /*25d0*/  FADD.FTZ R9, R9, R10 ;  /* 0x0000000a09097221 */ /* 0x001fc60000010000 */
[----:B------:R-:W4:Y:S04]  /*25e0*/  LDL.LU R21, [R1] ;  /* 0x0000000001157983 */ /* 0x000f280000300800 */
[----:B------:R-:W0:Y:S01]  /*25f0*/  SHFL.BFLY PT, R10, R11, 0x8, 0x1f ;  /* 0x0d001f000b0a7f89 */ /* 0x000e2200000e0000 */
[----:B------:R-:W-:-:S03]  /*2600*/  UIADD3 UR5, UPT, UPT, UR5, 0x5280, URZ ;  /* 0x0000528005057890 */ /* 0x000fc6000fffe0ff */
[----:B------:R-:W4:Y:S01]  /*2610*/  LDL.LU R23, [R1+0x1c] ;  /* 0x00001c0001177983 */ /* 0x000f220000300800 */
[----:B---3--:R-:W-:Y:S01]  /*2620*/  ULEA UR5, UR10, UR5, 0x18 ;  /* 0x000000050a057291 */ /* 0x008fe2000f8ec0ff */
[----:B-1----:R-:W-:Y:S01]  /*2630*/  LOP3.LUT P0, RZ, R22, 0x30f, RZ, 0xc0, !PT ;  /* 0x0000030f16ff7812 */ /* 0x002fe2000780c0ff */
[----:B0-----:R-:W-:Y:S02]  /*2640*/  FADD.FTZ R10, R10, R11 ;  /* 0x0000000b0a0a7221 */ /* 0x001fe40000010000 */
[----:B------:R-:W0:Y:S02]  /*2650*/  SHFL.BFLY PT, R11, R9, 0x4, 0x1f ;  /* 0x0c801f00090b7f89 */ /* 0x000e2400000e0000 */
[----:B0-----:R-:W-:Y:S02]  /*2660*/  FADD.FTZ R11, R9, R11 ;  /* 0x0000000b090b7221 */ /* 0x001fe40000010000 */
[----:B------:R-:W0:Y:S02]  /*2670*/  SHFL.BFLY PT, R9, R10, 0x4, 0x1f ;  /* 0x0c801f000a097f89 */ /* 0x000e2400000e0000 */
[----:B0-----:R-:W-:-:S02]  /*2680*/  FADD.FTZ R9, R10, R9 ;  /* 0x000000090a097221 */ /* 0x001fc40000010000 */
[----:B------:R-:W0:Y:S02]  /*2690*/  SHFL.BFLY PT, R10, R11, 0x2, 0x1f ;  /* 0x0c401f000b0a7f89 */ /* 0x000e2400000e0000 */
[----:B0-----:R-:W-:Y:S02]  /*26a0*/  FADD.FTZ R10, R11, R10 ;  /* 0x0000000a0b0a7221 */ /* 0x001fe40000010000 */
[----:B------:R-:W0:Y:S02]  /*26b0*/  SHFL.BFLY PT, R11, R9, 0x2, 0x1f ;  /* 0x0c401f00090b7f89 */ /* 0x000e2400000e0000 */
[----:B0-----:R-:W-:Y:S02]  /*26c0*/  FADD.FTZ R11, R9, R11 ;  /* 0x0000000b090b7221 */ /* 0x001fe40000010000 */
[----:B------:R-:W0:Y:S02]  /*26d0*/  SHFL.BFLY PT, R9, R10, 0x1, 0x1f ;  /* 0x0c201f000a097f89 */ /* 0x000e2400000e0000 */
[----:B0-----:R-:W-:-:S02]  /*26e0*/  FADD.FTZ R10, R10, R9 ;  /* 0x000000090a0a7221 */ /* 0x001fc40000010000 */
[----:B------:R-:W0:Y:S02]  /*26f0*/  SHFL.BFLY PT, R9, R11, 0x1, 0x1f ;  /* 0x0c201f000b097f89 */ /* 0x000e2400000e0000 */
[----:B------:R-:W-:Y:S01]  /*2700*/  @!P0 FMUL.FTZ R10, R10, 1.6276042515528388321e-05 ;  /* 0x378888890a0a8820 */ /* 0x000fe20000410000 */
[----:B0-----:R-:W-:Y:S01]  /*2710*/  FADD.FTZ R11, R11, R9 ;  /* 0x000000090b0b7221 */ /* 0x001fe20000010000 */
[----:B------:R-:W-:Y:S02]  /*2720*/  @!P0 LEA.HI R9, R22, UR5, RZ, 0x1f ;  /* 0x0000000516098c11 */ /* 0x000fe4000f8ff8ff */
[----:B------:R-:W3:Y:S01]  /*2730*/  LDL.LU R22, [R1+0x20] ;  /* 0x0000200001167983 */ /* 0x000ee20000300800 */
[----:B------:R-:W-:-:S05]  /*2740*/  @!P0 FMUL.FTZ R11, R11, 1.6276042515528388321e-05 ;  /* 0x378888890b0b8820 */ /* 0x000fca0000410000 */
[----:B------:R2:W-:Y:S02]  /*2750*/  @!P0 STS.64 [R9], R10 ;  /* 0x0000000a09008388 */ /* 0x0005e40000000a00 */
[----:B--2---:R-:W-:-:S04]  /*2760*/  LOP3.LUT R9, R26, 0xffff, RZ, 0xc0, !PT ;  /* 0x0000ffff1a097812 */ /* 0x004fc800078ec0ff */
[----:B------:R-:W-:Y:S01]  /*2770*/  LEA R10, R9, UR5, 0x3 ;  /* 0x00000005090a7c11 */ /* 0x000fe2000f8e18ff */
[----:B------:R-:W-:Y:S06]  /*2780*/  BAR.SYNC.DEFER_BLOCKING 0x0 ;  /* 0x0000000000007b1d */ /* 0x000fec0000010000 */
[----:B------:R-:W0:Y:S02]  /*2790*/  LDS.64 R10, [R10] ;  /* 0x000000000a0a7984 */ /* 0x000e240000000a00 */
[--C-:B0-----:R-:W-:Y:S01]  /*27a0*/  FADD.FTZ R32, R32, -R10.reuse ;  /* 0x8000000a20207221 */ /* 0x101fe20000010000 */
[--C-:B----4-:R-:W-:Y:S01]  /*27b0*/  FADD.FTZ R20, R20, -R10.reuse ;  /* 0x8000000a14147221 */ /* 0x110fe20000010000 */
[--C-:B------:R-:W-:Y:S01]  /*27c0*/  FADD.FTZ R21, R21, -R10.reuse ;  /* 0x8000000a15157221 */ /* 0x100fe20000010000 */
[----:B------:R-:W-:Y:S01]  /*27d0*/  FADD.FTZ R37, R37, -R10 ;  /* 0x8000000a25257221 */ /* 0x000fe20000010000 */
[-C--:B------:R-:W-:Y:S01]  /*27e0*/  FFMA.FTZ R32, R0, -R11.reuse, R32 ;  /* 0x8000000b00207223 */ /* 0x080fe20000010020 */
[-C--:B------:R-:W-:Y:S01]  /*27f0*/  FFMA.FTZ R30, R30, -R11.reuse, R20 ;  /* 0x8000000b1e1e7223 */ /* 0x080fe20000010014 */
[--C-:B------:R-:W-:Y:S01]  /*2800*/  FADD.FTZ R0, R25, -R10.reuse ;  /* 0x8000000a19007221 */ /* 0x100fe20000010000 */
[--C-:B------:R-:W-:Y:S01]  /*2810*/  FADD.FTZ R20, R24, -R10.reuse ;  /* 0x8000000a18147221 */ /* 0x100fe20000010000 */
[--C-:B------:R-:W-:Y:S01]  /*2820*/  FADD.FTZ R36, R36, -R10.reuse ;  /* 0x8000000a24247221 */ /* 0x100fe20000010000 */
[----:B------:R-:W-:Y:S01]  /*2830*/  FADD.FTZ R10, R35, -R10 ;  /* 0x8000000a230a7221 */ /* 0x000fe20000010000 */
[-C--:B------:R-:W-:Y:S01]  /*2840*/  FFMA.FTZ R0, R31, -R11.reuse, R0 ;  /* 0x8000000b1f007223 */ /* 0x080fe20000010000 */
[-C--:B------:R-:W-:Y:S01]  /*2850*/  FFMA.FTZ R20, R4, -R11.reuse, R20 ;  /* 0x8000000b04147223 */ /* 0x080fe20000010014 */
[-C--:B------:R-:W-:Y:S01]  /*2860*/  FFMA.FTZ R21, R5, -R11.reuse, R21 ;  /* 0x8000000b05157223 */ /* 0x080fe20000010015 */
[-C--:B------:R-:W-:Y:S01]  /*2870*/  FFMA.FTZ R37, R6, -R11.reuse, R37 ;  /* 0x8000000b06257223 */ /* 0x080fe20000010025 */
[-C--:B------:R-:W-:Y:S01]  /*2880*/  FFMA.FTZ R36, R7, -R11.reuse, R36 ;  /* 0x8000000b07247223 */ /* 0x080fe20000010024 */
[----:B------:R-:W-:Y:S01]  /*2890*/  FFMA.FTZ R10, R8, -R11, R10 ;  /* 0x8000000b080a7223 */ /* 0x000fe2000001000a */
[C---:B-----5:R-:W-:Y:S01]  /*28a0*/  FMUL.FTZ R6, R3.reuse, R32 ;  /* 0x0000002003067220 */ /* 0x060fe20000410000 */
[C---:B------:R-:W-:Y:S01]  /*28b0*/  FMUL.FTZ R0, R3.reuse, R0 ;  /* 0x0000000003007220 */ /* 0x040fe20000410000 */
[C---:B------:R-:W-:Y:S01]  /*28c0*/  FMUL.FTZ R7, R3.reuse, R30 ;  /* 0x0000001e03077220 */ /* 0x040fe20000410000 */
[C---:B------:R-:W-:Y:S01]  /*28d0*/  FMUL.FTZ R20, R3.reuse, R20 ;  /* 0x0000001403147220 */ /* 0x040fe20000410000 */
        /* <DEDUP_REMOVED lines=9> */
[----:B------:R-:W-:Y:S01]  /*2970*/  ULOP3.LUT UR4, UR4, 0x1, URZ, 0x3c, !UPT ;  /* 0x0000000104047892 */ /* 0x000fe2000f8e3cff */
[----:B------:R-:W-:Y:S01]  /*2980*/  UMOV UR5, UR9 ;  /* 0x0000000900057c82 */ /* 0x000fe20008000000 */
[----:B---3--:R-:W-:-:S05]  /*2990*/  IADD3.X R5, PT, PT, R22, UR17, RZ, P0, !PT ;  /* 0x0000001116057c10 */ /* 0x008fca00087fe4ff */
[----:B------:R1:W-:Y:S04]  /*29a0*/  STG.E.64 desc[UR12][R4.64], R6 ;  /* 0x0000000604007986 */ /* 0x0003e8000c101b0c */
[----:B------:R1:W-:Y:S01]  /*29b0*/  STG.E.64 desc[UR12][R4.64+0xf00], R10 ;  /* 0x000f000a04007986 */ /* 0x0003e2000c101b0c */
[----:B------:R-:W-:Y:S05]  /*29c0*/  BRA.U !UP0, `(.L_x_302) ;  /* 0xffffffdd08287547 */ /* 0x000fea000b83ffff */
.L_x_288:
        /* <DEDUP_REMOVED lines=15> */
[----:B------:R-:W-:Y:S01]  /*2ac0*/  MOV R9, UR5 ;  /* 0x0000000500097c02 */ /* 0x000fe20008000f00 */
        /* <DEDUP_REMOVED lines=26> */
.L_x_315:
        /* <DEDUP_REMOVED lines=21> */
[----:B------:R-:W-:-:S04]  /*2dc0*/  IADD3 R18, P0, PT, R18, 0x80800, RZ ;  /* 0x0008080012127810 */ /* 0x000fc80007f1e0ff */
[----:B------:R-:W-:-:S09]  /*2dd0*/  IADD3.X R19, PT, PT, RZ, R14, RZ, P0, !PT ;  /* 0x0000000eff137210 */ /* 0x000fd200007fe4ff */
.L_x_306:
        /* <DEDUP_REMOVED lines=34> */
.L_x_305:
        /* <DEDUP_REMOVED lines=24> */
.L_x_308:
[----:B------:R-:W-:Y:S05]  /*3180*/  BSYNC.RECONVERGENT B1 ;  /* 0x0000000000017941 */ /* 0x000fea0003800200 */
.L_x_307:
        /* <DEDUP_REMOVED lines=28> */
.L_x_304:
[----:B------:R-:W-:Y:S05]  /*3350*/  BSYNC.RECONVERGENT B0 ;  /* 0x0000000000007941 */ /* 0x000fea0003800200 */
.L_x_303:
[----:B------:R0:W-:Y:S01]  /*3360*/  STS [R5], R30 ;  /* 0x0000001e05007388 */ /* 0x0001e20000000800 */
[----:B------:R-:W1:Y:S01]  /*3370*/  LDC.64 R12, c[0x0][0x388] ;  /* 0x0000e200ff0c7b82 */ /* 0x000e620000000a00 */
[----:B------:R-:W-:Y:S02]  /*3380*/  ISETP.NE.AND P0, PT, R7, 0xf, PT ;  /* 0x0000000f0700780c */ /* 0x000fe40003f05270 */
[----:B------:R0:W-:Y:S01]  /*3390*/  STS [R5+0x780], R31 ;  /* 0x0007801f05007388 */ /* 0x0001e20000000800 */
[----:B------:R-:W-:-:S04]  /*33a0*/  MOV R11, R34 ;  /* 0x00000022000b7202 */ /* 0x000fc80000000f00 */
[----:B------:R-:W2:Y:S08]  /*33b0*/  LDC.64 R14, c[0x0][0x390] ;  /* 0x0000e400ff0e7b82 */ /* 0x000eb00000000a00 */
[----:B0-----:R-:W-:Y:S06]  /*33c0*/  BAR.SYNC.DEFER_BLOCKING 0x0 ;  /* 0x0000000000007b1d */ /* 0x001fec0000010000 */
.L_x_314:
        /* <DEDUP_REMOVED lines=14> */
.L_x_310:
[----:B------:R-:W-:Y:S05]  /*34b0*/  BSYNC.RECONVERGENT B0 ;  /* 0x0000000000007941 */ /* 0x000fea0003800200 */
.L_x_309:
[----:B------:R-:W-:-:S03]  /*34c0*/  UMOV UR4, 0xffff ;  /* 0x0000ffff00047882 */ /* 0x000fc60000000000 */
        /* <DEDUP_REMOVED lines=24> */
.L_x_325:
        /* <DEDUP_REMOVED lines=11> */
.L_x_313:
[----:B------:R-:W-:Y:S05]  /*3700*/  BSYNC.RECONVERGENT B0 ;  /* 0x0000000000007941 */ /* 0x000fea0003800200 */
.L_x_312:
        /* <DEDUP_REMOVED lines=9> */
.L_x_311:
        /* <DEDUP_REMOVED lines=8> */
.L_x_317:
[----:B------:R-:W-:Y:S05]  /*3820*/  BSYNC B0 ;  /* 0x0000000000007941 */ /* 0x000fea0003800000 */
.L_x_316:
        /* <DEDUP_REMOVED lines=8> */
.L_x_318:
[----:B------:R-:W-:Y:S01]  /*38b0*/  FADD.FTZ R19, R19, R16 ;  /* 0x0000001013137221 */ /* 0x000fe20000010000 */
[----:B------:R-:W-:-:S04]  /*38c0*/  HFMA2 R26, -RZ, RZ, 0, 2.384185791015625e-07 ;  /* 0x00000004ff1a7431 */ /* 0x000fc800000001ff */
[----:B------:R-:W-:Y:S02]  /*38d0*/  MOV R27, R19 ;  /* 0x00000013001b7202 */ /* 0x000fe40000000f00 */
[----:B------:R-:W-:-:S07]  /*38e0*/  MOV R18, R25 ;  /* 0x0000001900127202 */ /* 0x000fce0000000f00 */
[----:B------:R-:W-:Y:S05]  /*38f0*/  WARPSYNC.COLLECTIVE R24, `(.L_x_319) ;  /* 0x0000000018087348 */ /* 0x000fea0003c00000 */
[----:B------:R0:W1:Y:S02]  /*3900*/  SHFL.BFLY P2, R25, R27, R26, R29 ;  /* 0x0c00001a1b197389 */ /* 0x000064000004001d */
[----:B01----:R-:W-:Y:S05]  /*3910*/  ENDCOLLECTIVE ;  /* 0x000000000000791b */ /* 0x003fea0003800000 */
.L_x_319:
[----:B------:R-:W-:-:S05]  /*3920*/  FADD.FTZ R18, R18, R17 ;  /* 0x0000001112127221 */ /* 0x000fca0000010000 */
[----:B------:R-:W-:Y:S02]  /*3930*/  MOV R27, R18 ;  /* 0x00000012001b7202 */ /* 0x000fe40000000f00 */
[----:B------:R-:W-:-:S07]  /*3940*/  MOV R20, R25 ;  /* 0x0000001900147202 */ /* 0x000fce0000000f00 */
[----:B------:R-:W-:Y:S05]  /*3950*/  WARPSYNC.COLLECTIVE R24, `(.L_x_320) ;  /* 0x0000000018087348 */ /* 0x000fea0003c00000 */
[----:B------:R0:W1:Y:S02]  /*3960*/  SHFL.BFLY P2, R25, R27, R26, R29 ;  /* 0x0c00001a1b197389 */ /* 0x000064000004001d */
[----:B01----:R-:W-:Y:S05]  /*3970*/  ENDCOLLECTIVE ;  /* 0x000000000000791b */ /* 0x003fea0003800000 */
.L_x_320:
[----:B------:R-:W-:Y:S01]  /*3980*/  FADD.FTZ R20, R19, R20 ;  /* 0x0000001413147221 */ /* 0x000fe20000010000 */
[----:B------:R-:W-:-:S04]  /*3990*/  HFMA2 R26, -RZ, RZ, 0, 1.1920928955078125e-07 ;  /* 0x00000002ff1a7431 */ /* 0x000fc800000001ff */
[----:B------:R-:W-:Y:S02]  /*39a0*/  MOV R27, R20 ;  /* 0x00000014001b7202 */ /* 0x000fe40000000f00 */
[----:B------:R-:W-:-:S07]  /*39b0*/  MOV R21, R25 ;  /* 0x0000001900157202 */ /* 0x000fce0000000f00 */
[----:B------:R-:W-:Y:S05]  /*39c0*/  WARPSYNC.COLLECTIVE R24, `(.L_x_321) ;  /* 0x0000000018087348 */ /* 0x000fea0003c00000 */
[----:B------:R0:W1:Y:S02]  /*39d0*/  SHFL.BFLY P2, R25, R27, R26, R29 ;  /* 0x0c00001a1b197389 */ /* 0x000064000004001d */
[----:B01----:R-:W-:Y:S05]  /*39e0*/  ENDCOLLECTIVE ;  /* 0x000000000000791b */ /* 0x003fea0003800000 */
.L_x_321:
[----:B------:R-:W-:-:S05]  /*39f0*/  FADD.FTZ R21, R18, R21 ;  /* 0x0000001512157221 */ /* 0x000fca0000010000 */
[----:B------:R-:W-:Y:S02]  /*3a00*/  MOV R27, R21 ;  /* 0x00000015001b7202 */ /* 0x000fe40000000f00 */
[----:B------:R-:W-:-:S07]  /*3a10*/  MOV R23, R25 ;  /* 0x0000001900177202 */ /* 0x000fce0000000f00 */
[----:B------:R-:W-:Y:S05]  /*3a20*/  WARPSYNC.COLLECTIVE R24, `(.L_x_322) ;  /* 0x0000000018087348 */ /* 0x000fea0003c00000 */
[----:B------:R0:W1:Y:S02]  /*3a30*/  SHFL.BFLY P2, R25, R27, R26, R29 ;  /* 0x0c00001a1b197389 */ /* 0x000064000004001d */
[----:B01----:R-:W-:Y:S05]  /*3a40*/  ENDCOLLECTIVE ;  /* 0x000000000000791b */ /* 0x003fea0003800000 */
.L_x_322:
[----:B------:R-:W-:Y:S01]  /*3a50*/  FADD.FTZ R23, R20, R23 ;  /* 0x0000001714177221 */ /* 0x000fe20000010000 */
[----:B------:R-:W-:-:S04]  /*3a60*/  HFMA2 R26, -RZ, RZ, 0, 5.9604644775390625e-08 ;  /* 0x00000001ff1a7431 */ /* 0x000fc800000001ff */
[----:B------:R-:W-:Y:S02]  /*3a70*/  MOV R27, R23 ;  /* 0x00000017001b7202 */ /* 0x000fe40000000f00 */
[----:B------:R-:W-:-:S07]  /*3a80*/  MOV R16, R25 ;  /* 0x0000001900107202 */ /* 0x000fce0000000f00 */
[----:B------:R-:W-:Y:S05]  /*3a90*/  WARPSYNC.COLLECTIVE R24, `(.L_x_323) ;  /* 0x0000000018087348 */ /* 0x000fea0003c00000 */
[----:B------:R0:W1:Y:S02]  /*3aa0*/  SHFL.BFLY P2, R25, R27, R26, R29 ;  /* 0x0c00001a1b197389 */ /* 0x000064000004001d */
[----:B01----:R-:W-:Y:S05]  /*3ab0*/  ENDCOLLECTIVE ;  /* 0x000000000000791b */ /* 0x003fea0003800000 */
.L_x_323:
[----:B------:R-:W-:-:S05]  /*3ac0*/  FADD.FTZ R16, R21, R16 ;  /* 0x0000001015107221 */ /* 0x000fca0000010000 */
[----:B------:R-:W-:Y:S02]  /*3ad0*/  MOV R27, R16 ;  /* 0x00000010001b7202 */ /* 0x000fe40000000f00 */
[----:B------:R-:W-:-:S07]  /*3ae0*/  MOV R22, R25 ;  /* 0x0000001900167202 */ /* 0x000fce0000000f00 */
[----:B------:R-:W-:Y:S05]  /*3af0*/  WARPSYNC.COLLECTIVE R24, `(.L_x_324) ;  /* 0x0000000018087348 */ /* 0x000fea0003c00000 */
[----:B------:R0:W1:Y:S02]  /*3b00*/  SHFL.BFLY P2, R25, R27, R26, R29 ;  /* 0x0c00001a1b197389 */ /* 0x000064000004001d */
[----:B01----:R-:W-:Y:S05]  /*3b10*/  ENDCOLLECTIVE ;  /* 0x000000000000791b */ /* 0x003fea0003800000 */
.L_x_324:
[----:B------:R-:W-:Y:S01]  /*3b20*/  FADD.FTZ R22, R23, R22 ;  /* 0x0000001617167221 */ /* 0x000fe20000010000 */
[----:B------:R-:W-:Y:S01]  /*3b30*/  MOV R17, R25 ;  /* 0x0000001900117202 */ /* 0x000fe20000000f00 */
[----:B------:R-:W-:Y:S06]  /*3b40*/  BRA `(.L_x_325) ;  /* 0xfffffff800c07947 */ /* 0x000fec000383ffff */
.L_x_326:
        /* <DEDUP_REMOVED lines=11> */
.L_x_1548:


//--------------------- .text._ZN13group_norm_v218gn_bwd_cuda_kernelI13__nv_bfloat16Li480ELi1ELi16ELi60ELi1024ELb1ELb1ELi8ELi960ELi960ELi4ELb1ELi1ELb0ELb0ELNS_15WgradSyncMethodE3ENS_16CompileConditionILi1000EEEEEvPT_S6_S6_PKS5_S8_S8_S8_PKfflPfPj --------------------------
	.section	.text._ZN13group_norm_v218gn_bwd_cuda_kernelI13__nv_bfloat16Li480ELi1ELi16ELi60ELi1024ELb1ELb1ELi8ELi960ELi960ELi4ELb1ELi1ELb0ELb0ELNS_15WgradSyncMethodE3ENS_16CompileConditionILi1000EEEEEvPT_S6_S6_PKS5_S8_S8_S8_PKfflPfPj,"ax",@progbits
	.align	128
        .global         _ZN13group_norm_v218gn_bwd_cuda_kernelI13__nv_bfloat16Li480ELi1ELi16ELi60ELi1024ELb1ELb1ELi8ELi960ELi960ELi4ELb1ELi1ELb0ELb0ELNS_15WgradSyncMethodE3ENS_16CompileConditionILi1000EEEEEvPT_S6_S6_PKS5_S8_S8_S8_PKfflPfPj
        .type           _ZN13group_norm_v218gn_bwd_cuda_kernelI13__nv_bfloat16Li480ELi1ELi16ELi60ELi1024ELb1ELb1ELi8ELi960ELi960ELi4ELb1ELi1ELb0ELb0ELNS_15WgradSyncMethodE3ENS_16CompileConditionILi1000EEEEEvPT_S6_S6_PKS5_S8_S8_S8_PKfflPfPj,@function
        .size           _ZN13group_norm_v218gn_bwd_cuda_kernelI13__nv_bfloat16Li480ELi1ELi16ELi60ELi1024ELb1ELb1ELi8ELi960ELi960ELi4ELb1ELi1ELb0ELb0ELNS_15WgradSyncMethodE3ENS_16CompileConditionILi1000EEEEEvPT_S6_S6_PKS5_S8_S8_S8_PKfflPfPj,(.L_x_1549 - _ZN13group_norm_v218gn_bwd_cuda_kernelI13__nv_bfloat16Li480ELi1ELi16ELi60ELi1024ELb1ELb1ELi8ELi960ELi960ELi4ELb1ELi1ELb0ELb0ELNS_15WgradSyncMethodE3ENS_16CompileConditionILi1000EEEEEvPT_S6_S6_PKS5_S8_S8_S8_PKfflPfPj)
        .other          _ZN13group_norm_v218gn_bwd_cuda_kernelI13__nv_bfloat16Li480ELi1ELi16ELi60ELi1024ELb1ELb1ELi8ELi960ELi960ELi4ELb1ELi1ELb0ELb0ELNS_15WgradSyncMethodE3ENS_16CompileConditionILi1000EEEEEvPT_S6_S6_PKS5_S8_S8_S8_PKfflPfPj,@"STO_CUDA_ENTRY STV_DEFAULT"
_ZN13group_norm_v218gn_bwd_cuda_kernelI13__nv_bfloat16Li480ELi1ELi16ELi60ELi1024ELb1ELb1ELi8ELi960ELi960ELi4ELb1ELi1ELb0ELb0ELNS_15WgradSyncMethodE3ENS_16CompileConditionILi1000EEEEEvPT_S6_S6_PKS5_S8_S8_S8_PKfflPfPj:
.text._ZN13group_norm_v218gn_bwd_cuda_kernelI13__nv_bfloat16Li480ELi1ELi16ELi60ELi1024ELb1ELb1ELi8ELi960ELi960ELi4ELb1ELi1ELb0ELb0ELNS_15WgradSyncMethodE3ENS_16CompileConditionILi1000EEEEEvPT_S6_S6_PKS5_S8_S8_S8_PKfflPfPj:
[----:B------:R-:W-:Y:S01]  /*0000*/  LDC R1, c[0x0][0x37c] ;  /* 0x0000df00ff017b82 */ /* 0x000fe20000000800 */
[----:B------:R-:W0:Y:S01]  /*0010*/  S2R R5, SR_CTAID.Y ;  /* 0x0000000000057919 */ /* 0x000e220000002600 */
[----:B------:R-:W1:Y:S06]  /*0020*/  LDCU.64 UR4, c[0x0][0x3c8] ;  /* 0x00007900ff0477ac */ /* 0x000e6c0008000a00 */
[----:B------:R-:W2:Y:S01]  /*0030*/  LDC.64 R106, c[0x0][0x3d8] ;  /* 0x0000f600ff6a7b82 */ /* 0x000ea20000000a00 */
[----:B------:R-:W3:Y:S01]  /*0040*/  S2R R0, SR_CTAID.X ;  /* 0x0000000000007919 */ /* 0x000ee20000002500 */
[----:B------:R-:W4:Y:S01]  /*0050*/  LDCU.64 UR8, c[0x0][0x358] ;  /* 0x00006b00ff0877ac */ /* 0x000f220008000a00 */
[----:B-1----:R-:W-:-:S02]  /*0060*/  MOV R52, UR4 ;  /* 0x0000000400347c02 */ /* 0x002fc40008000f00 */
[----:B------:R-:W-:Y:S02]  /*0070*/  MOV R53, UR5 ;  /* 0x0000000500357c02 */ /* 0x000fe40008000f00 */
[----:B--2---:R-:W-:-:S04]  /*0080*/  IADD3 R108, P1, PT, R106, 0x4, RZ ;  /* 0x000000046a6c7810 */ /* 0x004fc80007f3e0ff */
[----:B------:R-:W-:Y:S02]  /*0090*/  IADD3.X R109, PT, PT, RZ, R107, RZ, P1, !PT ;  /* 0x0000006bff6d7210 */ /* 0x000fe40000ffe4ff */
[----:B0-----:R-:W-:-:S04]  /*00a0*/  ISETP.GE.U32.AND P0, PT, R5, R52, PT ;  /* 0x000000340500720c */ /* 0x001fc80003f06070 */
[----:B------:R-:W-:-:S13]  /*00b0*/  ISETP.GE.AND.EX P0, PT, RZ, R53, PT, P0 ;  /* 0x00000035ff00720c */ /* 0x000fda0003f06300 */
[----:B---34-:R-:W-:Y:S05]  /*00c0*/  @!P0 BRA `(.L_x_327) ;  /* 0x0000000000508947 */ /* 0x018fea0003800000 */
[----:B------:R-:W0:Y:S01]  /*00d0*/  S2R R2, SR_TID.X ;  /* 0x0000000000027919 */ /* 0x000e220000002100 */
[----:B------:R-:W-:Y:S01]  /*00e0*/  BAR.SYNC.DEFER_BLOCKING 0x0 ;  /* 0x0000000000007b1d */ /* 0x000fe20000010000 */
[----:B0-----:R-:W-:-:S13]  /*00f0*/  ISETP.NE.AND P0, PT, R2, RZ, PT ;  /* 0x000000ff0200720c */ /* 0x001fda0003f05270 */
[----:B------:R-:W-:Y:S05]  /*0100*/  @P0 BRA `(.L_x_328) ;  /* 0x0000000000340947 */ /* 0x000fea0003800000 */
[----:B------:R-:W-:Y:S02]  /*0110*/  LOP3.LUT P0, RZ, R0, R5, RZ, 0xfc, !PT ;  /* 0x0000000500ff7212 */ /* 0x000fe4000780fcff */
[----:B------:R-:W-:-:S04]  /*0120*/  MOV R3, 0x7fffff81 ;  /* 0x7fffff8100037802 */ /* 0x000fc80000000f00 */
[----:B------:R-:W-:Y:S01]  /*0130*/  SEL R3, R3, 0x1, !P0 ;  /* 0x0000000103037807 */ /* 0x000fe20004000000 */
[----:B------:R-:W-:Y:S06]  /*0140*/  MEMBAR.ALL.GPU ;  /* 0x0000000000007992 */ /* 0x000fec000000a000 */
[----:B------:R-:W-:-:S00]  /*0150*/  ERRBAR ;  /* 0x00000000000079ab */ /* 0x000fc00000000000 */
[----:B------:R-:W-:Y:S06]  /*0160*/  CGAERRBAR ;  /* 0x00000000000075ab */ /* 0x000fec0000000000 */
[----:B------:R0:W5:Y:S02]  /*0170*/  ATOM.E.ADD.STRONG.GPU PT, R3, desc[UR8][R108.64], R3 ;  /* 0x800000036c03798a */ /* 0x00016400081ef108 */
.L_x_329:
[----:B------:R-:W2:Y:S04]  /*0180*/  LD.E.STRONG.GPU R2, desc[UR8][R108.64] ;  /* 0x000000086c027980 */ /* 0x000ea8000c10f900 */
[----:B--2---:R-:W-:Y:S01]  /*0190*/  CCTL.IVALL ;  /* 0x00000000ff00798f */ /* 0x004fe20002000000 */
[----:B------:R-:W-:Y:S05]  /*01a0*/  YIELD ;  /* 0x0000000000007946 */ /* 0x000fea0003800000 */
[----:B-----5:R-:W-:-:S04]  /*01b0*/  LOP3.LUT R2, R2, R3, RZ, 0x3c, !PT ;  /* 0x0000000302027212 */ /* 0x020fc800078e3cff */
[----:B------:R-:W-:-:S13]  /*01c0*/  ISETP.GT.AND P0, PT, R2, -0x1, PT ;  /* 0xffffffff0200780c */ /* 0x000fda0003f04270 */
[----:B------:R-:W-:Y:S05]  /*01d0*/  @P0 BRA `(.L_x_329) ;  /* 0xfffffffc00e80947 */ /* 0x000fea000383ffff */
.L_x_328:
[----:B------:R-:W-:Y:S05]  /*01e0*/  WARPSYNC.ALL ;  /* 0x0000000000007948 */ /* 0x000fea0003800000 */
[----:B------:R-:W-:Y:S06]  /*01f0*/  BAR.SYNC.DEFER_BLOCKING 0x0 ;  /* 0x0000000000007b1d */ /* 0x000fec0000010000 */
[----:B------:R-:W-:Y:S05]  /*0200*/  BRA `(.L_x_330) ;  /* 0x0000002800e07947 */ /* 0x000fea0003800000 */
.L_x_327:
[----:B------:R-:W0:Y:S01]  /*0210*/  S2R R2, SR_TID.X ;  /* 0x0000000000027919 */ /* 0x000e220000002100 */
[----:B------:R-:W1:Y:S08]  /*0220*/  LDC.64 R6, c[0x0][0x3a8] ;  /* 0x0000ea00ff067b82 */ /* 0x000e700000000a00 */
[----:B------:R-:W2:Y:S08]  /*0230*/  LDC.64 R8, c[0x0][0x3b0] ;  /* 0x0000ec00ff087b82 */ /* 0x000eb00000000a00 */
[----:B------:R-:W3:Y:S01]  /*0240*/  S2UR UR6, SR_CgaCtaId ;  /* 0x00000000000679c3 */ /* 0x000ee20000008800 */
[----:B------:R-:W-:-:S07]  /*0250*/  UMOV UR4, 0x400 ;  /* 0x0000040000047882 */ /* 0x000fce0000000000 */
[----:B------:R-:W4:Y:S01]  /*0260*/  LDC.64 R102, c[0x0][0x3d0] ;  /* 0x0000f400ff667b82 */ /* 0x000f220000000a00 */
        /* <DEDUP_REMOVED lines=10> */
[----:B-1----:R-:W-:-:S04]  /*0310*/  IMAD.WIDE.U32 R6, R98, 0x2, R6 ;  /* 0x0000000262067825 */ /* 0x002fc800078e0006 */
[----:B--2---:R-:W-:Y:S01]  /*0320*/  IMAD.WIDE.U32 R8, R98, 0x2, R8 ;  /* 0x0000000262087825 */ /* 0x004fe200078e0008 */
[----:B------:R0:W2:Y:S04]  /*0330*/  LDG.E.64.CONSTANT R20, desc[UR8][R6.64] ;  /* 0x0000000806147981 */ /* 0x0000a8000c1e9b00 */
[----:B------:R1:W5:Y:S01]  /*0340*/  LDG.E.64.CONSTANT R22, desc[UR8][R8.64] ;  /* 0x0000000808167981 */ /* 0x000362000c1e9b00 */
[----:B------:R-:W-:Y:S01]  /*0350*/  SHF.L.U32 R4, R2, 0x1, RZ ;  /* 0x0000000102047819 */ /* 0x000fe200000006ff */
[----:B---3--:R-:W-:Y:S01]  /*0360*/  ULEA UR7, UR6, UR4, 0x18 ;  /* 0x0000000406077291 */ /* 0x008fe2000f8ec0ff */
[----:B------:R-:W-:Y:S01]  /*0370*/  SHF.R.U32.HI R92, RZ, 0x1, R2 ;  /* 0x00000001ff5c7819 */ /* 0x000fe20000011602 */
[----:B------:R-:W-:Y:S01]  /*0380*/  UIADD3 UR5, UPT, UPT, UR4, 0x3c00, URZ ;  /* 0x00003c0004057890 */ /* 0x000fe2000fffe0ff */
[----:B------:R-:W-:Y:S01]  /*0390*/  LOP3.LUT R11, R4, 0x18, RZ, 0xc0, !PT ;  /* 0x00000018040b7812 */ /* 0x000fe200078ec0ff */
[----:B------:R-:W-:Y:S01]  /*03a0*/  UIADD3 UR4, UPT, UPT, UR4, 0x5280, URZ ;  /* 0x0000528004047890 */ /* 0x000fe2000fffe0ff */
[C---:B------:R-:W-:Y:S01]  /*03b0*/  SHF.L.U32 R84, R2.reuse, 0x3, RZ ;  /* 0x0000000302547819 */ /* 0x040fe200000006ff */
[----:B------:R-:W-:Y:S01]  /*03c0*/  ULEA UR5, UR6, UR5, 0x18 ;  /* 0x0000000506057291 */ /* 0x000fe2000f8ec0ff */
[----:B------:R-:W-:Y:S01]  /*03d0*/  LEA R10, R2, UR7, 0x5 ;  /* 0x00000007020a7c11 */ /* 0x000fe2000f8e28ff */
[----:B------:R-:W-:Y:S01]  /*03e0*/  ULEA UR4, UR6, UR4, 0x18 ;  /* 0x0000000406047291 */ /* 0x000fe2000f8ec0ff */
[C---:B------:R-:W-:Y:S01]  /*03f0*/  LOP3.LUT R13, R11.reuse, 0x8, RZ, 0x3c, !PT ;  /* 0x000000080b0d7812 */ /* 0x040fe200078e3cff */
[----:B------:R-:W-:Y:S01]  /*0400*/  HFMA2 R100, -RZ, RZ, 0, 0 ;  /* 0x00000000ff647431 */ /* 0x000fe200000001ff */
[----:B------:R-:W-:-:S02]  /*0410*/  LOP3.LUT R15, R11, 0x10, RZ, 0x3c, !PT ;  /* 0x000000100b0f7812 */ /* 0x000fc400078e3cff */
[----:B------:R-:W-:Y:S02]  /*0420*/  CS2R R54, SRZ ;  /* 0x0000000000367805 */ /* 0x000fe4000001ff00 */
[----:B------:R-:W-:Y:S02]  /*0430*/  LOP3.LUT R17, R11, 0x18, RZ, 0x3c, !PT ;  /* 0x000000180b117812 */ /* 0x000fe400078e3cff */
[----:B------:R-:W-:Y:S02]  /*0440*/  CS2R R56, SRZ ;  /* 0x0000000000387805 */ /* 0x000fe4000001ff00 */
[----:B------:R-:W-:Y:S02]  /*0450*/  IADD3 R4, PT, PT, R10, R11, RZ ;  /* 0x0000000b0a047210 */ /* 0x000fe40007ffe0ff */
[----:B------:R-:W-:Y:S02]  /*0460*/  CS2R R58, SRZ ;  /* 0x00000000003a7805 */ /* 0x000fe4000001ff00 */
[----:B------:R-:W-:-:S02]  /*0470*/  SHF.R.U32.HI R11, RZ, 0x4, R2 ;  /* 0x00000004ff0b7819 */ /* 0x000fc40000011602 */
[----:B------:R-:W-:Y:S02]  /*0480*/  CS2R R60, SRZ ;  /* 0x00000000003c7805 */ /* 0x000fe4000001ff00 */
[C---:B0-----:R-:W-:Y:S02]  /*0490*/  IADD3 R6, PT, PT, R10.reuse, R13, RZ ;  /* 0x0000000d0a067210 */ /* 0x041fe40007ffe0ff */
[C---:B------:R-:W-:Y:S02]  /*04a0*/  IADD3 R7, PT, PT, R10.reuse, R15, RZ ;  /* 0x0000000f0a077210 */ /* 0x040fe40007ffe0ff */
[----:B-1----:R-:W-:Y:S02]  /*04b0*/  IADD3 R8, PT, PT, R10, R17, RZ ;  /* 0x000000110a087210 */ /* 0x002fe40007ffe0ff */
[----:B------:R-:W-:Y:S02]  /*04c0*/  LOP3.LUT R10, R0, 0x7f, RZ, 0xc0, !PT ;  /* 0x0000007f000a7812 */ /* 0x000fe400078ec0ff */
[----:B------:R-:W-:-:S02]  /*04d0*/  IADD3 R13, PT, PT, R2, 0x1e0, RZ ;  /* 0x000001e0020d7810 */ /* 0x000fc40007ffe0ff */
[----:B------:R-:W-:Y:S02]  /*04e0*/  LOP3.LUT R11, R11, R2, RZ, 0x3c, !PT ;  /* 0x000000020b0b7212 */ /* 0x000fe400078e3cff */
[----:B------:R-:W-:Y:S02]  /*04f0*/  LEA R9, R5, R10, 0x7 ;  /* 0x0000000a05097211 */ /* 0x000fe400078e38ff */
[----:B------:R-:W-:Y:S02]  /*0500*/  SHF.R.U32.HI R15, RZ, 0x4, R13 ;  /* 0x00000004ff0f7819 */ /* 0x000fe4000001160d */
[----:B------:R-:W-:Y:S01]  /*0510*/  SHF.L.U32 R11, R11, 0x3, RZ ;  /* 0x000000030b0b7819 */ /* 0x000fe200000006ff */
[----:B------:R-:W-:Y:S01]  /*0520*/  IMAD R12, R9, 0x3c0, R2 ;  /* 0x000003c0090c7824 */ /* 0x000fe200078e0202 */
[----:B------:R-:W-:Y:S01]  /*0530*/  MOV R17, UR5 ;  /* 0x0000000500117c02 */ /* 0x000fe20008000f00 */
[----:B------:R-:W0:Y:S01]  /*0540*/  LDCU UR5, c[0x0][0x374] ;  /* 0x00006e80ff0577ac */ /* 0x000e220008000800 */
[----:B------:R-:W-:-:S02]  /*0550*/  LOP3.LUT R15, R15, R2, RZ, 0x3c, !PT ;  /* 0x000000020f0f7212 */ /* 0x000fc400078e3cff */
[----:B------:R-:W-:Y:S01]  /*0560*/  LOP3.LUT R9, R11, 0x18, RZ, 0xc0, !PT ;  /* 0x000000180b097812 */ /* 0x000fe200078ec0ff */
[----:B------:R-:W-:Y:S01]  /*0570*/  IMAD R11, R92, 0x168, R17 ;  /* 0x000001685c0b7824 */ /* 0x000fe200078e0211 */
[C---:B------:R-:W-:Y:S02]  /*0580*/  LOP3.LUT R10, R84.reuse, 0x1fe0, RZ, 0xc0, !PT ;  /* 0x00001fe0540a7812 */ /* 0x040fe400078ec0ff */
[----:B------:R-:W-:Y:S02]  /*0590*/  PRMT R3, R3, 0x9910, RZ ;  /* 0x0000991003037816 */ /* 0x000fe400000000ff */
[----:B------:R-:W-:Y:S02]  /*05a0*/  LOP3.LUT R14, R84, 0x8, RZ, 0xc0, !PT ;  /* 0x00000008540e7812 */ /* 0x000fe400078ec0ff */
[----:B------:R-:W-:Y:S01]  /*05b0*/  SHF.L.U32 R15, R15, 0x3, RZ ;  /* 0x000000030f0f7819 */ /* 0x000fe200000006ff */
[----:B------:R-:W-:Y:S01]  /*05c0*/  IMAD R3, R3, 0x89, RZ ;  /* 0x0000008903037824 */ /* 0x000fe200078e02ff */
[----:B------:R-:W-:-:S02]  /*05d0*/  IADD3 R9, PT, PT, R10, UR7, R9 ;  /* 0x000000070a097c10 */ /* 0x000fc4000fffe009 */
[----:B------:R-:W-:Y:S02]  /*05e0*/  SHF.L.U32 R105, R12, 0x1, RZ ;  /* 0x000000010c697819 */ /* 0x000fe400000006ff */
[----:B------:R-:W-:Y:S02]  /*05f0*/  IADD3 R10, PT, PT, R11, R14, RZ ;  /* 0x0000000e0b0a7210 */ /* 0x000fe40007ffe0ff */
[----:B------:R-:W-:Y:S01]  /*0600*/  LOP3.LUT R11, R15, 0x18, RZ, 0xc0, !PT ;  /* 0x000000180f0b7812 */ /* 0x000fe200078ec0ff */
[----:B------:R-:W-:Y:S01]  /*0610*/  IMAD R15, R16, 0x18, R17 ;  /* 0x00000018100f7824 */ /* 0x000fe200078e0211 */
[----:B------:R-:W-:Y:S01]  /*0620*/  SHF.L.U32 R13, R13, 0x3, RZ ;  /* 0x000000030d0d7819 */ /* 0x000fe200000006ff */
[----:B------:R-:W-:Y:S01]  /*0630*/  HFMA2 R16, -RZ, RZ, 0, 0 ;  /* 0x00000000ff107431 */ /* 0x000fe200000001ff */
[C---:B------:R-:W-:Y:S01]  /*0640*/  IADD3 R17, PT, PT, R105.reuse, 0x3c0, RZ ;  /* 0x000003c069117810 */ /* 0x040fe20007ffe0ff */
[----:B----4-:R-:W-:Y:S01]  /*0650*/  IMAD.WIDE.U32 R104, R105, 0x4, R102 ;  /* 0x0000000469687825 */ /* 0x010fe200078e0066 */
[----:B------:R-:W-:-:S02]  /*0660*/  LOP3.LUT R3, R3, 0xffff, RZ, 0xc0, !PT ;  /* 0x0000ffff03037812 */ /* 0x000fc400078ec0ff */
[----:B------:R-:W-:Y:S01]  /*0670*/  LOP3.LUT R14, R13, 0x3fe0, RZ, 0xc0, !PT ;  /* 0x00003fe00d0e7812 */ /* 0x000fe200078ec0ff */
[----:B------:R-:W-:Y:S01]  /*0680*/  IMAD.WIDE.U32 R102, R17, 0x4, R102 ;  /* 0x0000000411667825 */ /* 0x000fe200078e0066 */
[C---:B------:R-:W-:Y:S02]  /*0690*/  SHF.L.U32 R13, R0.reuse, 0x3, RZ ;  /* 0x00000003000d7819 */ /* 0x040fe400000006ff */
[----:B------:R-:W-:Y:S02]  /*06a0*/  LEA R106, P0, R5, R106, 0x2 ;  /* 0x0000006a056a7211 */ /* 0x000fe400078010ff */
[----:B------:R-:W-:Y:S02]  /*06b0*/  SHF.L.U32 R17, R0, 0x1, RZ ;  /* 0x0000000100117819 */ /* 0x000fe400000006ff */
[----:B------:R-:W-:Y:S02]  /*06c0*/  SHF.R.U32.HI R97, RZ, 0xb, R3 ;  /* 0x0000000bff617819 */ /* 0x000fe40000011603 */
[----:B------:R-:W-:-:S02]  /*06d0*/  IADD3 R11, PT, PT, R14, UR7, R11 ;  /* 0x000000070e0b7c10 */ /* 0x000fc4000fffe00b */
[----:B------:R-:W-:Y:S02]  /*06e0*/  LOP3.LUT R96, R94, 0x3f8, R13, 0xf8, !PT ;  /* 0x000003f85e607812 */ /* 0x000fe400078ef80d */
[----:B------:R-:W-:Y:S02]  /*06f0*/  LEA.HI.X R107, R5, R107, RZ, 0x2, P0 ;  /* 0x0000006b056b7211 */ /* 0x000fe400000f14ff */
[C---:B------:R-:W-:Y:S02]  /*0700*/  LOP3.LUT P1, RZ, R0.reuse, R5, RZ, 0xfc, !PT ;  /* 0x0000000500ff7212 */ /* 0x040fe4000782fcff */
[----:B------:R-:W-:Y:S02]  /*0710*/  MOV R88, 0x7fffff81 ;  /* 0x7fffff8100587802 */ /* 0x000fe40000000f00 */
[----:B------:R-:W-:Y:S02]  /*0720*/  ISETP.NE.AND P0, PT, R0, RZ, PT ;  /* 0x000000ff0000720c */ /* 0x000fe40003f05270 */
[----:B------:R-:W-:-:S02]  /*0730*/  LOP3.LUT R97, R97, 0xffff, RZ, 0xc0, !PT ;  /* 0x0000ffff61617812 */ /* 0x000fc400078ec0ff */
[----:B------:R-:W-:Y:S02]  /*0740*/  LEA R94, R94, R15, 0x3 ;  /* 0x0000000f5e5e7211 */ /* 0x000fe400078e18ff */
[----:B------:R-:W-:Y:S02]  /*0750*/  MOV R95, R5 ;  /* 0x00000005005f7202 */ /* 0x000fe40000000f00 */
[----:B------:R-:W-:Y:S02]  /*0760*/  LOP3.LUT R86, R2, 0xf, RZ, 0xc0, !PT ;  /* 0x0000000f02567812 */ /* 0x000fe400078ec0ff */
[----:B------:R-:W-:Y:S02]  /*0770*/  LOP3.LUT R84, R84, 0x780, RZ, 0xc0, !PT ;  /* 0x0000078054547812 */ /* 0x000fe400078ec0ff */
[----:B------:R-:W-:Y:S02]  /*0780*/  LEA R82, R97, UR4, 0x3 ;  /* 0x0000000461527c11 */ /* 0x000fe4000f8e18ff */
[----:B--2---:R-:W-:-:S02]  /*0790*/  PRMT R18, R20, 0x7632, R18 ;  /* 0x0000763214127816 */ /* 0x004fc40000000012 */
[----:B------:R-:W-:Y:S02]  /*07a0*/  SHF.L.U32 R12, R20, 0x10, RZ ;  /* 0x00000010140c7819 */ /* 0x000fe400000006ff */
[C---:B------:R-:W-:Y:S02]  /*07b0*/  PRMT R19, R21.reuse, 0x7632, R19 ;  /* 0x0000763215137816 */ /* 0x040fe40000000013 */
[----:B------:R-:W-:Y:S02]  /*07c0*/  SHF.L.U32 R13, R21, 0x10, RZ ;  /* 0x00000010150d7819 */ /* 0x000fe400000006ff */
[C---:B-----5:R-:W-:Y:S02]  /*07d0*/  PRMT R20, R23.reuse, 0x7632, R20 ;  /* 0x0000763217147816 */ /* 0x060fe40000000014 */
[----:B------:R-:W-:Y:S02]  /*07e0*/  SHF.L.U32 R14, R23, 0x10, RZ ;  /* 0x00000010170e7819 */ /* 0x000fe400000006ff */
[----:B------:R-:W-:-:S02]  /*07f0*/  PRMT R21, R22, 0x7632, R21 ;  /* 0x0000763216157816 */ /* 0x000fc40000000015 */
[----:B------:R-:W-:Y:S02]  /*0800*/  LOP3.LUT R23, R17, 0xfe, RZ, 0xc0, !PT ;  /* 0x000000fe11177812 */ /* 0x000fe400078ec0ff */
[----:B------:R-:W-:Y:S02]  /*0810*/  SEL R17, R88, 0x1, !P1 ;  /* 0x0000000158117807 */ /* 0x000fe40004800000 */
[----:B------:R-:W-:Y:S02]  /*0820*/  SHF.L.U32 R15, R22, 0x10, RZ ;  /* 0x00000010160f7819 */ /* 0x000fe400000006ff */
[----:B------:R-:W-:Y:S02]  /*0830*/  SEL R88, R88, 0x1, !P0 ;  /* 0x0000000158587807 */ /* 0x000fe40004000000 */
[----:B------:R-:W-:Y:S02]  /*0840*/  LEA R90, R2, R23, 0x7 ;  /* 0x00000017025a7211 */ /* 0x000fe400078e38ff */
[----:B------:R-:W-:-:S02]  /*0850*/  SHF.L.U32 R18, R18, 0x10, RZ ;  /* 0x0000001012127819 */ /* 0x000fc400000006ff */
[----:B------:R-:W-:Y:S02]  /*0860*/  SHF.L.U32 R19, R19, 0x10, RZ ;  /* 0x0000001013137819 */ /* 0x000fe400000006ff */
[----:B------:R-:W-:Y:S02]  /*0870*/  SHF.L.U32 R21, R21, 0x10, RZ ;  /* 0x0000001015157819 */ /* 0x000fe400000006ff */
[----:B0-----:R-:W-:-:S07]  /*0880*/  SHF.L.U32 R20, R20, 0x10, RZ ;  /* 0x0000001014147819 */ /* 0x001fce00000006ff */
.L_x_342:
[----:B------:R-:W0:Y:S01]  /*0890*/  LDCU.64 UR6, c[0x0][0x3b8] ;  /* 0x00007700ff0677ac */ /* 0x000e220008000a00 */
[C---:B-1----:R-:W-:Y:S01]  /*08a0*/  SHF.L.U64.HI R23, R95.reuse, 0x5, R100 ;  /* 0x000000055f177819 */ /* 0x042fe20000010264 */
[----:B------:R-:W-:Y:S01]  /*08b0*/  IMAD R3, R96, 0x3c0, RZ ;  /* 0x000003c060037824 */ /* 0x000fe200078e02ff */
[----:B------:R-:W-:Y:S01]  /*08c0*/  SHF.L.U32 R22, R95, 0x5, RZ ;  /* 0x000000055f167819 */ /* 0x000fe200000006ff */
[----:B------:R-:W1:Y:S01]  /*08d0*/  LDCU.64 UR10, c[0x0][0x3a0] ;  /* 0x00007400ff0a77ac */ /* 0x000e620008000a00 */
[----:B------:R-:W-:Y:S01]  /*08e0*/  MOV R99, RZ ;  /* 0x000000ff00637202 */ /* 0x000fe20000000f00 */
[----:B------:R-:W-:Y:S02]  /*08f0*/  IMAD R27, R100, 0xf0000, RZ ;  /* 0x000f0000641b7824 */ /* 0x000fe400078e02ff */
[----:B------:R-:W-:-:S04]  /*0900*/  IMAD.WIDE.U32 R22, R97, 0x2, R22 ;  /* 0x0000000261167825 */ /* 0x000fc800078e0016 */
[----:B------:R-:W-:-:S03]  /*0910*/  IMAD.WIDE.U32 R24, R95, 0xf0000, R98 ;  /* 0x000f00005f187825 */ /* 0x000fc600078e0062 */
[----:B------:R-:W-:Y:S02]  /*0920*/  IADD3 R3, P1, PT, R3, R24, RZ ;  /* 0x0000001803037210 */ /* 0x000fe40007f3e0ff */
[C---:B0-----:R-:W-:Y:S02]  /*0930*/  LEA R48, P0, R22.reuse, UR6, 0x2 ;  /* 0x0000000616307c11 */ /* 0x041fe4000f8010ff */
[----:B------:R-:W-:Y:S02]  /*0940*/  IADD3.X R24, PT, PT, R25, R27, RZ, P1, !PT ;  /* 0x0000001b19187210 */ /* 0x000fe40000ffe4ff */
[----:B------:R-:W-:Y:S01]  /*0950*/  LEA.HI.X R49, R22, UR7, R23, 0x2, P0 ;  /* 0x0000000716317c11 */ /* 0x000fe200080f1417 */
[----:B------:R-:W0:Y:S01]  /*0960*/  LDCU.64 UR6, c[0x0][0x398] ;  /* 0x00007300ff0677ac */ /* 0x000e220008000a00 */
[----:B------:R-:W-:-:S04]  /*0970*/  SHF.L.U32 R22, R3, 0x1, RZ ;  /* 0x0000000103167819 */ /* 0x000fc800000006ff */
[----:B------:R-:W2:Y:S01]  /*0980*/  LDG.E.64.CONSTANT R48, desc[UR8][R48.64] ;  /* 0x0000000830307981 */ /* 0x000ea2000c1e9b00 */
[----:B------:R-:W-:Y:S02]  /*0990*/  SHF.L.U64.HI R23, R3, 0x1, R24 ;  /* 0x0000000103177819 */ /* 0x000fe40000010218 */
[----:B-1----:R-:W-:-:S04]  /*09a0*/  IADD3 R26, P0, PT, R22, UR10, RZ ;  /* 0x0000000a161a7c10 */ /* 0x002fc8000ff1e0ff */
[----:B------:R-:W-:-:S05]  /*09b0*/  IADD3.X R27, PT, PT, R23, UR11, RZ, P0, !PT ;  /* 0x0000000b171b7c10 */ /* 0x000fca00087fe4ff */
[----:B------:R-:W3:Y:S04]  /*09c0*/  LDG.E.64.CONSTANT R40, desc[UR8][R26.64+0xf00] ;  /* 0x000f00081a287981 */ /* 0x000ee8000c1e9b00 */
[----:B------:R-:W4:Y:S04]  /*09d0*/  LDG.E.64.CONSTANT R38, desc[UR8][R26.64+0x1e00] ;  /* 0x001e00081a267981 */ /* 0x000f28000c1e9b00 */
[----:B------:R-:W5:Y:S04]  /*09e0*/  LDG.E.64.CONSTANT R42, desc[UR8][R26.64+0x2d00] ;  /* 0x002d00081a2a7981 */ /* 0x000f68000c1e9b00 */
[----:B------:R3:W5:Y:S01]  /*09f0*/  LDG.E.64.CONSTANT R36, desc[UR8][R26.64] ;  /* 0x000000081a247981 */ /* 0x000762000c1e9b00 */
[----:B0-----:R-:W-:Y:S01]  /*0a00*/  IADD3 R28, P0, PT, R22, UR6, RZ ;  /* 0x00000006161c7c10 */ /* 0x001fe2000ff1e0ff */
[----:B------:R-:W2:Y:S03]  /*0a10*/  LDCU UR6, c[0x0][0x3c0] ;  /* 0x00007800ff0677ac */ /* 0x000ea60008000800 */
[----:B------:R-:W-:-:S05]  /*0a20*/  IADD3.X R29, PT, PT, R23, UR7, RZ, P0, !PT ;  /* 0x00000007171d7c10 */ /* 0x000fca00087fe4ff */
[----:B------:R-:W5:Y:S04]  /*0a30*/  LDG.E.64.CONSTANT R50, desc[UR8][R28.64] ;  /* 0x000000081c327981 */ /* 0x000f68000c1e9b00 */
[----:B------:R-:W5:Y:S04]  /*0a40*/  LDG.E.64.CONSTANT R52, desc[UR8][R28.64+0xf00] ;  /* 0x000f00081c347981 */ /* 0x000f68000c1e9b00 */
[----:B------:R-:W5:Y:S04]  /*0a50*/  LDG.E.64.CONSTANT R62, desc[UR8][R28.64+0x1e00] ;  /* 0x001e00081c3e7981 */ /* 0x000f68000c1e9b00 */
[----:B------:R0:W5:Y:S01]  /*0a60*/  LDG.E.64.CONSTANT R64, desc[UR8][R28.64+0x2d00] ;  /* 0x002d00081c407981 */ /* 0x000162000c1e9b00 */
[----:B------:R-:W-:-:S02]  /*0a70*/  LOP3.LUT P1, RZ, R2, 0x3e1, RZ, 0xc0, !PT ;  /* 0x000003e102ff7812 */ /* 0x000fc4000782c0ff */
[----:B------:R-:W-:-:S04]  /*0a80*/  IADD3 R95, P0, PT, R95, 0x1, RZ ;  /* 0x000000015f5f7810 */ /* 0x000fc80007f1e0ff */
[----:B------:R-:W-:Y:S01]  /*0a90*/  IADD3.X R100, PT, PT, RZ, R100, RZ, P0, !PT ;  /* 0x00000064ff647210 */ /* 0x000fe200007fe4ff */
[----:B--2---:R-:W-:-:S06]  /*0aa0*/  FADD.FTZ R24, R49, UR6 ;  /* 0x0000000631187e21 */ /* 0x004fcc0008010000 */
[----:B------:R-:W1:Y:S01]  /*0ab0*/  MUFU.RSQ R24, R24 ;  /* 0x0000001800187308 */ /* 0x000e620000001400 */
[----:B---3--:R-:W-:Y:S02]  /*0ac0*/  SHF.L.U32 R27, R40, 0x10, RZ ;  /* 0x00000010281b7819 */ /* 0x008fe400000006ff */
[----:B0-----:R-:W-:-:S03]  /*0ad0*/  SHF.L.U32 R29, R41, 0x10, RZ ;  /* 0x00000010291d7819 */ /* 0x001fc600000006ff */
[C---:B------:R-:W-:Y:S02]  /*0ae0*/  FADD.FTZ R27, -R48.reuse, R27 ;  /* 0x0000001b301b7221 */ /* 0x040fe40000010100 */
[----:B------:R-:W-:Y:S02]  /*0af0*/  FADD.FTZ R29, -R48, R29 ;  /* 0x0000001d301d7221 */ /* 0x000fe40000010100 */
[----:B-1----:R-:W-:Y:S01]  /*0b00*/  FMUL.FTZ R26, R24, R27 ;  /* 0x0000001b181a7220 */ /* 0x002fe20000410000 */
[----:B----4-:R-:W-:Y:S01]  /*0b10*/  SHF.L.U32 R27, R38, 0x10, RZ ;  /* 0x00000010261b7819 */ /* 0x010fe200000006ff */
[----:B------:R-:W-:Y:S01]  /*0b20*/  FMUL.FTZ R28, R24, R29 ;  /* 0x0000001d181c7220 */ /* 0x000fe20000410000 */
[----:B------:R-:W-:-:S03]  /*0b30*/  SHF.L.U32 R29, R39, 0x10, RZ ;  /* 0x00000010271d7819 */ /* 0x000fc600000006ff */
[C---:B------:R-:W-:Y:S02]  /*0b40*/  FADD.FTZ R27, -R48.reuse, R27 ;  /* 0x0000001b301b7221 */ /* 0x040fe40000010100 */
[----:B------:R-:W-:Y:S02]  /*0b50*/  FADD.FTZ R29, -R48, R29 ;  /* 0x0000001d301d7221 */ /* 0x000fe40000010100 */
[----:B------:R-:W-:Y:S01]  /*0b60*/  FMUL.FTZ R30, R24, R27 ;  /* 0x0000001b181e7220 */ /* 0x000fe20000410000 */
[----:B-----5:R-:W-:Y:S01]  /*0b70*/  SHF.L.U32 R27, R42, 0x10, RZ ;  /* 0x000000102a1b7819 */ /* 0x020fe200000006ff */
[----:B------:R-:W-:Y:S01]  /*0b80*/  FMUL.FTZ R32, R24, R29 ;  /* 0x0000001d18207220 */ /* 0x000fe20000410000 */
[----:B------:R-:W-:Y:S02]  /*0b90*/  SHF.L.U32 R3, R36, 0x10, RZ ;  /* 0x0000001024037819 */ /* 0x000fe400000006ff */
[----:B------:R-:W-:Y:S01]  /*0ba0*/  SHF.L.U32 R29, R43, 0x10, RZ ;  /* 0x000000102b1d7819 */ /* 0x000fe200000006ff */
[----:B------:R-:W-:Y:S01]  /*0bb0*/  FADD.FTZ R27, -R48, R27 ;  /* 0x0000001b301b7221 */ /* 0x000fe20000010100 */
[----:B------:R-:W-:-:S02]  /*0bc0*/  SHF.L.U32 R25, R37, 0x10, RZ ;  /* 0x0000001025197819 */ /* 0x000fc400000006ff */
[----:B------:R-:W-:Y:S01]  /*0bd0*/  PRMT R36, R36, 0x7632, R36 ;  /* 0x0000763224247816 */ /* 0x000fe20000000024 */
[----:B------:R-:W-:Y:S01]  /*0be0*/  FMUL.FTZ R34, R24, R27 ;  /* 0x0000001b18227220 */ /* 0x000fe20000410000 */
[C---:B------:R-:W-:Y:S01]  /*0bf0*/  FADD.FTZ R3, -R48.reuse, R3 ;  /* 0x0000000330037221 */ /* 0x040fe20000010100 */
[C---:B------:R-:W-:Y:S01]  /*0c00*/  FADD.FTZ R27, -R48.reuse, R29 ;  /* 0x0000001d301b7221 */ /* 0x040fe20000010100 */
[----:B------:R-:W-:Y:S01]  /*0c10*/  FADD.FTZ R25, -R48, R25 ;  /* 0x0000001930197221 */ /* 0x000fe20000010100 */
[----:B------:R-:W-:Y:S01]  /*0c20*/  SHF.L.U32 R29, R36, 0x10, RZ ;  /* 0x00000010241d7819 */ /* 0x000fe200000006ff */
[C---:B------:R-:W-:Y:S01]  /*0c30*/  FMUL.FTZ R3, R24.reuse, R3 ;  /* 0x0000000318037220 */ /* 0x040fe20000410000 */
[C---:B------:R-:W-:Y:S01]  /*0c40*/  FMUL.FTZ R36, R24.reuse, R27 ;  /* 0x0000001b18247220 */ /* 0x040fe20000410000 */
[----:B------:R-:W-:Y:S01]  /*0c50*/  FMUL.FTZ R25, R24, R25 ;  /* 0x0000001918197220 */ /* 0x000fe20000410000 */
[----:B------:R-:W-:Y:S01]  /*0c60*/  PRMT R27, R37, 0x7632, R27 ;  /* 0x00007632251b7816 */ /* 0x000fe2000000001b */
[----:B------:R-:W-:Y:S01]  /*0c70*/  FADD.FTZ R29, -R48, R29 ;  /* 0x0000001d301d7221 */ /* 0x000fe20000010100 */
[----:B------:R-:W-:Y:S01]  /*0c80*/  FFMA.FTZ R70, R12, R3, R15 ;  /* 0x000000030c467223 */ /* 0x000fe2000001000f */
[----:B------:R-:W-:Y:S01]  /*0c90*/  FFMA.FTZ R69, R13, R25, R14 ;  /* 0x000000190d457223 */ /* 0x000fe2000001000e */
[----:B------:R-:W-:Y:S01]  /*0ca0*/  SHF.L.U32 R49, R27, 0x10, RZ ;  /* 0x000000101b317819 */ /* 0x000fe200000006ff */
[----:B------:R-:W-:Y:S01]  /*0cb0*/  FMUL.FTZ R27, R24, R29 ;  /* 0x0000001d181b7220 */ /* 0x000fe20000410000 */
[----:B------:R-:W-:Y:S01]  /*0cc0*/  FMUL.FTZ R85, R70, -1.4426950216293334961 ;  /* 0xbfb8aa3b46557820 */ /* 0x000fe20000410000 */
[----:B------:R-:W-:-:S02]  /*0cd0*/  FMUL.FTZ R79, R69, -1.4426950216293334961 ;  /* 0xbfb8aa3b454f7820 */ /* 0x000fc40000410000 */
[----:B------:R-:W-:Y:S01]  /*0ce0*/  FFMA.FTZ R76, R18, R27, R21 ;  /* 0x0000001b124c7223 */ /* 0x000fe20000010015 */
[----:B------:R-:W-:Y:S02]  /*0cf0*/  FADD.FTZ R29, -R48, R49 ;  /* 0x00000031301d7221 */ /* 0x000fe40000010100 */
[----:B------:R-:W0:Y:S01]  /*0d00*/  MUFU.EX2 R85, R85 ;  /* 0x0000005500557308 */ /* 0x000e220000000800 */
[----:B------:R-:W-:Y:S01]  /*0d10*/  FMUL.FTZ R91, R76, -1.4426950216293334961 ;  /* 0xbfb8aa3b4c5b7820 */ /* 0x000fe20000410000 */
[----:B------:R-:W-:Y:S01]  /*0d20*/  FMUL.FTZ R29, R24, R29 ;  /* 0x0000001d181d7220 */ /* 0x000fe20000410000 */
[----:B------:R-:W-:-:S05]  /*0d30*/  PRMT R40, R40, 0x7632, R40 ;  /* 0x0000763228287816 */ /* 0x000fca0000000028 */
[----:B------:R-:W1:Y:S01]  /*0d40*/  MUFU.EX2 R79, R79 ;  /* 0x0000004f004f7308 */ /* 0x000e620000000800 */
[----:B------:R-:W-:Y:S01]  /*0d50*/  FFMA.FTZ R81, R19, R29, R20 ;  /* 0x0000001d13517223 */ /* 0x000fe20000010014 */
[----:B------:R-:W-:-:S06]  /*0d60*/  SHF.L.U32 R49, R40, 0x10, RZ ;  /* 0x0000001028317819 */ /* 0x000fcc00000006ff */
[----:B------:R-:W2:Y:S01]  /*0d70*/  MUFU.EX2 R91, R91 ;  /* 0x0000005b005b7308 */ /* 0x000ea20000000800 */
[----:B------:R-:W-:Y:S01]  /*0d80*/  PRMT R41, R41, 0x7632, R41 ;  /* 0x0000763229297816 */ /* 0x000fe20000000029 */
[----:B------:R-:W-:Y:S01]  /*0d90*/  FMUL.FTZ R99, R81, -1.4426950216293334961 ;  /* 0xbfb8aa3b51637820 */ /* 0x000fe20000410000 */
[----:B------:R-:W-:Y:S02]  /*0da0*/  FADD.FTZ R49, -R48, R49 ;  /* 0x0000003130317221 */ /* 0x000fe40000010100 */
[----:B------:R-:W-:Y:S01]  /*0db0*/  SHF.L.U32 R67, R41, 0x10, RZ ;  /* 0x0000001029437819 */ /* 0x000fe200000006ff */
[----:B0-----:R-:W-:Y:S01]  /*0dc0*/  FADD.FTZ R93, R85, 1 ;  /* 0x3f800000555d7421 */ /* 0x001fe20000010000 */
[----:B------:R-:W-:Y:S01]  /*0dd0*/  PRMT R39, R38, 0x7632, R39 ;  /* 0x0000763226277816 */ /* 0x000fe20000000027 */
[----:B------:R-:W0:Y:S01]  /*0de0*/  MUFU.EX2 R99, R99 ;  /* 0x0000006300637308 */ /* 0x000e220000000800 */
[----:B-1----:R-:W-:Y:S01]  /*0df0*/  FADD.FTZ R85, R79, 1 ;  /* 0x3f8000004f557421 */ /* 0x002fe20000010000 */
[----:B------:R-:W-:Y:S01]  /*0e00*/  FFMA.FTZ R35, R12, R34, R15 ;  /* 0x000000220c237223 */ /* 0x000fe2000001000f */
[----:B------:R-:W-:Y:S01]  /*0e10*/  FMUL.FTZ R38, R24, R49 ;  /* 0x0000003118267220 */ /* 0x000fe20000410000 */
[----:B------:R-:W-:Y:S01]  /*0e20*/  FADD.FTZ R49, -R48, R67 ;  /* 0x0000004330317221 */ /* 0x000fe20000010100 */
[----:B------:R-:W-:Y:S01]  /*0e30*/  FFMA.FTZ R45, R12, R26, R15 ;  /* 0x0000001a0c2d7223 */ /* 0x000fe2000001000f */
[----:B------:R-:W-:Y:S01]  /*0e40*/  FMUL.FTZ R75, R35, -1.4426950216293334961 ;  /* 0xbfb8aa3b234b7820 */ /* 0x000fe20000410000 */
[----:B------:R-:W-:Y:S01]  /*0e50*/  FFMA.FTZ R67, R18, R38, R21 ;  /* 0x0000002612437223 */ /* 0x000fe20000010015 */
[----:B------:R-:W-:Y:S01]  /*0e60*/  FMUL.FTZ R40, R24, R49 ;  /* 0x0000003118287220 */ /* 0x000fe20000410000 */
[----:B--2---:R-:W-:Y:S01]  /*0e70*/  FADD.FTZ R91, R91, 1 ;  /* 0x3f8000005b5b7421 */ /* 0x004fe20000010000 */
[----:B------:R-:W1:Y:S01]  /*0e80*/  MUFU.RCP R85, R85 ;  /* 0x0000005500557308 */ /* 0x000e620000001000 */
[----:B------:R-:W-:Y:S01]  /*0e90*/  FMUL.FTZ R77, R45, -1.4426950216293334961 ;  /* 0xbfb8aa3b2d4d7820 */ /* 0x000fe20000410000 */
[----:B------:R-:W-:Y:S01]  /*0ea0*/  FFMA.FTZ R68, R19, R40, R20 ;  /* 0x0000002813447223 */ /* 0x000fe20000010014 */
[----:B------:R-:W-:Y:S01]  /*0eb0*/  FMUL.FTZ R89, R67, -1.4426950216293334961 ;  /* 0xbfb8aa3b43597820 */ /* 0x000fe20000410000 */
[----:B------:R-:W-:-:S04]  /*0ec0*/  FFMA.FTZ R47, R13, R28, R14 ;  /* 0x0000001c0d2f7223 */ /* 0x000fc8000001000e */
[----:B------:R-:W2:Y:S01]  /*0ed0*/  MUFU.EX2 R75, R75 ;  /* 0x0000004b004b7308 */ /* 0x000ea20000000800 */
[----:B------:R-:W-:Y:S01]  /*0ee0*/  FMUL.FTZ R87, R68, -1.4426950216293334961 ;  /* 0xbfb8aa3b44577820 */ /* 0x000fe20000410000 */
[----:B------:R-:W-:Y:S01]  /*0ef0*/  PRMT R41, R39, 0x7632, R41 ;  /* 0x0000763227297816 */ /* 0x000fe20000000029 */
[----:B------:R-:W-:-:S05]  /*0f00*/  FMUL.FTZ R74, R47, -1.4426950216293334961 ;  /* 0xbfb8aa3b2f4a7820 */ /* 0x000fca0000410000 */
[----:B------:R-:W3:Y:S01]  /*0f10*/  MUFU.RCP R91, R91 ;  /* 0x0000005b005b7308 */ /* 0x000ee20000001000 */
[----:B------:R-:W-:Y:S01]  /*0f20*/  SHF.L.U32 R39, R39, 0x10, RZ ;  /* 0x0000001027277819 */ /* 0x000fe200000006ff */
[----:B0-----:R-:W-:-:S06]  /*0f30*/  FADD.FTZ R99, R99, 1 ;  /* 0x3f80000063637421 */ /* 0x001fcc0000010000 */
[----:B------:R-:W0:Y:S01]  /*0f40*/  MUFU.RCP R93, R93 ;  /* 0x0000005d005d7308 */ /* 0x000e220000001000 */
[----:B------:R-:W-:Y:S01]  /*0f50*/  SHF.L.U32 R49, R41, 0x10, RZ ;  /* 0x0000001029317819 */ /* 0x000fe200000006ff */
[----:B------:R-:W-:-:S06]  /*0f60*/  FADD.FTZ R41, -R48, R39 ;  /* 0x0000002730297221 */ /* 0x000fcc0000010100 */
[----:B------:R-:W4:Y:S01]  /*0f70*/  MUFU.EX2 R77, R77 ;  /* 0x0000004d004d7308 */ /* 0x000f220000000800 */
[----:B------:R-:W-:Y:S01]  /*0f80*/  PRMT R39, R42, 0x7632, R39 ;  /* 0x000076322a277816 */ /* 0x000fe20000000027 */
[----:B------:R-:W-:-:S06]  /*0f90*/  FFMA.FTZ R33, R13, R32, R14 ;  /* 0x000000200d217223 */ /* 0x000fcc000001000e */
[----:B------:R-:W5:Y:S01]  /*0fa0*/  MUFU.EX2 R89, R89 ;  /* 0x0000005900597308 */ /* 0x000f620000000800 */
[----:B-1----:R-:W-:Y:S01]  /*0fb0*/  FADD.FTZ R110, -R85, 1 ;  /* 0x3f800000556e7421 */ /* 0x002fe20000010100 */
[----:B------:R-:W-:-:S06]  /*0fc0*/  FADD.FTZ R49, -R48, R49 ;  /* 0x0000003130317221 */ /* 0x000fcc0000010100 */
[----:B------:R-:W1:Y:S01]  /*0fd0*/  MUFU.EX2 R87, R87 ;  /* 0x0000005700577308 */ /* 0x000e620000000800 */
[----:B------:R-:W-:Y:S01]  /*0fe0*/  FFMA.FTZ R31, R12, R30, R15 ;  /* 0x0000001e0c1f7223 */ /* 0x000fe2000001000f */
[----:B------:R-:W-:Y:S01]  /*0ff0*/  PRMT R43, R43, 0x7632, R43 ;  /* 0x000076322b2b7816 */ /* 0x000fe2000000002b */
[----:B------:R-:W-:Y:S01]  /*1000*/  FMUL.FTZ R73, R33, -1.4426950216293334961 ;  /* 0xbfb8aa3b21497820 */ /* 0x000fe20000410000 */
[----:B------:R-:W-:-:S04]  /*1010*/  SHF.L.U32 R39, R39, 0x10, RZ ;  /* 0x0000001027277819 */ /* 0x000fc800000006ff */
[----:B------:R-:W1:Y:S01]  /*1020*/  MUFU.EX2 R74, R74 ;  /* 0x0000004a004a7308 */ /* 0x000e620000000800 */
[----:B------:R-:W-:Y:S01]  /*1030*/  FFMA.FTZ R110, R69, R110, 1 ;  /* 0x3f800000456e7423 */ /* 0x000fe2000001006e */
[----:B--2---:R-:W-:Y:S01]  /*1040*/  FADD.FTZ R101, R75, 1 ;  /* 0x3f8000004b657421 */ /* 0x004fe20000010000 */
[----:B---3--:R-:W-:-:S05]  /*1050*/  FADD.FTZ R69, -R91, 1 ;  /* 0x3f8000005b457421 */ /* 0x008fca0000010100 */
[----:B------:R-:W2:Y:S01]  /*1060*/  MUFU.RCP R99, R99 ;  /* 0x0000006300637308 */ /* 0x000ea20000001000 */
[C---:B------:R-:W-:Y:S01]  /*1070*/  FMUL.FTZ R42, R24.reuse, R41 ;  /* 0x00000029182a7220 */ /* 0x040fe20000410000 */
[----:B------:R-:W-:Y:S01]  /*1080*/  FMUL.FTZ R44, R24, R49 ;  /* 0x00000031182c7220 */ /* 0x000fe20000410000 */
[----:B0-----:R-:W-:Y:S01]  /*1090*/  FADD.FTZ R75, -R93, 1 ;  /* 0x3f8000005d4b7421 */ /* 0x001fe20000010100 */
[----:B------:R-:W-:Y:S01]  /*10a0*/  FMUL.FTZ R72, R31, -1.4426950216293334961 ;  /* 0xbfb8aa3b1f487820 */ /* 0x000fe20000410000 */
[----:B------:R-:W-:Y:S01]  /*10b0*/  SHF.L.U32 R49, R43, 0x10, RZ ;  /* 0x000000102b317819 */ /* 0x000fe200000006ff */
[----:B------:R-:W-:Y:S01]  /*10c0*/  FADD.FTZ R43, -R48, R39 ;  /* 0x00000027302b7221 */ /* 0x000fe20000010100 */
[----:B----4-:R-:W-:Y:S01]  /*10d0*/  FADD.FTZ R77, R77, 1 ;  /* 0x3f8000004d4d7421 */ /* 0x010fe20000010000 */
[----:B------:R-:W-:Y:S01]  /*10e0*/  FFMA.FTZ R76, R76, R69, 1 ;  /* 0x3f8000004c4c7423 */ /* 0x000fe20000010045 */
[----:B------:R-:W0:Y:S01]  /*10f0*/  MUFU.EX2 R73, R73 ;  /* 0x0000004900497308 */ /* 0x000e220000000800 */
[----:B------:R-:W-:Y:S01]  /*1100*/  FFMA.FTZ R41, R18, R42, R21 ;  /* 0x0000002a12297223 */ /* 0x000fe20000010015 */
[----:B------:R-:W-:Y:S01]  /*1110*/  FFMA.FTZ R70, R70, R75, 1 ;  /* 0x3f80000046467423 */ /* 0x000fe2000001004b */
[----:B------:R-:W-:Y:S01]  /*1120*/  FFMA.FTZ R39, R19, R44, R20 ;  /* 0x0000002c13277223 */ /* 0x000fe20000010014 */
[----:B-----5:R-:W-:Y:S01]  /*1130*/  FADD.FTZ R75, R89, 1 ;  /* 0x3f800000594b7421 */ /* 0x020fe20000010000 */
[----:B------:R-:W-:Y:S01]  /*1140*/  FMUL.FTZ R46, R24, R43 ;  /* 0x0000002b182e7220 */ /* 0x000fe20000410000 */
[----:B------:R-:W-:Y:S01]  /*1150*/  FADD.FTZ R43, -R48, R49 ;  /* 0x00000031302b7221 */ /* 0x000fe20000010100 */
[----:B------:R-:W-:Y:S01]  /*1160*/  FMUL.FTZ R91, R91, R76 ;  /* 0x0000004c5b5b7220 */ /* 0x000fe20000410000 */
[----:B------:R-:W3:Y:S01]  /*1170*/  MUFU.EX2 R72, R72 ;  /* 0x0000004800487308 */ /* 0x000ee20000000800 */
[----:B------:R-:W-:Y:S01]  /*1180*/  FMUL.FTZ R83, R41, -1.4426950216293334961 ;  /* 0xbfb8aa3b29537820 */ /* 0x000fe20000410000 */
[----:B-1----:R-:W-:Y:S01]  /*1190*/  FADD.FTZ R76, R87, 1 ;  /* 0x3f800000574c7421 */ /* 0x002fe20000010000 */
[----:B------:R-:W-:Y:S01]  /*11a0*/  FMUL.FTZ R80, R39, -1.4426950216293334961 ;  /* 0xbfb8aa3b27507820 */ /* 0x000fe20000410000 */
[----:B------:R-:W-:Y:S01]  /*11b0*/  FFMA.FTZ R49, R18, R46, R21 ;  /* 0x0000002e12317223 */ /* 0x000fe20000010015 */
[----:B------:R-:W-:Y:S01]  /*11c0*/  FADD.FTZ R74, R74, 1 ;  /* 0x3f8000004a4a7421 */ /* 0x000fe20000010000 */
[----:B------:R-:W-:-:S02]  /*11d0*/  FMUL.FTZ R48, R24, R43 ;  /* 0x0000002b18307220 */ /* 0x000fc40000410000 */
[----:B------:R-:W1:Y:S01]  /*11e0*/  MUFU.RCP R77, R77 ;  /* 0x0000004d004d7308 */ /* 0x000e620000001000 */
[----:B--2---:R-:W-:Y:S01]  /*11f0*/  FADD.FTZ R112, -R99, 1 ;  /* 0x3f80000063707421 */ /* 0x004fe20000010100 */
[----:B------:R-:W-:Y:S01]  /*1200*/  FFMA.FTZ R37, R13, R36, R14 ;  /* 0x000000240d257223 */ /* 0x000fe2000001000e */
[----:B------:R-:W-:Y:S01]  /*1210*/  FMUL.FTZ R78, R49, -1.4426950216293334961 ;  /* 0xbfb8aa3b314e7820 */ /* 0x000fe20000410000 */
[----:B------:R-:W-:-:S04]  /*1220*/  FFMA.FTZ R43, R19, R48, R20 ;  /* 0x00000030132b7223 */ /* 0x000fc80000010014 */
[----:B------:R-:W2:Y:S01]  /*1230*/  MUFU.RCP R75, R75 ;  /* 0x0000004b004b7308 */ /* 0x000ea20000001000 */
[----:B------:R-:W-:Y:S01]  /*1240*/  FFMA.FTZ R112, R81, R112, 1 ;  /* 0x3f80000051707423 */ /* 0x000fe20000010070 */
[----:B------:R-:W-:Y:S01]  /*1250*/  SHF.L.U32 R69, R50, 0x10, RZ ;  /* 0x0000001032457819 */ /* 0x000fe200000006ff */
[----:B------:R-:W-:Y:S01]  /*1260*/  FMUL.FTZ R71, R37, -1.4426950216293334961 ;  /* 0xbfb8aa3b25477820 */ /* 0x000fe20000410000 */
[----:B------:R-:W-:Y:S01]  /*1270*/  FMUL.FTZ R70, R93, R70 ;  /* 0x000000465d467220 */ /* 0x000fe20000410000 */
[----:B------:R-:W-:-:S03]  /*1280*/  SHF.L.U32 R81, R51, 0x10, RZ ;  /* 0x0000001033517819 */ /* 0x000fc600000006ff */
[----:B------:R-:W-:Y:S01]  /*1290*/  MUFU.EX2 R83, R83 ;  /* 0x0000005300537308 */ /* 0x000fe20000000800 */
[----:B------:R-:W-:Y:S01]  /*12a0*/  FMUL.FTZ R110, R85, R110 ;  /* 0x0000006e556e7220 */ /* 0x000fe20000410000 */
[----:B------:R-:W-:Y:S01]  /*12b0*/  PRMT R50, R50, 0x7632, R50 ;  /* 0x0000763232327816 */ /* 0x000fe20000000032 */
[----:B------:R-:W-:Y:S01]  /*12c0*/  FMUL.FTZ R66, R43, -1.4426950216293334961 ;  /* 0xbfb8aa3b2b427820 */ /* 0x000fe20000410000 */
[----:B------:R-:W-:-:S04]  /*12d0*/  PRMT R51, R51, 0x7632, R51 ;  /* 0x0000763233337816 */ /* 0x000fc80000000033 */
[----:B------:R-:W4:Y:S01]  /*12e0*/  MUFU.RCP R79, R74 ;  /* 0x0000004a004f7308 */ /* 0x000f220000001000 */
[----:B------:R-:W-:-:S07]  /*12f0*/  FMUL.FTZ R69, R69, R70 ;  /* 0x0000004645457220 */ /* 0x000fce0000410000 */
[----:B------:R-:W5:Y:S01]  /*1300*/  MUFU.RCP R76, R76 ;  /* 0x0000004c004c7308 */ /* 0x000f620000001000 */
[----:B0-----:R-:W-:Y:S01]  /*1310*/  FADD.FTZ R73, R73, 1 ;  /* 0x3f80000049497421 */ /* 0x001fe20000010000 */
[----:B------:R-:W-:-:S06]  /*1320*/  SHF.L.U32 R50, R50, 0x10, RZ ;  /* 0x0000001032327819 */ /* 0x000fcc00000006ff */
[----:B------:R-:W0:Y:S01]  /*1330*/  MUFU.EX2 R80, R80 ;  /* 0x0000005000507308 */ /* 0x000e220000000800 */
[----:B------:R-:W-:Y:S01]  /*1340*/  FMUL.FTZ R70, R81, R110 ;  /* 0x0000006e51467220 */ /* 0x000fe20000410000 */
[----:B------:R-:W-:Y:S01]  /*1350*/  SHF.L.U32 R81, R51, 0x10, RZ ;  /* 0x0000001033517819 */ /* 0x000fe200000006ff */
[----:B------:R-:W-:Y:S01]  /*1360*/  FMUL.FTZ R112, R99, R112 ;  /* 0x0000007063707220 */ /* 0x000fe20000410000 */
[----:B---3--:R-:W-:-:S04]  /*1370*/  FADD.FTZ R72, R72, 1 ;  /* 0x3f80000048487421 */ /* 0x008fc80000010000 */
[----:B------:R-:W3:Y:S01]  /*1380*/  MUFU.EX2 R78, R78 ;  /* 0x0000004e004e7308 */ /* 0x000ee20000000800 */
[----:B------:R-:W-:Y:S01]  /*1390*/  FMUL.FTZ R51, R50, R91 ;  /* 0x0000005b32337220 */ /* 0x000fe20000410000 */
[----:B-1----:R-:W-:Y:S01]  /*13a0*/  FADD.FTZ R110, -R77, 1 ;  /* 0x3f8000004d6e7421 */ /* 0x002fe20000010100 */
[----:B------:R-:W-:-:S05]  /*13b0*/  FMUL.FTZ R50, R81, R112 ;  /* 0x0000007051327220 */ /* 0x000fca0000410000 */
[----:B------:R-:W1:Y:S01]  /*13c0*/  MUFU.EX2 R71, R71 ;  /* 0x0000004700477308 */ /* 0x000e620000000800 */
[----:B--2---:R-:W-:Y:S01]  /*13d0*/  FADD.FTZ R112, -R75, 1 ;  /* 0x3f8000004b707421 */ /* 0x004fe20000010100 */
[----:B------:R-:W-:-:S06]  /*13e0*/  FFMA.FTZ R110, R45, R110, 1 ;  /* 0x3f8000002d6e7423 */ /* 0x000fcc000001006e */
[----:B------:R-:W2:Y:S01]  /*13f0*/  MUFU.EX2 R66, R66 ;  /* 0x0000004200427308 */ /* 0x000ea20000000800 */
[----:B----4-:R-:W-:Y:S01]  /*1400*/  FADD.FTZ R114, -R79, 1 ;  /* 0x3f8000004f727421 */ /* 0x010fe20000010100 */
[----:B------:R-:W-:Y:S01]  /*1410*/  FADD.FTZ R83, R83, 1 ;  /* 0x3f80000053537421 */ /* 0x000fe20000010000 */
[----:B-----5:R-:W-:-:S05]  /*1420*/  FADD.FTZ R45, -R76, 1 ;  /* 0x3f8000004c2d7421 */ /* 0x020fca0000010100 */
[----:B------:R-:W4:Y:S01]  /*1430*/  MUFU.RCP R73, R73 ;  /* 0x0000004900497308 */ /* 0x000f220000001000 */
[----:B0-----:R-:W-:Y:S01]  /*1440*/  FADD.FTZ R80, R80, 1 ;  /* 0x3f80000050507421 */ /* 0x001fe20000010000 */
[----:B------:R-:W-:Y:S01]  /*1450*/  FFMA.FTZ R112, R67, R112, 1 ;  /* 0x3f80000043707423 */ /* 0x000fe20000010070 */
[----:B------:R-:W-:-:S05]  /*1460*/  FFMA.FTZ R114, R47, R114, 1 ;  /* 0x3f8000002f727423 */ /* 0x000fca0000010072 */
[----:B------:R-:W0:Y:S01]  /*1470*/  MUFU.RCP R72, R72 ;  /* 0x0000004800487308 */ /* 0x000e220000001000 */
[----:B------:R-:W-:Y:S01]  /*1480*/  FFMA.FTZ R45, R68, R45, 1 ;  /* 0x3f800000442d7423 */ /* 0x000fe2000001002d */
[----:B------:R-:W-:Y:S01]  /*1490*/  FMUL.FTZ R112, R75, R112 ;  /* 0x000000704b707220 */ /* 0x000fe20000410000 */
[----:B------:R-:W-:Y:S01]  /*14a0*/  SHF.L.U32 R75, R52, 0x10, RZ ;  /* 0x00000010344b7819 */ /* 0x000fe200000006ff */
[----:B---3--:R-:W-:Y:S01]  /*14b0*/  FADD.FTZ R78, R78, 1 ;  /* 0x3f8000004e4e7421 */ /* 0x008fe20000010000 */
[----:B------:R-:W-:-:S03]  /*14c0*/  PRMT R52, R52, 0x7632, R52 ;  /* 0x0000763234347816 */ /* 0x000fc60000000034 */
[----:B------:R-:W3:Y:S01]  /*14d0*/  MUFU.RCP R81, R83 ;  /* 0x0000005300517308 */ /* 0x000ee20000001000 */
[----:B------:R-:W-:Y:S01]  /*14e0*/  SHF.L.U32 R68, R53, 0x10, RZ ;  /* 0x0000001035447819 */ /* 0x000fe200000006ff */
[----:B-1----:R-:W-:Y:S01]  /*14f0*/  FADD.FTZ R71, R71, 1 ;  /* 0x3f80000047477421 */ /* 0x002fe20000010000 */
[----:B------:R-:W-:Y:S01]  /*1500*/  FMUL.FTZ R79, R79, R114 ;  /* 0x000000724f4f7220 */ /* 0x000fe20000410000 */
[----:B------:R-:W-:-:S04]  /*1510*/  FMUL.FTZ R76, R76, R45 ;  /* 0x0000002d4c4c7220 */ /* 0x000fc80000410000 */
[----:B------:R-:W-:Y:S01]  /*1520*/  MUFU.RCP R74, R101 ;  /* 0x00000065004a7308 */ /* 0x000fe20000001000 */
[----:B------:R-:W-:Y:S01]  /*1530*/  PRMT R45, R53, 0x7632, R45 ;  /* 0x00007632352d7816 */ /* 0x000fe2000000002d */
[----:B------:R-:W-:-:S06]  /*1540*/  FMUL.FTZ R110, R77, R110 ;  /* 0x0000006e4d6e7220 */ /* 0x000fcc0000410000 */
[----:B------:R-:W1:Y:S01]  /*1550*/  MUFU.RCP R67, R80 ;  /* 0x0000005000437308 */ /* 0x000e620000001000 */
[----:B------:R-:W-:Y:S01]  /*1560*/  SHF.L.U32 R47, R52, 0x10, RZ ;  /* 0x00000010342f7819 */ /* 0x000fe200000006ff */
[----:B--2---:R-:W-:Y:S01]  /*1570*/  FADD.FTZ R77, R66, 1 ;  /* 0x3f800000424d7421 */ /* 0x004fe20000010000 */
[----:B------:R-:W-:Y:S01]  /*1580*/  FMUL.FTZ R52, R68, R79 ;  /* 0x0000004f44347220 */ /* 0x000fe20000410000 */
[----:B----4-:R-:W-:-:S04]  /*1590*/  FADD.FTZ R68, -R73, 1 ;  /* 0x3f80000049447421 */ /* 0x010fc80000010100 */
[----:B------:R-:W2:Y:S01]  /*15a0*/  MUFU.RCP R53, R78 ;  /* 0x0000004e00357308 */ /* 0x000ea20000001000 */
[----:B------:R-:W-:Y:S01]  /*15b0*/  SHF.L.U32 R45, R45, 0x10, RZ ;  /* 0x000000102d2d7819 */ /* 0x000fe200000006ff */
[----:B0-----:R-:W-:Y:S01]  /*15c0*/  FADD.FTZ R66, -R72, 1 ;  /* 0x3f80000048427421 */ /* 0x001fe20000010100 */
[----:B------:R-:W-:-:S05]  /*15d0*/  FFMA.FTZ R68, R33, R68, 1 ;  /* 0x3f80000021447423 */ /* 0x000fca0000010044 */
[----:B------:R-:W0:Y:S01]  /*15e0*/  MUFU.RCP R71, R71 ;  /* 0x0000004700477308 */ /* 0x000e220000001000 */
[----:B------:R-:W-:Y:S01]  /*15f0*/  FFMA.FTZ R31, R31, R66, 1 ;  /* 0x3f8000001f1f7423 */ /* 0x000fe20000010042 */
[----:B------:R-:W-:Y:S01]  /*1600*/  FMUL.FTZ R45, R45, R76 ;  /* 0x0000004c2d2d7220 */ /* 0x000fe20000410000 */
[----:B---3--:R-:W-:Y:S01]  /*1610*/  FADD.FTZ R66, -R81, 1 ;  /* 0x3f80000051427421 */ /* 0x008fe20000010100 */
[----:B------:R-:W-:-:S04]  /*1620*/  FMUL.FTZ R73, R73, R68 ;  /* 0x0000004449497220 */ /* 0x000fc80000410000 */
[----:B------:R-:W3:Y:S01]  /*1630*/  MUFU.RCP R77, R77 ;  /* 0x0000004d004d7308 */ /* 0x000ee20000001000 */
[----:B-1----:R-:W-:Y:S01]  /*1640*/  FADD.FTZ R76, -R67, 1 ;  /* 0x3f800000434c7421 */ /* 0x002fe20000010100 */
[----:B------:R-:W-:Y:S01]  /*1650*/  FADD.FTZ R68, -R74, 1 ;  /* 0x3f8000004a447421 */ /* 0x000fe20000010100 */
[----:B------:R-:W-:Y:S01]  /*1660*/  FMUL.FTZ R72, R72, R31 ;  /* 0x0000001f48487220 */ /* 0x000fe20000410000 */
[----:B------:R-:W-:Y:S01]  /*1670*/  FFMA.FTZ R66, R41, R66, 1 ;  /* 0x3f80000029427423 */ /* 0x000fe20000010042 */
[----:B------:R-:W-:Y:S01]  /*1680*/  FFMA.FTZ R76, R39, R76, 1 ;  /* 0x3f800000274c7423 */ /* 0x000fe2000001004c */
[----:B------:R-:W-:Y:S01]  /*1690*/  FFMA.FTZ R35, R35, R68, 1 ;  /* 0x3f80000023237423 */ /* 0x000fe20000010044 */
[----:B------:R-:W-:Y:S01]  /*16a0*/  PRMT R31, R63, 0x7632, R31 ;  /* 0x000076323f1f7816 */ /* 0x000fe2000000001f */
[----:B--2---:R-:W-:Y:S01]  /*16b0*/  FADD.FTZ R68, -R53, 1 ;  /* 0x3f80000035447421 */ /* 0x004fe20000010100 */
[----:B------:R-:W-:Y:S01]  /*16c0*/  FMUL.FTZ R81, R81, R66 ;  /* 0x0000004251517220 */ /* 0x000fe20000410000 */
[----:B------:R-:W-:Y:S01]  /*16d0*/  FMUL.FTZ R66, R67, R76 ;  /* 0x0000004c43427220 */ /* 0x000fe20000410000 */
[----:B------:R-:W-:Y:S01]  /*16e0*/  SHF.L.U32 R31, R31, 0x10, RZ ;  /* 0x000000101f1f7819 */ /* 0x000fe200000006ff */
[----:B0-----:R-:W-:Y:S01]  /*16f0*/  FADD.FTZ R76, -R71, 1 ;  /* 0x3f800000474c7421 */ /* 0x001fe20000010100 */
[----:B------:R-:W-:Y:S01]  /*1700*/  FFMA.FTZ R68, R49, R68, 1 ;  /* 0x3f80000031447423 */ /* 0x000fe20000010044 */
[----:B------:R-:W-:-:S02]  /*1710*/  SHF.L.U32 R49, R62, 0x10, RZ ;  /* 0x000000103e317819 */ /* 0x000fc400000006ff */
[----:B------:R-:W-:Y:S01]  /*1720*/  PRMT R62, R62, 0x7632, R62 ;  /* 0x000076323e3e7816 */ /* 0x000fe2000000003e */
[----:B---3--:R-:W-:Y:S01]  /*1730*/  FADD.FTZ R78, -R77, 1 ;  /* 0x3f8000004d4e7421 */ /* 0x008fe20000010100 */
[----:B------:R-:W-:Y:S01]  /*1740*/  FFMA.FTZ R76, R37, R76, 1 ;  /* 0x3f800000254c7423 */ /* 0x000fe2000001004c */
[----:B------:R-:W-:Y:S01]  /*1750*/  FMUL.FTZ R66, R31, R66 ;  /* 0x000000421f427220 */ /* 0x000fe20000410000 */
[----:B------:R-:W-:Y:S01]  /*1760*/  FMUL.FTZ R31, R12, R69 ;  /* 0x000000450c1f7220 */ /* 0x000fe20000410000 */
[----:B------:R-:W-:Y:S01]  /*1770*/  SHF.L.U32 R62, R62, 0x10, RZ ;  /* 0x000000103e3e7819 */ /* 0x000fe200000006ff */
[----:B------:R-:W-:Y:S01]  /*1780*/  FFMA.FTZ R78, R43, R78, 1 ;  /* 0x3f8000002b4e7423 */ /* 0x000fe2000001004e */
[----:B------:R-:W-:Y:S01]  /*1790*/  SHF.L.U32 R33, R65, 0x10, RZ ;  /* 0x0000001041217819 */ /* 0x000fe200000006ff */
[----:B------:R-:W-:Y:S01]  /*17a0*/  FMUL.FTZ R74, R74, R35 ;  /* 0x000000234a4a7220 */ /* 0x000fe20000410000 */
[----:B------:R-:W-:Y:S01]  /*17b0*/  FMUL.FTZ R76, R71, R76 ;  /* 0x0000004c474c7220 */ /* 0x000fe20000410000 */
[-C--:B------:R-:W-:Y:S01]  /*17c0*/  FFMA.FTZ R43, R27, R51.reuse, R56 ;  /* 0x000000331b2b7223 */ /* 0x080fe20000010038 */
[----:B------:R-:W-:Y:S01]  /*17d0*/  FMUL.FTZ R35, R18, R51 ;  /* 0x0000003312237220 */ /* 0x000fe20000410000 */
[----:B------:R-:W-:Y:S01]  /*17e0*/  FADD.FTZ R56, RZ, R31 ;  /* 0x0000001fff387221 */ /* 0x000fe20000010000 */
[----:B------:R-:W-:Y:S01]  /*17f0*/  FMUL.FTZ R67, R62, R81 ;  /* 0x000000513e437220 */ /* 0x000fe20000410000 */
[----:B------:R-:W-:Y:S01]  /*1800*/  FFMA.FTZ R41, R25, R70, R58 ;  /* 0x0000004619297223 */ /* 0x000fe2000001003a */
[----:B------:R-:W-:Y:S01]  /*1810*/  FMUL.FTZ R62, R33, R76 ;  /* 0x0000004c213e7220 */ /* 0x000fe20000410000 */
[----:B------:R-:W-:Y:S01]  /*1820*/  FFMA.FTZ R58, R3, R31, RZ ;  /* 0x0000001f033a7223 */ /* 0x000fe200000100ff */
[----:B------:R-:W-:Y:S01]  /*1830*/  FMUL.FTZ R33, R13, R70 ;  /* 0x000000460d217220 */ /* 0x000fe20000410000 */
[----:B------:R-:W-:Y:S01]  /*1840*/  FADD.FTZ R56, R56, R35 ;  /* 0x0000002338387221 */ /* 0x000fe20000010000 */
[----:B------:R-:W-:Y:S01]  /*1850*/  FMUL.FTZ R71, R53, R68 ;  /* 0x0000004435477220 */ /* 0x000fe20000410000 */
[----:B------:R-:W-:Y:S01]  /*1860*/  FMUL.FTZ R75, R75, R110 ;  /* 0x0000006e4b4b7220 */ /* 0x000fe20000410000 */
[----:B------:R-:W-:Y:S01]  /*1870*/  SHF.L.U32 R68, R63, 0x10, RZ ;  /* 0x000000103f447819 */ /* 0x000fe200000006ff */
[----:B------:R-:W-:Y:S01]  /*1880*/  FFMA.FTZ R37, R3, R69, R54 ;  /* 0x0000004503257223 */ /* 0x000fe20000010036 */
[----:B------:R-:W-:Y:S01]  /*1890*/  FFMA.FTZ R58, R27, R35, R58 ;  /* 0x000000231b3a7223 */ /* 0x000fe2000001003a */
[----:B------:R-:W-:Y:S01]  /*18a0*/  SHF.L.U32 R63, R64, 0x10, RZ ;  /* 0x00000010403f7819 */ /* 0x000fe200000006ff */
[----:B------:R-:W-:Y:S01]  /*18b0*/  FMUL.FTZ R39, R19, R50 ;  /* 0x0000003213277220 */ /* 0x000fe20000410000 */
[----:B------:R-:W-:Y:S01]  /*18c0*/  FADD.FTZ R56, R56, R33 ;  /* 0x0000002138387221 */ /* 0x000fe20000010000 */
[----:B------:R-:W-:Y:S01]  /*18d0*/  PRMT R54, R65, 0x7632, R54 ;  /* 0x0000763241367816 */ /* 0x000fe20000000036 */
[----:B------:R-:W-:Y:S01]  /*18e0*/  FMUL.FTZ R47, R47, R112 ;  /* 0x000000702f2f7220 */ /* 0x000fe20000410000 */
[----:B------:R-:W-:Y:S01]  /*18f0*/  FFMA.FTZ R65, R26, R75, R37 ;  /* 0x0000004b1a417223 */ /* 0x000fe20000010025 */
[----:B------:R-:W-:Y:S01]  /*1900*/  FFMA.FTZ R58, R25, R33, R58 ;  /* 0x00000021193a7223 */ /* 0x000fe2000001003a */
[----:B------:R-:W-:Y:S01]  /*1910*/  FMUL.FTZ R49, R49, R72 ;  /* 0x0000004831317220 */ /* 0x000fe20000410000 */
[----:B------:R-:W-:Y:S01]  /*1920*/  FMUL.FTZ R37, R12, R75 ;  /* 0x0000004b0c257220 */ /* 0x000fe20000410000 */
[----:B------:R-:W-:Y:S01]  /*1930*/  FADD.FTZ R56, R56, R39 ;  /* 0x0000002738387221 */ /* 0x000fe20000010000 */
[----:B------:R-:W-:Y:S01]  /*1940*/  FMUL.FTZ R63, R63, R74 ;  /* 0x0000004a3f3f7220 */ /* 0x000fe20000410000 */
[----:B------:R-:W-:Y:S01]  /*1950*/  FADD.FTZ R72, R69, R55 ;  /* 0x0000003745487221 */ /* 0x000fe20000010000 */
[----:B------:R-:W-:Y:S01]  /*1960*/  FADD.FTZ R55, R70, R59 ;  /* 0x0000003b46377221 */ /* 0x000fe20000010000 */
[----:B------:R-:W-:Y:S01]  /*1970*/  FADD.FTZ R74, R51, R57 ;  /* 0x00000039334a7221 */ /* 0x000fe20000010000 */
[----:B------:R-:W-:Y:S01]  /*1980*/  FMUL.FTZ R68, R68, R73 ;  /* 0x0000004944447220 */ /* 0x000fe20000410000 */
[----:B------:R-:W-:Y:S01]  /*1990*/  FFMA.FTZ R57, R38, R47, R43 ;  /* 0x0000002f26397223 */ /* 0x000fe2000001002b */
[C---:B------:R-:W-:Y:S01]  /*19a0*/  FFMA.FTZ R59, R29.reuse, R39, R58 ;  /* 0x000000271d3b7223 */ /* 0x040fe2000001003a */
[----:B------:R-:W-:Y:S01]  /*19b0*/  FFMA.FTZ R73, R29, R50, R60 ;  /* 0x000000321d497223 */ /* 0x000fe2000001003c */
[----:B------:R-:W-:Y:S01]  /*19c0*/  FMUL.FTZ R43, R18, R47 ;  /* 0x0000002f122b7220 */ /* 0x000fe20000410000 */
[----:B------:R-:W-:Y:S01]  /*19d0*/  FADD.FTZ R56, R56, R37 ;  /* 0x0000002538387221 */ /* 0x000fe20000010000 */
[----:B------:R-:W-:Y:S01]  /*19e0*/  FADD.FTZ R60, R50, R61 ;  /* 0x0000003d323c7221 */ /* 0x000fe20000010000 */
[----:B------:R-:W-:Y:S01]  /*19f0*/  FADD.FTZ R50, R74, R47 ;  /* 0x0000002f4a327221 */ /* 0x000fe20000010000 */
[-C--:B------:R-:W-:Y:S01]  /*1a00*/  FFMA.FTZ R51, R28, R52.reuse, R41 ;  /* 0x000000341c337223 */ /* 0x080fe20000010029 */
[----:B------:R-:W-:Y:S01]  /*1a10*/  FFMA.FTZ R47, R26, R37, R59 ;  /* 0x000000251a2f7223 */ /* 0x000fe2000001003b */
[----:B------:R-:W-:Y:S01]  /*1a20*/  FMUL.FTZ R41, R13, R52 ;  /* 0x000000340d297220 */ /* 0x000fe20000410000 */
[----:B------:R-:W-:Y:S01]  /*1a30*/  FADD.FTZ R56, R56, R43 ;  /* 0x0000002b38387221 */ /* 0x000fe20000010000 */
[----:B------:R-:W-:Y:S01]  /*1a40*/  FADD.FTZ R55, R55, R52 ;  /* 0x0000003437377221 */ /* 0x000fe20000010000 */
[----:B------:R-:W-:Y:S01]  /*1a50*/  FFMA.FTZ R59, R40, R45, R73 ;  /* 0x0000002d283b7223 */ /* 0x000fe20000010049 */
[----:B------:R-:W-:Y:S01]  /*1a60*/  FADD.FTZ R61, R60, R45 ;  /* 0x0000002d3c3d7221 */ /* 0x000fe20000010000 */
[----:B------:R-:W-:Y:S01]  /*1a70*/  FFMA.FTZ R47, R38, R43, R47 ;  /* 0x0000002b262f7223 */ /* 0x000fe2000001002f */
[----:B------:R-:W-:Y:S01]  /*1a80*/  FMUL.FTZ R45, R19, R45 ;  /* 0x0000002d132d7220 */ /* 0x000fe20000410000 */
[----:B------:R-:W-:Y:S01]  /*1a90*/  FADD.FTZ R52, R56, R41 ;  /* 0x0000002938347221 */ /* 0x000fe20000010000 */
[----:B------:R-:W-:Y:S01]  /*1aa0*/  FADD.FTZ R72, R72, R75 ;  /* 0x0000004b48487221 */ /* 0x000fe20000010000 */
[----:B------:R-:W-:Y:S01]  /*1ab0*/  FFMA.FTZ R69, R28, R41, R47 ;  /* 0x000000291c457223 */ /* 0x000fe2000001002f */
[-C--:B------:R-:W-:Y:S01]  /*1ac0*/  FMUL.FTZ R47, R12, R49.reuse ;  /* 0x000000310c2f7220 */ /* 0x080fe20000410000 */
[----:B------:R-:W-:Y:S01]  /*1ad0*/  FADD.FTZ R52, R52, R45 ;  /* 0x0000002d34347221 */ /* 0x000fe20000010000 */
[----:B------:R-:W-:Y:S01]  /*1ae0*/  FFMA.FTZ R65, R30, R49, R65 ;  /* 0x000000311e417223 */ /* 0x000fe20000010041 */
[----:B------:R-:W-:Y:S01]  /*1af0*/  FADD.FTZ R56, R72, R49 ;  /* 0x0000003148387221 */ /* 0x000fe20000010000 */
[----:B------:R-:W-:Y:S01]  /*1b00*/  FMUL.FTZ R49, R18, R67 ;  /* 0x0000004312317220 */ /* 0x000fe20000410000 */
[----:B------:R-:W-:Y:S01]  /*1b10*/  FADD.FTZ R52, R52, R47 ;  /* 0x0000002f34347221 */ /* 0x000fe20000010000 */
[----:B------:R-:W-:Y:S01]  /*1b20*/  SHF.L.U32 R54, R54, 0x10, RZ ;  /* 0x0000001036367819 */ /* 0x000fe200000006ff */
[----:B------:R-:W-:Y:S01]  /*1b30*/  FMUL.FTZ R53, R77, R78 ;  /* 0x0000004e4d357220 */ /* 0x000fe20000410000 */
[----:B------:R-:W-:Y:S01]  /*1b40*/  FMUL.FTZ R83, R13, R68 ;  /* 0x000000440d537220 */ /* 0x000fe20000410000 */
[----:B------:R-:W-:Y:S01]  /*1b50*/  FADD.FTZ R52, R52, R49 ;  /* 0x0000003134347221 */ /* 0x000fe20000010000 */
[----:B------:R-:W-:Y:S01]  /*1b60*/  FMUL.FTZ R85, R19, R66 ;  /* 0x0000004213557220 */ /* 0x000fe20000410000 */
[----:B------:R-:W-:Y:S01]  /*1b70*/  FMUL.FTZ R70, R54, R53 ;  /* 0x0000003536467220 */ /* 0x000fe20000410000 */
[----:B------:R-:W0:Y:S01]  /*1b80*/  @!P1 LDC.64 R110, c[0x0][0x3d0] ;  /* 0x0000f400ff6e9b82 */ /* 0x000e220000000a00 */
[----:B------:R-:W-:Y:S01]  /*1b90*/  FADD.FTZ R54, R52, R83 ;  /* 0x0000005334367221 */ /* 0x000fe20000010000 */
[----:B------:R-:W-:-:S06]  /*1ba0*/  FFMA.FTZ R69, R40, R45, R69 ;  /* 0x0000002d28457223 */ /* 0x000fcc0000010045 */
[----:B------:R-:W1:Y:S01]  /*1bb0*/  LDC.64 R52, c[0x0][0x3c8] ;  /* 0x0000f200ff347b82 */ /* 0x000e620000000a00 */
[----:B------:R-:W-:Y:S01]  /*1bc0*/  FFMA.FTZ R69, R30, R47, R69 ;  /* 0x0000002f1e457223 */ /* 0x000fe20000010045 */
[----:B------:R-:W-:-:S03]  /*1bd0*/  PRMT R64, R64, 0x7632, R64 ;  /* 0x0000763240407816 */ /* 0x000fc60000000040 */
[----:B------:R-:W-:Y:S01]  /*1be0*/  FFMA.FTZ R69, R42, R49, R69 ;  /* 0x000000312a457223 */ /* 0x000fe20000010045 */
[----:B------:R-:W-:-:S03]  /*1bf0*/  SHF.L.U32 R64, R64, 0x10, RZ ;  /* 0x0000001040407819 */ /* 0x000fc600000006ff */
[----:B------:R-:W-:Y:S01]  /*1c00*/  FFMA.FTZ R69, R32, R83, R69 ;  /* 0x0000005320457223 */ /* 0x000fe20000010045 */
[----:B------:R-:W-:Y:S01]  /*1c10*/  FMUL.FTZ R87, R12, R63 ;  /* 0x0000003f0c577220 */ /* 0x000fe20000410000 */
[----:B------:R-:W-:Y:S01]  /*1c20*/  FMUL.FTZ R64, R64, R71 ;  /* 0x0000004740407220 */ /* 0x000fe20000410000 */
[----:B------:R-:W-:Y:S01]  /*1c30*/  FADD.FTZ R54, R54, R85 ;  /* 0x0000005536367221 */ /* 0x000fe20000010000 */
[----:B------:R-:W-:Y:S02]  /*1c40*/  FFMA.FTZ R69, R44, R85, R69 ;  /* 0x000000552c457223 */ /* 0x000fe40000010045 */
[----:B------:R-:W-:Y:S01]  /*1c50*/  FMUL.FTZ R89, R18, R64 ;  /* 0x0000004012597220 */ /* 0x000fe20000410000 */
[----:B------:R-:W-:Y:S01]  /*1c60*/  FADD.FTZ R54, R54, R87 ;  /* 0x0000005736367221 */ /* 0x000fe20000010000 */
[----:B------:R-:W-:Y:S01]  /*1c70*/  FFMA.FTZ R71, R34, R87, R69 ;  /* 0x0000005722477223 */ /* 0x000fe20000010045 */
[----:B------:R-:W-:Y:S01]  /*1c80*/  FFMA.FTZ R69, R32, R68, R51 ;  /* 0x0000004420457223 */ /* 0x000fe20000010033 */
[----:B------:R-:W-:Y:S01]  /*1c90*/  FMUL.FTZ R91, R13, R62 ;  /* 0x0000003e0d5b7220 */ /* 0x000fe20000410000 */
[----:B------:R-:W-:Y:S01]  /*1ca0*/  FADD.FTZ R54, R54, R89 ;  /* 0x0000005936367221 */ /* 0x000fe20000010000 */
[----:B------:R-:W-:Y:S01]  /*1cb0*/  FFMA.FTZ R51, R46, R89, R71 ;  /* 0x000000592e337223 */ /* 0x000fe20000010047 */
[----:B-1----:R-:W-:Y:S01]  /*1cc0*/  ISETP.GE.U32.AND P0, PT, R95, R52, PT ;  /* 0x000000345f00720c */ /* 0x002fe20003f06070 */
[----:B------:R-:W-:Y:S01]  /*1cd0*/  FMUL.FTZ R93, R19, R70 ;  /* 0x00000046135d7220 */ /* 0x000fe20000410000 */
[----:B------:R-:W-:-:S02]  /*1ce0*/  FADD.FTZ R54, R54, R91 ;  /* 0x0000005b36367221 */ /* 0x000fc40000010000 */
[----:B------:R-:W-:Y:S01]  /*1cf0*/  ISETP.GE.AND.EX P0, PT, R100, R53, PT, P0 ;  /* 0x000000356400720c */ /* 0x000fe20003f06300 */
[----:B------:R-:W-:Y:S01]  /*1d00*/  FFMA.FTZ R51, R36, R91, R51 ;  /* 0x0000005b24337223 */ /* 0x000fe20000010033 */
[----:B------:R-:W-:Y:S01]  /*1d10*/  FFMA.FTZ R57, R42, R67, R57 ;  /* 0x000000432a397223 */ /* 0x000fe20000010039 */
[----:B------:R-:W-:Y:S01]  /*1d20*/  FADD.FTZ R67, R50, R67 ;  /* 0x0000004332437221 */ /* 0x000fe20000010000 */
[----:B------:R-:W-:Y:S01]  /*1d30*/  FADD.FTZ R50, R54, R93 ;  /* 0x0000005d36327221 */ /* 0x000fe20000010000 */
[----:B------:R-:W-:Y:S01]  /*1d40*/  FFMA.FTZ R51, R48, R93, R51 ;  /* 0x0000005d30337223 */ /* 0x000fe20000010033 */
[----:B------:R-:W-:Y:S01]  /*1d50*/  FFMA.FTZ R73, R44, R66, R59 ;  /* 0x000000422c497223 */ /* 0x000fe2000001003b */
[----:B------:R-:W-:Y:S01]  /*1d60*/  FADD.FTZ R61, R61, R66 ;  /* 0x000000423d3d7221 */ /* 0x000fe20000010000 */
[----:B------:R-:W-:Y:S02]  /*1d70*/  FADD.FTZ R71, R55, R68 ;  /* 0x0000004437477221 */ /* 0x000fe40000010000 */
[----:B------:R1:W-:Y:S01]  /*1d80*/  STS.64 [R94], R50 ;  /* 0x000000325e007388 */ /* 0x0003e20000000a00 */
[----:B------:R-:W-:Y:S01]  /*1d90*/  FADD.FTZ R55, R56, R63 ;  /* 0x0000003f38377221 */ /* 0x000fe20000010000 */
[----:B------:R-:W-:Y:S01]  /*1da0*/  FFMA.FTZ R56, R46, R64, R57 ;  /* 0x000000402e387223 */ /* 0x000fe20000010039 */
[----:B------:R-:W-:Y:S01]  /*1db0*/  FFMA.FTZ R60, R48, R70, R73 ;  /* 0x00000046303c7223 */ /* 0x000fe20000010049 */
[----:B------:R-:W-:Y:S01]  /*1dc0*/  FADD.FTZ R61, R61, R70 ;  /* 0x000000463d3d7221 */ /* 0x000fe20000010000 */
[----:B------:R-:W-:Y:S01]  /*1dd0*/  FFMA.FTZ R54, R34, R63, R65 ;  /* 0x0000003f22367223 */ /* 0x000fe20000010041 */
[----:B------:R-:W-:Y:S01]  /*1de0*/  FFMA.FTZ R58, R36, R62, R69 ;  /* 0x0000003e243a7223 */ /* 0x000fe20000010045 */
[----:B------:R-:W-:Y:S01]  /*1df0*/  FADD.FTZ R59, R71, R62 ;  /* 0x0000003e473b7221 */ /* 0x000fe20000010000 */
[----:B------:R-:W-:Y:S01]  /*1e00*/  BAR.SYNC.DEFER_BLOCKING 0x0 ;  /* 0x0000000000007b1d */ /* 0x000fe20000010000 */
[----:B------:R-:W-:Y:S01]  /*1e10*/  ISETP.GT.U32.AND P2, PT, R2, 0x1f, PT ;  /* 0x0000001f0200780c */ /* 0x000fe20003f44070 */
[----:B------:R-:W-:Y:S01]  /*1e20*/  FADD.FTZ R57, R67, R64 ;  /* 0x0000004043397221 */ /* 0x000fe20000010000 */
[----:B------:R-:W-:-:S02]  /*1e30*/  MOV R68, RZ ;  /* 0x000000ff00447202 */ /* 0x000fc40000000f00 */
[----:B------:R-:W-:Y:S01]  /*1e40*/  MOV R70, RZ ;  /* 0x000000ff00467202 */ /* 0x000fe20000000f00 */
[----:B01----:R-:W-:Y:S08]  /*1e50*/  @!P0 BRA `(.L_x_331) ;  /* 0x00000000004c8947 */ /* 0x003ff00003800000 */
        /* <DEDUP_REMOVED lines=19> */
.L_x_331:
[----:B------:R-:W-:Y:S04]  /*1f90*/  BSSY.RECONVERGENT B0, `(.L_x_332) ;  /* 0x000002f000007945 */ /* 0x000fe80003800200 */
[----:B------:R-:W-:Y:S05]  /*1fa0*/  @P2 BRA `(.L_x_333) ;  /* 0x0000000000b42947 */ /* 0x000fea0003800000 */
[----:B------:R-:W1:Y:S04]  /*1fb0*/  LDS.64 R50, [R10] ;  /* 0x000000000a327984 */ /* 0x000e680000000a00 */
[----:B------:R-:W2:Y:S04]  /*1fc0*/  LDS.64 R80, [R10+0x18] ;  /* 0x000018000a507984 */ /* 0x000ea80000000a00 */
[----:B------:R-:W3:Y:S04]  /*1fd0*/  LDS.64 R62, [R10+0x30] ;  /* 0x000030000a3e7984 */ /* 0x000ee80000000a00 */
[----:B0-----:R-:W0:Y:S04]  /*1fe0*/  LDS.64 R64, [R10+0x48] ;  /* 0x000048000a407984 */ /* 0x001e280000000a00 */
[----:B------:R-:W4:Y:S04]  /*1ff0*/  LDS.64 R66, [R10+0x60] ;  /* 0x000060000a427984 */ /* 0x000f280000000a00 */
[----:B------:R-:W5:Y:S04]  /*2000*/  LDS.64 R68, [R10+0x78] ;  /* 0x000078000a447984 */ /* 0x000f680000000a00 */
[----:B------:R-:W5:Y:S04]  /*2010*/  LDS.64 R70, [R10+0x90] ;  /* 0x000090000a467984 */ /* 0x000f680000000a00 */
[----:B------:R-:W5:Y:S04]  /*2020*/  LDS.64 R72, [R10+0xa8] ;  /* 0x0000a8000a487984 */ /* 0x000f680000000a00 */
[----:B------:R-:W5:Y:S04]  /*2030*/  LDS.64 R74, [R10+0xc0] ;  /* 0x0000c0000a4a7984 */ /* 0x000f680000000a00 */
[----:B------:R-:W5:Y:S01]  /*2040*/  LDS.64 R76, [R10+0xd8] ;  /* 0x0000d8000a4c7984 */ /* 0x000f620000000a00 */
[----:B-1----:R-:W-:-:S03]  /*2050*/  FADD.FTZ R99, RZ, R50 ;  /* 0x00000032ff637221 */ /* 0x002fc60000010000 */
[----:B------:R-:W1:Y:S01]  /*2060*/  LDS.64 R78, [R10+0xf0] ;  /* 0x0000f0000a4e7984 */ /* 0x000e620000000a00 */
[----:B------:R-:W-:Y:S01]  /*2070*/  FADD.FTZ R112, RZ, R51 ;  /* 0x00000033ff707221 */ /* 0x000fe20000010000 */
[----:B--2---:R-:W-:Y:S02]  /*2080*/  FADD.FTZ R99, R99, R80 ;  /* 0x0000005063637221 */ /* 0x004fe40000010000 */
[----:B------:R-:W2:Y:S01]  /*2090*/  LDS.64 R50, [R10+0x108] ;  /* 0x000108000a327984 */ /* 0x000ea20000000a00 */
[----:B------:R-:W-:Y:S01]  /*20a0*/  FADD.FTZ R112, R112, R81 ;  /* 0x0000005170707221 */ /* 0x000fe20000010000 */
[----:B---3--:R-:W-:Y:S02]  /*20b0*/  FADD.FTZ R99, R99, R62 ;  /* 0x0000003e63637221 */ /* 0x008fe40000010000 */
[----:B------:R-:W3:Y:S01]  /*20c0*/  LDS.64 R80, [R10+0x120] ;  /* 0x000120000a507984 */ /* 0x000ee20000000a00 */
[----:B------:R-:W-:Y:S01]  /*20d0*/  FADD.FTZ R112, R112, R63 ;  /* 0x0000003f70707221 */ /* 0x000fe20000010000 */
[----:B0-----:R-:W-:-:S02]  /*20e0*/  FADD.FTZ R99, R99, R64 ;  /* 0x0000004063637221 */ /* 0x001fc40000010000 */
[----:B------:R-:W0:Y:S01]  /*20f0*/  LDS.64 R62, [R10+0x138] ;  /* 0x000138000a3e7984 */ /* 0x000e220000000a00 */
[----:B------:R-:W-:Y:S01]  /*2100*/  FADD.FTZ R112, R112, R65 ;  /* 0x0000004170707221 */ /* 0x000fe20000010000 */
[----:B----4-:R-:W-:Y:S02]  /*2110*/  FADD.FTZ R99, R99, R66 ;  /* 0x0000004263637221 */ /* 0x010fe40000010000 */
[----:B------:R-:W4:Y:S01]  /*2120*/  LDS.64 R64, [R10+0x150] ;  /* 0x000150000a407984 */ /* 0x000f220000000a00 */
        /* <DEDUP_REMOVED lines=21> */
.L_x_333:
[----:B------:R-:W-:Y:S05]  /*2280*/  BSYNC.RECONVERGENT B0 ;  /* 0x0000000000007941 */ /* 0x000fea0003800200 */
.L_x_332:
[----:B------:R-:W1:Y:S01]  /*2290*/  SHFL.BFLY PT, R51, R70, 0x1, 0x1f ;  /* 0x0c201f0046337f89 */ /* 0x000e6200000e0000 */
[----:B0-----:R-:W-:-:S03]  /*22a0*/  @!P1 IMAD R65, R16, UR5, R5 ;  /* 0x0000000510419c24 */ /* 0x001fc6000f8e0205 */
[----:B------:R-:W0:Y:S02]  /*22b0*/  SHFL.BFLY PT, R63, R68, 0x1, 0x1f ;  /* 0x0c201f00443f7f89 */ /* 0x000e2400000e0000 */
[----:B------:R-:W-:-:S05]  /*22c0*/  @!P1 LEA R65, R65, R90, 0xc ;  /* 0x0000005a41419211 */ /* 0x000fca00078e60ff */
[----:B------:R-:W-:-:S04]  /*22d0*/  @!P1 IMAD.WIDE.U32 R110, R65, 0x4, R110 ;  /* 0x00000004416e9825 */ /* 0x000fc800078e006e */
[----:B-1----:R-:W-:Y:S01]  /*22e0*/  FADD.FTZ R50, R51, R70 ;  /* 0x0000004633327221 */ /* 0x002fe20000010000 */
[----:B0-----:R-:W-:-:S05]  /*22f0*/  FADD.FTZ R51, R63, R68 ;  /* 0x000000443f337221 */ /* 0x001fca0000010000 */
[----:B------:R0:W-:Y:S01]  /*2300*/  @!P1 STG.E.64 desc[UR8][R110.64], R50 ;  /* 0x000000326e009986 */ /* 0x0001e2000c101b08 */
[----:B------:R-:W-:Y:S05]  /*2310*/  @!P0 BRA `(.L_x_334) ;  /* 0x0000000000408947 */ /* 0x000fea0003800000 */
[----:B------:R-:W-:Y:S01]  /*2320*/  BAR.SYNC.DEFER_BLOCKING 0x0 ;  /* 0x0000000000007b1d */ /* 0x000fe20000010000 */
[----:B------:R-:W-:-:S13]  /*2330*/  ISETP.NE.AND P1, PT, R2, RZ, PT ;  /* 0x000000ff0200720c */ /* 0x000fda0003f25270 */
[----:B------:R-:W-:Y:S05]  /*2340*/  @P1 BRA `(.L_x_335) ;  /* 0x0000000000281947 */ /* 0x000fea0003800000 */
[----:B------:R-:W-:Y:S06]  /*2350*/  MEMBAR.ALL.GPU ;  /* 0x0000000000007992 */ /* 0x000fec000000a000 */
[----:B------:R-:W-:-:S00]  /*2360*/  ERRBAR ;  /* 0x00000000000079ab */ /* 0x000fc00000000000 */
[----:B------:R-:W-:Y:S06]  /*2370*/  CGAERRBAR ;  /* 0x00000000000075ab */ /* 0x000fec0000000000 */
[----:B0-----:R0:W5:Y:S02]  /*2380*/  ATOM.E.ADD.STRONG.GPU PT, R50, desc[UR8][R108.64], R17 ;  /* 0x800000116c32798a */ /* 0x00116400081ef108 */
.L_x_336:
[----:B------:R-:W2:Y:S04]  /*2390*/  LD.E.STRONG.GPU R51, desc[UR8][R108.64] ;  /* 0x000000086c337980 */ /* 0x000ea8000c10f900 */
[----:B--2---:R-:W-:Y:S01]  /*23a0*/  CCTL.IVALL ;  /* 0x00000000ff00798f */ /* 0x004fe20002000000 */
[----:B------:R-:W-:Y:S05]  /*23b0*/  YIELD ;  /* 0x0000000000007946 */ /* 0x000fea0003800000 */
[----:B-----5:R-:W-:-:S04]  /*23c0*/  LOP3.LUT R51, R51, R50, RZ, 0x3c, !PT ;  /* 0x0000003233337212 */ /* 0x020fc800078e3cff */
[----:B------:R-:W-:-:S13]  /*23d0*/  ISETP.GT.AND P1, PT, R51, -0x1, PT ;  /* 0xffffffff3300780c */ /* 0x000fda0003f24270 */
[----:B------:R-:W-:Y:S05]  /*23e0*/  @P1 BRA `(.L_x_336) ;  /* 0xfffffffc00e81947 */ /* 0x000fea000383ffff */
.L_x_335:
[----:B------:R-:W-:Y:S05]  /*23f0*/  WARPSYNC.ALL ;  /* 0x0000000000007948 */ /* 0x000fea0003800000 */
[----:B------:R-:W-:Y:S06]  /*2400*/  BAR.SYNC.DEFER_BLOCKING 0x0 ;  /* 0x0000000000007b1d */ /* 0x000fec0000010000 */
[----:B------:R-:W-:Y:S05]  /*2410*/  BRA `(.L_x_337) ;  /* 0x00000000003c7947 */ /* 0x000fea0003800000 */
.L_x_334:
[----:B------:R-:W-:Y:S01]  /*2420*/  BAR.SYNC.DEFER_BLOCKING 0x0 ;  /* 0x0000000000007b1d */ /* 0x000fe20000010000 */
[----:B------:R-:W-:-:S13]  /*2430*/  ISETP.NE.AND P1, PT, R2, RZ, PT ;  /* 0x000000ff0200720c */ /* 0x000fda0003f25270 */
[----:B------:R-:W-:Y:S05]  /*2440*/  @P1 BRA `(.L_x_338) ;  /* 0x0000000000281947 */ /* 0x000fea0003800000 */
[----:B------:R-:W-:Y:S06]  /*2450*/  MEMBAR.ALL.GPU ;  /* 0x0000000000007992 */ /* 0x000fec000000a000 */
[----:B------:R-:W-:-:S00]  /*2460*/  ERRBAR ;  /* 0x00000000000079ab */ /* 0x000fc00000000000 */
[----:B------:R-:W-:Y:S06]  /*2470*/  CGAERRBAR ;  /* 0x00000000000075ab */ /* 0x000fec0000000000 */
[----:B0-----:R0:W5:Y:S02]  /*2480*/  ATOM.E.ADD.STRONG.GPU PT, R50, desc[UR8][R106.64], R88 ;  /* 0x800000586a32798a */ /* 0x00116400081ef108 */
.L_x_339:
[----:B------:R-:W2:Y:S04]  /*2490*/  LD.E.STRONG.GPU R51, desc[UR8][R106.64] ;  /* 0x000000086a337980 */ /* 0x000ea8000c10f900 */
[----:B--2---:R-:W-:Y:S01]  /*24a0*/  CCTL.IVALL ;  /* 0x00000000ff00798f */ /* 0x004fe20002000000 */
[----:B------:R-:W-:Y:S05]  /*24b0*/  YIELD ;  /* 0x0000000000007946 */ /* 0x000fea0003800000 */
[----:B-----5:R-:W-:-:S04]  /*24c0*/  LOP3.LUT R51, R51, R50, RZ, 0x3c, !PT ;  /* 0x0000003233337212 */ /* 0x020fc800078e3cff */
[----:B------:R-:W-:-:S13]  /*24d0*/  ISETP.GT.AND P1, PT, R51, -0x1, PT ;  /* 0xffffffff3300780c */ /* 0x000fda0003f24270 */
[----:B------:R-:W-:Y:S05]  /*24e0*/  @P1 BRA `(.L_x_339) ;  /* 0xfffffffc00e81947 */ /* 0x000fea000383ffff */
.L_x_338:
[----:B------:R-:W-:Y:S05]  /*24f0*/  WARPSYNC.ALL ;  /* 0x0000000000007948 */ /* 0x000fea0003800000 */
[----:B------:R-:W-:Y:S06]  /*2500*/  BAR.SYNC.DEFER_BLOCKING 0x0 ;  /* 0x0000000000007b1d */ /* 0x000fec0000010000 */
.L_x_337:
[----:B------:R-:W-:Y:S01]  /*2510*/  ISETP.GT.U32.AND P1, PT, R2, 0xff, PT ;  /* 0x000000ff0200780c */ /* 0x000fe20003f24070 */
[----:B------:R-:W-:Y:S01]  /*2520*/  BSSY.RECONVERGENT B0, `(.L_x_340) ;  /* 0x000002f000007945 */ /* 0x000fe20003800200 */
[----:B------:R-:W-:-:S11]  /*2530*/  CS2R R74, SRZ ;  /* 0x00000000004a7805 */ /* 0x000fd6000001ff00 */
[----:B------:R-:W-:Y:S05]  /*2540*/  @P1 BRA `(.L_x_341) ;  /* 0x0000000000b01947 */ /* 0x000fea0003800000 */
[----:B------:R-:W1:Y:S01]  /*2550*/  LDC.64 R74, c[0x0][0x3d0] ;  /* 0x0000f400ff4a7b82 */ /* 0x000e620000000a00 */
[----:B0-----:R-:W-:-:S05]  /*2560*/  IMAD R51, R16, UR5, R5 ;  /* 0x0000000510337c24 */ /* 0x001fca000f8e0205 */
[----:B------:R-:W-:-:S04]  /*2570*/  LEA R51, R51, R84, 0xb ;  /* 0x0000005433337211 */ /* 0x000fc800078e58ff */
[----:B------:R-:W-:-:S04]  /*2580*/  IADD3 R51, PT, PT, R86, R51, RZ ;  /* 0x0000003356337210 */ /* 0x000fc80007ffe0ff */
[----:B------:R-:W-:-:S04]  /*2590*/  SHF.L.U32 R73, R51, 0x1, RZ ;  /* 0x0000000133497819 */ /* 0x000fc800000006ff */
[C---:B------:R-:W-:Y:S02]  /*25a0*/  IADD3 R63, PT, PT, R73.reuse, 0x20, RZ ;  /* 0x00000020493f7810 */ /* 0x040fe40007ffe0ff */
[C---:B------:R-:W-:Y:S01]  /*25b0*/  IADD3 R65, PT, PT, R73.reuse, 0x40, RZ ;  /* 0x0000004049417810 */ /* 0x040fe20007ffe0ff */
[C---:B-1----:R-:W-:Y:S01]  /*25c0*/  IMAD.WIDE.U32 R50, R73.reuse, 0x4, R74 ;  /* 0x0000000449327825 */ /* 0x042fe200078e004a */
[----:B------:R-:W-:-:S03]  /*25d0*/  IADD3 R67, PT, PT, R73, 0x60, RZ ;  /* 0x0000006049437810 */ /* 0x000fc60007ffe0ff */
[--C-:B------:R-:W-:Y:S02]  /*25e0*/  IMAD.WIDE.U32 R62, R63, 0x4, R74.reuse ;  /* 0x000000043f3e7825 */ /* 0x100fe400078e004a */
[----:B------:R-:W2:Y:S02]  /*25f0*/  LDG.E.64 R50, desc[UR8][R50.64] ;  /* 0x0000000832327981 */ /* 0x000ea4000c1e1b00 */
[--C-:B------:R-:W-:Y:S01]  /*2600*/  IMAD.WIDE.U32 R64, R65, 0x4, R74.reuse ;  /* 0x0000000441407825 */ /* 0x100fe200078e004a */
[----:B------:R-:W-:Y:S01]  /*2610*/  IADD3 R69, PT, PT, R73, 0x80, RZ ;  /* 0x0000008049457810 */ /* 0x000fe20007ffe0ff */
[----:B------:R-:W3:Y:S02]  /*2620*/  LDG.E.64 R62, desc[UR8][R62.64] ;  /* 0x000000083e3e7981 */ /* 0x000ee4000c1e1b00 */
        /* <DEDUP_REMOVED lines=30> */
.L_x_341:
[----:B------:R-:W-:Y:S05]  /*2810*/  BSYNC.RECONVERGENT B0 ;  /* 0x0000000000007941 */ /* 0x000fea0003800200 */
.L_x_340:
[----:B0-----:R-:W0:Y:S01]  /*2820*/  SHFL.BFLY PT, R51, R74, 0x8, 0x1f ;  /* 0x0d001f004a337f89 */ /* 0x001e2200000e0000 */
[----:B------:R-:W-:Y:S01]  /*2830*/  LOP3.LUT P1, RZ, R2, 0x30f, RZ, 0xc0, !PT ;  /* 0x0000030f02ff7812 */ /* 0x000fe2000782c0ff */
[----:B------:R-:W1:Y:S01]  /*2840*/  LDCU.64 UR6, c[0x0][0x380] ;  /* 0x00007000ff0677ac */ /* 0x000e620008000a00 */
[----:B------:R-:W-:Y:S01]  /*2850*/  LOP3.LUT R16, R16, 0x1, RZ, 0x3c, !PT ;  /* 0x0000000110107812 */ /* 0x000fe200078e3cff */
[----:B------:R-:W2:Y:S01]  /*2860*/  SHFL.BFLY PT, R50, R75, 0x8, 0x1f ;  /* 0x0d001f004b327f89 */ /* 0x000ea200000e0000 */
[----:B0-----:R-:W-:Y:S01]  /*2870*/  FADD.FTZ R51, R51, R74 ;  /* 0x0000004a33337221 */ /* 0x001fe20000010000 */
[----:B--2---:R-:W-:-:S04]  /*2880*/  FADD.FTZ R50, R50, R75 ;  /* 0x0000004b32327221 */ /* 0x004fc80000010000 */
[----:B------:R-:W0:Y:S04]  /*2890*/  SHFL.BFLY PT, R62, R51, 0x4, 0x1f ;  /* 0x0c801f00333e7f89 */ /* 0x000e2800000e0000 */
        /* <DEDUP_REMOVED lines=10> */
[----:B--2---:R-:W-:-:S03]  /*2940*/  FADD.FTZ R51, R64, R67 ;  /* 0x0000004340337221 */ /* 0x004fc60000010000 */
[----:B------:R-:W-:Y:S01]  /*2950*/  @!P1 FMUL.FTZ R50, R66, 1.6276042515528388321e-05 ;  /* 0x3788888942329820 */ /* 0x000fe20000410000 */
[----:B------:R-:W-:-:S05]  /*2960*/  @!P1 FMUL.FTZ R51, R51, 1.6276042515528388321e-05 ;  /* 0x3788888933339820 */ /* 0x000fca0000410000 */
[----:B------:R-:W-:Y:S01]  /*2970*/  @!P1 STS.64 [R92+UR4], R50 ;  /* 0x000000325c009988 */ /* 0x000fe20008000a04 */
[----:B------:R-:W-:Y:S01]  /*2980*/  BAR.SYNC.DEFER_BLOCKING 0x0 ;  /* 0x0000000000007b1d */ /* 0x000fe20000010000 */
[----:B-1----:R-:W-:-:S04]  /*2990*/  IADD3 R22, P1, PT, R22, UR6, RZ ;  /* 0x0000000616167c10 */ /* 0x002fc8000ff3e0ff */
[----:B------:R-:W-:Y:S01]  /*29a0*/  IADD3.X R23, PT, PT, R23, UR7, RZ, P1, !PT ;  /* 0x0000000717177c10 */ /* 0x000fe20008ffe4ff */
[----:B------:R-:W0:Y:S02]  /*29b0*/  LDS.64 R62, [R82] ;  /* 0x00000000523e7984 */ /* 0x000e240000000a00 */
        /* <DEDUP_REMOVED lines=31> */
[----:B------:R-:W-:Y:S01]  /*2bb0*/  FFMA.FTZ R93, R48, -R63, R93 ;  /* 0x8000003f305d7223 */ /* 0x000fe2000001005d */
        /* <DEDUP_REMOVED lines=16> */
[----:B------:R-:W-:-:S02]  /*2cc0*/  F2FP.BF16.F32.PACK_AB R26, R26, R3 ;  /* 0x000000031a1a723e */ /* 0x000fc400000010ff */
[----:B------:R-:W-:Y:S02]  /*2cd0*/  F2FP.BF16.F32.PACK_AB R27, R28, R25 ;  /* 0x000000191c1b723e */ /* 0x000fe400000010ff */
[----:B------:R-:W-:Y:S02]  /*2ce0*/  F2FP.BF16.F32.PACK_AB R30, R30, R37 ;  /* 0x000000251e1e723e */ /* 0x000fe400000010ff */
[----:B------:R-:W-:Y:S01]  /*2cf0*/  F2FP.BF16.F32.PACK_AB R31, R32, R41 ;  /* 0x00000029201f723e */ /* 0x000fe200000010ff */
[----:B------:R1:W-:Y:S01]  /*2d00*/  STG.E.64 desc[UR8][R22.64], R26 ;  /* 0x0000001a16007986 */ /* 0x0003e2000c101b08 */
[----:B------:R-:W-:Y:S02]  /*2d10*/  F2FP.BF16.F32.PACK_AB R34, R34, R47 ;  /* 0x0000002f2222723e */ /* 0x000fe400000010ff */
[----:B------:R-:W-:Y:S01]  /*2d20*/  F2FP.BF16.F32.PACK_AB R35, R36, R83 ;  /* 0x000000532423723e */ /* 0x000fe200000010ff */
[----:B------:R1:W-:Y:S01]  /*2d30*/  STG.E.64 desc[UR8][R22.64+0xf00], R30 ;  /* 0x000f001e16007986 */ /* 0x0003e2000c101b08 */
[----:B------:R-:W-:-:S02]  /*2d40*/  F2FP.BF16.F32.PACK_AB R38, R38, R87 ;  /* 0x000000572626723e */ /* 0x000fc400000010ff */
[----:B------:R-:W-:Y:S01]  /*2d50*/  F2FP.BF16.F32.PACK_AB R39, R24, R91 ;  /* 0x0000005b1827723e */ /* 0x000fe200000010ff */
[----:B------:R1:W-:Y:S04]  /*2d60*/  STG.E.64 desc[UR8][R22.64+0x1e00], R34 ;  /* 0x001e002216007986 */ /* 0x0003e8000c101b08 */
[----:B------:R1:W-:Y:S01]  /*2d70*/  STG.E.64 desc[UR8][R22.64+0x2d00], R38 ;  /* 0x002d002616007986 */ /* 0x0003e2000c101b08 */
[----:B------:R-:W-:Y:S05]  /*2d80*/  @!P0 BRA `(.L_x_342) ;  /* 0xffffffd800c08947 */ /* 0x000fea000383ffff */
.L_x_330:
[----:B------:R-:W-:-:S04]  /*2d90*/  LEA R10, R5, R0, 0x7 ;  /* 0x00000000050a7211 */ /* 0x000fc800078e38ff */
[----:B------:R-:W-:-:S04]  /*2da0*/  SHF.L.U32 R10, R10, 0x5, RZ ;  /* 0x000000050a0a7819 */ /* 0x000fc800000006ff */
[----:B------:R-:W-:-:S13]  /*2db0*/  ISETP.GT.AND P0, PT, R10, 0x3bf, PT ;  /* 0x000003bf0a00780c */ /* 0x000fda0003f04270 */
[----:B------:R-:W-:Y:S05]  /*2dc0*/  @P0 EXIT ;  /* 0x000000000000094d */ /* 0x000fea0003800000 */
[----:B------:R-:W2:Y:S01]  /*2dd0*/  S2R R15, SR_TID.X ;  /* 0x00000000000f7919 */ /* 0x000ea20000002100 */
[----:B------:R-:W-:Y:S01]  /*2de0*/  ISETP.LT.U32.AND P0, PT, R52, 0x1, PT ;  /* 0x000000013400780c */ /* 0x000fe20003f01070 */
[----:B------:R-:W3:Y:S01]  /*2df0*/  S2UR UR7, SR_CgaCtaId ;  /* 0x00000000000779c3 */ /* 0x000ee20000008800 */
[----:B------:R-:W-:Y:S01]  /*2e00*/  UMOV UR6, 0x400 ;  /* 0x0000040000067882 */ /* 0x000fe20000000000 */
[----:B------:R-:W4:Y:S01]  /*2e10*/  LDCU.64 UR4, c[0x0][0x3d0] ;  /* 0x00007a00ff0477ac */ /* 0x000f220008000a00 */
[----:B------:R-:W-:-:S04]  /*2e20*/  ISETP.LT.AND.EX P0, PT, R53, RZ, PT, P0 ;  /* 0x000000ff3500720c */ /* 0x000fc80003f01300 */
[----:B------:R-:W-:Y:S02]  /*2e30*/  SEL R4, R52, 0x1, P0 ;  /* 0x0000000134047807 */ /* 0x000fe40000000000 */
[----:B------:R-:W-:Y:S02]  /*2e40*/  SEL R53, R53, RZ, P0 ;  /* 0x000000ff35357207 */ /* 0x000fe40000000000 */
[C---:B------:R-:W-:Y:S02]  /*2e50*/  SHF.L.U32 R5, R4.reuse, 0x7, RZ ;  /* 0x0000000704057819 */ /* 0x040fe400000006ff */
[----:B------:R-:W-:Y:S01]  /*2e60*/  SHF.L.U64.HI R4, R4, 0x7, R53 ;  /* 0x0000000704047819 */ /* 0x000fe20000010235 */
[----:B----4-:R-:W-:Y:S02]  /*2e70*/  UIADD3 UR4, UP0, UPT, UR4, 0x78800, URZ ;  /* 0x0007880004047890 */ /* 0x010fe4000ff1e0ff */
[----:B---3--:R-:W-:Y:S02]  /*2e80*/  ULEA UR6, UR7, UR6, 0x18 ;  /* 0x0000000607067291 */ /* 0x008fe4000f8ec0ff */
[----:B------:R-:W-:Y:S01]  /*2e90*/  UIADD3.X UR5, UPT, UPT, URZ, UR5, URZ, UP0, !UPT ;  /* 0x00000005ff057290 */ /* 0x000fe200087fe4ff */
[----:B--2---:R-:W-:-:S02]  /*2ea0*/  SHF.R.U32.HI R0, RZ, 0x5, R15 ;  /* 0x00000005ff007819 */ /* 0x004fc4000001160f */
[----:B------:R-:W-:Y:S02]  /*2eb0*/  LOP3.LUT R42, R15, 0xf, RZ, 0xc0, !PT ;  /* 0x0000000f0f2a7812 */ /* 0x000fe400078ec0ff */
[----:B------:R-:W-:-:S04]  /*2ec0*/  LOP3.LUT R2, RZ, R0, RZ, 0x33, !PT ;  /* 0x00000000ff027212 */ /* 0x000fc800078e33ff */
[----:B------:R-:W-:-:S04]  /*2ed0*/  IADD3 R9, P0, PT, R2, R5, RZ ;  /* 0x0000000502097210 */ /* 0x000fc80007f1e0ff */
        /* <DEDUP_REMOVED lines=11> */
[----:B-1----:R-:W-:Y:S02]  /*2f90*/  SHF.R.U64 R38, R2, 0x3, R3 ;  /* 0x0000000302267819 */ /* 0x002fe40000001203 */
        /* <DEDUP_REMOVED lines=13> */
[----:B------:R-:W-:Y:S02]  /*3070*/  SHF.L.U32 R8, R15, 0x1, RZ ;  /* 0x000000010f087819 */ /* 0x000fe400000006ff */
[----:B------:R-:W-:Y:S02]  /*3080*/  IADD3 R16, PT, PT, R16, UR6, RZ ;  /* 0x0000000610107c10 */ /* 0x000fe4000fffe0ff */
[----:B------:R-:W-:Y:S02]  /*3090*/  LOP3.LUT R15, R2, 0x1f, R15, 0xf8, !PT ;  /* 0x0000001f020f7812 */ /* 0x000fe400078ef80f */
[----:B------:R-:W-:Y:S02]  /*30a0*/  LOP3.LUT R14, R39, 0xfffffff8, RZ, 0xc0, !PT ;  /* 0xfffffff8270e7812 */ /* 0x000fe400078ec0ff */
[----:B------:R-:W-:-:S07]  /*30b0*/  LOP3.LUT R11, R11, 0x3fffffff, RZ, 0xc0, !PT ;  /* 0x3fffffff0b0b7812 */ /* 0x000fce00078ec0ff */
.L_x_353:
[----:B------:R-:W-:Y:S01]  /*30c0*/  ISETP.GT.U32.AND P1, PT, R5, R0, PT ;  /* 0x000000000500720c */ /* 0x000fe20003f24070 */
[----:B------:R-:W-:Y:S01]  /*30d0*/  BSSY.RECONVERGENT B0, `(.L_x_343) ;  /* 0x0000064000007945 */ /* 0x000fe20003800200 */
[----:B0-----:R-:W-:Y:S01]  /*30e0*/  HFMA2 R17, -RZ, RZ, 0, 0 ;  /* 0x00000000ff117431 */ /* 0x001fe200000001ff */
[----:B------:R-:W-:Y:S02]  /*30f0*/  MOV R24, RZ ;  /* 0x000000ff00187202 */ /* 0x000fe40000000f00 */
[----:B------:R-:W-:-:S13]  /*3100*/  ISETP.GT.AND.EX P1, PT, R4, RZ, PT, P1 ;  /* 0x000000ff0400720c */ /* 0x000fda0003f24310 */
[----:B--23--:R-:W-:Y:S05]  /*3110*/  @!P1 BRA `(.L_x_344) ;  /* 0x00000004007c9947 */ /* 0x00cfea0003800000 */
[----:B------:R-:W-:Y:S01]  /*3120*/  SHF.R.S32.HI R13, RZ, 0x1f, R10 ;  /* 0x0000001fff0d7819 */ /* 0x000fe2000001140a */
[----:B------:R-:W-:Y:S01]  /*3130*/  BSSY.RECONVERGENT B1, `(.L_x_345) ;  /* 0x000002e000017945 */ /* 0x000fe20003800200 */
[----:B------:R-:W-:Y:S02]  /*3140*/  IADD3 R17, P1, PT, R10, R15, RZ ;  /* 0x0000000f0a117210 */ /* 0x000fe40007f3e0ff */
[----:B------:R-:W-:Y:S02]  /*3150*/  MOV R24, RZ ;  /* 0x000000ff00187202 */ /* 0x000fe40000000f00 */
[----:B------:R-:W-:Y:S02]  /*3160*/  IADD3.X R20, PT, PT, R3, R13, RZ, P1, !PT ;  /* 0x0000000d03147210 */ /* 0x000fe40000ffe4ff */
[----:B------:R-:W-:Y:S02]  /*3170*/  LEA R18, P2, R17, UR4, 0x3 ;  /* 0x0000000411127c11 */ /* 0x000fe4000f8418ff */
[----:B------:R-:W-:-:S02]  /*3180*/  IADD3 R12, P1, PT, R9, R10, RZ ;  /* 0x0000000a090c7210 */ /* 0x000fc40007f3e0ff */
[----:B------:R-:W-:Y:S02]  /*3190*/  LEA.HI.X R19, R17, UR5, R20, 0x3, P2 ;  /* 0x0000000511137c11 */ /* 0x000fe400090f1c14 */
[----:B------:R-:W-:Y:S02]  /*31a0*/  MOV R43, R14 ;  /* 0x0000000e002b7202 */ /* 0x000fe40000000f00 */
[----:B------:R-:W-:Y:S02]  /*31b0*/  MOV R44, R11 ;  /* 0x0000000b002c7202 */ /* 0x000fe40000000f00 */
[----:B------:R-:W-:Y:S02]  /*31c0*/  MOV R25, R0 ;  /* 0x0000000000197202 */ /* 0x000fe40000000f00 */
[----:B------:R-:W-:Y:S02]  /*31d0*/  MOV R41, RZ ;  /* 0x000000ff00297202 */ /* 0x000fe40000000f00 */
[----:B------:R-:W-:-:S02]  /*31e0*/  MOV R17, RZ ;  /* 0x000000ff00117202 */ /* 0x000fc40000000f00 */
[----:B------:R-:W-:-:S07]  /*31f0*/  IADD3.X R13, PT, PT, RZ, R13, RZ, P1, !PT ;  /* 0x0000000dff0d7210 */ /* 0x000fce0000ffe4ff */
.L_x_346:
        /* <DEDUP_REMOVED lines=14> */
[----:B-1----:R-:W-:-:S04]  /*32e0*/  IADD3 R18, P3, PT, R18, 0xe1000, RZ ;  /* 0x000e100012127810 */ /* 0x002fc80007f7e0ff */
        /* <DEDUP_REMOVED lines=19> */
.L_x_345:
        /* <DEDUP_REMOVED lines=20> */
.L_x_348:
[----:B------:R-:W-:Y:S05]  /*3560*/  BSYNC.RECONVERGENT B1 ;  /* 0x0000000000017941 */ /* 0x000fea0003800200 */
.L_x_347:
[----:B------:R-:W-:Y:S05]  /*3570*/  @!P1 BRA `(.L_x_344) ;  /* 0x0000000000649947 */ /* 0x000fea0003800000 */
[C---:B------:R-:W-:Y:S02]  /*3580*/  LOP3.LUT P2, RZ, R38.reuse, 0x3, RZ, 0xc0, !PT ;  /* 0x0000000326ff7812 */ /* 0x040fe4000784c0ff */
[----:B------:R-:W-:-:S11]  /*3590*/  LOP3.LUT P1, RZ, R38, 0x1, RZ, 0xc0, !PT ;  /* 0x0000000126ff7812 */ /* 0x000fd6000782c0ff */
[----:B------:R-:W1:Y:S01]  /*35a0*/  @P2 LDC.64 R22, c[0x0][0x3d0] ;  /* 0x0000f400ff162b82 */ /* 0x000e620000000a00 */
[C---:B------:R-:W-:Y:S01]  /*35b0*/  @P2 IMAD.WIDE.U32 R20, R25.reuse, 0x3c0, R12 ;  /* 0x000003c019142825 */ /* 0x040fe200078e000c */
[----:B------:R-:W-:-:S03]  /*35c0*/  @P2 IADD3 R25, P3, PT, R25, 0x1e, RZ ;  /* 0x0000001e19192810 */ /* 0x000fc60007f7e0ff */
[----:B------:R-:W-:Y:S01]  /*35d0*/  @P2 IMAD R19, R41, 0x3c0, RZ ;  /* 0x000003c029132824 */ /* 0x000fe200078e02ff */
[----:B------:R-:W-:Y:S01]  /*35e0*/  @P2 IADD3.X R41, PT, PT, RZ, R41, RZ, P3, !PT ;  /* 0x00000029ff292210 */ /* 0x000fe20001ffe4ff */
[----:B------:R-:W-:Y:S01]  /*35f0*/  @!P1 IMAD.WIDE.U32 R12, R25, 0x3c0, R12 ;  /* 0x000003c0190c9825 */ /* 0x000fe200078e000c */
[----:B------:R-:W2:Y:S02]  /*3600*/  @!P1 LDC.64 R26, c[0x0][0x3d0] ;  /* 0x0000f400ff1a9b82 */ /* 0x000ea40000000a00 */
[----:B------:R-:W-:Y:S01]  /*3610*/  @P2 IADD3 R19, PT, PT, R21, R19, RZ ;  /* 0x0000001315132210 */ /* 0x000fe20007ffe0ff */
[----:B------:R-:W-:-:S05]  /*3620*/  @!P1 IMAD R41, R41, 0x3c0, RZ ;  /* 0x000003c029299824 */ /* 0x000fca00078e02ff */
[----:B------:R-:W-:Y:S02]  /*3630*/  @!P1 IADD3 R13, PT, PT, R13, R41, RZ ;  /* 0x000000290d0d9210 */ /* 0x000fe40007ffe0ff */
[----:B-1----:R-:W-:-:S04]  /*3640*/  @P2 LEA R18, P3, R20, R22, 0x3 ;  /* 0x0000001614122211 */ /* 0x002fc800078618ff */
[----:B------:R-:W-:Y:S02]  /*3650*/  @P2 LEA.HI.X R19, R20, R23, R19, 0x3, P3 ;  /* 0x0000001714132211 */ /* 0x000fe400018f1c13 */
[----:B--2---:R-:W-:-:S03]  /*3660*/  @!P1 LEA R20, P3, R12, R26, 0x3 ;  /* 0x0000001a0c149211 */ /* 0x004fc600078618ff */
        /* <DEDUP_REMOVED lines=10> */
.L_x_344:
[----:B------:R-:W-:Y:S05]  /*3710*/  BSYNC.RECONVERGENT B0 ;  /* 0x0000000000007941 */ /* 0x000fea0003800200 */
.L_x_343:
[----:B------:R1:W-:Y:S01]  /*3720*/  STS [R7], R17 ;  /* 0x0000001107007388 */ /* 0x0003e20000000800 */
[----:B------:R-:W2:Y:S01]  /*3730*/  LDC.64 R20, c[0x0][0x388] ;  /* 0x0000e200ff147b82 */ /* 0x000ea20000000a00 */
[----:B------:R-:W-:Y:S02]  /*3740*/  ISETP.NE.AND P1, PT, R42, 0xf, PT ;  /* 0x0000000f2a00780c */ /* 0x000fe40003f25270 */
[----:B------:R1:W-:Y:S01]  /*3750*/  STS [R7+0x780], R24 ;  /* 0x0007801807007388 */ /* 0x0003e20000000800 */
[----:B------:R-:W-:-:S04]  /*3760*/  MOV R25, R6 ;  /* 0x0000000600197202 */ /* 0x000fc80000000f00 */
[----:B------:R-:W3:Y:S08]  /*3770*/  LDC.64 R22, c[0x0][0x390] ;  /* 0x0000e400ff167b82 */ /* 0x000ef00000000a00 */
[----:B-1----:R-:W-:Y:S06]  /*3780*/  BAR.SYNC.DEFER_BLOCKING 0x0 ;  /* 0x0000000000007b1d */ /* 0x002fec0000010000 */
.L_x_352:
[----:B0-----:R-:W-:Y:S01]  /*3790*/  @P1 LOP3.LUT R13, R25, 0x1e, R8, 0x78, !PT ;  /* 0x0000001e190d1812 */ /* 0x001fe200078e7808 */
[----:B------:R-:W-:Y:S01]  /*37a0*/  UMOV UR6, 0xffff ;  /* 0x0000ffff00067882 */ /* 0x000fe20000000000 */
[----:B------:R-:W-:Y:S02]  /*37b0*/  ISETP.NE.AND P2, PT, R42, RZ, PT ;  /* 0x000000ff2a00720c */ /* 0x000fe40003f45270 */
[----:B------:R-:W-:Y:S02]  /*37c0*/  @P1 LEA R17, R13, R16, 0x2 ;  /* 0x000000100d111211 */ /* 0x000fe400078e10ff */
[----:B------:R-:W-:-:S06]  /*37d0*/  CS2R R12, SRZ ;  /* 0x00000000000c7805 */ /* 0x000fcc000001ff00 */
[----:B------:R1:W4:Y:S04]  /*37e0*/  @P1 LDS R12, [R17] ;  /* 0x00000000110c1984 */ /* 0x0003280000000800 */
[----:B------:R1:W0:Y:S01]  /*37f0*/  @P1 LDS R13, [R17+0x780] ;  /* 0x00078000110d1984 */ /* 0x0002220000000800 */
[----:B------:R-:W-:Y:S05]  /*3800*/  BRA.DIV UR6, `(.L_x_349) ;  /* 0x0000000206b07947 */ /* 0x000fea000b800000 */
[----:B------:R-:W-:Y:S02]  /*3810*/  MOV R27, 0xffff ;  /* 0x0000ffff001b7802 */ /* 0x000fe40000000f00 */
[----:B------:R-:W-:Y:S02]  /*3820*/  MOV R26, 0xffff ;  /* 0x0000ffff001a7802 */ /* 0x000fe40000000f00 */
[----:B------:R-:W-:Y:S01]  /*3830*/  MOV R28, 0xffff ;  /* 0x0000ffff001c7802 */ /* 0x000fe20000000f00 */
[----:B-1--4-:R-:W1:Y:S01]  /*3840*/  SHFL.BFLY PT, R17, R12, 0x8, 0x101f ;  /* 0x0d101f000c117f89 */ /* 0x012e6200000e0000 */
[----:B------:R-:W-:Y:S02]  /*3850*/  MOV R29, 0xffff ;  /* 0x0000ffff001d7802 */ /* 0x000fe40000000f00 */
[----:B------:R-:W-:Y:S01]  /*3860*/  MOV R31, 0xffff ;  /* 0x0000ffff001f7802 */ /* 0x000fe20000000f00 */
[----:B0-----:R-:W0:Y:S01]  /*3870*/  SHFL.BFLY PT, R18, R13, 0x8, 0x101f ;  /* 0x0d101f000d127f89 */ /* 0x001e2200000e0000 */
[----:B------:R-:W-:-:S02]  /*3880*/  MOV R30, 0xffff ;  /* 0x0000ffff001e7802 */ /* 0x000fc40000000f00 */
[----:B------:R-:W-:Y:S01]  /*3890*/  MOV R32, 0xffff ;  /* 0x0000ffff00207802 */ /* 0x000fe20000000f00 */
[----:B-1----:R-:W-:Y:S01]  /*38a0*/  FADD.FTZ R17, R17, R12 ;  /* 0x0000000c11117221 */ /* 0x002fe20000010000 */
[----:B0-----:R-:W-:-:S04]  /*38b0*/  FADD.FTZ R18, R18, R13 ;  /* 0x0000000d12127221 */ /* 0x001fc80000010000 */
[----:B------:R-:W0:Y:S01]  /*38c0*/  SHFL.BFLY PT, R24, R17, 0x4, 0x101f ;  /* 0x0c901f0011187f89 */ /* 0x000e2200000e0000 */
[----:B------:R-:W-:-:S03]  /*38d0*/  MOV R13, 0xffff ;  /* 0x0000ffff000d7802 */ /* 0x000fc60000000f00 */
[----:B------:R-:W1:Y:S01]  /*38e0*/  SHFL.BFLY PT, R19, R18, 0x4, 0x101f ;  /* 0x0c901f0012137f89 */ /* 0x000e6200000e0000 */
[----:B0-----:R-:W-:Y:S01]  /*38f0*/  FADD.FTZ R24, R17, R24 ;  /* 0x0000001811187221 */ /* 0x001fe20000010000 */
[----:B-1----:R-:W-:-:S04]  /*3900*/  FADD.FTZ R19, R18, R19 ;  /* 0x0000001312137221 */ /* 0x002fc80000010000 */
[----:B------:R-:W0:Y:S04]  /*3910*/  SHFL.BFLY PT, R27, R24, 0x2, 0x101f ;  /* 0x0c501f00181b7f89 */ /* 0x000e2800000e0000 */
[----:B------:R-:W1:Y:S01]  /*3920*/  SHFL.BFLY PT, R12, R19, 0x2, 0x101f ;  /* 0x0c501f00130c7f89 */ /* 0x000e6200000e0000 */
[----:B0-----:R-:W-:Y:S01]  /*3930*/  FADD.FTZ R27, R24, R27 ;  /* 0x0000001b181b7221 */ /* 0x001fe20000010000 */
[----:B-1----:R-:W-:-:S04]  /*3940*/  FADD.FTZ R12, R19, R12 ;  /* 0x0000000c130c7221 */ /* 0x002fc80000010000 */
[----:B------:R-:W0:Y:S04]  /*3950*/  SHFL.BFLY PT, R26, R27, 0x1, 0x101f ;  /* 0x0c301f001b1a7f89 */ /* 0x000e2800000e0000 */
[----:B------:R1:W4:Y:S02]  /*3960*/  SHFL.BFLY PT, R13, R12, 0x1, 0x101f ;  /* 0x0c301f000c0d7f89 */ /* 0x00032400000e0000 */
[----:B01----:R-:W-:-:S07]  /*3970*/  FADD.FTZ R26, R27, R26 ;  /* 0x0000001a1b1a7221 */ /* 0x003fce0000010000 */
.L_x_363:
[----:B------:R-:W-:Y:S01]  /*3980*/  BSSY.RECONVERGENT B0, `(.L_x_350) ;  /* 0x000000b000007945 */ /* 0x000fe20003800200 */
[----:B----4-:R-:W-:-:S03]  /*3990*/  FADD.FTZ R13, R12, R13 ;  /* 0x0000000d0c0d7221 */ /* 0x010fc60000010000 */
[----:B------:R-:W-:Y:S05]  /*39a0*/  @P2 BRA `(.L_x_351) ;  /* 0x0000000000202947 */ /* 0x000fea0003800000 */
[----:B------:R-:W-:Y:S02]  /*39b0*/  F2FP.BF16.F32.PACK_AB R12, R13, R26 ;  /* 0x0000001a0d0c723e */ /* 0x000fe400000010ff */
[----:B------:R-:W-:Y:S02]  /*39c0*/  IADD3 R19, PT, PT, R25, R10, RZ ;  /* 0x0000000a19137210 */ /* 0x000fe40007ffe0ff */
[C---:B------:R-:W-:Y:S02]  /*39d0*/  PRMT R17, R12.reuse, 0x7610, R17 ;  /* 0x000076100c117816 */ /* 0x040fe40000000011 */
[----:B------:R-:W-:Y:S01]  /*39e0*/  PRMT R24, R12, 0x7632, R24 ;  /* 0x000076320c187816 */ /* 0x000fe20000000018 */
[----:B--2---:R-:W-:-:S04]  /*39f0*/  IMAD.WIDE R12, R19, 0x2, R20 ;  /* 0x00000002130c7825 */ /* 0x004fc800078e0214 */
[----:B---3--:R-:W-:Y:S01]  /*3a00*/  IMAD.WIDE R18, R19, 0x2, R22 ;  /* 0x0000000213127825 */ /* 0x008fe200078e0216 */
[----:B------:R0:W-:Y:S04]  /*3a10*/  STG.E.U16 desc[UR8][R12.64], R17 ;  /* 0x000000110c007986 */ /* 0x0001e8000c101508 */
[----:B------:R0:W-:Y:S02]  /*3a20*/  STG.E.U16 desc[UR8][R18.64], R24 ;  /* 0x0000001812007986 */ /* 0x0001e4000c101508 */
.L_x_351:
[----:B------:R-:W-:Y:S05]  /*3a30*/  BSYNC.RECONVERGENT B0 ;  /* 0x0000000000007941 */ /* 0x000fea0003800200 */
.L_x_350:
        /* <DEDUP_REMOVED lines=9> */
.L_x_349:
[----:B------:R-:W-:Y:S01]  /*3ad0*/  HFMA2 R30, -RZ, RZ, 0, 4.76837158203125e-07 ;  /* 0x00000008ff1e7431 */ /* 0x000fe200000001ff */
[----:B------:R-:W-:Y:S01]  /*3ae0*/  BSSY B0, `(.L_x_354) ;  /* 0x0000007000007945 */ /* 0x000fe20003800000 */
[----:B----4-:R-:W-:Y:S02]  /*3af0*/  MOV R31, R12 ;  /* 0x0000000c001f7202 */ /* 0x010fe40000000f00 */
[----:B------:R-:W-:Y:S02]  /*3b00*/  MOV R33, 0x101f ;  /* 0x0000101f00217802 */ /* 0x000fe40000000f00 */
[----:B------:R-:W-:-:S07]  /*3b10*/  MOV R28, 0xffff ;  /* 0x0000ffff001c7802 */ /* 0x000fce0000000f00 */
[----:B0123--:R-:W-:Y:S05]  /*3b20*/  WARPSYNC.COLLECTIVE R28, `(.L_x_355) ;  /* 0x000000001c087348 */ /* 0x00ffea0003c00000 */
[----:B------:R4:W0:Y:S02]  /*3b30*/  SHFL.BFLY P3, R29, R31, R30, R33 ;  /* 0x0c00001e1f1d7389 */ /* 0x0008240000060021 */
[----:B01234-:R-:W-:Y:S05]  /*3b40*/  ENDCOLLECTIVE ;  /* 0x000000000000791b */ /* 0x01ffea0003800000 */
.L_x_355:
[----:B------:R-:W-:Y:S05]  /*3b50*/  BSYNC B0 ;  /* 0x0000000000007941 */ /* 0x000fea0003800000 */
.L_x_354:
        /* <DEDUP_REMOVED lines=8> */
.L_x_356:
[----:B------:R-:W-:Y:S01]  /*3be0*/  FADD.FTZ R17, R17, R12 ;  /* 0x0000000c11117221 */ /* 0x000fe20000010000 */
[----:B------:R-:W-:-:S04]  /*3bf0*/  HFMA2 R30, -RZ, RZ, 0, 2.384185791015625e-07 ;  /* 0x00000004ff1e7431 */ /* 0x000fc800000001ff */
[----:B------:R-:W-:Y:S02]  /*3c00*/  MOV R31, R17 ;  /* 0x00000011001f7202 */ /* 0x000fe40000000f00 */
[----:B------:R-:W-:-:S07]  /*3c10*/  MOV R18, R29 ;  /* 0x0000001d00127202 */ /* 0x000fce0000000f00 */
[----:B------:R-:W-:Y:S05]  /*3c20*/  WARPSYNC.COLLECTIVE R28, `(.L_x_357) ;  /* 0x000000001c087348 */ /* 0x000fea0003c00000 */
[----:B------:R0:W1:Y:S02]  /*3c30*/  SHFL.BFLY P3, R29, R31, R30, R33 ;  /* 0x0c00001e1f1d7389 */ /* 0x0000640000060021 */
[----:B01----:R-:W-:Y:S05]  /*3c40*/  ENDCOLLECTIVE ;  /* 0x000000000000791b */ /* 0x003fea0003800000 */
.L_x_357:
[----:B------:R-:W-:-:S05]  /*3c50*/  FADD.FTZ R18, R18, R13 ;  /* 0x0000000d12127221 */ /* 0x000fca0000010000 */
[----:B------:R-:W-:Y:S02]  /*3c60*/  MOV R31, R18 ;  /* 0x00000012001f7202 */ /* 0x000fe40000000f00 */
[----:B------:R-:W-:-:S07]  /*3c70*/  MOV R24, R29 ;  /* 0x0000001d00187202 */ /* 0x000fce0000000f00 */
[----:B------:R-:W-:Y:S05]  /*3c80*/  WARPSYNC.COLLECTIVE R28, `(.L_x_358) ;  /* 0x000000001c087348 */ /* 0x000fea0003c00000 */
[----:B------:R0:W1:Y:S02]  /*3c90*/  SHFL.BFLY P3, R29, R31, R30, R33 ;  /* 0x0c00001e1f1d7389 */ /* 0x0000640000060021 */
[----:B01----:R-:W-:Y:S05]  /*3ca0*/  ENDCOLLECTIVE ;  /* 0x000000000000791b */ /* 0x003fea0003800000 */
.L_x_358:
[----:B------:R-:W-:Y:S01]  /*3cb0*/  FADD.FTZ R24, R17, R24 ;  /* 0x0000001811187221 */ /* 0x000fe20000010000 */
[----:B------:R-:W-:-:S04]  /*3cc0*/  HFMA2 R30, -RZ, RZ, 0, 1.1920928955078125e-07 ;  /* 0x00000002ff1e7431 */ /* 0x000fc800000001ff */
[----:B------:R-:W-:Y:S02]  /*3cd0*/  MOV R31, R24 ;  /* 0x00000018001f7202 */ /* 0x000fe40000000f00 */
[----:B------:R-:W-:-:S07]  /*3ce0*/  MOV R19, R29 ;  /* 0x0000001d00137202 */ /* 0x000fce0000000f00 */
[----:B------:R-:W-:Y:S05]  /*3cf0*/  WARPSYNC.COLLECTIVE R28, `(.L_x_359) ;  /* 0x000000001c087348 */ /* 0x000fea0003c00000 */
[----:B------:R0:W1:Y:S02]  /*3d00*/  SHFL.BFLY P3, R29, R31, R30, R33 ;  /* 0x0c00001e1f1d7389 */ /* 0x0000640000060021 */
[----:B01----:R-:W-:Y:S05]  /*3d10*/  ENDCOLLECTIVE ;  /* 0x000000000000791b */ /* 0x003fea0003800000 */
.L_x_359:
[----:B------:R-:W-:-:S05]  /*3d20*/  FADD.FTZ R19, R18, R19 ;  /* 0x0000001312137221 */ /* 0x000fca0000010000 */
[----:B------:R-:W-:Y:S02]  /*3d30*/  MOV R31, R19 ;  /* 0x00000013001f7202 */ /* 0x000fe40000000f00 */
[----:B------:R-:W-:-:S07]  /*3d40*/  MOV R27, R29 ;  /* 0x0000001d001b7202 */ /* 0x000fce0000000f00 */
[----:B------:R-:W-:Y:S05]  /*3d50*/  WARPSYNC.COLLECTIVE R28, `(.L_x_360) ;  /* 0x000000001c087348 */ /* 0x000fea0003c00000 */
[----:B------:R0:W1:Y:S02]  /*3d60*/  SHFL.BFLY P3, R29, R31, R30, R33 ;  /* 0x0c00001e1f1d7389 */ /* 0x0000640000060021 */
[----:B01----:R-:W-:Y:S05]  /*3d70*/  ENDCOLLECTIVE ;  /* 0x000000000000791b */ /* 0x003fea0003800000 */
.L_x_360:
[----:B------:R-:W-:Y:S01]  /*3d80*/  FADD.FTZ R27, R24, R27 ;  /* 0x0000001b181b7221 */ /* 0x000fe20000010000 */
[----:B------:R-:W-:-:S04]  /*3d90*/  HFMA2 R30, -RZ, RZ, 0, 5.9604644775390625e-08 ;  /* 0x00000001ff1e7431 */ /* 0x000fc800000001ff */
[----:B------:R-:W-:Y:S02]  /*3da0*/  MOV R31, R27 ;  /* 0x0000001b001f7202 */ /* 0x000fe40000000f00 */
[----:B------:R-:W-:-:S07]  /*3db0*/  MOV R12, R29 ;  /* 0x0000001d000c7202 */ /* 0x000fce0000000f00 */
[----:B------:R-:W-:Y:S05]  /*3dc0*/  WARPSYNC.COLLECTIVE R28, `(.L_x_361) ;  /* 0x000000001c087348 */ /* 0x000fea0003c00000 */
[----:B------:R0:W1:Y:S02]  /*3dd0*/  SHFL.BFLY P3, R29, R31, R30, R33 ;  /* 0x0c00001e1f1d7389 */ /* 0x0000640000060021 */
[----:B01----:R-:W-:Y:S05]  /*3de0*/  ENDCOLLECTIVE ;  /* 0x000000000000791b */ /* 0x003fea0003800000 */
.L_x_361:
[----:B------:R-:W-:-:S05]  /*3df0*/  FADD.FTZ R12, R19, R12 ;  /* 0x0000000c130c7221 */ /* 0x000fca0000010000 */
[----:B------:R-:W-:Y:S02]  /*3e00*/  MOV R31, R12 ;  /* 0x0000000c001f7202 */ /* 0x000fe40000000f00 */
[----:B------:R-:W-:-:S07]  /*3e10*/  MOV R26, R29 ;  /* 0x0000001d001a7202 */ /* 0x000fce0000000f00 */
[----:B------:R-:W-:Y:S05]  /*3e20*/  WARPSYNC.COLLECTIVE R28, `(.L_x_362) ;  /* 0x000000001c087348 */ /* 0x000fea0003c00000 */
[----:B------:R0:W1:Y:S02]  /*3e30*/  SHFL.BFLY P3, R29, R31, R30, R33 ;  /* 0x0c00001e1f1d7389 */ /* 0x0000640000060021 */
[----:B01----:R-:W-:Y:S05]  /*3e40*/  ENDCOLLECTIVE ;  /* 0x000000000000791b */ /* 0x003fea0003800000 */
.L_x_362:
[----:B------:R-:W-:Y:S01]  /*3e50*/  FADD.FTZ R26, R27, R26 ;  /* 0x0000001a1b1a7221 */ /* 0x000fe20000010000 */
[----:B------:R-:W-:Y:S01]  /*3e60*/  MOV R13, R29 ;  /* 0x0000001d000d7202 */ /* 0x000fe20000000f00 */
[----:B------:R-:W-:Y:S06]  /*3e70*/  BRA `(.L_x_363) ;  /* 0xfffffff800c07947 */ /* 0x000fec000383ffff */
.L_x_364:
        /* <DEDUP_REMOVED lines=16> */
.L_x_1549:


//--------------------- .text._ZN13group_norm_v218gn_bwd_cuda_kernelI13__nv_bfloat16Li480ELi3ELi16ELi60ELi1024ELb1ELb1ELi8ELi960ELi960ELi4ELb1ELi2ELb0ELb0ELNS_15WgradSyncMethodE3ENS_16CompileConditionILi1000EEEEEvPT_S6_S6_PKS5_S8_S8_S8_PKfflPfPj --------------------------
	.section	.text._ZN13group_norm_v218gn_bwd_cuda_kernelI13__nv_bfloat16Li480ELi3ELi16ELi60ELi1024ELb1ELb1ELi8ELi960ELi960ELi4ELb1ELi2ELb0ELb0ELNS_15WgradSyncMethodE3ENS_16CompileConditionILi1000EEEEEvPT_S6_S6_PKS5_S8_S8_S8_PKfflPfPj,"ax",@progbits
	.align	128
        .global         _ZN13group_norm_v218gn_bwd_cuda_kernelI13__nv_bfloat16Li480ELi3ELi16ELi60ELi1024ELb1ELb1ELi8ELi960ELi960ELi4ELb1ELi2ELb0ELb0ELNS_15WgradSyncMethodE3ENS_16CompileConditionILi1000EEEEEvPT_S6_S6_PKS5_S8_S8_S8_PKfflPfPj
        .type           _ZN13group_norm_v218gn_bwd_cuda_kernelI13__nv_bfloat16Li480ELi3ELi16ELi60ELi1024ELb1ELb1ELi8ELi960ELi960ELi4ELb1ELi2ELb0ELb0ELNS_15WgradSyncMethodE3ENS_16CompileConditionILi1000EEEEEvPT_S6_S6_PKS5_S8_S8_S8_PKfflPfPj,@function
        .size           _ZN13group_norm_v218gn_bwd_cuda_kernelI13__nv_bfloat16Li480ELi3ELi16ELi60ELi1024ELb1ELb1ELi8ELi960ELi960ELi4ELb1ELi2ELb0ELb0ELNS_15WgradSyncMethodE3ENS_16CompileConditionILi1000EEEEEvPT_S6_S6_PKS5_S8_S8_S8_PKfflPfPj,(.L_x_1550 - _ZN13group_norm_v218gn_bwd_cuda_kernelI13__nv_bfloat16Li480ELi3ELi16ELi60ELi1024ELb1ELb1ELi8ELi960ELi960ELi4ELb1ELi2ELb0ELb0ELNS_15WgradSyncMethodE3ENS_16CompileConditionILi1000EEEEEvPT_S6_S6_PKS5_S8_S8_S8_PKfflPfPj)
        .other          _ZN13group_norm_v218gn_bwd_cuda_kernelI13__nv_bfloat16Li480ELi3ELi16ELi60ELi1024ELb1ELb1ELi8ELi960ELi960ELi4ELb1ELi2ELb0ELb0ELNS_15WgradSyncMethodE3ENS_16CompileConditionILi1000EEEEEvPT_S6_S6_PKS5_S8_S8_S8_PKfflPfPj,@"STO_CUDA_ENTRY STV_DEFAULT"
_ZN13group_norm_v218gn_bwd_cuda_kernelI13__nv_bfloat16Li480ELi3ELi16ELi60ELi1024ELb1ELb1ELi8ELi960ELi960ELi4ELb1ELi2ELb0ELb0ELNS_15WgradSyncMethodE3ENS_16CompileConditionILi1000EEEEEvPT_S6_S6_PKS5_S8_S8_S8_PKfflPfPj:
.text._ZN13group_norm_v218gn_bwd_cuda_kernelI13__nv_bfloat16Li480ELi3ELi16ELi60ELi1024ELb1ELb1ELi8ELi960ELi960ELi4ELb1ELi2ELb0ELb0ELNS_15WgradSyncMethodE3ENS_16CompileConditionILi1000EEEEEvPT_S6_S6_PKS5_S8_S8_S8_PKfflPfPj:
        /* <DEDUP_REMOVED lines=28> */
.L_x_367:
        /* <DEDUP_REMOVED lines=8> */
.L_x_366:
[----:B------:R-:W-:Y:S05]  /*0240*/  WARPSYNC.ALL ;  /* 0x0000000000007948 */ /* 0x000fea0003800000 */
[----:B------:R-:W-:Y:S06]  /*0250*/  BAR.SYNC.DEFER_BLOCKING 0x0 ;  /* 0x0000000000007b1d */ /* 0x000fec0000010000 */
[----:B------:R-:W-:Y:S05]  /*0260*/  BRA `(.L_x_368) ;  /* 0x0000003400587947 */ /* 0x000fea0003800000 */
.L_x_365:
        /* <DEDUP_REMOVED lines=13> */
[----:B------:R-:W-:-:S05]  /*0340*/  SHF.L.U32 R7, R11, 0x2, RZ ;  /* 0x000000020b077819 */ /* 0x000fca00000006ff */
[----:B-1----:R-:W-:-:S04]  /*0350*/  IMAD.WIDE.U32 R4, R7, 0x2, R4 ;  /* 0x0000000207047825 */ /* 0x002fc800078e0004 */
[----:B--2---:R-:W-:Y:S02]  /*0360*/  IMAD.WIDE.U32 R2, R7, 0x2, R2 ;  /* 0x0000000207027825 */ /* 0x004fe400078e0002 */
[----:B------:R-:W2:Y:S04]  /*0370*/  LDG.E.64.CONSTANT R4, desc[UR12][R4.64] ;  /* 0x0000000c04047981 */ /* 0x000ea8000c1e9b00 */
[----:B------:R-:W3:Y:S01]  /*0380*/  LDG.E.64.CONSTANT R2, desc[UR12][R2.64] ;  /* 0x0000000c02027981 */ /* 0x000ee2000c1e9b00 */
[----:B------:R-:W1:Y:S01]  /*0390*/  S2R R7, SR_CgaCtaId ;  /* 0x0000000000077919 */ /* 0x000e620000008800 */
[----:B------:R-:W-:-:S04]  /*03a0*/  MOV R0, 0x400 ;  /* 0x0000040000007802 */ /* 0x000fc80000000f00 */
[----:B------:R-:W-:Y:S02]  /*03b0*/  IADD3 R0, PT, PT, R0, 0x3c00, RZ ;  /* 0x00003c0000007810 */ /* 0x000fe40007ffe0ff */
[----:B------:R-:W-:Y:S02]  /*03c0*/  SHF.L.U32 R9, R8, 0x3, RZ ;  /* 0x0000000308097819 */ /* 0x000fe400000006ff */
[----:B-1----:R-:W-:Y:S02]  /*03d0*/  LEA R0, R7, R0, 0x18 ;  /* 0x0000000007007211 */ /* 0x002fe400078ec0ff */
[----:B------:R-:W-:-:S05]  /*03e0*/  SHF.R.U32.HI R7, RZ, 0x1, R8 ;  /* 0x00000001ff077819 */ /* 0x000fca0000011608 */
[--C-:B------:R-:W-:Y:S02]  /*03f0*/  IMAD R8, R7, 0x168, R0.reuse ;  /* 0x0000016807087824 */ /* 0x100fe400078e0200 */
[----:B------:R-:W-:Y:S01]  /*0400*/  IMAD R7, R11, 0x18, R0 ;  /* 0x000000180b077824 */ /* 0x000fe200078e0200 */
[----:B------:R-:W-:Y:S02]  /*0410*/  LOP3.LUT R11, R9, 0x8, RZ, 0xc0, !PT ;  /* 0x00000008090b7812 */ /* 0x000fe400078ec0ff */
[----:B------:R-:W-:Y:S02]  /*0420*/  SHF.L.U32 R9, R10, 0x3, RZ ;  /* 0x000000030a097819 */ /* 0x000fe400000006ff */
[----:B------:R-:W-:Y:S02]  /*0430*/  PRMT R10, R12, 0x9910, RZ ;  /* 0x000099100c0a7816 */ /* 0x000fe400000000ff */
[----:B------:R-:W-:Y:S02]  /*0440*/  IADD3 R0, PT, PT, R8, R11, RZ ;  /* 0x0000000b08007210 */ /* 0x000fe40007ffe0ff */
[----:B0-----:R-:W-:-:S02]  /*0450*/  LOP3.LUT R12, R6, 0x3f8, R9, 0xf8, !PT ;  /* 0x000003f8060c7812 */ /* 0x001fc400078ef809 */
[----:B------:R-:W-:Y:S02]  /*0460*/  LEA R11, R6, R7, 0x3 ;  /* 0x00000007060b7211 */ /* 0x000fe400078e18ff */
[----:B------:R-:W-:-:S03]  /*0470*/  MOV R6, R10 ;  /* 0x0000000a00067202 */ /* 0x000fc60000000f00 */
[----:B------:R2:W-:Y:S02]  /*0480*/  STL [R1+0x80], R11 ;  /* 0x0000800b01007387 */ /* 0x0005e40000100800 */
[----:B------:R-:W-:-:S05]  /*0490*/  IMAD R6, R6, 0x89, RZ ;  /* 0x0000008906067824 */ /* 0x000fca00078e02ff */
[----:B------:R-:W-:Y:S02]  /*04a0*/  LOP3.LUT R6, R6, 0xffff, RZ, 0xc0, !PT ;  /* 0x0000ffff06067812 */ /* 0x000fe400078ec0ff */
[----:B------:R-:W-:Y:S01]  /*04b0*/  CS2R R14, SRZ ;  /* 0x00000000000e7805 */ /* 0x000fe2000001ff00 */
[----:B------:R-:W-:Y:S01]  /*04c0*/  UMOV UR4, URZ ;  /* 0x000000ff00047c82 */ /* 0x000fe20008000000 */
[C---:B--2---:R-:W-:Y:S02]  /*04d0*/  SHF.L.U32 R11, R4.reuse, 0x10, RZ ;  /* 0x00000010040b7819 */ /* 0x044fe400000006ff */
[----:B------:R-:W-:Y:S02]  /*04e0*/  PRMT R9, R4, 0x7632, R9 ;  /* 0x0000763204097816 */ /* 0x000fe40000000009 */
[----:B------:R-:W-:Y:S01]  /*04f0*/  SHF.L.U32 R4, R5, 0x10, RZ ;  /* 0x0000001005047819 */ /* 0x000fe200000006ff */
[----:B------:R-:W-:Y:S04]  /*0500*/  STL [R1+0x70], R11 ;  /* 0x0000700b01007387 */ /* 0x000fe80000100800 */
[----:B------:R-:W-:Y:S01]  /*0510*/  STL [R1+0x2c], RZ ;  /* 0x00002cff01007387 */ /* 0x000fe20000100800 */
[----:B---3--:R-:W-:-:S03]  /*0520*/  PRMT R7, R2, 0x7632, R7 ;  /* 0x0000763202077816 */ /* 0x008fc60000000007 */
[----:B------:R0:W-:Y:S04]  /*0530*/  STL [R1+0x68], R4 ;  /* 0x0000680401007387 */ /* 0x0001e80000100800 */
[----:B------:R-:W-:Y:S01]  /*0540*/  STL [R1+0x14], RZ ;  /* 0x000014ff01007387 */ /* 0x000fe20000100800 */
[----:B------:R-:W-:-:S03]  /*0550*/  PRMT R10, R5, 0x7632, R10 ;  /* 0x00007632050a7816 */ /* 0x000fc6000000000a */
[----:B------:R-:W-:Y:S01]  /*0560*/  STL [R1+0x44], RZ ;  /* 0x000044ff01007387 */ /* 0x000fe20000100800 */
[----:B0-----:R-:W-:-:S03]  /*0570*/  SHF.R.U32.HI R4, RZ, 0xb, R6 ;  /* 0x0000000bff047819 */ /* 0x001fc60000011606 */
[----:B------:R-:W-:Y:S01]  /*0580*/  STL [R1+0x28], RZ ;  /* 0x000028ff01007387 */ /* 0x000fe20000100800 */
[----:B------:R-:W-:-:S03]  /*0590*/  LOP3.LUT R18, R4, 0xffff, RZ, 0xc0, !PT ;  /* 0x0000ffff04127812 */ /* 0x000fc600078ec0ff */
[----:B------:R-:W-:Y:S04]  /*05a0*/  STL [R1+0x10], RZ ;  /* 0x000010ff01007387 */ /* 0x000fe80000100800 */
[----:B------:R-:W-:Y:S01]  /*05b0*/  STL [R1+0x40], RZ ;  /* 0x000040ff01007387 */ /* 0x000fe20000100800 */
[----:B------:R-:W-:-:S03]  /*05c0*/  SHF.L.U32 R6, R10, 0x10, RZ ;  /* 0x000000100a067819 */ /* 0x000fc600000006ff */
[----:B------:R0:W-:Y:S02]  /*05d0*/  STL [R1+0x7c], R4 ;  /* 0x00007c0401007387 */ /* 0x0001e40000100800 */
[----:B0-----:R-:W-:Y:S02]  /*05e0*/  SHF.L.U32 R4, R7, 0x10, RZ ;  /* 0x0000001007047819 */ /* 0x001fe400000006ff */
[----:B------:R-:W-:-:S05]  /*05f0*/  SHF.L.U32 R7, R9, 0x10, RZ ;  /* 0x0000001009077819 */ /* 0x000fca00000006ff */
[----:B------:R0:W-:Y:S04]  /*0600*/  STL [R1+0x6c], R7 ;  /* 0x00006c0701007387 */ /* 0x0001e80000100800 */
[----:B------:R0:W-:Y:S01]  /*0610*/  STL [R1+0x64], R6 ;  /* 0x0000640601007387 */ /* 0x0001e20000100800 */
[C---:B------:R-:W-:Y:S02]  /*0620*/  PRMT R8, R3.reuse, 0x7632, R8 ;  /* 0x0000763203087816 */ /* 0x040fe40000000008 */
[----:B------:R-:W-:Y:S02]  /*0630*/  SHF.L.U32 R2, R2, 0x10, RZ ;  /* 0x0000001002027819 */ /* 0x000fe400000006ff */
[----:B------:R-:W-:Y:S02]  /*0640*/  SHF.L.U32 R3, R3, 0x10, RZ ;  /* 0x0000001003037819 */ /* 0x000fe400000006ff */
[----:B------:R-:W-:-:S07]  /*0650*/  SHF.L.U32 R5, R8, 0x10, RZ ;  /* 0x0000001008057819 */ /* 0x000fce00000006ff */
.L_x_382:
[----:B01----:R-:W2:Y:S01]  /*0660*/  LDL R6, [R1+0x78] ;  /* 0x0000780001067983 */ /* 0x003ea20000100800 */
[----:B------:R-:W-:Y:S02]  /*0670*/  USHF.L.U64.HI UR10, UR8, 0x5, UR5 ;  /* 0x00000005080a7899 */ /* 0x000fe40008010205 */
[----:B------:R-:W-:Y:S01]  /*0680*/  MOV R11, UR8 ;  /* 0x00000008000b7c02 */ /* 0x000fe20008000f00 */
[----:B------:R-:W-:Y:S01]  /*0690*/  USHF.L.U32 UR9, UR8, 0x5, URZ ;  /* 0x0000000508097899 */ /* 0x000fe200080006ff */
[----:B------:R-:W0:Y:S01]  /*06a0*/  S2R R10, SR_TID.X ;  /* 0x00000000000a7919 */ /* 0x000e220000002100 */
[----:B------:R-:W1:Y:S01]  /*06b0*/  LDCU.64 UR14, c[0x0][0x3b8] ;  /* 0x00007700ff0e77ac */ /* 0x000e620008000a00 */
[----:B------:R-:W-:Y:S01]  /*06c0*/  MOV R9, UR10 ;  /* 0x0000000a00097c02 */ /* 0x000fe20008000f00 */
[----:B------:R-:W3:Y:S02]  /*06d0*/  S2R R12, SR_CTAID.X ;  /* 0x00000000000c7919 */ /* 0x000ee40000002500 */
[----:B------:R-:W-:Y:S01]  /*06e0*/  MOV R8, UR9 ;  /* 0x0000000900087c02 */ /* 0x000fe20008000f00 */
[----:B------:R-:W-:Y:S01]  /*06f0*/  UIMAD UR9, UR5, 0xf0000, URZ ;  /* 0x000f0000050978a4 */ /* 0x000fe2000f8e02ff */
[----:B------:R-:W4:Y:S01]  /*0700*/  LDCU.64 UR10, c[0x0][0x3a0] ;  /* 0x00007400ff0a77ac */ /* 0x000f220008000a00 */
[----:B------:R-:W-:Y:S02]  /*0710*/  STL [R1+0xb4], R14 ;  /* 0x0000b40e01007387 */ /* 0x000fe40000100800 */
[----:B------:R-:W-:-:S02]  /*0720*/  IMAD.WIDE.U32 R18, R18, 0x2, R8 ;  /* 0x0000000212127825 */ /* 0x000fc400078e0008 */
[----:B------:R-:W-:Y:S04]  /*0730*/  STL [R1+0xb0], R15 ;  /* 0x0000b00f01007387 */ /* 0x000fe80000100800 */
[----:B-----5:R4:W-:Y:S01]  /*0740*/  STL [R1+0x84], R0 ;  /* 0x0000840001007387 */ /* 0x0209e20000100800 */
[----:B0-----:R-:W-:Y:S02]  /*0750*/  LOP3.LUT R10, R10, 0xffff, RZ, 0xc0, !PT ;  /* 0x0000ffff0a0a7812 */ /* 0x001fe400078ec0ff */
[----:B---3--:R-:W-:-:S03]  /*0760*/  SHF.L.U32 R12, R12, 0x3, RZ ;  /* 0x000000030c0c7819 */ /* 0x008fc600000006ff */
[----:B------:R-:W-:-:S05]  /*0770*/  IMAD R10, R10, 0x445, RZ ;  /* 0x000004450a0a7824 */ /* 0x000fca00078e02ff */
[----:B------:R-:W-:-:S04]  /*0780*/  SHF.R.U32.HI R10, RZ, 0x12, R10 ;  /* 0x00000012ff0a7819 */ /* 0x000fc8000001160a */
[----:B------:R-:W-:-:S05]  /*0790*/  LOP3.LUT R10, R10, 0x3f8, R12, 0xf8, !PT ;  /* 0x000003f80a0a7812 */ /* 0x000fca00078ef80c */
[----:B------:R-:W-:Y:S01]  /*07a0*/  IMAD R9, R10, 0x3c0, RZ ;  /* 0x000003c00a097824 */ /* 0x000fe200078e02ff */
[----:B-1----:R-:W-:Y:S02]  /*07b0*/  LEA R10, P0, R18, UR14, 0x2 ;  /* 0x0000000e120a7c11 */ /* 0x002fe4000f8010ff */
[----:B--2---:R-:W-:-:S05]  /*07c0*/  LOP3.LUT R6, R6, 0xffff, RZ, 0xc0, !PT ;  /* 0x0000ffff06067812 */ /* 0x004fca00078ec0ff */
[----:B------:R-:W-:-:S04]  /*07d0*/  IMAD.WIDE.U32 R6, R6, 0x4, RZ ;  /* 0x0000000406067825 */ /* 0x000fc800078e00ff */
[----:B------:R-:W-:Y:S01]  /*07e0*/  IMAD.WIDE.U32 R6, R11, 0xf0000, R6 ;  /* 0x000f00000b067825 */ /* 0x000fe200078e0006 */
[----:B------:R-:W-:Y:S01]  /*07f0*/  LEA.HI.X R11, R18, UR15, R19, 0x2, P0 ;  /* 0x0000000f120b7c11 */ /* 0x000fe200080f1413 */
[----:B------:R-:W0:Y:S01]  /*0800*/  LDCU.64 UR14, c[0x0][0x3c8] ;  /* 0x00007900ff0e77ac */ /* 0x000e220008000a00 */
[----:B------:R-:W-:-:S04]  /*0810*/  IADD3 R6, P1, PT, R9, R6, RZ ;  /* 0x0000000609067210 */ /* 0x000fc80007f3e0ff */
[----:B------:R-:W2:Y:S01]  /*0820*/  LDG.E.64.CONSTANT R10, desc[UR12][R10.64] ;  /* 0x0000000c0a0a7981 */ /* 0x000ea2000c1e9b00 */
[----:B------:R-:W-:Y:S01]  /*0830*/  IADD3.X R7, PT, PT, R7, UR9, RZ, P1, !PT ;  /* 0x0000000907077c10 */ /* 0x000fe20008ffe4ff */
[----:B------:R-:W2:Y:S01]  /*0840*/  LDCU UR9, c[0x0][0x3c0] ;  /* 0x00007800ff0977ac */ /* 0x000ea20008000800 */
[C---:B------:R-:W-:Y:S02]  /*0850*/  SHF.L.U32 R12, R6.reuse, 0x1, RZ ;  /* 0x00000001060c7819 */ /* 0x040fe400000006ff */
[----:B----4-:R-:W-:Y:S02]  /*0860*/  SHF.L.U64.HI R0, R6, 0x1, R7 ;  /* 0x0000000106007819 */ /* 0x010fe40000010207 */
[----:B------:R-:W-:-:S04]  /*0870*/  IADD3 R8, P0, PT, R12, UR10, RZ ;  /* 0x0000000a0c087c10 */ /* 0x000fc8000ff1e0ff */
[----:B------:R-:W-:Y:S01]  /*0880*/  IADD3.X R9, PT, PT, R0, UR11, RZ, P0, !PT ;  /* 0x0000000b00097c10 */ /* 0x000fe200087fe4ff */
[----:B------:R-:W1:Y:S01]  /*0890*/  LDCU.64 UR10, c[0x0][0x398] ;  /* 0x00007300ff0a77ac */ /* 0x000e620008000a00 */
[----:B------:R1:W-:Y:S04]  /*08a0*/  STL [R1+0x60], R12 ;  /* 0x0000600c01007387 */ /* 0x0003e80000100800 */
[----:B------:R-:W3:Y:S04]  /*08b0*/  LDG.E.64.CONSTANT R24, desc[UR12][R8.64] ;  /* 0x0000000c08187981 */ /* 0x000ee8000c1e9b00 */
[----:B------:R-:W4:Y:S04]  /*08c0*/  LDG.E.64.CONSTANT R22, desc[UR12][R8.64+0xf00] ;  /* 0x000f000c08167981 */ /* 0x000f28000c1e9b00 */
[----:B------:R-:W4:Y:S01]  /*08d0*/  LDG.E.64.CONSTANT R20, desc[UR12][R8.64+0x1e00] ;  /* 0x001e000c08147981 */ /* 0x000f22000c1e9b00 */
[----:B-1----:R-:W-:-:S04]  /*08e0*/  IADD3 R12, P0, PT, R12, UR10, RZ ;  /* 0x0000000a0c0c7c10 */ /* 0x002fc8000ff1e0ff */
[----:B------:R-:W-:Y:S01]  /*08f0*/  IADD3.X R13, PT, PT, R0, UR11, RZ, P0, !PT ;  /* 0x0000000b000d7c10 */ /* 0x000fe200087fe4ff */
[----:B------:R-:W-:Y:S04]  /*0900*/  STL [R1+0x74], R0 ;  /* 0x0000740001007387 */ /* 0x000fe80000100800 */
[----:B------:R-:W2:Y:S04]  /*0910*/  LDG.E.64.CONSTANT R16, desc[UR12][R12.64+0x1e00] ;  /* 0x001e000c0c107981 */ /* 0x000ea8000c1e9b00 */
[----:B------:R-:W4:Y:S04]  /*0920*/  LDG.E.64.CONSTANT R26, desc[UR12][R12.64] ;  /* 0x0000000c0c1a7981 */ /* 0x000f28000c1e9b00 */
[----:B------:R-:W4:Y:S04]  /*0930*/  LDG.E.64.CONSTANT R18, desc[UR12][R12.64+0xf00] ;  /* 0x000f000c0c127981 */ /* 0x000f28000c1e9b00 */
[----:B------:R-:W4:Y:S04]  /*0940*/  LDG.E.64.CONSTANT R8, desc[UR12][R8.64+0x2d00] ;  /* 0x002d000c08087981 */ /* 0x000f28000c1e9b00 */
[----:B------:R-:W4:Y:S04]  /*0950*/  LDG.E.64.CONSTANT R12, desc[UR12][R12.64+0x2d00] ;  /* 0x002d000c0c0c7981 */ /* 0x000f28000c1e9b00 */
[----:B--2---:R1:W-:Y:S04]  /*0960*/  STL [R1+0xbc], R16 ;  /* 0x0000bc1001007387 */ /* 0x0043e80000100800 */
[----:B-1----:R-:W2:Y:S01]  /*0970*/  LDL R16, [R1+0x70] ;  /* 0x0000700001107983 */ /* 0x002ea20000100800 */
[----:B------:R-:W-:-:S06]  /*0980*/  FADD.FTZ R6, R11, UR9 ;  /* 0x000000090b067e21 */ /* 0x000fcc0008010000 */
[----:B------:R-:W1:Y:S01]  /*0990*/  MUFU.RSQ R6, R6 ;  /* 0x0000000600067308 */ /* 0x000e620000001400 */
[----:B------:R0:W-:Y:S01]  /*09a0*/  STL [R1+0xb8], R17 ;  /* 0x0000b81101007387 */ /* 0x0001e20000100800 */
[----:B---3--:R-:W-:Y:S02]  /*09b0*/  SHF.L.U32 R7, R24, 0x10, RZ ;  /* 0x0000001018077819 */ /* 0x008fe400000006ff */
[----:B------:R-:W-:Y:S01]  /*09c0*/  SHF.L.U32 R11, R25, 0x10, RZ ;  /* 0x00000010190b7819 */ /* 0x000fe200000006ff */
[----:B0-----:R-:W3:Y:S02]  /*09d0*/  LDL R17, [R1+0x68] ;  /* 0x0000680001117983 */ /* 0x001ee40000100800 */
[C---:B------:R-:W-:Y:S02]  /*09e0*/  FADD.FTZ R7, -R10.reuse, R7 ;  /* 0x000000070a077221 */ /* 0x040fe40000010100 */
[----:B------:R-:W-:Y:S02]  /*09f0*/  FADD.FTZ R11, -R10, R11 ;  /* 0x0000000b0a0b7221 */ /* 0x000fe40000010100 */
[----:B-1----:R-:W-:-:S05]  /*0a00*/  FMUL.FTZ R0, R6, R7 ;  /* 0x0000000706007220 */ /* 0x002fca0000410000 */
[----:B------:R0:W-:Y:S04]  /*0a10*/  STL [R1+0x3c], R0 ;  /* 0x00003c0001007387 */ /* 0x0001e80000100800 */
[----:B------:R-:W3:Y:S01]  /*0a20*/  LDL R14, [R1+0x6c] ;  /* 0x00006c00010e7983 */ /* 0x000ee20000100800 */
[----:B--2---:R-:W-:Y:S01]  /*0a30*/  FFMA.FTZ R32, R2, R0, R16 ;  /* 0x0000000002207223 */ /* 0x004fe20000010010 */
[----:B0-----:R-:W-:-:S05]  /*0a40*/  FMUL.FTZ R0, R6, R11 ;  /* 0x0000000b06007220 */ /* 0x001fca0000410000 */
[----:B------:R0:W-:Y:S04]  /*0a50*/  STL [R1+0x54], R0 ;  /* 0x0000540001007387 */ /* 0x0001e80000100800 */
[----:B------:R-:W2:Y:S01]  /*0a60*/  LDL R15, [R1+0x64] ;  /* 0x00006400010f7983 */ /* 0x000ea20000100800 */
[----:B----4-:R-:W-:Y:S02]  /*0a70*/  SHF.L.U32 R7, R22, 0x10, RZ ;  /* 0x0000001016077819 */ /* 0x010fe400000006ff */
[----:B------:R-:W-:-:S03]  /*0a80*/  PRMT R28, R24, 0x7632, R28 ;  /* 0x00007632181c7816 */ /* 0x000fc6000000001c */
[----:B------:R-:W-:Y:S01]  /*0a90*/  FADD.FTZ R7, -R10, R7 ;  /* 0x000000070a077221 */ /* 0x000fe20000010100 */
[----:B------:R-:W-:Y:S01]  /*0aa0*/  SHF.L.U32 R28, R28, 0x10, RZ ;  /* 0x000000101c1c7819 */ /* 0x000fe200000006ff */
[----:B---3--:R-:W-:Y:S02]  /*0ab0*/  FFMA.FTZ R30, R3, R0, R17 ;  /* 0x00000000031e7223 */ /* 0x008fe40000010011 */
[----:B0-----:R-:W-:Y:S01]  /*0ac0*/  FMUL.FTZ R0, R6, R7 ;  /* 0x0000000706007220 */ /* 0x001fe20000410000 */
[----:B------:R-:W-:Y:S01]  /*0ad0*/  PRMT R25, R25, 0x7632, R25 ;  /* 0x0000763219197816 */ /* 0x000fe20000000019 */
[----:B------:R-:W-:Y:S02]  /*0ae0*/  FADD.FTZ R28, -R10, R28 ;  /* 0x0000001c0a1c7221 */ /* 0x000fe40000010100 */
[----:B------:R-:W-:Y:S01]  /*0af0*/  FFMA.FTZ R11, R2, R0, R16 ;  /* 0x00000000020b7223 */ /* 0x000fe20000010010 */
[----:B------:R0:W-:Y:S01]  /*0b00*/  STL [R1+0x5c], R0 ;  /* 0x00005c0001007387 */ /* 0x0001e20000100800 */
[----:B------:R-:W-:Y:S01]  /*0b10*/  FMUL.FTZ R24, R32, -1.4426950216293334961 ;  /* 0xbfb8aa3b20187820 */ /* 0x000fe20000410000 */
[----:B------:R-:W-:Y:S01]  /*0b20*/  FMUL.FTZ R7, R30, -1.4426950216293334961 ;  /* 0xbfb8aa3b1e077820 */ /* 0x000fe20000410000 */
[----:B0-----:R-:W-:Y:S01]  /*0b30*/  FMUL.FTZ R0, R6, R28 ;  /* 0x0000001c06007220 */ /* 0x001fe20000410000 */
[----:B------:R-:W-:-:S03]  /*0b40*/  SHF.L.U32 R28, R25, 0x10, RZ ;  /* 0x00000010191c7819 */ /* 0x000fc600000006ff */
[----:B------:R-:W0:Y:S02]  /*0b50*/  MUFU.EX2 R24, R24 ;  /* 0x0000001800187308 */ /* 0x000e240000000800 */
[----:B------:R-:W-:Y:S01]  /*0b60*/  FADD.FTZ R28, -R10, R28 ;  /* 0x0000001c0a1c7221 */ /* 0x000fe20000010100 */
[----:B------:R1:W-:Y:S01]  /*0b70*/  STL [R1+0x4c], R0 ;  /* 0x00004c0001007387 */ /* 0x0003e20000100800 */
[----:B------:R-:W-:-:S04]  /*0b80*/  FFMA.FTZ R34, R4, R0, R14 ;  /* 0x0000000004227223 */ /* 0x000fc8000001000e */
[----:B------:R-:W3:Y:S01]  /*0b90*/  MUFU.EX2 R7, R7 ;  /* 0x0000000700077308 */ /* 0x000ee20000000800 */
[----:B-1----:R-:W-:Y:S01]  /*0ba0*/  FMUL.FTZ R0, R6, R28 ;  /* 0x0000001c06007220 */ /* 0x002fe20000410000 */
[----:B------:R-:W-:Y:S01]  /*0bb0*/  FMUL.FTZ R25, R34, -1.4426950216293334961 ;  /* 0xbfb8aa3b22197820 */ /* 0x000fe20000410000 */
[----:B0-----:R-:W-:-:S05]  /*0bc0*/  FADD.FTZ R24, R24, 1 ;  /* 0x3f80000018187421 */ /* 0x001fca0000010000 */
[----:B------:R-:W0:Y:S01]  /*0bd0*/  MUFU.EX2 R25, R25 ;  /* 0x0000001900197308 */ /* 0x000e220000000800 */
[----:B---3--:R-:W-:-:S07]  /*0be0*/  FADD.FTZ R7, R7, 1 ;  /* 0x3f80000007077421 */ /* 0x008fce0000010000 */
[----:B------:R-:W1:Y:S01]  /*0bf0*/  MUFU.RCP R29, R24 ;  /* 0x00000018001d7308 */ /* 0x000e620000001000 */
[----:B------:R-:W-:-:S07]  /*0c00*/  SHF.L.U32 R36, R23, 0x10, RZ ;  /* 0x0000001017247819 */ /* 0x000fce00000006ff */
[----:B------:R3:W-:Y:S01]  /*0c10*/  MUFU.RCP R24, R7 ;  /* 0x0000000700187308 */ /* 0x0007e20000001000 */
[----:B0-----:R-:W-:Y:S01]  /*0c20*/  FADD.FTZ R25, R25, 1 ;  /* 0x3f80000019197421 */ /* 0x001fe20000010000 */
[----:B------:R-:W-:Y:S01]  /*0c30*/  FADD.FTZ R36, -R10, R36 ;  /* 0x000000240a247221 */ /* 0x000fe20000010100 */
[----:B------:R0:W-:Y:S01]  /*0c40*/  STL [R1+0x58], R0 ;  /* 0x0000580001007387 */ /* 0x0001e20000100800 */
[----:B------:R-:W-:Y:S01]  /*0c50*/  FMUL.FTZ R35, R11, -1.4426950216293334961 ;  /* 0xbfb8aa3b0b237820 */ /* 0x000fe20000410000 */
[----:B---3--:R-:W-:-:S03]  /*0c60*/  SHF.L.U32 R7, R20, 0x10, RZ ;  /* 0x0000001014077819 */ /* 0x008fc600000006ff */
[----:B------:R-:W3:Y:S01]  /*0c70*/  MUFU.RCP R25, R25 ;  /* 0x0000001900197308 */ /* 0x000ee20000001000 */
[----:B-1----:R-:W-:Y:S01]  /*0c80*/  FADD.FTZ R28, -R29, 1 ;  /* 0x3f8000001d1c7421 */ /* 0x002fe20000010100 */
[----:B------:R-:W-:-:S03]  /*0c90*/  FADD.FTZ R7, -R10, R7 ;  /* 0x000000070a077221 */ /* 0x000fc60000010100 */
[----:B------:R-:W-:-:S03]  /*0ca0*/  FFMA.FTZ R32, R32, R28, 1 ;  /* 0x3f80000020207423 */ /* 0x000fc6000001001c */
[----:B------:R-:W1:Y:S01]  /*0cb0*/  MUFU.EX2 R35, R35 ;  /* 0x0000002300237308 */ /* 0x000e620000000800 */
[----:B------:R-:W-:Y:S01]  /*0cc0*/  FMUL.FTZ R32, R29, R32 ;  /* 0x000000201d207220 */ /* 0x000fe20000410000 */
[----:B---3--:R-:W-:-:S04]  /*0cd0*/  FADD.FTZ R37, -R25, 1 ;  /* 0x3f80000019257421 */ /* 0x008fc80000010100 */
[----:B------:R-:W-:Y:S01]  /*0ce0*/  FFMA.FTZ R34, R34, R37, 1 ;  /* 0x3f80000022227423 */ /* 0x000fe20000010025 */
[----:B-1----:R-:W-:-:S03]  /*0cf0*/  FADD.FTZ R35, R35, 1 ;  /* 0x3f80000023237421 */ /* 0x002fc60000010000 */
[----:B------:R-:W-:Y:S01]  /*0d00*/  FMUL.FTZ R25, R25, R34 ;  /* 0x0000002219197220 */ /* 0x000fe20000410000 */
[C---:B------:R-:W-:Y:S02]  /*0d10*/  PRMT R34, R26.reuse, 0x7632, R34 ;  /* 0x000076321a227816 */ /* 0x040fe40000000022 */
[----:B------:R-:W-:Y:S02]  /*0d20*/  SHF.L.U32 R26, R26, 0x10, RZ ;  /* 0x000000101a1a7819 */ /* 0x000fe400000006ff */
[----:B------:R-:W-:-:S03]  /*0d30*/  SHF.L.U32 R34, R34, 0x10, RZ ;  /* 0x0000001022227819 */ /* 0x000fc600000006ff */
[----:B------:R-:W-:Y:S02]  /*0d40*/  FMUL.FTZ R26, R26, R32 ;  /* 0x000000201a1a7220 */ /* 0x000fe40000410000 */
[----:B------:R-:W-:Y:S01]  /*0d50*/  FMUL.FTZ R25, R34, R25 ;  /* 0x0000001922197220 */ /* 0x000fe20000410000 */
[----:B--2---:R-:W-:-:S04]  /*0d60*/  FFMA.FTZ R31, R5, R0, R15 ;  /* 0x00000000051f7223 */ /* 0x004fc8000001000f */
[----:B------:R-:W-:-:S06]  /*0d70*/  FMUL.FTZ R33, R31, -1.4426950216293334961 ;  /* 0xbfb8aa3b1f217820 */ /* 0x000fcc0000410000 */
[----:B------:R-:W1:Y:S01]  /*0d80*/  MUFU.EX2 R33, R33 ;  /* 0x0000002100217308 */ /* 0x000e620000000800 */
[----:B0-----:R-:W-:Y:S01]  /*0d90*/  FMUL.FTZ R0, R6, R36 ;  /* 0x0000002406007220 */ /* 0x001fe20000410000 */
[----:B------:R-:W-:Y:S01]  /*0da0*/  PRMT R36, R22, 0x7632, R36 ;  /* 0x0000763216247816 */ /* 0x000fe20000000024 */
[----:B------:R-:W-:Y:S02]  /*0db0*/  FADD.FTZ R22, -R24, 1 ;  /* 0x3f80000018167421 */ /* 0x000fe40000010100 */
[----:B------:R-:W-:Y:S01]  /*0dc0*/  FFMA.FTZ R28, R3, R0, R17 ;  /* 0x00000000031c7223 */ /* 0x000fe20000010011 */
[----:B------:R0:W-:Y:S01]  /*0dd0*/  STL [R1+0x50], R0 ;  /* 0x0000500001007387 */ /* 0x0001e20000100800 */
[----:B-1----:R-:W-:Y:S01]  /*0de0*/  FADD.FTZ R33, R33, 1 ;  /* 0x3f80000021217421 */ /* 0x002fe20000010000 */
[----:B0-----:R-:W-:-:S05]  /*0df0*/  FMUL.FTZ R0, R6, R7 ;  /* 0x0000000706007220 */ /* 0x001fca0000410000 */
[----:B------:R-:W0:Y:S01]  /*0e00*/  MUFU.RCP R33, R33 ;  /* 0x0000002100217308 */ /* 0x000e220000001000 */
[----:B------:R-:W-:Y:S01]  /*0e10*/  SHF.L.U32 R36, R36, 0x10, RZ ;  /* 0x0000001024247819 */ /* 0x000fe200000006ff */
[----:B------:R-:W-:Y:S01]  /*0e20*/  FFMA.FTZ R30, R30, R22, 1 ;  /* 0x3f8000001e1e7423 */ /* 0x000fe20000010016 */
[----:B------:R-:W-:Y:S01]  /*0e30*/  FFMA.FTZ R22, R2, R0, R16 ;  /* 0x0000000002167223 */ /* 0x000fe20000010010 */
[----:B------:R-:W-:Y:S02]  /*0e40*/  FMUL.FTZ R7, R28, -1.4426950216293334961 ;  /* 0xbfb8aa3b1c077820 */ /* 0x000fe40000410000 */
[--C-:B------:R-:W-:Y:S01]  /*0e50*/  FADD.FTZ R29, -R10, R36.reuse ;  /* 0x000000240a1d7221 */ /* 0x100fe20000010100 */
[----:B------:R-:W-:Y:S01]  /*0e60*/  FMUL.FTZ R24, R24, R30 ;  /* 0x0000001e18187220 */ /* 0x000fe20000410000 */
[----:B------:R1:W-:Y:S01]  /*0e70*/  STL [R1+0x48], R0 ;  /* 0x0000480001007387 */ /* 0x0003e20000100800 */
[----:B------:R-:W-:Y:S01]  /*0e80*/  FMUL.FTZ R30, R22, -1.4426950216293334961 ;  /* 0xbfb8aa3b161e7820 */ /* 0x000fe20000410000 */
[----:B------:R-:W-:Y:S01]  /*0e90*/  PRMT R36, R23, 0x7632, R36 ;  /* 0x0000763217247816 */ /* 0x000fe20000000024 */
[----:B------:R-:W2:Y:S03]  /*0ea0*/  MUFU.EX2 R7, R7 ;  /* 0x0000000700077308 */ /* 0x000ea60000000800 */
[----:B------:R-:W-:Y:S01]  /*0eb0*/  SHF.L.U32 R36, R36, 0x10, RZ ;  /* 0x0000001024247819 */ /* 0x000fe200000006ff */
[----:B-1----:R-:W-:Y:S01]  /*0ec0*/  FMUL.FTZ R0, R6, R29 ;  /* 0x0000001d06007220 */ /* 0x002fe20000410000 */
[----:B0-----:R-:W-:-:S03]  /*0ed0*/  FADD.FTZ R23, -R33, 1 ;  /* 0x3f80000021177421 */ /* 0x001fc60000010100 */
[----:B------:R0:W-:Y:S01]  /*0ee0*/  MUFU.EX2 R29, R30 ;  /* 0x0000001e001d7308 */ /* 0x0001e20000000800 */
[----:B------:R-:W-:Y:S01]  /*0ef0*/  FADD.FTZ R36, -R10, R36 ;  /* 0x000000240a247221 */ /* 0x000fe20000010100 */
[----:B------:R-:W-:Y:S01]  /*0f00*/  FFMA.FTZ R23, R31, R23, 1 ;  /* 0x3f8000001f177423 */ /* 0x000fe20000010017 */
[----:B0-----:R-:W-:-:S03]  /*0f10*/  FFMA.FTZ R30, R4, R0, R14 ;  /* 0x00000000041e7223 */ /* 0x001fc6000001000e */
[----:B------:R-:W-:Y:S01]  /*0f20*/  FMUL.FTZ R23, R33, R23 ;  /* 0x0000001721177220 */ /* 0x000fe20000410000 */
[----:B------:R-:W-:Y:S01]  /*0f30*/  FMUL.FTZ R31, R30, -1.4426950216293334961 ;  /* 0xbfb8aa3b1e1f7820 */ /* 0x000fe20000410000 */
[----:B------:R0:W-:Y:S01]  /*0f40*/  STL [R1+0x38], R0 ;  /* 0x0000380001007387 */ /* 0x0001e20000100800 */
[----:B------:R1:W3:Y:S01]  /*0f50*/  MUFU.RCP R33, R35 ;  /* 0x0000002300217308 */ /* 0x0002e20000001000 */
[----:B--2---:R-:W-:-:S07]  /*0f60*/  FADD.FTZ R7, R7, 1 ;  /* 0x3f80000007077421 */ /* 0x004fce0000010000 */
[----:B------:R-:W2:Y:S01]  /*0f70*/  MUFU.EX2 R31, R31 ;  /* 0x0000001f001f7308 */ /* 0x000ea20000000800 */
[----:B0-----:R-:W-:Y:S01]  /*0f80*/  FMUL.FTZ R0, R6, R36 ;  /* 0x0000002406007220 */ /* 0x001fe20000410000 */
[----:B-1----:R-:W-:Y:S02]  /*0f90*/  SHF.L.U32 R35, R21, 0x10, RZ ;  /* 0x0000001015237819 */ /* 0x002fe400000006ff */
[----:B------:R-:W-:Y:S01]  /*0fa0*/  SHF.L.U32 R36, R27, 0x10, RZ ;  /* 0x000000101b247819 */ /* 0x000fe200000006ff */
[----:B------:R-:W-:Y:S01]  /*0fb0*/  FFMA.FTZ R32, R5, R0, R15 ;  /* 0x0000000005207223 */ /* 0x000fe2000001000f */
[----:B------:R-:W-:Y:S01]  /*0fc0*/  PRMT R27, R27, 0x7632, R27 ;  /* 0x000076321b1b7816 */ /* 0x000fe2000000001b */
[----:B------:R-:W-:Y:S01]  /*0fd0*/  FADD.FTZ R35, -R10, R35 ;  /* 0x000000230a237221 */ /* 0x000fe20000010100 */
[----:B------:R0:W-:Y:S01]  /*0fe0*/  STL [R1+0x34], R0 ;  /* 0x0000340001007387 */ /* 0x0001e20000100800 */
[----:B------:R-:W-:Y:S01]  /*0ff0*/  FMUL.FTZ R34, R32, -1.4426950216293334961 ;  /* 0xbfb8aa3b20227820 */ /* 0x000fe20000410000 */
[----:B------:R-:W-:Y:S01]  /*1000*/  PRMT R21, R20, 0x7632, R21 ;  /* 0x0000763214157816 */ /* 0x000fe20000000015 */
[----:B---3--:R-:W-:Y:S01]  /*1010*/  FADD.FTZ R20, -R33, 1 ;  /* 0x3f80000021147421 */ /* 0x008fe20000010100 */
[----:B0-----:R-:W-:Y:S01]  /*1020*/  FMUL.FTZ R0, R6, R35 ;  /* 0x0000002306007220 */ /* 0x001fe20000410000 */
[----:B------:R-:W-:-:S02]  /*1030*/  SHF.L.U32 R35, R27, 0x10, RZ ;  /* 0x000000101b237819 */ /* 0x000fc400000006ff */
[----:B------:R0:W1:Y:S01]  /*1040*/  MUFU.RCP R27, R7 ;  /* 0x00000007001b7308 */ /* 0x0000620000001000 */
[----:B--2---:R-:W-:Y:S01]  /*1050*/  FADD.FTZ R31, R31, 1 ;  /* 0x3f8000001f1f7421 */ /* 0x004fe20000010000 */
[----:B------:R-:W-:-:S06]  /*1060*/  FFMA.FTZ R20, R11, R20, 1 ;  /* 0x3f8000000b147423 */ /* 0x000fcc0000010014 */
[----:B------:R-:W2:Y:S01]  /*1070*/  MUFU.EX2 R34, R34 ;  /* 0x0000002200227308 */ /* 0x000ea20000000800 */
[----:B------:R-:W-:Y:S01]  /*1080*/  SHF.L.U32 R11, R21, 0x10, RZ ;  /* 0x00000010150b7819 */ /* 0x000fe200000006ff */
[----:B------:R-:W-:Y:S01]  /*1090*/  FMUL.FTZ R33, R33, R20 ;  /* 0x0000001421217220 */ /* 0x000fe20000410000 */
[----:B------:R3:W-:Y:S03]  /*10a0*/  STL [R1+0x30], R0 ;  /* 0x0000300001007387 */ /* 0x0007e60000100800 */
[----:B------:R-:W-:Y:S02]  /*10b0*/  FADD.FTZ R20, -R10, R11 ;  /* 0x0000000b0a147221 */ /* 0x000fe40000010100 */
[----:B------:R-:W4:Y:S01]  /*10c0*/  MUFU.RCP R31, R31 ;  /* 0x0000001f001f7308 */ /* 0x000f220000001000 */
[----:B0-----:R-:W-:Y:S01]  /*10d0*/  FFMA.FTZ R7, R3, R0, R17 ;  /* 0x0000000003077223 */ /* 0x001fe20000010011 */
[----:B-1----:R-:W-:Y:S01]  /*10e0*/  FADD.FTZ R11, -R27, 1 ;  /* 0x3f8000001b0b7421 */ /* 0x002fe20000010100 */
[----:B---3--:R-:W-:-:S03]  /*10f0*/  FMUL.FTZ R0, R6, R20 ;  /* 0x0000001406007220 */ /* 0x008fc60000410000 */
[----:B------:R-:W-:Y:S01]  /*1100*/  FFMA.FTZ R11, R28, R11, 1 ;  /* 0x3f8000001c0b7423 */ /* 0x000fe2000001000b */
[----:B--2---:R-:W-:Y:S01]  /*1110*/  FADD.FTZ R34, R34, 1 ;  /* 0x3f80000022227421 */ /* 0x004fe20000010000 */
[----:B------:R-:W-:Y:S02]  /*1120*/  FFMA.FTZ R20, R4, R0, R14 ;  /* 0x0000000004147223 */ /* 0x000fe4000001000e */
[----:B------:R-:W-:Y:S01]  /*1130*/  FMUL.FTZ R11, R27, R11 ;  /* 0x0000000b1b0b7220 */ /* 0x000fe20000410000 */
[----:B------:R4:W0:Y:S01]  /*1140*/  MUFU.RCP R28, R34 ;  /* 0x00000022001c7308 */ /* 0x0008220000001000 */
[----:B------:R-:W-:Y:S01]  /*1150*/  FMUL.FTZ R23, R35, R23 ;  /* 0x0000001723177220 */ /* 0x000fe20000410000 */
[----:B------:R-:W-:Y:S01]  /*1160*/  FMUL.FTZ R27, R20, -1.4426950216293334961 ;  /* 0xbfb8aa3b141b7820 */ /* 0x000fe20000410000 */
[----:B------:R-:W-:Y:S01]  /*1170*/  FMUL.FTZ R35, R7, -1.4426950216293334961 ;  /* 0xbfb8aa3b07237820 */ /* 0x000fe20000410000 */
[----:B----4-:R-:W-:-:S04]  /*1180*/  FADD.FTZ R34, -R31, 1 ;  /* 0x3f8000001f227421 */ /* 0x010fc80000010100 */
[----:B------:R-:W1:Y:S01]  /*1190*/  MUFU.EX2 R27, R27 ;  /* 0x0000001b001b7308 */ /* 0x000e620000000800 */
[----:B------:R-:W-:Y:S01]  /*11a0*/  FADD.FTZ R29, R29, 1 ;  /* 0x3f8000001d1d7421 */ /* 0x000fe20000010000 */
[----:B------:R-:W-:Y:S01]  /*11b0*/  FFMA.FTZ R30, R30, R34, 1 ;  /* 0x3f8000001e1e7423 */ /* 0x000fe20000010022 */
[----:B------:R-:W-:-:S05]  /*11c0*/  PRMT R34, R21, 0x7632, R34 ;  /* 0x0000763215227816 */ /* 0x000fca0000000022 */
[----:B------:R-:W2:Y:S01]  /*11d0*/  MUFU.EX2 R35, R35 ;  /* 0x0000002300237308 */ /* 0x000ea20000000800 */
[----:B------:R-:W-:Y:S01]  /*11e0*/  FMUL.FTZ R21, R31, R30 ;  /* 0x0000001e1f157220 */ /* 0x000fe20000410000 */
[----:B------:R-:W-:-:S06]  /*11f0*/  SHF.L.U32 R34, R34, 0x10, RZ ;  /* 0x0000001022227819 */ /* 0x000fcc00000006ff */
[----:B------:R0:W3:Y:S01]  /*1200*/  MUFU.RCP R30, R29 ;  /* 0x0000001d001e7308 */ /* 0x0000e20000001000 */
[----:B------:R-:W-:Y:S01]  /*1210*/  FADD.FTZ R34, -R10, R34 ;  /* 0x000000220a227221 */ /* 0x000fe20000010100 */
[----:B0-----:R-:W-:-:S04]  /*1220*/  FADD.FTZ R29, -R28, 1 ;  /* 0x3f8000001c1d7421 */ /* 0x001fc80000010100 */
[----:B------:R-:W-:Y:S01]  /*1230*/  FFMA.FTZ R29, R32, R29, 1 ;  /* 0x3f800000201d7423 */ /* 0x000fe2000001001d */
[----:B------:R-:W-:Y:S01]  /*1240*/  SHF.L.U32 R32, R18, 0x10, RZ ;  /* 0x0000001012207819 */ /* 0x000fe200000006ff */
[----:B------:R0:W-:Y:S02]  /*1250*/  STL [R1+0x24], R0 ;  /* 0x0000240001007387 */ /* 0x0001e40000100800 */
[----:B------:R-:W-:Y:S01]  /*1260*/  FMUL.FTZ R29, R28, R29 ;  /* 0x0000001d1c1d7220 */ /* 0x000fe20000410000 */
[----:B-1----:R-:W-:Y:S01]  /*1270*/  FADD.FTZ R28, R27, 1 ;  /* 0x3f8000001b1c7421 */ /* 0x002fe20000010000 */
[----:B--2---:R-:W-:Y:S01]  /*1280*/  FADD.FTZ R31, R35, 1 ;  /* 0x3f800000231f7421 */ /* 0x004fe20000010000 */
[----:B------:R-:W-:Y:S01]  /*1290*/  FMUL.FTZ R27, R32, R33 ;  /* 0x00000021201b7220 */ /* 0x000fe20000410000 */
[----:B------:R-:W-:Y:S01]  /*12a0*/  SHF.L.U32 R32, R19, 0x10, RZ ;  /* 0x0000001013207819 */ /* 0x000fe200000006ff */
[----:B0-----:R-:W-:-:S03]  /*12b0*/  FMUL.FTZ R0, R6, R34 ;  /* 0x0000002206007220 */ /* 0x001fc60000410000 */
[----:B------:R-:W0:Y:S01]  /*12c0*/  MUFU.RCP R31, R31 ;  /* 0x0000001f001f7308 */ /* 0x000e220000001000 */
[----:B------:R-:W-:Y:S01]  /*12d0*/  FFMA.FTZ R37, R5, R0, R15 ;  /* 0x0000000005257223 */ /* 0x000fe2000001000f */
[----:B------:R-:W-:-:S03]  /*12e0*/  FMUL.FTZ R11, R32, R11 ;  /* 0x0000000b200b7220 */ /* 0x000fc60000410000 */
[----:B------:R-:W-:-:S03]  /*12f0*/  FMUL.FTZ R32, R37, -1.4426950216293334961 ;  /* 0xbfb8aa3b25207820 */ /* 0x000fc60000410000 */
[----:B------:R-:W1:Y:S01]  /*1300*/  MUFU.RCP R28, R28 ;  /* 0x0000001c001c7308 */ /* 0x000e620000001000 */
[----:B------:R-:W-:Y:S02]  /*1310*/  PRMT R33, R18, 0x7632, R33 ;  /* 0x0000763212217816 */ /* 0x000fe40000000021 */
[----:B------:R-:W-:-:S05]  /*1320*/  PRMT R19, R19, 0x7632, R19 ;  /* 0x0000763213137816 */ /* 0x000fca0000000013 */
[----:B------:R3:W2:Y:S01]  /*1330*/  MUFU.EX2 R18, R32 ;  /* 0x0000002000127308 */ /* 0x0006a20000000800 */
[----:B------:R-:W-:Y:S02]  /*1340*/  SHF.L.U32 R33, R33, 0x10, RZ ;  /* 0x0000001021217819 */ /* 0x000fe400000006ff */
[----:B------:R-:W-:Y:S01]  /*1350*/  SHF.L.U32 R19, R19, 0x10, RZ ;  /* 0x0000001013137819 */ /* 0x000fe200000006ff */
[----:B---3--:R-:W-:-:S04]  /*1360*/  FADD.FTZ R32, -R30, 1 ;  /* 0x3f8000001e207421 */ /* 0x008fc80000010100 */
[----:B------:R-:W-:Y:S01]  /*1370*/  FFMA.FTZ R32, R22, R32, 1 ;  /* 0x3f80000016207423 */ /* 0x000fe20000010020 */
[----:B------:R-:W-:Y:S01]  /*1380*/  FMUL.FTZ R22, R33, R21 ;  /* 0x0000001521167220 */ /* 0x000fe20000410000 */
[----:B------:R-:W-:Y:S01]  /*1390*/  FMUL.FTZ R21, R19, R29 ;  /* 0x0000001d13157220 */ /* 0x000fe20000410000 */
[----:B0-----:R-:W-:Y:S01]  /*13a0*/  FADD.FTZ R19, -R31, 1 ;  /* 0x3f8000001f137421 */ /* 0x001fe20000010100 */
[----:B------:R-:W-:Y:S01]  /*13b0*/  FMUL.FTZ R30, R30, R32 ;  /* 0x000000201e1e7220 */ /* 0x000fe20000410000 */
[----:B------:R-:W-:Y:S01]  /*13c0*/  SHF.L.U32 R29, R8, 0x10, RZ ;  /* 0x00000010081d7819 */ /* 0x000fe200000006ff */
[----:B-1----:R-:W-:Y:S01]  /*13d0*/  FADD.FTZ R32, -R28, 1 ;  /* 0x3f8000001c207421 */ /* 0x002fe20000010100 */
[----:B------:R-:W-:Y:S01]  /*13e0*/  FFMA.FTZ R19, R7, R19, 1 ;  /* 0x3f80000007137423 */ /* 0x000fe20000010013 */
[----:B--2---:R-:W-:Y:S01]  /*13f0*/  FADD.FTZ R7, R18, 1 ;  /* 0x3f80000012077421 */ /* 0x004fe20000010000 */
[----:B------:R-:W-:Y:S01]  /*1400*/  PRMT R8, R8, 0x7632, R8 ;  /* 0x0000763208087816 */ /* 0x000fe20000000008 */
[----:B------:R-:W-:Y:S01]  /*1410*/  FFMA.FTZ R18, R20, R32, 1 ;  /* 0x3f80000014127423 */ /* 0x000fe20000010020 */
[----:B------:R-:W-:Y:S01]  /*1420*/  FADD.FTZ R29, -R10, R29 ;  /* 0x0000001d0a1d7221 */ /* 0x000fe20000010100 */
[----:B------:R-:W-:Y:S01]  /*1430*/  SHF.L.U32 R20, R9, 0x10, RZ ;  /* 0x0000001009147819 */ /* 0x000fe200000006ff */
[----:B------:R0:W1:Y:S01]  /*1440*/  MUFU.RCP R32, R7 ;  /* 0x0000000700207308 */ /* 0x0000620000001000 */
[----:B------:R-:W-:Y:S01]  /*1450*/  FMUL.FTZ R31, R31, R19 ;  /* 0x000000131f1f7220 */ /* 0x000fe20000410000 */
[----:B------:R-:W-:Y:S01]  /*1460*/  PRMT R19, R9, 0x7632, R19 ;  /* 0x0000763209137816 */ /* 0x000fe20000000013 */
[----:B------:R-:W-:Y:S01]  /*1470*/  STL [R1+0x1c], R0 ;  /* 0x00001c0001007387 */ /* 0x000fe20000100800 */
[----:B------:R-:W-:Y:S01]  /*1480*/  SHF.L.U32 R9, R8, 0x10, RZ ;  /* 0x0000001008097819 */ /* 0x000fe200000006ff */
[----:B------:R-:W-:Y:S01]  /*1490*/  FADD.FTZ R8, -R10, R20 ;  /* 0x000000140a087221 */ /* 0x000fe20000010100 */
[----:B------:R-:W-:Y:S01]  /*14a0*/  FMUL.FTZ R24, R36, R24 ;  /* 0x0000001824187220 */ /* 0x000fe20000410000 */
[----:B------:R-:W-:Y:S01]  /*14b0*/  STL [R1+0x90], R0 ;  /* 0x0000900001007387 */ /* 0x000fe20000100800 */
[----:B0-----:R-:W-:-:S03]  /*14c0*/  FMUL.FTZ R7, R6, R29 ;  /* 0x0000001d06077220 */ /* 0x001fc60000410000 */
[----:B------:R0:W-:Y:S01]  /*14d0*/  STL [R1+0xac], R22 ;  /* 0x0000ac1601007387 */ /* 0x0001e20000100800 */
[----:B------:R-:W-:-:S03]  /*14e0*/  FFMA.FTZ R36, R2, R7, R16 ;  /* 0x0000000702247223 */ /* 0x000fc60000010010 */
[----:B------:R2:W-:Y:S01]  /*14f0*/  STL [R1+0xa8], R21 ;  /* 0x0000a81501007387 */ /* 0x0005e20000100800 */
[----:B------:R-:W-:-:S03]  /*1500*/  FMUL.FTZ R8, R6, R8 ;  /* 0x0000000806087220 */ /* 0x000fc60000410000 */
[----:B------:R-:W3:Y:S01]  /*1510*/  LDL.LU R16, [R1+0xbc] ;  /* 0x0000bc0001107983 */ /* 0x000ee20000300800 */
[----:B------:R-:W-:-:S03]  /*1520*/  FFMA.FTZ R35, R3, R8, R17 ;  /* 0x0000000803237223 */ /* 0x000fc60000010011 */
[----:B------:R-:W-:Y:S04]  /*1530*/  STL [R1+0x94], R7 ;  /* 0x0000940701007387 */ /* 0x000fe80000100800 */
[----:B------:R-:W4:Y:S01]  /*1540*/  LDL.LU R17, [R1+0xb8] ;  /* 0x0000b80001117983 */ /* 0x000f220000300800 */
[----:B------:R-:W-:Y:S01]  /*1550*/  SHF.L.U32 R20, R19, 0x10, RZ ;  /* 0x0000001013147819 */ /* 0x000fe200000006ff */
[----:B------:R-:W-:Y:S01]  /*1560*/  FADD.FTZ R9, -R10, R9 ;  /* 0x000000090a097221 */ /* 0x000fe20000010100 */
[----:B------:R-:W-:-:S03]  /*1570*/  FMUL.FTZ R19, R36, -1.4426950216293334961 ;  /* 0xbfb8aa3b24137820 */ /* 0x000fc60000410000 */
[----:B------:R-:W-:Y:S01]  /*1580*/  FMUL.FTZ R9, R6, R9 ;  /* 0x0000000906097220 */ /* 0x000fe20000410000 */
[----:B------:R-:W-:Y:S01]  /*1590*/  FADD.FTZ R10, -R10, R20 ;  /* 0x000000140a0a7221 */ /* 0x000fe20000010100 */
[----:B------:R-:W-:Y:S01]  /*15a0*/  FMUL.FTZ R20, R35, -1.4426950216293334961 ;  /* 0xbfb8aa3b23147820 */ /* 0x000fe20000410000 */
[----:B------:R-:W0:Y:S01]  /*15b0*/  MUFU.EX2 R19, R19 ;  /* 0x0000001300137308 */ /* 0x000e220000000800 */
[----:B------:R-:W-:Y:S01]  /*15c0*/  FFMA.FTZ R34, R4, R9, R14 ;  /* 0x0000000904227223 */ /* 0x000fe2000001000e */
[----:B------:R-:W-:Y:S01]  /*15d0*/  FMUL.FTZ R10, R6, R10 ;  /* 0x0000000a060a7220 */ /* 0x000fe20000410000 */
[----:B------:R-:W-:Y:S01]  /*15e0*/  FMUL.FTZ R18, R28, R18 ;  /* 0x000000121c127220 */ /* 0x000fe20000410000 */
[----:B-1----:R-:W-:Y:S01]  /*15f0*/  FADD.FTZ R28, -R32, 1 ;  /* 0x3f800000201c7421 */ /* 0x002fe20000010100 */
[----:B------:R-:W-:Y:S01]  /*1600*/  FMUL.FTZ R29, R34, -1.4426950216293334961 ;  /* 0xbfb8aa3b221d7820 */ /* 0x000fe20000410000 */
[----:B------:R-:W-:Y:S02]  /*1610*/  FFMA.FTZ R33, R5, R10, R15 ;  /* 0x0000000a05217223 */ /* 0x000fe4000001000f */
[----:B------:R-:W1:Y:S01]  /*1620*/  MUFU.EX2 R20, R20 ;  /* 0x0000001400147308 */ /* 0x000e620000000800 */
[----:B------:R-:W-:Y:S01]  /*1630*/  FFMA.FTZ R37, R37, R28, 1 ;  /* 0x3f80000025257423 */ /* 0x000fe2000001001c */
[----:B------:R-:W-:-:S06]  /*1640*/  FMUL.FTZ R28, R33, -1.4426950216293334961 ;  /* 0xbfb8aa3b211c7820 */ /* 0x000fcc0000410000 */
[----:B------:R-:W2:Y:S01]  /*1650*/  MUFU.EX2 R29, R29 ;  /* 0x0000001d001d7308 */ /* 0x000ea20000000800 */
[----:B0-----:R-:W-:-:S07]  /*1660*/  FADD.FTZ R19, R19, 1 ;  /* 0x3f80000013137421 */ /* 0x001fce0000010000 */
[----:B------:R-:W0:Y:S01]  /*1670*/  MUFU.EX2 R28, R28 ;  /* 0x0000001c001c7308 */ /* 0x000e220000000800 */
[----:B-1----:R-:W-:-:S07]  /*1680*/  FADD.FTZ R20, R20, 1 ;  /* 0x3f80000014147421 */ /* 0x002fce0000010000 */
[----:B------:R-:W1:Y:S01]  /*1690*/  MUFU.RCP R19, R19 ;  /* 0x0000001300137308 */ /* 0x000e620000001000 */
[----:B--2---:R-:W-:-:S07]  /*16a0*/  FADD.FTZ R29, R29, 1 ;  /* 0x3f8000001d1d7421 */ /* 0x004fce0000010000 */
[----:B------:R-:W2:Y:S01]  /*16b0*/  MUFU.RCP R20, R20 ;  /* 0x0000001400147308 */ /* 0x000ea20000001000 */
[----:B0-----:R-:W-:Y:S01]  /*16c0*/  FADD.FTZ R28, R28, 1 ;  /* 0x3f8000001c1c7421 */ /* 0x001fe20000010000 */
[----:B------:R-:W-:-:S06]  /*16d0*/  FMUL.FTZ R32, R32, R37 ;  /* 0x0000002520207220 */ /* 0x000fcc0000410000 */
[----:B------:R-:W0:Y:S01]  /*16e0*/  MUFU.RCP R29, R29 ;  /* 0x0000001d001d7308 */ /* 0x000e220000001000 */
[----:B-1----:R-:W-:-:S07]  /*16f0*/  FADD.FTZ R37, -R19, 1 ;  /* 0x3f80000013257421 */ /* 0x002fce0000010100 */
[----:B------:R-:W1:Y:S01]  /*1700*/  MUFU.RCP R28, R28 ;  /* 0x0000001c001c7308 */ /* 0x000e620000001000 */
[----:B------:R-:W-:Y:S01]  /*1710*/  FFMA.FTZ R36, R36, R37, 1 ;  /* 0x3f80000024247423 */ /* 0x000fe20000010025 */
[----:B--2---:R-:W-:-:S04]  /*1720*/  FADD.FTZ R37, -R20, 1 ;  /* 0x3f80000014257421 */ /* 0x004fc80000010100 */
[----:B------:R-:W-:Y:S01]  /*1730*/  FFMA.FTZ R35, R35, R37, 1 ;  /* 0x3f80000023237423 */ /* 0x000fe20000010025 */
[----:B0-----:R-:W-:-:S04]  /*1740*/  FADD.FTZ R37, -R29, 1 ;  /* 0x3f8000001d257421 */ /* 0x001fc80000010100 */
[----:B------:R-:W-:Y:S01]  /*1750*/  FFMA.FTZ R34, R34, R37, 1 ;  /* 0x3f80000022227423 */ /* 0x000fe20000010025 */
[C---:B-1----:R-:W-:Y:S01]  /*1760*/  FADD.FTZ R37, -R28.reuse, 1 ;  /* 0x3f8000001c257421 */ /* 0x042fe20000010100 */
[----:B------:R-:W-:Y:S03]  /*1770*/  STL [R1+0x98], R8 ;  /* 0x0000980801007387 */ /* 0x000fe60000100800 */
[----:B------:R-:W-:Y:S01]  /*1780*/  FFMA.FTZ R33, R33, R37, 1 ;  /* 0x3f80000021217423 */ /* 0x000fe20000010025 */
[----:B------:R-:W2:Y:S01]  /*1790*/  LDL.LU R14, [R1+0xb4] ;  /* 0x0000b400010e7983 */ /* 0x000ea20000300800 */
[----:B------:R-:W-:Y:S02]  /*17a0*/  FMUL.FTZ R29, R29, R34 ;  /* 0x000000221d1d7220 */ /* 0x000fe40000410000 */
[----:B------:R-:W-:Y:S01]  /*17b0*/  FMUL.FTZ R28, R28, R33 ;  /* 0x000000211c1c7220 */ /* 0x000fe20000410000 */
[----:B------:R0:W-:Y:S04]  /*17c0*/  STL [R1+0x9c], R9 ;  /* 0x00009c0901007387 */ /* 0x0001e80000100800 */
[----:B------:R1:W-:Y:S04]  /*17d0*/  STL [R1+0x88], R6 ;  /* 0x0000880601007387 */ /* 0x0003e80000100800 */
[----:B------:R-:W2:Y:S04]  /*17e0*/  LDL.LU R15, [R1+0xb0] ;  /* 0x0000b000010f7983 */ /* 0x000ea80000300800 */
[----:B------:R-:W2:Y:S04]  /*17f0*/  LDL.LU R22, [R1+0x2c] ;  /* 0x00002c0001167983 */ /* 0x000ea80000300800 */
[----:B------:R-:W2:Y:S04]  /*1800*/  LDL.LU R21, [R1+0x10] ;  /* 0x0000100001157983 */ /* 0x000ea80000300800 */
[----:B0-----:R-:W2:Y:S04]  /*1810*/  LDL.LU R9, [R1+0x14] ;  /* 0x0000140001097983 */ /* 0x001ea80000300800 */
[----:B-1----:R-:W2:Y:S04]  /*1820*/  LDL.LU R6, [R1+0x40] ;  /* 0x0000400001067983 */ /* 0x002ea80000300800 */
[----:B------:R-:W2:Y:S04]  /*1830*/  LDL.LU R0, [R1+0x44] ;  /* 0x0000440001007983 */ /* 0x000ea80000300800 */
[----:B------:R-:W2:Y:S04]  /*1840*/  LDL R8, [R1+0x4c] ;  /* 0x00004c0001087983 */ /* 0x000ea80000100800 */
[----:B------:R0:W-:Y:S04]  /*1850*/  STL [R1+0xa0], R10 ;  /* 0x0000a00a01007387 */ /* 0x0001e80000100800 */
[----:B------:R-:W2:Y:S04]  /*1860*/  LDL R7, [R1+0x50] ;  /* 0x0000500001077983 */ /* 0x000ea80000100800 */
[----:B------:R-:W2:Y:S04]  /*1870*/  LDL R37, [R1+0x58] ;  /* 0x0000580001257983 */ /* 0x000ea80000100800 */
[----:B0-----:R-:W2:Y:S04]  /*1880*/  LDL R10, [R1+0x3c] ;  /* 0x00003c00010a7983 */ /* 0x001ea80000100800 */
[----:B------:R0:W-:Y:S04]  /*1890*/  STL [R1+0xa4], R29 ;  /* 0x0000a41d01007387 */ /* 0x0001e80000100800 */
[----:B0-----:R-:W2:Y:S01]  /*18a0*/  LDL R29, [R1+0x54] ;  /* 0x00005400011d7983 */ /* 0x001ea20000100800 */
[----:B---3--:R-:W-:-:S02]  /*18b0*/  SHF.L.U32 R34, R16, 0x10, RZ ;  /* 0x0000001010227819 */ /* 0x008fc400000006ff */
[----:B------:R-:W-:-:S03]  /*18c0*/  PRMT R33, R16, 0x7632, R33 ;  /* 0x0000763210217816 */ /* 0x000fc60000000021 */
[----:B------:R-:W-:Y:S01]  /*18d0*/  FMUL.FTZ R30, R34, R30 ;  /* 0x0000001e221e7220 */ /* 0x000fe20000410000 */
[----:B------:R-:W-:Y:S02]  /*18e0*/  SHF.L.U32 R33, R33, 0x10, RZ ;  /* 0x0000001021217819 */ /* 0x000fe400000006ff */
[C---:B----4-:R-:W-:Y:S02]  /*18f0*/  PRMT R34, R17.reuse, 0x7632, R34 ;  /* 0x0000763211227816 */ /* 0x050fe40000000022 */
[----:B------:R-:W-:Y:S01]  /*1900*/  SHF.L.U32 R16, R17, 0x10, RZ ;  /* 0x0000001011107819 */ /* 0x000fe200000006ff */
[----:B------:R-:W-:Y:S01]  /*1910*/  FMUL.FTZ R17, R33, R18 ;  /* 0x0000001221117220 */ /* 0x000fe20000410000 */
[----:B------:R-:W-:Y:S02]  /*1920*/  SHF.L.U32 R18, R34, 0x10, RZ ;  /* 0x0000001022127819 */ /* 0x000fe400000006ff */
[----:B------:R-:W3:Y:S01]  /*1930*/  LDL.LU R34, [R1+0x28] ;  /* 0x0000280001227983 */ /* 0x000ee20000300800 */
[----:B------:R-:W-:Y:S01]  /*1940*/  SHF.L.U32 R33, R12, 0x10, RZ ;  /* 0x000000100c217819 */ /* 0x000fe200000006ff */
[----:B------:R-:W-:Y:S01]  /*1950*/  FMUL.FTZ R19, R19, R36 ;  /* 0x0000002413137220 */ /* 0x000fe20000410000 */
[----:B------:R-:W-:Y:S01]  /*1960*/  FMUL.FTZ R16, R16, R31 ;  /* 0x0000001f10107220 */ /* 0x000fe20000410000 */
[----:B------:R-:W-:Y:S01]  /*1970*/  SHF.L.U32 R31, R13, 0x10, RZ ;  /* 0x000000100d1f7819 */ /* 0x000fe200000006ff */
[----:B------:R-:W-:Y:S01]  /*1980*/  FMUL.FTZ R20, R20, R35 ;  /* 0x0000002314147220 */ /* 0x000fe20000410000 */
[----:B------:R-:W-:Y:S01]  /*1990*/  FMUL.FTZ R18, R18, R32 ;  /* 0x0000002012127220 */ /* 0x000fe20000410000 */
[----:B------:R-:W-:Y:S01]  /*19a0*/  FMUL.FTZ R19, R33, R19 ;  /* 0x0000001321137220 */ /* 0x000fe20000410000 */
[----:B------:R-:W-:Y:S01]  /*19b0*/  PRMT R36, R12, 0x7632, R36 ;  /* 0x000076320c247816 */ /* 0x000fe20000000024 */
[----:B------:R-:W-:Y:S01]  /*19c0*/  FMUL.FTZ R20, R31, R20 ;  /* 0x000000141f147220 */ /* 0x000fe20000410000 */
[----:B------:R-:W-:Y:S01]  /*19d0*/  PRMT R35, R13, 0x7632, R35 ;  /* 0x000076320d237816 */ /* 0x000fe20000000023 */
[----:B--2---:R-:W-:Y:S01]  /*19e0*/  FADD.FTZ R33, R24, R15 ;  /* 0x0000000f18217221 */ /* 0x004fe20000010000 */
[----:B------:R-:W-:Y:S01]  /*19f0*/  FADD.FTZ R32, R26, R22 ;  /* 0x000000161a207221 */ /* 0x000fe20000010000 */
[----:B------:R-:W-:Y:S01]  /*1a00*/  FMUL.FTZ R22, R2, R26 ;  /* 0x0000001a02167220 */ /* 0x000fe20000410000 */
[----:B------:R-:W-:Y:S01]  /*1a10*/  FADD.FTZ R12, R23, R0 ;  /* 0x00000000170c7221 */ /* 0x000fe20000010000 */
[----:B------:R-:W-:-:S02]  /*1a20*/  SHF.L.U32 R0, R36, 0x10, RZ ;  /* 0x0000001024007819 */ /* 0x000fc400000006ff */
[----:B------:R-:W2:Y:S01]  /*1a30*/  LDL R36, [R1+0x5c] ;  /* 0x00005c0001247983 */ /* 0x000ea20000100800 */
[----:B------:R-:W-:Y:S01]  /*1a40*/  FFMA.FTZ R15, R8, R25, R21 ;  /* 0x00000019080f7223 */ /* 0x000fe20000010015 */
[----:B------:R-:W-:Y:S02]  /*1a50*/  FMUL.FTZ R21, R3, R24 ;  /* 0x0000001803157220 */ /* 0x000fe40000410000 */
[----:B------:R0:W-:Y:S04]  /*1a60*/  STL [R1+0x8], R22 ;  /* 0x0000081601007387 */ /* 0x0001e80000100800 */
[----:B------:R-:W-:Y:S01]  /*1a70*/  STL [R1+0x20], R21 ;  /* 0x0000201501007387 */ /* 0x000fe20000100800 */
[----:B------:R-:W-:Y:S01]  /*1a80*/  FFMA.FTZ R13, R37, R23, R6 ;  /* 0x00000017250d7223 */ /* 0x000fe20000010006 */
[----:B------:R-:W-:-:S05]  /*1a90*/  FMUL.FTZ R6, R4, R25 ;  /* 0x0000001904067220 */ /* 0x000fca0000410000 */
[----:B------:R-:W-:Y:S01]  /*1aa0*/  STL [R1+0x18], R6 ;  /* 0x0000180601007387 */ /* 0x000fe20000100800 */
[----:B---3--:R-:W-:Y:S01]  /*1ab0*/  FFMA.FTZ R31, R10, R26, R34 ;  /* 0x0000001a0a1f7223 */ /* 0x008fe20000010022 */
[----:B------:R-:W-:Y:S01]  /*1ac0*/  FFMA.FTZ R34, R29, R24, R14 ;  /* 0x000000181d227223 */ /* 0x000fe2000001000e */
[----:B------:R-:W-:Y:S01]  /*1ad0*/  FADD.FTZ R14, R25, R9 ;  /* 0x00000009190e7221 */ /* 0x000fe20000010000 */
[----:B------:R-:W-:Y:S01]  /*1ae0*/  FMUL.FTZ R9, R2, R27 ;  /* 0x0000001b02097220 */ /* 0x000fe20000410000 */
[----:B------:R-:W-:Y:S01]  /*1af0*/  FFMA.FTZ R25, R10, R22, RZ ;  /* 0x000000160a197223 */ /* 0x000fe200000100ff */
[----:B------:R-:W-:Y:S01]  /*1b00*/  FMUL.FTZ R10, R5, R23 ;  /* 0x00000017050a7220 */ /* 0x000fe20000410000 */
[----:B------:R-:W-:Y:S02]  /*1b10*/  FADD.FTZ R24, RZ, R22 ;  /* 0x00000016ff187221 */ /* 0x000fe40000010000 */
[----:B0-----:R-:W3:Y:S01]  /*1b20*/  LDL.LU R22, [R1+0xac] ;  /* 0x0000ac0001167983 */ /* 0x001ee20000300800 */
[----:B------:R-:W-:-:S03]  /*1b30*/  FFMA.FTZ R23, R7, R11, R34 ;  /* 0x0000000b07177223 */ /* 0x000fc60000010022 */
[----:B------:R-:W-:Y:S04]  /*1b40*/  STL [R1+0xc], R9 ;  /* 0x00000c0901007387 */ /* 0x000fe80000100800 */
[----:B------:R-:W-:Y:S04]  /*1b50*/  STL [R1+0x4], R10 ;  /* 0x0000040a01007387 */ /* 0x000fe80000100800 */
[----:B------:R-:W3:Y:S01]  /*1b60*/  LDL R34, [R1+0x38] ;  /* 0x0000380001227983 */ /* 0x000ee20000100800 */
[----:B------:R-:W-:Y:S01]  /*1b70*/  FADD.FTZ R32, R32, R27 ;  /* 0x0000001b20207221 */ /* 0x000fe20000010000 */
[----:B------:R-:W-:Y:S01]  /*1b80*/  FFMA.FTZ R25, R8, R6, R25 ;  /* 0x0000000608197223 */ /* 0x000fe20000010019 */
[----:B------:R-:W-:Y:S01]  /*1b90*/  FMUL.FTZ R8, R3, R11 ;  /* 0x0000000b03087220 */ /* 0x000fe20000410000 */
[----:B------:R0:W-:Y:S04]  /*1ba0*/  STL [R1+0x8c], R23 ;  /* 0x00008c1701007387 */ /* 0x0001e80000100800 */
[----:B0-----:R-:W4:Y:S01]  /*1bb0*/  LDL R23, [R1+0x48] ;  /* 0x0000480001177983 */ /* 0x001f220000100800 */
[----:B--2---:R-:W-:Y:S01]  /*1bc0*/  FFMA.FTZ R26, R36, R27, R31 ;  /* 0x0000001b241a7223 */ /* 0x004fe2000001001f */
[----:B------:R-:W-:Y:S01]  /*1bd0*/  FADD.FTZ R27, R24, R6 ;  /* 0x00000006181b7221 */ /* 0x000fe20000010000 */
[----:B------:R-:W-:Y:S01]  /*1be0*/  FADD.FTZ R24, R33, R11 ;  /* 0x0000000b21187221 */ /* 0x000fe20000010000 */
[----:B------:R-:W2:Y:S01]  /*1bf0*/  LDL R6, [R1+0x24] ;  /* 0x0000240001067983 */ /* 0x000ea20000100800 */
[----:B------:R-:W-:Y:S01]  /*1c00*/  FFMA.FTZ R11, R29, R21, R25 ;  /* 0x000000151d0b7223 */ /* 0x000fe20000010019 */
[----:B------:R-:W-:-:S02]  /*1c10*/  FADD.FTZ R27, R27, R21 ;  /* 0x000000151b1b7221 */ /* 0x000fc40000010000 */
[----:B------:R-:W4:Y:S04]  /*1c20*/  LDL.LU R21, [R1+0xa8] ;  /* 0x0000a80001157983 */ /* 0x000f280000300800 */
[----:B------:R-:W2:Y:S01]  /*1c30*/  LDL.LU R29, [R1+0xa4] ;  /* 0x0000a400011d7983 */ /* 0x000ea20000300800 */
[----:B---3--:R-:W-:-:S03]  /*1c40*/  FFMA.FTZ R25, R34, R22, R15 ;  /* 0x0000001622197223 */ /* 0x008fc6000001000f */
[----:B------:R-:W3:Y:S01]  /*1c50*/  LDL R15, [R1+0x34] ;  /* 0x00003400010f7983 */ /* 0x000ee20000100800 */
[----:B------:R-:W-:Y:S01]  /*1c60*/  FADD.FTZ R27, R27, R10 ;  /* 0x0000000a1b1b7221 */ /* 0x000fe20000010000 */
[----:B------:R-:W-:Y:S01]  /*1c70*/  FFMA.FTZ R11, R37, R10, R11 ;  /* 0x0000000a250b7223 */ /* 0x000fe2000001000b */
[----:B------:R-:W-:Y:S02]  /*1c80*/  FMUL.FTZ R37, R4, R22 ;  /* 0x0000001604257220 */ /* 0x000fe40000410000 */
[----:B------:R-:W-:Y:S01]  /*1c90*/  FADD.FTZ R27, R27, R9 ;  /* 0x000000091b1b7221 */ /* 0x000fe20000010000 */
[----:B------:R-:W-:Y:S01]  /*1ca0*/  FFMA.FTZ R11, R36, R9, R11 ;  /* 0x00000009240b7223 */ /* 0x000fe2000001000b */
[----:B------:R0:W-:Y:S01]  /*1cb0*/  STL [R1], R8 ;  /* 0x0000000801007387 */ /* 0x0001e20000100800 */
[----:B------:R-:W-:Y:S01]  /*1cc0*/  FADD.FTZ R31, R14, R22 ;  /* 0x000000160e1f7221 */ /* 0x000fe20000010000 */
[----:B------:R-:W-:Y:S01]  /*1cd0*/  FADD.FTZ R27, R27, R37 ;  /* 0x000000251b1b7221 */ /* 0x000fe20000010000 */
[----:B------:R-:W-:Y:S01]  /*1ce0*/  FFMA.FTZ R11, R34, R37, R11 ;  /* 0x00000025220b7223 */ /* 0x000fe2000001000b */
[----:B------:R-:W3:Y:S01]  /*1cf0*/  LDL.LU R10, [R1+0xa0] ;  /* 0x0000a000010a7983 */ /* 0x000ee20000300800 */
[----:B------:R-:W-:Y:S01]  /*1d00*/  FADD.FTZ R34, R32, R30 ;  /* 0x0000001e20227221 */ /* 0x000fe20000010000 */
[----:B------:R-:W-:Y:S01]  /*1d10*/  FADD.FTZ R27, R27, R8 ;  /* 0x000000081b1b7221 */ /* 0x000fe20000010000 */
[----:B------:R-:W-:Y:S01]  /*1d20*/  FFMA.FTZ R11, R7, R8, R11 ;  /* 0x00000008070b7223 */ /* 0x000fe2000001000b */
[----:B--2---:R-:W-:Y:S01]  /*1d30*/  FMUL.FTZ R32, R0, R29 ;  /* 0x0000001d00207220 */ /* 0x004fe20000410000 */
[-C--:B----4-:R-:W-:Y:S01]  /*1d40*/  FMUL.FTZ R36, R5, R21.reuse ;  /* 0x0000001505247220 */ /* 0x090fe20000410000 */
[----:B------:R-:W-:Y:S01]  /*1d50*/  FADD.FTZ R33, R12, R21 ;  /* 0x000000150c217221 */ /* 0x000fe20000010000 */
[----:B---3--:R-:W-:-:S02]  /*1d60*/  FFMA.FTZ R22, R15, R21, R13 ;  /* 0x000000150f167223 */ /* 0x008fc4000001000d */
[----:B------:R-:W2:Y:S04]  /*1d70*/  LDL R13, [R1+0x30] ;  /* 0x00003000010d7983 */ /* 0x000ea80000100800 */
[----:B------:R-:W3:Y:S04]  /*1d80*/  LDL.LU R9, [R1+0x9c] ;  /* 0x00009c0001097983 */ /* 0x000ee80000300800 */
[----:B0-----:R-:W4:Y:S04]  /*1d90*/  LDL.LU R8, [R1+0x98] ;  /* 0x0000980001087983 */ /* 0x001f280000300800 */
[----:B------:R-:W3:Y:S04]  /*1da0*/  LDL.LU R7, [R1+0x94] ;  /* 0x0000940001077983 */ /* 0x000ee80000300800 */
[----:B------:R-:W4:Y:S01]  /*1db0*/  LDL.LU R0, [R1+0x90] ;  /* 0x0000900001007983 */ /* 0x000f220000300800 */
[-C--:B------:R-:W-:Y:S01]  /*1dc0*/  FFMA.FTZ R21, R23, R30.reuse, R26 ;  /* 0x0000001e17157223 */ /* 0x080fe2000001001a */
[----:B------:R-:W-:Y:S01]  /*1dd0*/  FMUL.FTZ R30, R2, R30 ;  /* 0x0000001e021e7220 */ /* 0x000fe20000410000 */
[----:B------:R-:W-:-:S04]  /*1de0*/  FFMA.FTZ R12, R15, R36, R11 ;  /* 0x000000240f0c7223 */ /* 0x000fc8000001000b */
[----:B------:R-:W-:Y:S02]  /*1df0*/  FFMA.FTZ R12, R23, R30, R12 ;  /* 0x0000001e170c7223 */ /* 0x000fe4000001000c */
[----:B------:R-:W3:Y:S01]  /*1e00*/  LDL R23, [R1+0x80] ;  /* 0x0000800001177983 */ /* 0x000ee20000100800 */
[----:B------:R-:W-:Y:S01]  /*1e10*/  FADD.FTZ R27, R27, R36 ;  /* 0x000000241b1b7221 */ /* 0x000fe20000010000 */
[----:B------:R-:W-:Y:S01]  /*1e20*/  SHF.L.U32 R35, R35, 0x10, RZ ;  /* 0x0000001023237819 */ /* 0x000fe200000006ff */
[----:B------:R-:W-:Y:S02]  /*1e30*/  FMUL.FTZ R29, R4, R17 ;  /* 0x00000011041d7220 */ /* 0x000fe40000410000 */
[----:B------:R-:W-:Y:S02]  /*1e40*/  FADD.FTZ R11, R27, R30 ;  /* 0x0000001e1b0b7221 */ /* 0x000fe40000010000 */
[----:B------:R-:W-:Y:S01]  /*1e50*/  FMUL.FTZ R35, R35, R28 ;  /* 0x0000001c23237220 */ /* 0x000fe20000410000 */
[----:B------:R-:W-:Y:S01]  /*1e60*/  FMUL.FTZ R28, R3, R16 ;  /* 0x00000010031c7220 */ /* 0x000fe20000410000 */
[----:B------:R-:W-:Y:S01]  /*1e70*/  FADD.FTZ R11, R11, R29 ;  /* 0x0000001d0b0b7221 */ /* 0x000fe20000010000 */
[----:B------:R-:W-:Y:S01]  /*1e80*/  FFMA.FTZ R15, R6, R29, R12 ;  /* 0x0000001d060f7223 */ /* 0x000fe2000001000c */
[----:B------:R-:W-:-:S02]  /*1e90*/  FMUL.FTZ R27, R5, R18 ;  /* 0x00000012051b7220 */ /* 0x000fc40000410000 */
[----:B------:R-:W-:Y:S01]  /*1ea0*/  FADD.FTZ R14, R11, R28 ;  /* 0x0000001c0b0e7221 */ /* 0x000fe20000010000 */
[----:B------:R-:W-:-:S03]  /*1eb0*/  FMUL.FTZ R11, R2, R19 ;  /* 0x00000013020b7220 */ /* 0x000fc60000410000 */
[----:B------:R-:W-:Y:S01]  /*1ec0*/  FADD.FTZ R14, R14, R27 ;  /* 0x0000001b0e0e7221 */ /* 0x000fe20000010000 */
[----:B------:R-:W-:-:S03]  /*1ed0*/  FMUL.FTZ R12, R4, R32 ;  /* 0x00000020040c7220 */ /* 0x000fc60000410000 */
[----:B------:R-:W-:-:S04]  /*1ee0*/  FADD.FTZ R14, R14, R11 ;  /* 0x0000000b0e0e7221 */ /* 0x000fc80000010000 */
[----:B------:R-:W-:Y:S01]  /*1ef0*/  FADD.FTZ R14, R14, R12 ;  /* 0x0000000c0e0e7221 */ /* 0x000fe20000010000 */
[----:B------:R-:W-:Y:S01]  /*1f00*/  FMUL.FTZ R26, R5, R35 ;  /* 0x00000023051a7220 */ /* 0x000fe20000410000 */
[----:B--2---:R-:W-:Y:S01]  /*1f10*/  FFMA.FTZ R15, R13, R28, R15 ;  /* 0x0000001c0d0f7223 */ /* 0x004fe2000001000f */
[----:B------:R-:W-:-:S03]  /*1f20*/  FMUL.FTZ R13, R3, R20 ;  /* 0x00000014030d7220 */ /* 0x000fc60000410000 */
[----:B----4-:R-:W-:-:S04]  /*1f30*/  FFMA.FTZ R15, R0, R27, R15 ;  /* 0x0000001b000f7223 */ /* 0x010fc8000001000f */
[----:B---3--:R-:W-:-:S04]  /*1f40*/  FFMA.FTZ R15, R7, R11, R15 ;  /* 0x0000000b070f7223 */ /* 0x008fc8000001000f */
[----:B------:R-:W-:Y:S01]  /*1f50*/  FFMA.FTZ R15, R9, R12, R15 ;  /* 0x0000000c090f7223 */ /* 0x000fe2000001000f */
[----:B------:R-:W-:-:S03]  /*1f60*/  FADD.FTZ R14, R14, R13 ;  /* 0x0000000d0e0e7221 */ /* 0x000fc60000010000 */
[----:B------:R-:W-:Y:S01]  /*1f70*/  FFMA.FTZ R15, R8, R13, R15 ;  /* 0x0000000d080f7223 */ /* 0x000fe2000001000f */
[----:B------:R-:W-:-:S03]  /*1f80*/  FADD.FTZ R14, R14, R26 ;  /* 0x0000001a0e0e7221 */ /* 0x000fc60000010000 */
[----:B------:R-:W-:-:S05]  /*1f90*/  FFMA.FTZ R15, R10, R26, R15 ;  /* 0x0000001a0a0f7223 */ /* 0x000fca000001000f */
[----:B------:R0:W-:Y:S04]  /*1fa0*/  STS.64 [R23], R14 ;  /* 0x0000000e17007388 */ /* 0x0001e80000000a00 */
[----:B0-----:R-:W2:Y:S04]  /*1fb0*/  LDL.LU R23, [R1+0x8c] ;  /* 0x00008c0001177983 */ /* 0x001ea80000300800 */
[----:B------:R-:W2:Y:S01]  /*1fc0*/  LDL R15, [R1+0x30] ;  /* 0x00003000010f7983 */ /* 0x000ea20000100800 */
[----:B------:R-:W-:Y:S01]  /*1fd0*/  FADD.FTZ R24, R24, R16 ;  /* 0x0000001018187221 */ /* 0x000fe20000010000 */
[----:B------:R-:W-:Y:S01]  /*1fe0*/  FFMA.FTZ R25, R6, R17, R25 ;  /* 0x0000001106197223 */ /* 0x000fe20000010019 */
[----:B------:R-:W-:Y:S01]  /*1ff0*/  FADD.FTZ R31, R31, R17 ;  /* 0x000000111f1f7221 */ /* 0x000fe20000010000 */
[----:B------:R-:W-:Y:S01]  /*2000*/  FFMA.FTZ R22, R0, R18, R22 ;  /* 0x0000001200167223 */ /* 0x000fe20000010016 */
[----:B------:R-:W-:Y:S01]  /*2010*/  FADD.FTZ R33, R33, R18 ;  /* 0x0000001221217221 */ /* 0x000fe20000010000 */
[----:B------:R-:W-:Y:S01]  /*2020*/  FFMA.FTZ R17, R7, R19, R21 ;  /* 0x0000001307117223 */ /* 0x000fe20000010015 */
[----:B------:R0:W5:Y:S01]  /*2030*/  LDL.LU R6, [R1+0x88] ;  /* 0x0000880001067983 */ /* 0x0001620000300800 */
[----:B------:R-:W-:Y:S01]  /*2040*/  FADD.FTZ R21, R31, R32 ;  /* 0x000000201f157221 */ /* 0x000fe20000010000 */
[----:B------:R-:W-:-:S02]  /*2050*/  FFMA.FTZ R22, R10, R35, R22 ;  /* 0x000000230a167223 */ /* 0x000fc40000010016 */
[----:B------:R0:W5:Y:S04]  /*2060*/  LDL.LU R0, [R1+0x84] ;  /* 0x0000840001007983 */ /* 0x0001680000300800 */
[----:B------:R0:W-:Y:S01]  /*2070*/  STL [R1+0x28], R17 ;  /* 0x0000281101007387 */ /* 0x0001e20000100800 */
[----:B------:R-:W-:-:S04]  /*2080*/  UIADD3 UR8, UP0, UPT, UR8, 0x2, URZ ;  /* 0x0000000208087890 */ /* 0x000fc8000ff1e0ff */
[----:B------:R-:W-:Y:S02]  /*2090*/  UIADD3.X UR9, UPT, UPT, URZ, UR5, URZ, UP0, !UPT ;  /* 0x00000005ff097290 */ /* 0x000fe400087fe4ff */
[----:B------:R-:W-:-:S04]  /*20a0*/  UISETP.GE.U32.AND UP0, UPT, UR8, UR14, UPT ;  /* 0x0000000e0800728c */ /* 0x000fc8000bf06070 */
[----:B------:R-:W-:Y:S01]  /*20b0*/  UISETP.GE.AND.EX UP0, UPT, UR9, UR15, UPT, UP0 ;  /* 0x0000000f0900728c */ /* 0x000fe2000bf06300 */
[----:B------:R-:W-:Y:S01]  /*20c0*/  BAR.SYNC.DEFER_BLOCKING 0x0 ;  /* 0x0000000000007b1d */ /* 0x000fe20000010000 */
[----:B--2---:R-:W-:Y:S01]  /*20d0*/  FFMA.FTZ R23, R15, R16, R23 ;  /* 0x000000100f177223 */ /* 0x004fe20000010017 */
[----:B------:R-:W-:Y:S01]  /*20e0*/  FADD.FTZ R16, R34, R19 ;  /* 0x0000001322107221 */ /* 0x000fe20000010000 */
[----:B------:R-:W-:Y:S02]  /*20f0*/  FADD.FTZ R15, R24, R20 ;  /* 0x00000014180f7221 */ /* 0x000fe40000010000 */
[----:B------:R-:W-:Y:S01]  /*2100*/  FFMA.FTZ R14, R8, R20, R23 ;  /* 0x00000014080e7223 */ /* 0x000fe20000010017 */
[----:B------:R-:W-:Y:S01]  /*2110*/  FFMA.FTZ R20, R9, R32, R25 ;  /* 0x0000002009147223 */ /* 0x000fe20000010019 */
[----:B------:R-:W-:Y:S01]  /*2120*/  FADD.FTZ R23, R33, R35 ;  /* 0x0000002321177221 */ /* 0x000fe20000010000 */
[----:B------:R0:W-:Y:S04]  /*2130*/  STL [R1+0x2c], R16 ;  /* 0x00002c1001007387 */ /* 0x0001e80000100800 */
[----:B------:R0:W-:Y:S04]  /*2140*/  STL [R1+0x10], R20 ;  /* 0x0000101401007387 */ /* 0x0001e80000100800 */
[----:B------:R0:W-:Y:S01]  /*2150*/  STL [R1+0x14], R21 ;  /* 0x0000141501007387 */ /* 0x0001e20000100800 */
[----:B------:R-:W1:Y:S03]  /*2160*/  S2R R34, SR_TID.X ;  /* 0x0000000000227919 */ /* 0x000e660000002100 */
[----:B------:R0:W-:Y:S01]  /*2170*/  STL.64 [R1+0x40], R22 ;  /* 0x0000401601007387 */ /* 0x0001e20000100a00 */
[----:B------:R-:W-:Y:S05]  /*2180*/  BRA.U !UP0, `(.L_x_369) ;  /* 0x0000000108f07547 */ /* 0x000fea000b800000 */
[----:B-1----:R-:W0:Y:S01]  /*2190*/  S2R R34, SR_TID.X ;  /* 0x0000000000227919 */ /* 0x002e220000002100 */
[----:B------:R-:W1:Y:S01]  /*21a0*/  S2UR UR10, SR_CgaCtaId ;  /* 0x00000000000a79c3 */ /* 0x000e620000008800 */
[----:B------:R-:W-:Y:S01]  /*21b0*/  UMOV UR5, 0x400 ;  /* 0x0000040000057882 */ /* 0x000fe20000000000 */
[----:B------:R-:W-:Y:S02]  /*21c0*/  MOV R24, R17 ;  /* 0x0000001100187202 */ /* 0x000fe40000000f00 */
[----:B------:R-:W-:Y:S01]  /*21d0*/  MOV R25, R16 ;  /* 0x0000001000197202 */ /* 0x000fe20000000f00 */
        /* <DEDUP_REMOVED lines=12> */
[----:B------:R-:W-:Y:S01]  /*22a0*/  IADD3 R17, PT, PT, R16, R17, RZ ;  /* 0x0000001110117210 */ /* 0x000fe20007ffe0ff */
[----:B-1----:R-:W0:Y:S01]  /*22b0*/  S2R R21, SR_CTAID.Y ;  /* 0x0000000000157919 */ /* 0x002e220000002600 */
[----:B------:R-:W-:Y:S02]  /*22c0*/  SHF.R.U32.HI R16, RZ, 0x4, R34 ;  /* 0x00000004ff107819 */ /* 0x000fe40000011622 */
[----:B------:R-:W-:Y:S01]  /*22d0*/  SHF.L.U32 R19, R34, 0x3, RZ ;  /* 0x0000000322137819 */ /* 0x000fe200000006ff */
[----:B------:R-:W-:Y:S01]  /*22e0*/  STS.64 [R18], R14 ;  /* 0x0000000e12007388 */ /* 0x000fe20000000a00 */
[----:B------:R-:W-:-:S02]  /*22f0*/  LOP3.LUT R16, R16, R34, RZ, 0x3c, !PT ;  /* 0x0000002210107212 */ /* 0x000fc400078e3cff */
[----:B------:R-:W-:Y:S01]  /*2300*/  LOP3.LUT R19, R19, 0x1fe0, RZ, 0xc0, !PT ;  /* 0x00001fe013137812 */ /* 0x000fe200078ec0ff */
[----:B------:R1:W-:Y:S01]  /*2310*/  STS.64 [R17], R22 ;  /* 0x0000001611007388 */ /* 0x0003e20000000a00 */
[----:B------:R-:W-:-:S04]  /*2320*/  SHF.L.U32 R16, R16, 0x3, RZ ;  /* 0x0000000310107819 */ /* 0x000fc800000006ff */
[----:B------:R-:W-:-:S04]  /*2330*/  LOP3.LUT R16, R16, 0x18, RZ, 0xc0, !PT ;  /* 0x0000001810107812 */ /* 0x000fc800078ec0ff */
[----:B------:R-:W-:Y:S01]  /*2340*/  IADD3 R19, PT, PT, R19, UR5, R16 ;  /* 0x0000000513137c10 */ /* 0x000fe2000fffe010 */
[----:B------:R-:W-:Y:S08]  /*2350*/  BAR.SYNC.DEFER_BLOCKING 0x0 ;  /* 0x0000000000007b1d */ /* 0x000ff00000010000 */
[----:B-1----:R-:W1:Y:S01]  /*2360*/  LDC.64 R22, c[0x0][0x3d0] ;  /* 0x0000f400ff167b82 */ /* 0x002e620000000a00 */
[----:B------:R-:W2:Y:S04]  /*2370*/  LDS.64 R16, [R19] ;  /* 0x0000000013107984 */ /* 0x000ea80000000a00 */
[----:B------:R-:W3:Y:S01]  /*2380*/  LDS.64 R18, [R19+0x1e00] ;  /* 0x001e000013127984 */ /* 0x000ee20000000a00 */
[----:B--2---:R-:W-:Y:S01]  /*2390*/  FADD.FTZ R16, RZ, R16 ;  /* 0x00000010ff107221 */ /* 0x004fe20000010000 */
[----:B------:R-:W-:-:S03]  /*23a0*/  FADD.FTZ R17, RZ, R17 ;  /* 0x00000011ff117221 */ /* 0x000fc60000010000 */
[----:B---3--:R-:W-:Y:S01]  /*23b0*/  FADD.FTZ R18, R16, R18 ;  /* 0x0000001210127221 */ /* 0x008fe20000010000 */
[----:B------:R-:W-:Y:S01]  /*23c0*/  FADD.FTZ R19, R17, R19 ;  /* 0x0000001311137221 */ /* 0x000fe20000010000 */
[----:B------:R-:W2:Y:S02]  /*23d0*/  S2R R16, SR_CTAID.X ;  /* 0x0000000000107919 */ /* 0x000ea40000002500 */
[----:B--2---:R-:W-:-:S04]  /*23e0*/  LOP3.LUT R16, R16, 0x7f, RZ, 0xc0, !PT ;  /* 0x0000007f10107812 */ /* 0x004fc800078ec0ff */
[----:B0-----:R-:W-:-:S05]  /*23f0*/  LEA R16, R21, R16, 0x7 ;  /* 0x0000001015107211 */ /* 0x001fca00078e38ff */
[----:B------:R-:W-:-:S05]  /*2400*/  IMAD R16, R16, 0x3c0, R34 ;  /* 0x000003c010107824 */ /* 0x000fca00078e0222 */
[----:B------:R-:W-:-:S05]  /*2410*/  SHF.L.U32 R20, R16, 0x1, RZ ;  /* 0x0000000110147819 */ /* 0x000fca00000006ff */
[----:B-1----:R-:W-:-:S05]  /*2420*/  IMAD.WIDE.U32 R16, R20, 0x4, R22 ;  /* 0x0000000414107825 */ /* 0x002fca00078e0016 */
        /* <DEDUP_REMOVED lines=18> */
.L_x_369:
[----:B-1----:R-:W-:Y:S01]  /*2550*/  ISETP.GT.U32.AND P0, PT, R34, 0x1f, PT ;  /* 0x0000001f2200780c */ /* 0x002fe20003f04070 */
[----:B------:R-:W-:Y:S01]  /*2560*/  BSSY.RECONVERGENT B0, `(.L_x_370) ;  /* 0x0000030000007945 */ /* 0x000fe20003800200 */
[----:B0-2---:R-:W-:-:S11]  /*2570*/  CS2R R16, SRZ ;  /* 0x0000000000107805 */ /* 0x005fd6000001ff00 */
        /* <DEDUP_REMOVED lines=46> */
.L_x_371:
[----:B------:R-:W-:Y:S05]  /*2860*/  BSYNC.RECONVERGENT B0 ;  /* 0x0000000000007941 */ /* 0x000fea0003800200 */
.L_x_370:
        /* <DEDUP_REMOVED lines=19> */
.L_x_373:
[----:B------:R-:W-:Y:S05]  /*29a0*/  BSYNC.RECONVERGENT B0 ;  /* 0x0000000000007941 */ /* 0x000fea0003800200 */
.L_x_372:
[----:B------:R-:W-:Y:S05]  /*29b0*/  BRA.U !UP0, `(.L_x_374) ;  /* 0x0000000108647547 */ /* 0x000fea000b800000 */
[----:B0-----:R-:W0:Y:S01]  /*29c0*/  S2R R16, SR_TID.X ;  /* 0x0000000000107919 */ /* 0x001e220000002100 */
[----:B------:R-:W-:Y:S01]  /*29d0*/  BAR.SYNC.DEFER_BLOCKING 0x0 ;  /* 0x0000000000007b1d */ /* 0x000fe20000010000 */
[----:B0-----:R-:W-:-:S13]  /*29e0*/  ISETP.NE.AND P0, PT, R16, RZ, PT ;  /* 0x000000ff1000720c */ /* 0x001fda0003f05270 */
[----:B------:R-:W-:Y:S05]  /*29f0*/  @P0 BRA `(.L_x_375) ;  /* 0x0000000000480947 */ /* 0x000fea0003800000 */
[----:B------:R-:W0:Y:S01]  /*2a00*/  S2R R16, SR_CTAID.X ;  /* 0x0000000000107919 */ /* 0x000e220000002500 */
        /* <DEDUP_REMOVED lines=11> */
.L_x_376:
[----:B0-----:R-:W2:Y:S04]  /*2ac0*/  LD.E.STRONG.GPU R19, desc[UR12][R16.64+0x8] ;  /* 0x0000080c10137980 */ /* 0x001ea8000c10f900 */
[----:B--2---:R-:W-:Y:S01]  /*2ad0*/  CCTL.IVALL ;  /* 0x00000000ff00798f */ /* 0x004fe20002000000 */
[----:B------:R-:W-:Y:S05]  /*2ae0*/  YIELD ;  /* 0x0000000000007946 */ /* 0x000fea0003800000 */
[----:B-----5:R-:W-:-:S04]  /*2af0*/  LOP3.LUT R19, R19, R18, RZ, 0x3c, !PT ;  /* 0x0000001213137212 */ /* 0x020fc800078e3cff */
[----:B------:R-:W-:-:S13]  /*2b00*/  ISETP.GT.AND P0, PT, R19, -0x1, PT ;  /* 0xffffffff1300780c */ /* 0x000fda0003f04270 */
[----:B------:R-:W-:Y:S05]  /*2b10*/  @P0 BRA `(.L_x_376) ;  /* 0xfffffffc00e80947 */ /* 0x000fea000383ffff */
.L_x_375:
[----:B------:R-:W-:Y:S05]  /*2b20*/  WARPSYNC.ALL ;  /* 0x0000000000007948 */ /* 0x000fea0003800000 */
[----:B------:R-:W-:Y:S06]  /*2b30*/  BAR.SYNC.DEFER_BLOCKING 0x0 ;  /* 0x0000000000007b1d */ /* 0x000fec0000010000 */
[----:B------:R-:W-:Y:S05]  /*2b40*/  BRA `(.L_x_377) ;  /* 0x00000000005c7947 */ /* 0x000fea0003800000 */
.L_x_374:
        /* <DEDUP_REMOVED lines=15> */
.L_x_379:
[----:B------:R-:W2:Y:S04]  /*2c40*/  LD.E.STRONG.GPU R19, desc[UR12][R16.64] ;  /* 0x0000000c10137980 */ /* 0x000ea8000c10f900 */
[----:B--2---:R-:W-:Y:S01]  /*2c50*/  CCTL.IVALL ;  /* 0x00000000ff00798f */ /* 0x004fe20002000000 */
[----:B------:R-:W-:Y:S05]  /*2c60*/  YIELD ;  /* 0x0000000000007946 */ /* 0x000fea0003800000 */
[----:B-----5:R-:W-:-:S04]  /*2c70*/  LOP3.LUT R19, R19, R18, RZ, 0x3c, !PT ;  /* 0x0000001213137212 */ /* 0x020fc800078e3cff */
[----:B------:R-:W-:-:S13]  /*2c80*/  ISETP.GT.AND P0, PT, R19, -0x1, PT ;  /* 0xffffffff1300780c */ /* 0x000fda0003f04270 */
[----:B------:R-:W-:Y:S05]  /*2c90*/  @P0 BRA `(.L_x_379) ;  /* 0xfffffffc00e80947 */ /* 0x000fea000383ffff */
.L_x_378:
[----:B------:R-:W-:Y:S05]  /*2ca0*/  WARPSYNC.ALL ;  /* 0x0000000000007948 */ /* 0x000fea0003800000 */
[----:B------:R-:W-:Y:S06]  /*2cb0*/  BAR.SYNC.DEFER_BLOCKING 0x0 ;  /* 0x0000000000007b1d */ /* 0x000fec0000010000 */
.L_x_377:
[----:B------:R-:W1:Y:S01]  /*2cc0*/  S2R R34, SR_TID.X ;  /* 0x0000000000227919 */ /* 0x000e620000002100 */
[----:B------:R-:W-:Y:S01]  /*2cd0*/  BSSY.RECONVERGENT B0, `(.L_x_380) ;  /* 0x0000035000007945 */ /* 0x000fe20003800200 */
[----:B0-----:R-:W-:Y:S02]  /*2ce0*/  CS2R R16, SRZ ;  /* 0x0000000000107805 */ /* 0x001fe4000001ff00 */
[----:B-1----:R-:W-:-:S13]  /*2cf0*/  ISETP.GT.U32.AND P0, PT, R34, 0xff, PT ;  /* 0x000000ff2200780c */ /* 0x002fda0003f04070 */
[----:B------:R-:W-:Y:S05]  /*2d00*/  @P0 BRA `(.L_x_381) ;  /* 0x0000000000c40947 */ /* 0x000fea0003800000 */
[----:B------:R-:W0:Y:S01]  /*2d10*/  S2R R18, SR_CTAID.Y ;  /* 0x0000000000127919 */ /* 0x000e220000002600 */
[----:B------:R-:W0:Y:S01]  /*2d20*/  LDC R16, c[0x0][0x374] ;  /* 0x0000dd00ff107b82 */ /* 0x000e220000000800 */
[----:B------:R-:W-:-:S04]  /*2d30*/  SHF.L.U32 R17, R34, 0x3, RZ ;  /* 0x0000000322117819 */ /* 0x000fc800000006ff */
[----:B------:R-:W-:-:S03]  /*2d40*/  LOP3.LUT R17, R17, 0x780, RZ, 0xc0, !PT ;  /* 0x0000078011117812 */ /* 0x000fc600078ec0ff */
[----:B------:R-:W1:Y:S01]  /*2d50*/  LDC.64 R32, c[0x0][0x3d0] ;  /* 0x0000f400ff207b82 */ /* 0x000e620000000a00 */
        /* <DEDUP_REMOVED lines=15> */
[----:B------:R-:W4:Y:S01]  /*2e50*/  LDG.E.64 R16, desc[UR12][R16.64] ;  /* 0x0000000c10107981 */ /* 0x000f22000c1e1b00 */
[----:B--2---:R-:W-:Y:S01]  /*2e60*/  FADD.FTZ R18, RZ, R18 ;  /* 0x00000012ff127221 */ /* 0x004fe20000010000 */
[----:B------:R-:W-:-:S03]  /*2e70*/  FADD.FTZ R19, RZ, R19 ;  /* 0x00000013ff137221 */ /* 0x000fc60000010000 */
[----:B---3--:R-:W-:Y:S01]  /*2e80*/  FADD.FTZ R18, R22, R18 ;  /* 0x0000001216127221 */ /* 0x008fe20000010000 */
[----:B------:R-:W-:Y:S01]  /*2e90*/  FADD.FTZ R19, R23, R19 ;  /* 0x0000001317137221 */ /* 0x000fe20000010000 */
[----:B------:R-:W-:Y:S02]  /*2ea0*/  IADD3 R22, PT, PT, R24, 0xc0, RZ ;  /* 0x000000c018167810 */ /* 0x000fe40007ffe0ff */
[----:B----4-:R-:W-:Y:S01]  /*2eb0*/  FADD.FTZ R18, R20, R18 ;  /* 0x0000001214127221 */ /* 0x010fe20000010000 */
[----:B------:R-:W-:Y:S01]  /*2ec0*/  FADD.FTZ R31, R21, R19 ;  /* 0x00000013151f7221 */ /* 0x000fe20000010000 */
[----:B------:R-:W-:Y:S02]  /*2ed0*/  IADD3 R20, PT, PT, R24, 0xa0, RZ ;  /* 0x000000a018147810 */ /* 0x000fe40007ffe0ff */
[----:B------:R-:W-:Y:S01]  /*2ee0*/  FADD.FTZ R16, R16, R18 ;  /* 0x0000001210107221 */ /* 0x000fe20000010000 */
[----:B------:R-:W-:Y:S02]  /*2ef0*/  IADD3 R18, PT, PT, R24, 0x80, RZ ;  /* 0x0000008018127810 */ /* 0x000fe40007ffe0ff */
[----:B------:R-:W-:-:S04]  /*2f00*/  IMAD.WIDE.U32 R20, R20, 0x4, R32 ;  /* 0x0000000414147825 */ /* 0x000fc800078e0020 */
        /* <DEDUP_REMOVED lines=8> */
[----:B------:R-:W-:Y:S01]  /*2f90*/  FADD.FTZ R17, R17, R31 ;  /* 0x0000001f11117221 */ /* 0x000fe20000010000 */
[----:B---3--:R-:W-:-:S03]  /*2fa0*/  FADD.FTZ R16, R18, R16 ;  /* 0x0000001012107221 */ /* 0x008fc60000010000 */
[----:B------:R-:W-:Y:S01]  /*2fb0*/  FADD.FTZ R17, R19, R17 ;  /* 0x0000001113117221 */ /* 0x000fe20000010000 */
[----:B--2---:R-:W-:-:S03]  /*2fc0*/  FADD.FTZ R16, R20, R16 ;  /* 0x0000001014107221 */ /* 0x004fc60000010000 */
[----:B------:R-:W-:Y:S01]  /*2fd0*/  FADD.FTZ R17, R21, R17 ;  /* 0x0000001115117221 */ /* 0x000fe20000010000 */
[----:B----4-:R-:W-:-:S03]  /*2fe0*/  FADD.FTZ R16, R22, R16 ;  /* 0x0000001016107221 */ /* 0x010fc60000010000 */
[----:B------:R-:W-:Y:S01]  /*2ff0*/  FADD.FTZ R17, R23, R17 ;  /* 0x0000001117117221 */ /* 0x000fe20000010000 */
[----:B------:R-:W-:-:S03]  /*3000*/  FADD.FTZ R16, R24, R16 ;  /* 0x0000001018107221 */ /* 0x000fc60000010000 */
[----:B------:R-:W-:-:S07]  /*3010*/  FADD.FTZ R17, R25, R17 ;  /* 0x0000001119117221 */ /* 0x000fce0000010000 */
.L_x_381:
[----:B------:R-:W-:Y:S05]  /*3020*/  BSYNC.RECONVERGENT B0 ;  /* 0x0000000000007941 */ /* 0x000fea0003800200 */
.L_x_380:
[----:B------:R-:W2:Y:S04]  /*3030*/  LDL R33, [R1+0x7c] ;  /* 0x00007c0001217983 */ /* 0x000ea80000100800 */
[----:B------:R-:W3:Y:S04]  /*3040*/  LDL.LU R19, [R1+0x8] ;  /* 0x0000080001137983 */ /* 0x000ee80000300800 */
[----:B------:R-:W4:Y:S04]  /*3050*/  LDL.LU R32, [R1+0x3c] ;  /* 0x00003c0001207983 */ /* 0x000f280000300800 */
[----:B------:R-:W4:Y:S04]  /*3060*/  LDL.LU R20, [R1+0x18] ;  /* 0x0000180001147983 */ /* 0x000f280000300800 */
[----:B------:R-:W4:Y:S04]  /*3070*/  LDL.LU R31, [R1+0x4c] ;  /* 0x00004c00011f7983 */ /* 0x000f280000300800 */
[----:B------:R-:W3:Y:S04]  /*3080*/  LDL.LU R21, [R1+0x20] ;  /* 0x0000200001157983 */ /* 0x000ee80000300800 */
[----:B------:R-:W4:Y:S04]  /*3090*/  LDL.LU R25, [R1+0x54] ;  /* 0x0000540001197983 */ /* 0x000f280000300800 */
[----:B------:R-:W0:Y:S01]  /*30a0*/  SHFL.BFLY PT, R18, R16, 0x8, 0x1f ;  /* 0x0d001f0010127f89 */ /* 0x000e2200000e0000 */
[----:B------:R-:W1:Y:S01]  /*30b0*/  S2UR UR10, SR_CgaCtaId ;  /* 0x00000000000a79c3 */ /* 0x000e620000008800 */
[----:B------:R-:W-:Y:S01]  /*30c0*/  LOP3.LUT P0, RZ, R34, 0x30f, RZ, 0xc0, !PT ;  /* 0x0000030f22ff7812 */ /* 0x000fe2000780c0ff */
[----:B------:R-:W-:Y:S01]  /*30d0*/  UMOV UR5, 0x400 ;  /* 0x0000040000057882 */ /* 0x000fe20000000000 */
[----:B------:R-:W4:Y:S01]  /*30e0*/  LDL.LU R22, [R1+0x4] ;  /* 0x0000040001167983 */ /* 0x000f220000300800 */
[----:B0-----:R-:W-:Y:S01]  /*30f0*/  FADD.FTZ R18, R18, R16 ;  /* 0x0000001012127221 */ /* 0x001fe20000010000 */
[----:B------:R-:W-:-:S02]  /*3100*/  UIADD3 UR5, UPT, UPT, UR5, 0x5280, URZ ;  /* 0x0000528005057890 */ /* 0x000fc4000fffe0ff */
[----:B------:R-:W0:Y:S04]  /*3110*/  SHFL.BFLY PT, R16, R17, 0x8, 0x1f ;  /* 0x0d001f0011107f89 */ /* 0x000e2800000e0000 */
[----:B------:R-:W4:Y:S01]  /*3120*/  LDL.LU R23, [R1+0xc] ;  /* 0x00000c0001177983 */ /* 0x000f220000300800 */
[----:B-1----:R-:W-:Y:S01]  /*3130*/  ULEA UR5, UR10, UR5, 0x18 ;  /* 0x000000050a057291 */ /* 0x002fe2000f8ec0ff */
[----:B------:R-:W1:Y:S02]  /*3140*/  LDCU.64 UR10, c[0x0][0x380] ;  /* 0x00007000ff0a77ac */ /* 0x000e640008000a00 */
[----:B------:R-:W4:Y:S04]  /*3150*/  LDL.LU R24, [R1] ;  /* 0x0000000001187983 */ /* 0x000f280000300800 */
[----:B------:R1:W-:Y:S04]  /*3160*/  STL [R1+0x8c], R3 ;  /* 0x00008c0301007387 */ /* 0x0003e80000100800 */
[----:B------:R1:W-:Y:S04]  /*3170*/  STL [R1+0x88], R2 ;  /* 0x0000880201007387 */ /* 0x0003e80000100800 */
[----:B-----5:R1:W-:Y:S01]  /*3180*/  STL [R1+0x84], R0 ;  /* 0x0000840001007387 */ /* 0x0203e20000100800 */
[----:B0-----:R-:W-:-:S03]  /*3190*/  FADD.FTZ R16, R16, R17 ;  /* 0x0000001110107221 */ /* 0x001fc60000010000 */
[----:B-1----:R-:W4:Y:S04]  /*31a0*/  LDL.LU R3, [R1+0x58] ;  /* 0x0000580001037983 */ /* 0x002f280000300800 */
[----:B------:R-:W0:Y:S04]  /*31b0*/  SHFL.BFLY PT, R17, R18, 0x4, 0x1f ;  /* 0x0c801f0012117f89 */ /* 0x000e2800000e0000 */
[----:B------:R-:W4:Y:S04]  /*31c0*/  LDL.LU R2, [R1+0x5c] ;  /* 0x00005c0001027983 */ /* 0x000f280000300800 */
[----:B------:R-:W4:Y:S01]  /*31d0*/  LDL.LU R0, [R1+0x38] ;  /* 0x0000380001007983 */ /* 0x000f220000300800 */
[----:B0-----:R-:W-:-:S03]  /*31e0*/  FADD.FTZ R17, R18, R17 ;  /* 0x0000001112117221 */ /* 0x001fc60000010000 */
[----:B------:R-:W0:Y:S02]  /*31f0*/  SHFL.BFLY PT, R18, R16, 0x4, 0x1f ;  /* 0x0c801f0010127f89 */ /* 0x000e2400000e0000 */
        /* <DEDUP_REMOVED lines=8> */
[----:B------:R-:W-:Y:S01]  /*3280*/  @!P0 FMUL.FTZ R16, R16, 1.6276042515528388321e-05 ;  /* 0x3788888910108820 */ /* 0x000fe20000410000 */
[----:B0-----:R-:W-:Y:S01]  /*3290*/  FADD.FTZ R17, R17, R18 ;  /* 0x0000001211117221 */ /* 0x001fe20000010000 */
[----:B------:R-:W-:-:S03]  /*32a0*/  @!P0 LEA.HI R18, R34, UR5, RZ, 0x1f ;  /* 0x0000000522128c11 */ /* 0x000fc6000f8ff8ff */
[----:B------:R-:W-:-:S05]  /*32b0*/  @!P0 FMUL.FTZ R17, R17, 1.6276042515528388321e-05 ;  /* 0x3788888911118820 */ /* 0x000fca0000410000 */
[----:B------:R2:W-:Y:S02]  /*32c0*/  @!P0 STS.64 [R18], R16 ;  /* 0x0000001012008388 */ /* 0x0005e40000000a00 */
[----:B--2---:R-:W-:-:S04]  /*32d0*/  LOP3.LUT R18, R33, 0xffff, RZ, 0xc0, !PT ;  /* 0x0000ffff21127812 */ /* 0x004fc800078ec0ff */
[----:B------:R-:W-:Y:S01]  /*32e0*/  LEA R16, R18, UR5, 0x3 ;  /* 0x0000000512107c11 */ /* 0x000fe2000f8e18ff */
[----:B------:R-:W-:Y:S06]  /*32f0*/  BAR.SYNC.DEFER_BLOCKING 0x0 ;  /* 0x0000000000007b1d */ /* 0x000fec0000010000 */
[----:B------:R-:W3:Y:S02]  /*3300*/  LDS.64 R16, [R16] ;  /* 0x0000000010107984 */ /* 0x000ee40000000a00 */
[--C-:B---3--:R-:W-:Y:S01]  /*3310*/  FADD.FTZ R21, R21, -R16.reuse ;  /* 0x8000001015157221 */ /* 0x108fe20000010000 */
[--C-:B------:R-:W-:Y:S01]  /*3320*/  FADD.FTZ R19, R19, -R16.reuse ;  /* 0x8000001013137221 */ /* 0x100fe20000010000 */
[--C-:B----4-:R-:W-:Y:S01]  /*3330*/  FADD.FTZ R20, R20, -R16.reuse ;  /* 0x8000001014147221 */ /* 0x110fe20000010000 */
[----:B------:R-:W-:Y:S01]  /*3340*/  FADD.FTZ R22, R22, -R16 ;  /* 0x8000001016167221 */ /* 0x000fe20000010000 */
[-C--:B------:R-:W-:Y:S01]  /*3350*/  FFMA.FTZ R21, R25, -R17.reuse, R21 ;  /* 0x8000001119157223 */ /* 0x080fe20000010015 */
[-C--:B------:R-:W-:Y:S01]  /*3360*/  FFMA.FTZ R19, R32, -R17.reuse, R19 ;  /* 0x8000001120137223 */ /* 0x080fe20000010013 */
[----:B------:R-:W2:Y:S01]  /*3370*/  LDL.LU R25, [R1+0x50] ;  /* 0x0000500001197983 */ /* 0x000ea20000300800 */
[----:B------:R-:W-:Y:S01]  /*3380*/  FFMA.FTZ R20, R31, -R17, R20 ;  /* 0x800000111f147223 */ /* 0x000fe20000010014 */
[--C-:B------:R-:W-:Y:S01]  /*3390*/  FADD.FTZ R23, R23, -R16.reuse ;  /* 0x8000001017177221 */ /* 0x100fe20000010000 */
[--C-:B------:R-:W-:Y:S01]  /*33a0*/  FADD.FTZ R37, R37, -R16.reuse ;  /* 0x8000001025257221 */ /* 0x100fe20000010000 */
[----:B------:R-:W3:Y:S01]  /*33b0*/  LDL.LU R35, [R1+0x48] ;  /* 0x0000480001237983 */ /* 0x000ee20000300800 */
[--C-:B------:R-:W-:Y:S01]  /*33c0*/  FADD.FTZ R24, R24, -R16.reuse ;  /* 0x8000001018187221 */ /* 0x100fe20000010000 */
[----:B------:R-:W-:-:S02]  /*33d0*/  FADD.FTZ R36, R36, -R16 ;  /* 0x8000001024247221 */ /* 0x000fc40000010000 */
[----:B------:R-:W4:Y:S01]  /*33e0*/  LDL.LU R34, [R1+0x24] ;  /* 0x0000240001227983 */ /* 0x000f220000300800 */
[--C-:B------:R-:W-:Y:S01]  /*33f0*/  FADD.FTZ R30, R30, -R16.reuse ;  /* 0x800000101e1e7221 */ /* 0x100fe20000010000 */
[--C-:B------:R-:W-:Y:S01]  /*3400*/  FADD.FTZ R29, R29, -R16.reuse ;  /* 0x800000101d1d7221 */ /* 0x100fe20000010000 */
[--C-:B------:R-:W-:Y:S01]  /*3410*/  FADD.FTZ R28, R28, -R16.reuse ;  /* 0x800000101c1c7221 */ /* 0x100fe20000010000 */
[----:B------:R-:W4:Y:S01]  /*3420*/  LDL.LU R33, [R1+0x30] ;  /* 0x0000300001217983 */ /* 0x000f220000300800 */
[--C-:B------:R-:W-:Y:S01]  /*3430*/  FADD.FTZ R27, R27, -R16.reuse ;  /* 0x800000101b1b7221 */ /* 0x100fe20000010000 */
[--C-:B------:R-:W-:Y:S01]  /*3440*/  FADD.FTZ R11, R11, -R16.reuse ;  /* 0x800000100b0b7221 */ /* 0x100fe20000010000 */
[--C-:B------:R-:W-:Y:S01]  /*3450*/  FADD.FTZ R12, R12, -R16.reuse ;  /* 0x800000100c0c7221 */ /* 0x100fe20000010000 */
[----:B------:R-:W4:Y:S01]  /*3460*/  LDL.LU R32, [R1+0x1c] ;  /* 0x00001c0001207983 */ /* 0x000f220000300800 */
[--C-:B------:R-:W-:Y:S01]  /*3470*/  FADD.FTZ R13, R13, -R16.reuse ;  /* 0x800000100d0d7221 */ /* 0x100fe20000010000 */
[----:B------:R-:W-:-:S02]  /*3480*/  FADD.FTZ R16, R26, -R16 ;  /* 0x800000101a107221 */ /* 0x000fc40000010000 */
[----:B------:R-:W4:Y:S04]  /*3490*/  LDL.LU R31, [R1+0x60] ;  /* 0x00006000011f7983 */ /* 0x000f280000300800 */
[----:B------:R-:W4:Y:S01]  /*34a0*/  LDL.LU R26, [R1+0x34] ;  /* 0x00003400011a7983 */ /* 0x000f220000300800 */
[-C--:B------:R-:W-:Y:S01]  /*34b0*/  FFMA.FTZ R22, R3, -R17.reuse, R22 ;  /* 0x8000001103167223 */ /* 0x080fe20000010016 */
[-C--:B------:R-:W-:Y:S01]  /*34c0*/  FFMA.FTZ R23, R2, -R17.reuse, R23 ;  /* 0x8000001102177223 */ /* 0x080fe20000010017 */
[-C--:B------:R-:W-:Y:S01]  /*34d0*/  FFMA.FTZ R37, R0, -R17.reuse, R37 ;  /* 0x8000001100257223 */ /* 0x080fe20000010025 */
[----:B------:R1:W5:Y:S04]  /*34e0*/  LDL.LU R3, [R1+0x8c] ;  /* 0x00008c0001037983 */ /* 0x0003680000300800 */
[----:B------:R1:W5:Y:S04]  /*34f0*/  LDL.LU R2, [R1+0x88] ;  /* 0x0000880001027983 */ /* 0x0003680000300800 */
[----:B------:R1:W5:Y:S01]  /*3500*/  LDL.LU R0, [R1+0x84] ;  /* 0x0000840001007983 */ /* 0x0003620000300800 */
[----:B--2---:R-:W-:-:S03]  /*3510*/  FFMA.FTZ R24, R25, -R17, R24 ;  /* 0x8000001119187223 */ /* 0x004fc60000010018 */
[----:B------:R-:W2:Y:S01]  /*3520*/  LDL.LU R25, [R1+0x74] ;  /* 0x0000740001197983 */ /* 0x000ea20000300800 */
[-C--:B------:R-:W-:Y:S01]  /*3530*/  FFMA.FTZ R11, R7, -R17.reuse, R11 ;  /* 0x80000011070b7223 */ /* 0x080fe2000001000b */
[-C--:B---3--:R-:W-:Y:S01]  /*3540*/  FFMA.FTZ R30, R35, -R17.reuse, R30 ;  /* 0x80000011231e7223 */ /* 0x088fe2000001001e */
[-C--:B------:R-:W-:Y:S01]  /*3550*/  FFMA.FTZ R12, R9, -R17.reuse, R12 ;  /* 0x80000011090c7223 */ /* 0x080fe2000001000c */
[-C--:B------:R-:W-:Y:S01]  /*3560*/  FFMA.FTZ R13, R8, -R17.reuse, R13 ;  /* 0x80000011080d7223 */ /* 0x080fe2000001000d */
[-C--:B------:R-:W-:Y:S01]  /*3570*/  FFMA.FTZ R16, R10, -R17.reuse, R16 ;  /* 0x800000110a107223 */ /* 0x080fe20000010010 */
[-C--:B----4-:R-:W-:Y:S01]  /*3580*/  FFMA.FTZ R29, R34, -R17.reuse, R29 ;  /* 0x80000011221d7223 */ /* 0x090fe2000001001d */
[-C--:B------:R-:W-:Y:S01]  /*3590*/  FFMA.FTZ R28, R33, -R17.reuse, R28 ;  /* 0x80000011211c7223 */ /* 0x080fe2000001001c */
[----:B------:R-:W-:Y:S01]  /*35a0*/  FFMA.FTZ R27, R32, -R17, R27 ;  /* 0x80000011201b7223 */ /* 0x000fe2000001001b */
[C---:B------:R-:W-:Y:S01]  /*35b0*/  FMUL.FTZ R19, R6.reuse, R19 ;  /* 0x0000001306137220 */ /* 0x040fe20000410000 */
[C---:B------:R-:W-:Y:S01]  /*35c0*/  FMUL.FTZ R20, R6.reuse, R20 ;  /* 0x0000001406147220 */ /* 0x040fe20000410000 */
[C---:B------:R-:W-:Y:S01]  /*35d0*/  FMUL.FTZ R21, R6.reuse, R21 ;  /* 0x0000001506157220 */ /* 0x040fe20000410000 */
[----:B------:R-:W-:Y:S01]  /*35e0*/  FMUL.FTZ R22, R6, R22 ;  /* 0x0000001606167220 */ /* 0x000fe20000410000 */
        /* <DEDUP_REMOVED lines=17> */
[----:B------:R-:W-:Y:S02]  /*3700*/  F2FP.BF16.F32.PACK_AB R7, R36, R24 ;  /* 0x000000182407723e */ /* 0x000fe400000010ff */
[----:B------:R-:W-:Y:S02]  /*3710*/  F2FP.BF16.F32.PACK_AB R26, R29, R30 ;  /* 0x0000001e1d1a723e */ /* 0x000fe400000010ff */
[----:B------:R-:W-:-:S02]  /*3720*/  F2FP.BF16.F32.PACK_AB R27, R27, R28 ;  /* 0x0000001c1b1b723e */ /* 0x000fc400000010ff */
[----:B------:R-:W-:Y:S02]  /*3730*/  F2FP.BF16.F32.PACK_AB R12, R12, R11 ;  /* 0x0000000b0c0c723e */ /* 0x000fe400000010ff */
[----:B------:R-:W-:Y:S01]  /*3740*/  F2FP.BF16.F32.PACK_AB R13, R16, R13 ;  /* 0x0000000d100d723e */ /* 0x000fe200000010ff */
[----:B------:R-:W-:Y:S01]  /*3750*/  ULOP3.LUT UR4, UR4, 0x1, URZ, 0x3c, !UPT ;  /* 0x0000000104047892 */ /* 0x000fe2000f8e3cff */
[----:B------:R-:W-:Y:S01]  /*3760*/  UMOV UR5, UR9 ;  /* 0x0000000900057c82 */ /* 0x000fe20008000000 */
[----:B--2---:R-:W-:-:S05]  /*3770*/  IADD3.X R9, PT, PT, R25, UR11, RZ, P0, !PT ;  /* 0x0000000b19097c10 */ /* 0x004fca00087fe4ff */
[----:B------:R1:W-:Y:S04]  /*3780*/  STG.E.64 desc[UR12][R8.64], R20 ;  /* 0x0000001408007986 */ /* 0x0003e8000c101b0c */
[----:B------:R1:W-:Y:S04]  /*3790*/  STG.E.64 desc[UR12][R8.64+0xf00], R6 ;  /* 0x000f000608007986 */ /* 0x0003e8000c101b0c */
[----:B------:R1:W-:Y:S04]  /*37a0*/  STG.E.64 desc[UR12][R8.64+0x1e00], R26 ;  /* 0x001e001a08007986 */ /* 0x0003e8000c101b0c */
[----:B------:R1:W-:Y:S01]  /*37b0*/  STG.E.64 desc[UR12][R8.64+0x2d00], R12 ;  /* 0x002d000c08007986 */ /* 0x0003e2000c101b0c */
[----:B------:R-:W-:Y:S05]  /*37c0*/  BRA.U !UP0, `(.L_x_382) ;  /* 0xffffffcd08a47547 */ /* 0x000fea000b83ffff */
.L_x_368:
        /* <DEDUP_REMOVED lines=42> */
.L_x_395:
        /* <DEDUP_REMOVED lines=23> */
.L_x_386:
        /* <DEDUP_REMOVED lines=34> */
.L_x_385:
        /* <DEDUP_REMOVED lines=24> */
.L_x_388:
[----:B------:R-:W-:Y:S05]  /*3f80*/  BSYNC.RECONVERGENT B1 ;  /* 0x0000000000017941 */ /* 0x000fea0003800200 */
.L_x_387:
        /* <DEDUP_REMOVED lines=28> */
.L_x_384:
[----:B------:R-:W-:Y:S05]  /*4150*/  BSYNC.RECONVERGENT B0 ;  /* 0x0000000000007941 */ /* 0x000fea0003800200 */
.L_x_383:
[----:B------:R0:W-:Y:S01]  /*4160*/  STS [R5], R30 ;  /* 0x0000001e05007388 */ /* 0x0001e20000000800 */
[----:B------:R-:W1:Y:S01]  /*4170*/  LDC.64 R12, c[0x0][0x388] ;  /* 0x0000e200ff0c7b82 */ /* 0x000e620000000a00 */
[----:B------:R-:W-:Y:S02]  /*4180*/  ISETP.NE.AND P0, PT, R7, 0xf, PT ;  /* 0x0000000f0700780c */ /* 0x000fe40003f05270 */
[----:B------:R0:W-:Y:S01]  /*4190*/  STS [R5+0x780], R31 ;  /* 0x0007801f05007388 */ /* 0x0001e20000000800 */
[----:B------:R-:W-:-:S04]  /*41a0*/  MOV R11, R34 ;  /* 0x00000022000b7202 */ /* 0x000fc80000000f00 */
[----:B------:R-:W2:Y:S08]  /*41b0*/  LDC.64 R14, c[0x0][0x390] ;  /* 0x0000e400ff0e7b82 */ /* 0x000eb00000000a00 */
[----:B0-----:R-:W-:Y:S06]  /*41c0*/  BAR.SYNC.DEFER_BLOCKING 0x0 ;  /* 0x0000000000007b1d */ /* 0x001fec0000010000 */
.L_x_394:
        /* <DEDUP_REMOVED lines=14> */
.L_x_390:
[----:B------:R-:W-:Y:S05]  /*42b0*/  BSYNC.RECONVERGENT B0 ;  /* 0x0000000000007941 */ /* 0x000fea0003800200 */
.L_x_389:
        /* <DEDUP_REMOVED lines=25> */
.L_x_405:
        /* <DEDUP_REMOVED lines=11> */
.L_x_393:
[----:B------:R-:W-:Y:S05]  /*4500*/  BSYNC.RECONVERGENT B0 ;  /* 0x0000000000007941 */ /* 0x000fea0003800200 */
.L_x_392:
        /* <DEDUP_REMOVED lines=9> */
.L_x_391:
        /* <DEDUP_REMOVED lines=8> */
.L_x_397:
[----:B------:R-:W-:Y:S05]  /*4620*/  BSYNC B0 ;  /* 0x0000000000007941 */ /* 0x000fea0003800000 */
.L_x_396:
        /* <DEDUP_REMOVED lines=8> */
.L_x_398:
[----:B------:R-:W-:Y:S01]  /*46b0*/  FADD.FTZ R19, R19, R16 ;  /* 0x0000001013137221 */ /* 0x000fe20000010000 */
[----:B------:R-:W-:-:S04]  /*46c0*/  HFMA2 R26, -RZ, RZ, 0, 2.384185791015625e-07 ;  /* 0x00000004ff1a7431 */ /* 0x000fc800000001ff */
[----:B------:R-:W-:Y:S02]  /*46d0*/  MOV R27, R19 ;  /* 0x00000013001b7202 */ /* 0x000fe40000000f00 */
[----:B------:R-:W-:-:S07]  /*46e0*/  MOV R18, R25 ;  /* 0x0000001900127202 */ /* 0x000fce0000000f00 */
[----:B------:R-:W-:Y:S05]  /*46f0*/  WARPSYNC.COLLECTIVE R24, `(.L_x_399) ;  /* 0x0000000018087348 */ /* 0x000fea0003c00000 */
[----:B------:R0:W1:Y:S02]  /*4700*/  SHFL.BFLY P2, R25, R27, R26, R29 ;  /* 0x0c00001a1b197389 */ /* 0x000064000004001d */
[----:B01----:R-:W-:Y:S05]  /*4710*/  ENDCOLLECTIVE ;  /* 0x000000000000791b */ /* 0x003fea0003800000 */
.L_x_399:
[----:B------:R-:W-:-:S05]  /*4720*/  FADD.FTZ R18, R18, R17 ;  /* 0x0000001112127221 */ /* 0x000fca0000010000 */
[----:B------:R-:W-:Y:S02]  /*4730*/  MOV R27, R18 ;  /* 0x00000012001b7202 */ /* 0x000fe40000000f00 */
[----:B------:R-:W-:-:S07]  /*4740*/  MOV R20, R25 ;  /* 0x0000001900147202 */ /* 0x000fce0000000f00 */
[----:B------:R-:W-:Y:S05]  /*4750*/  WARPSYNC.COLLECTIVE R24, `(.L_x_400) ;  /* 0x0000000018087348 */ /* 0x000fea0003c00000 */
[----:B------:R0:W1:Y:S02]  /*4760*/  SHFL.BFLY P2, R25, R27, R26, R29 ;  /* 0x0c00001a1b197389 */ /* 0x000064000004001d */
[----:B01----:R-:W-:Y:S05]  /*4770*/  ENDCOLLECTIVE ;  /* 0x000000000000791b */ /* 0x003fea0003800000 */
.L_x_400:
[----:B------:R-:W-:Y:S01]  /*4780*/  FADD.FTZ R20, R19, R20 ;  /* 0x0000001413147221 */ /* 0x000fe20000010000 */
[----:B------:R-:W-:-:S04]  /*4790*/  HFMA2 R26, -RZ, RZ, 0, 1.1920928955078125e-07 ;  /* 0x00000002ff1a7431 */ /* 0x000fc800000001ff */
[----:B------:R-:W-:Y:S02]  /*47a0*/  MOV R27, R20 ;  /* 0x00000014001b7202 */ /* 0x000fe40000000f00 */
[----:B------:R-:W-:-:S07]  /*47b0*/  MOV R21, R25 ;  /* 0x0000001900157202 */ /* 0x000fce0000000f00 */
[----:B------:R-:W-:Y:S05]  /*47c0*/  WARPSYNC.COLLECTIVE R24, `(.L_x_401) ;  /* 0x0000000018087348 */ /* 0x000fea0003c00000 */
[----:B------:R0:W1:Y:S02]  /*47d0*/  SHFL.BFLY P2, R25, R27, R26, R29 ;  /* 0x0c00001a1b197389 */ /* 0x000064000004001d */
[----:B01----:R-:W-:Y:S05]  /*47e0*/  ENDCOLLECTIVE ;  /* 0x000000000000791b */ /* 0x003fea0003800000 */
.L_x_401:
[----:B------:R-:W-:-:S05]  /*47f0*/  FADD.FTZ R21, R18, R21 ;  /* 0x0000001512157221 */ /* 0x000fca0000010000 */
[----:B------:R-:W-:Y:S02]  /*4800*/  MOV R27, R21 ;  /* 0x00000015001b7202 */ /* 0x000fe40000000f00 */
[----:B------:R-:W-:-:S07]  /*4810*/  MOV R23, R25 ;  /* 0x0000001900177202 */ /* 0x000fce0000000f00 */
[----:B------:R-:W-:Y:S05]  /*4820*/  WARPSYNC.COLLECTIVE R24, `(.L_x_402) ;  /* 0x0000000018087348 */ /* 0x000fea0003c00000 */
[----:B------:R0:W1:Y:S02]  /*4830*/  SHFL.BFLY P2, R25, R27, R26, R29 ;  /* 0x0c00001a1b197389 */ /* 0x000064000004001d */
[----:B01----:R-:W-:Y:S05]  /*4840*/  ENDCOLLECTIVE ;  /* 0x000000000000791b */ /* 0x003fea0003800000 */
.L_x_402:
[----:B------:R-:W-:Y:S01]  /*4850*/  FADD.FTZ R23, R20, R23 ;  /* 0x0000001714177221 */ /* 0x000fe20000010000 */
[----:B------:R-:W-:-:S04]  /*4860*/  HFMA2 R26, -RZ, RZ, 0, 5.9604644775390625e-08 ;  /* 0x00000001ff1a7431 */ /* 0x000fc800000001ff */
[----:B------:R-:W-:Y:S02]  /*4870*/  MOV R27, R23 ;  /* 0x00000017001b7202 */ /* 0x000fe40000000f00 */
[----:B------:R-:W-:-:S07]  /*4880*/  MOV R16, R25 ;  /* 0x0000001900107202 */ /* 0x000fce0000000f00 */
[----:B------:R-:W-:Y:S05]  /*4890*/  WARPSYNC.COLLECTIVE R24, `(.L_x_403) ;  /* 0x0000000018087348 */ /* 0x000fea0003c00000 */
[----:B------:R0:W1:Y:S02]  /*48a0*/  SHFL.BFLY P2, R25, R27, R26, R29 ;  /* 0x0c00001a1b197389 */ /* 0x000064000004001d */
[----:B01----:R-:W-:Y:S05]  /*48b0*/  ENDCOLLECTIVE ;  /* 0x000000000000791b */ /* 0x003fea0003800000 */
.L_x_403:
[----:B------:R-:W-:-:S05]  /*48c0*/  FADD.FTZ R16, R21, R16 ;  /* 0x0000001015107221 */ /* 0x000fca0000010000 */
[----:B------:R-:W-:Y:S02]  /*48d0*/  MOV R27, R16 ;  /* 0x00000010001b7202 */ /* 0x000fe40000000f00 */
[----:B------:R-:W-:-:S07]  /*48e0*/  MOV R22, R25 ;  /* 0x0000001900167202 */ /* 0x000fce0000000f00 */
[----:B------:R-:W-:Y:S05]  /*48f0*/  WARPSYNC.COLLECTIVE R24, `(.L_x_404) ;  /* 0x0000000018087348 */ /* 0x000fea0003c00000 */
[----:B------:R0:W1:Y:S02]  /*4900*/  SHFL.BFLY P2, R25, R27, R26, R29 ;  /* 0x0c00001a1b197389 */ /* 0x000064000004001d */
[----:B01----:R-:W-:Y:S05]  /*4910*/  ENDCOLLECTIVE ;  /* 0x000000000000791b */ /* 0x003fea0003800000 */
.L_x_404:
[----:B------:R-:W-:Y:S01]  /*4920*/  FADD.FTZ R22, R23, R22 ;  /* 0x0000001617167221 */ /* 0x000fe20000010000 */
[----:B------:R-:W-:Y:S01]  /*4930*/  MOV R17, R25 ;  /* 0x0000001900117202 */ /* 0x000fe20000000f00 */
[----:B------:R-:W-:Y:S06]  /*4940*/  BRA `(.L_x_405) ;  /* 0xfffffff800c07947 */ /* 0x000fec000383ffff */
.L_x_406:
        /* <DEDUP_REMOVED lines=11> */
.L_x_1550:


//--------------------- .text._ZN13group_norm_v218gn_bwd_cuda_kernelI13__nv_bfloat16Li480ELi1ELi16ELi60ELi1024ELb1ELb1ELi16ELi960ELi960ELi4ELb1ELi2ELb0ELb0ELNS_15WgradSyncMethodE3ENS_16CompileConditionILi1000EEEEEvPT_S6_S6_PKS5_S8_S8_S8_PKfflPfPj --------------------------
	.section	.text._ZN13group_norm_v218gn_bwd_cuda_kernelI13__nv_bfloat16Li480ELi1ELi16ELi60ELi1024ELb1ELb1ELi16ELi960ELi960ELi4ELb1ELi2ELb0ELb0ELNS_15WgradSyncMethodE3ENS_16CompileConditionILi1000EEEEEvPT_S6_S6_PKS5_S8_S8_S8_PKfflPfPj,"ax",@progbits
	.align	128
        .global         _ZN13group_norm_v218gn_bwd_cuda_kernelI13__nv_bfloat16Li480ELi1ELi16ELi60ELi1024ELb1ELb1ELi16ELi960ELi960ELi4ELb1ELi2ELb0ELb0ELNS_15WgradSyncMethodE3ENS_16CompileConditionILi1000EEEEEvPT_S6_S6_PKS5_S8_S8_S8_PKfflPfPj
        .type           _ZN13group_norm_v218gn_bwd_cuda_kernelI13__nv_bfloat16Li480ELi1ELi16ELi60ELi1024ELb1ELb1ELi16ELi960ELi960ELi4ELb1ELi2ELb0ELb0ELNS_15WgradSyncMethodE3ENS_16CompileConditionILi1000EEEEEvPT_S6_S6_PKS5_S8_S8_S8_PKfflPfPj,@function
        .size           _ZN13group_norm_v218gn_bwd_cuda_kernelI13__nv_bfloat16Li480ELi1ELi16ELi60ELi1024ELb1ELb1ELi16ELi960ELi960ELi4ELb1ELi2ELb0ELb0ELNS_15WgradSyncMethodE3ENS_16CompileConditionILi1000EEEEEvPT_S6_S6_PKS5_S8_S8_S8_PKfflPfPj,(.L_x_1551 - _ZN13group_norm_v218gn_bwd_cuda_kernelI13__nv_bfloat16Li480ELi1ELi16ELi60ELi1024ELb1ELb1ELi16ELi960ELi960ELi4ELb1ELi2ELb0ELb0ELNS_15WgradSyncMethodE3ENS_16CompileConditionILi1000EEEEEvPT_S6_S6_PKS5_S8_S8_S8_PKfflPfPj)
        .other          _ZN13group_norm_v218gn_bwd_cuda_kernelI13__nv_bfloat16Li480ELi1ELi16ELi60ELi1024ELb1ELb1ELi16ELi960ELi960ELi4ELb1ELi2ELb0ELb0ELNS_15WgradSyncMethodE3ENS_16CompileConditionILi1000EEEEEvPT_S6_S6_PKS5_S8_S8_S8_PKfflPfPj,@"STO_CUDA_ENTRY STV_DEFAULT"
_ZN13group_norm_v218gn_bwd_cuda_kernelI13__nv_bfloat16Li480ELi1ELi16ELi60ELi1024ELb1ELb1ELi16ELi960ELi960ELi4ELb1ELi2ELb0ELb0ELNS_15WgradSyncMethodE3ENS_16CompileConditionILi1000EEEEEvPT_S6_S6_PKS5_S8_S8_S8_PKfflPfPj:
.text._ZN13group_norm_v218gn_bwd_cuda_kernelI13__nv_bfloat16Li480ELi1ELi16ELi60ELi1024ELb1ELb1ELi16ELi960ELi960ELi4ELb1ELi2ELb0ELb0ELNS_15WgradSyncMethodE3ENS_16CompileConditionILi1000EEEEEvPT_S6_S6_PKS5_S8_S8_S8_PKfflPfPj:
        /* <DEDUP_REMOVED lines=25> */
.L_x_409:
[----:B0-----:R-:W2:Y:S04]  /*0190*/  LD.E.STRONG.GPU R3, desc[UR10][R124.64] ;  /* 0x0000000a7c037980 */ /* 0x001ea8000c10f900 */
[----:B--2---:R-:W-:Y:S01]  /*01a0*/  CCTL.IVALL ;  /* 0x00000000ff00798f */ /* 0x004fe20002000000 */
[----:B------:R-:W-:Y:S05]  /*01b0*/  YIELD ;  /* 0x0000000000007946 */ /* 0x000fea0003800000 */
[----:B-----5:R-:W-:-:S04]  /*01c0*/  LOP3.LUT R3, R3, R0, RZ, 0x3c, !PT ;  /* 0x0000000003037212 */ /* 0x020fc800078e3cff */
[----:B------:R-:W-:-:S13]  /*01d0*/  ISETP.GT.AND P0, PT, R3, -0x1, PT ;  /* 0xffffffff0300780c */ /* 0x000fda0003f04270 */
[----:B------:R-:W-:Y:S05]  /*01e0*/  @P0 BRA `(.L_x_409) ;  /* 0xfffffffc00e80947 */ /* 0x000fea000383ffff */
.L_x_408:
[----:B------:R-:W-:Y:S05]  /*01f0*/  WARPSYNC.ALL ;  /* 0x0000000000007948 */ /* 0x000fea0003800000 */
[----:B------:R-:W-:Y:S06]  /*0200*/  BAR.SYNC.DEFER_BLOCKING 0x0 ;  /* 0x0000000000007b1d */ /* 0x000fec0000010000 */
[----:B------:R-:W-:Y:S05]  /*0210*/  BRA `(.L_x_410) ;  /* 0x0000004000a87947 */ /* 0x000fea0003800000 */
.L_x_407:
[----:B------:R-:W0:Y:S01]  /*0220*/  S2R R0, SR_TID.X ;  /* 0x0000000000007919 */ /* 0x000e220000002100 */
[----:B------:R-:W1:Y:S08]  /*0230*/  LDC.64 R16, c[0x0][0x3a8] ;  /* 0x0000ea00ff107b82 */ /* 0x000e700000000a00 */
[----:B------:R-:W2:Y:S01]  /*0240*/  LDC.64 R18, c[0x0][0x3b0] ;  /* 0x0000ec00ff127b82 */ /* 0x000ea20000000a00 */
[----:B------:R-:W3:Y:S01]  /*0250*/  S2R R15, SR_CgaCtaId ;  /* 0x00000000000f7919 */ /* 0x000ee20000008800 */
[----:B------:R-:W-:Y:S01]  /*0260*/  MOV R4, 0x400 ;  /* 0x0000040000047802 */ /* 0x000fe20000000f00 */
[----:B------:R-:W-:-:S05]  /*0270*/  ULOP3.LUT UR4, UR12, 0x3f, URZ, 0xc0, !UPT ;  /* 0x0000003f0c047892 */ /* 0x000fca000f8ec0ff */
        /* <DEDUP_REMOVED lines=12> */
[----:B--2---:R-:W-:Y:S02]  /*0340*/  IMAD.WIDE.U32 R18, R2, 0x2, R18 ;  /* 0x0000000202127825 */ /* 0x004fe400078e0012 */
[----:B------:R-:W2:Y:S04]  /*0350*/  LDG.E.64.CONSTANT R16, desc[UR10][R16.64] ;  /* 0x0000000a10107981 */ /* 0x000ea8000c1e9b00 */
[----:B------:R-:W5:Y:S01]  /*0360*/  LDG.E.64.CONSTANT R18, desc[UR10][R18.64] ;  /* 0x0000000a12127981 */ /* 0x000f62000c1e9b00 */
[----:B------:R-:W-:Y:S01]  /*0370*/  IADD3 R5, PT, PT, R4, 0x3c00, RZ ;  /* 0x00003c0004057810 */ /* 0x000fe20007ffe0ff */
[----:B------:R-:W-:Y:S01]  /*0380*/  ULEA UR4, UR7, UR4, 0x6 ;  /* 0x0000000407047291 */ /* 0x000fe2000f8e30ff */
[----:B------:R-:W-:Y:S01]  /*0390*/  SHF.R.U32.HI R7, RZ, 0x1, R0 ;  /* 0x00000001ff077819 */ /* 0x000fe20000011600 */
[----:B------:R-:W-:Y:S01]  /*03a0*/  ULEA UR5, UP0, UR7, UR8, 0x2 ;  /* 0x0000000807057291 */ /* 0x000fe2000f8010ff */
[----:B---3--:R-:W-:-:S02]  /*03b0*/  LEA R10, R15, R5, 0x18 ;  /* 0x000000050f0a7211 */ /* 0x008fc400078ec0ff */
[----:B------:R-:W-:Y:S02]  /*03c0*/  CS2R R76, SRZ ;  /* 0x00000000004c7805 */ /* 0x000fe4000001ff00 */
[C---:B------:R-:W-:Y:S01]  /*03d0*/  SHF.L.U32 R14, R0.reuse, 0x3, RZ ;  /* 0x00000003000e7819 */ /* 0x040fe200000006ff */
[----:B------:R-:W-:Y:S01]  /*03e0*/  ULEA.HI.X UR6, UR7, UR9, URZ, 0x2, UP0 ;  /* 0x0000000907067291 */ /* 0x000fe200080f14ff */
[----:B------:R-:W-:Y:S01]  /*03f0*/  SHF.L.U32 R5, R0, 0x1, RZ ;  /* 0x0000000100057819 */ /* 0x000fe200000006ff */
[----:B------:R-:W-:Y:S01]  /*0400*/  IMAD R6, R7, 0x168, R10 ;  /* 0x0000016807067824 */ /* 0x000fe200078e020a */
[----:B------:R-:W-:Y:S02]  /*0410*/  LEA R11, R15, R4, 0x18 ;  /* 0x000000040f0b7211 */ /* 0x000fe400078ec0ff */
[----:B------:R-:W-:Y:S02]  /*0420*/  CS2R R74, SRZ ;  /* 0x00000000004a7805 */ /* 0x000fe4000001ff00 */
[----:B------:R-:W-:-:S02]  /*0430*/  IADD3 R4, PT, PT, R4, 0x5280, RZ ;  /* 0x0000528004047810 */ /* 0x000fc40007ffe0ff */
[----:B------:R-:W-:Y:S02]  /*0440*/  CS2R R72, SRZ ;  /* 0x0000000000487805 */ /* 0x000fe4000001ff00 */
[----:B------:R-:W-:Y:S02]  /*0450*/  SHF.R.U32.HI R7, RZ, 0x4, R0 ;  /* 0x00000004ff077819 */ /* 0x000fe40000011600 */
[----:B------:R-:W-:Y:S02]  /*0460*/  CS2R R70, SRZ ;  /* 0x0000000000467805 */ /* 0x000fe4000001ff00 */
[----:B------:R-:W-:Y:S01]  /*0470*/  LOP3.LUT R9, R14, 0x8, RZ, 0xc0, !PT ;  /* 0x000000080e097812 */ /* 0x000fe200078ec0ff */
[----:B------:R-:W0:Y:S01]  /*0480*/  LDCU UR9, c[0x0][0x374] ;  /* 0x00006e80ff0977ac */ /* 0x000e220008000800 */
[----:B------:R-:W-:Y:S02]  /*0490*/  LOP3.LUT R5, R5, 0x18, RZ, 0xc0, !PT ;  /* 0x0000001805057812 */ /* 0x000fe400078ec0ff */
[----:B------:R-:W-:Y:S01]  /*04a0*/  LEA R15, R15, R4, 0x18 ;  /* 0x000000040f0f7211 */ /* 0x000fe200078ec0ff */
[----:B------:R-:W-:Y:S01]  /*04b0*/  UMOV UR8, UR7 ;  /* 0x0000000700087c82 */ /* 0x000fe20008000000 */
[----:B------:R-:W-:-:S02]  /*04c0*/  LOP3.LUT R12, R7, R0, RZ, 0x3c, !PT ;  /* 0x00000000070c7212 */ /* 0x000fc400078e3cff */
[----:B------:R-:W-:Y:S02]  /*04d0*/  IADD3 R4, PT, PT, R6, R9, RZ ;  /* 0x0000000906047210 */ /* 0x000fe40007ffe0ff */
[----:B------:R-:W-:Y:S02]  /*04e0*/  LEA R8, R0, R11, 0x5 ;  /* 0x0000000b00087211 */ /* 0x000fe400078e28ff */
[C---:B------:R-:W-:Y:S02]  /*04f0*/  LOP3.LUT R7, R5.reuse, 0x8, RZ, 0x3c, !PT ;  /* 0x0000000805077812 */ /* 0x040fe400078e3cff */
[C---:B------:R-:W-:Y:S02]  /*0500*/  LOP3.LUT R9, R5.reuse, 0x10, RZ, 0x3c, !PT ;  /* 0x0000001005097812 */ /* 0x040fe400078e3cff */
[----:B------:R-:W-:Y:S02]  /*0510*/  LOP3.LUT R21, R5, 0x18, RZ, 0x3c, !PT ;  /* 0x0000001805157812 */ /* 0x000fe400078e3cff */
[----:B------:R-:W-:-:S02]  /*0520*/  IADD3 R6, PT, PT, R8, R7, RZ ;  /* 0x0000000708067210 */ /* 0x000fc40007ffe0ff */
[----:B------:R-:W-:Y:S02]  /*0530*/  IADD3 R20, PT, PT, R0, 0x1e0, RZ ;  /* 0x000001e000147810 */ /* 0x000fe40007ffe0ff */
[C---:B------:R-:W-:Y:S02]  /*0540*/  IADD3 R5, PT, PT, R8.reuse, R5, RZ ;  /* 0x0000000508057210 */ /* 0x040fe40007ffe0ff */
[C---:B------:R-:W-:Y:S02]  /*0550*/  IADD3 R7, PT, PT, R8.reuse, R9, RZ ;  /* 0x0000000908077210 */ /* 0x040fe40007ffe0ff */
[----:B------:R-:W-:Y:S02]  /*0560*/  IADD3 R8, PT, PT, R8, R21, RZ ;  /* 0x0000001508087210 */ /* 0x000fe40007ffe0ff */
[----:B------:R-:W-:Y:S02]  /*0570*/  SHF.L.U32 R12, R12, 0x3, RZ ;  /* 0x000000030c0c7819 */ /* 0x000fe400000006ff */
[----:B------:R-:W-:-:S02]  /*0580*/  PRMT R21, R3, 0x9910, RZ ;  /* 0x0000991003157816 */ /* 0x000fc400000000ff */
[----:B------:R-:W-:Y:S02]  /*0590*/  SHF.R.U32.HI R3, RZ, 0x4, R20 ;  /* 0x00000004ff037819 */ /* 0x000fe40000011614 */
[----:B------:R-:W-:Y:S01]  /*05a0*/  LOP3.LUT R9, R14, 0x1fe0, RZ, 0xc0, !PT ;  /* 0x00001fe00e097812 */ /* 0x000fe200078ec0ff */
[----:B------:R-:W-:Y:S01]  /*05b0*/  IMAD R14, R23, 0x18, R10 ;  /* 0x00000018170e7824 */ /* 0x000fe200078e020a */
[----:B------:R-:W-:Y:S02]  /*05c0*/  LOP3.LUT R12, R12, 0x18, RZ, 0xc0, !PT ;  /* 0x000000180c0c7812 */ /* 0x000fe400078ec0ff */
[----:B------:R-:W-:Y:S01]  /*05d0*/  MOV R23, UR4 ;  /* 0x0000000400177c02 */ /* 0x000fe20008000f00 */
[----:B------:R-:W-:Y:S01]  /*05e0*/  USHF.L.U32 UR4, UR12, 0x4, URZ ;  /* 0x000000040c047899 */ /* 0x000fe200080006ff */
[----:B------:R-:W-:Y:S01]  /*05f0*/  LOP3.LUT R10, R3, R0, RZ, 0x3c, !PT ;  /* 0x00000000030a7212 */ /* 0x000fe200078e3cff */
[----:B------:R-:W-:Y:S01]  /*0600*/  IMAD R3, R21, 0x89, RZ ;  /* 0x0000008915037824 */ /* 0x000fe200078e02ff */
[----:B------:R-:W-:Y:S01]  /*0610*/  IADD3 R9, PT, PT, R9, R11, R12 ;  /* 0x0000000b09097210 */ /* 0x000fe20007ffe00c */
[----:B------:R-:W-:Y:S01]  /*0620*/  IMAD R12, R23, 0x3c0, R0 ;  /* 0x000003c0170c7824 */ /* 0x000fe200078e0200 */
[----:B------:R-:W-:-:S02]  /*0630*/  SHF.L.U32 R20, R20, 0x3, RZ ;  /* 0x0000000314147819 */ /* 0x000fc400000006ff */
[----:B------:R-:W-:Y:S02]  /*0640*/  SHF.L.U32 R10, R10, 0x3, RZ ;  /* 0x000000030a0a7819 */ /* 0x000fe400000006ff */
[----:B------:R-:W-:Y:S02]  /*0650*/  LOP3.LUT R21, R3, 0xffff, RZ, 0xc0, !PT ;  /* 0x0000ffff03157812 */ /* 0x000fe400078ec0ff */
[----:B------:R-:W-:Y:S02]  /*0660*/  LOP3.LUT R3, R20, 0x3fe0, RZ, 0xc0, !PT ;  /* 0x00003fe014037812 */ /* 0x000fe400078ec0ff */
[----:B------:R-:W-:Y:S02]  /*0670*/  LOP3.LUT R20, R10, 0x18, RZ, 0xc0, !PT ;  /* 0x000000180a147812 */ /* 0x000fe400078ec0ff */
[----:B------:R-:W-:Y:S02]  /*0680*/  SHF.L.U32 R121, R12, 0x1, RZ ;  /* 0x000000010c797819 */ /* 0x000fe400000006ff */
[----:B------:R-:W-:-:S02]  /*0690*/  SHF.R.U32.HI R10, RZ, 0xb, R21 ;  /* 0x0000000bff0a7819 */ /* 0x000fc40000011615 */
[----:B------:R-:W-:Y:S01]  /*06a0*/  MOV R22, UR4 ;  /* 0x0000000400167c02 */ /* 0x000fe20008000f00 */
[----:B------:R-:W-:Y:S01]  /*06b0*/  UMOV UR4, URZ ;  /* 0x000000ff00047c82 */ /* 0x000fe20008000000 */
[----:B------:R-:W-:Y:S02]  /*06c0*/  IADD3 R11, PT, PT, R3, R11, R20 ;  /* 0x0000000b030b7210 */ /* 0x000fe40007ffe014 */
[C---:B------:R-:W-:Y:S01]  /*06d0*/  IADD3 R3, PT, PT, R121.reuse, 0x3c0, RZ ;  /* 0x000003c079037810 */ /* 0x040fe20007ffe0ff */
[----:B----4-:R-:W-:Y:S01]  /*06e0*/  IMAD.WIDE.U32 R120, R121, 0x4, R118 ;  /* 0x0000000479787825 */ /* 0x010fe200078e0076 */
[----:B------:R-:W-:Y:S02]  /*06f0*/  LOP3.LUT R20, R10, 0xffff, RZ, 0xc0, !PT ;  /* 0x0000ffff0a147812 */ /* 0x000fe400078ec0ff */
[----:B------:R-:W-:Y:S01]  /*0700*/  LOP3.LUT R12, R13, 0x3f0, R22, 0xf8, !PT ;  /* 0x000003f00d0c7812 */ /* 0x000fe200078ef816 */
[----:B------:R-:W-:Y:S01]  /*0710*/  IMAD.WIDE.U32 R118, R3, 0x4, R118 ;  /* 0x0000000403767825 */ /* 0x000fe200078e0076 */
[----:B------:R-:W-:-:S02]  /*0720*/  LEA R13, R13, R14, 0x3 ;  /* 0x0000000e0d0d7211 */ /* 0x000fc400078e18ff */
[----:B------:R-:W-:Y:S02]  /*0730*/  LEA R14, R20, R15, 0x3 ;  /* 0x0000000f140e7211 */ /* 0x000fe400078e18ff */
[----:B------:R-:W-:Y:S02]  /*0740*/  MOV R123, UR6 ;  /* 0x00000006007b7c02 */ /* 0x000fe40008000f00 */
[----:B------:R-:W-:Y:S01]  /*0750*/  MOV R122, UR5 ;  /* 0x00000005007a7c02 */ /* 0x000fe20008000f00 */
[----:B------:R-:W-:Y:S01]  /*0760*/  UMOV UR5, URZ ;  /* 0x000000ff00057c82 */ /* 0x000fe20008000000 */
[----:B--2---:R-:W-:Y:S02]  /*0770*/  PRMT R3, R16, 0x7632, R3 ;  /* 0x0000763210037816 */ /* 0x004fe40000000003 */
[----:B------:R-:W-:Y:S02]  /*0780*/  PRMT R20, R17, 0x7632, R20 ;  /* 0x0000763211147816 */ /* 0x000fe40000000014 */
[----:B-----5:R-:W-:-:S02]  /*0790*/  PRMT R22, R18, 0x7632, R22 ;  /* 0x0000763212167816 */ /* 0x020fc40000000016 */
[----:B------:R-:W-:Y:S02]  /*07a0*/  PRMT R21, R19, 0x7632, R21 ;  /* 0x0000763213157816 */ /* 0x000fe40000000015 */
[----:B------:R-:W-:Y:S02]  /*07b0*/  SHF.L.U32 R15, R17, 0x10, RZ ;  /* 0x00000010110f7819 */ /* 0x000fe400000006ff */
[----:B------:R-:W-:Y:S02]  /*07c0*/  SHF.L.U32 R17, R18, 0x10, RZ ;  /* 0x0000001012117819 */ /* 0x000fe400000006ff */
[----:B------:R-:W-:Y:S02]  /*07d0*/  SHF.L.U32 R18, R19, 0x10, RZ ;  /* 0x0000001013127819 */ /* 0x000fe400000006ff */
[----:B------:R-:W-:Y:S02]  /*07e0*/  SHF.L.U32 R16, R16, 0x10, RZ ;  /* 0x0000001010107819 */ /* 0x000fe400000006ff */
[----:B------:R-:W-:-:S02]  /*07f0*/  SHF.L.U32 R19, R3, 0x10, RZ ;  /* 0x0000001003137819 */ /* 0x000fc400000006ff */
[----:B------:R-:W-:Y:S02]  /*0800*/  SHF.L.U32 R20, R20, 0x10, RZ ;  /* 0x0000001014147819 */ /* 0x000fe400000006ff */
[----:B------:R-:W-:Y:S02]  /*0810*/  SHF.L.U32 R22, R22, 0x10, RZ ;  /* 0x0000001016167819 */ /* 0x000fe400000006ff */
[----:B0-----:R-:W-:-:S07]  /*0820*/  SHF.L.U32 R21, R21, 0x10, RZ ;  /* 0x0000001015157819 */ /* 0x001fce00000006ff */
.L_x_422:
[----:B------:R-:W-:Y:S01]  /*0830*/  USHF.L.U32 UR6, UR8, 0x5, URZ ;  /* 0x0000000508067899 */ /* 0x000fe200080006ff */
[----:B------:R-:W-:Y:S01]  /*0840*/  LOP3.LUT R3, R10, 0xffff, RZ, 0xc0, !PT ;  /* 0x0000ffff0a037812 */ /* 0x000fe200078ec0ff */
[----:B------:R-:W-:Y:S02]  /*0850*/  USHF.L.U64.HI UR13, UR8, 0x5, UR5 ;  /* 0x00000005080d7899 */ /* 0x000fe40008010205 */
[----:B0-----:R-:W-:Y:S01]  /*0860*/  MOV R27, UR8 ;  /* 0x00000008001b7c02 */ /* 0x001fe20008000f00 */
[----:B------:R-:W0:Y:S01]  /*0870*/  LDCU.64 UR14, c[0x0][0x3b8] ;  /* 0x00007700ff0e77ac */ /* 0x000e220008000a00 */
[----:B------:R-:W-:Y:S02]  /*0880*/  MOV R24, UR6 ;  /* 0x0000000600187c02 */ /* 0x000fe40008000f00 */
[----:B------:R-:W-:Y:S01]  /*0890*/  MOV R25, UR13 ;  /* 0x0000000d00197c02 */ /* 0x000fe20008000f00 */
[----:B------:R-:W1:Y:S02]  /*08a0*/  LDCU.64 UR16, c[0x0][0x3a0] ;  /* 0x00007400ff1077ac */ /* 0x000e640008000a00 */
[----:B------:R-:W-:-:S04]  /*08b0*/  IMAD.WIDE.U32 R24, R3, 0x2, R24 ;  /* 0x0000000203187825 */ /* 0x000fc800078e0018 */
[----:B------:R-:W-:Y:S01]  /*08c0*/  HFMA2 R3, -RZ, RZ, 0, 0 ;  /* 0x00000000ff037431 */ /* 0x000fe200000001ff */
[----:B------:R-:W-:Y:S01]  /*08d0*/  UIMAD UR6, UR5, 0xf0000, URZ ;  /* 0x000f0000050678a4 */ /* 0x000fe2000f8e02ff */
[----:B0-----:R-:W-:Y:S01]  /*08e0*/  LEA R78, P0, R24, UR14, 0x2 ;  /* 0x0000000e184e7c11 */ /* 0x001fe2000f8010ff */
[----:B------:R-:W-:-:S03]  /*08f0*/  IMAD.WIDE.U32 R26, R27, 0xf0000, R2 ;  /* 0x000f00001b1a7825 */ /* 0x000fc600078e0002 */
[----:B------:R-:W-:Y:S01]  /*0900*/  LEA.HI.X R79, R24, UR15, R25, 0x2, P0 ;  /* 0x0000000f184f7c11 */ /* 0x000fe200080f1419 */
[----:B------:R-:W0:Y:S01]  /*0910*/  LDCU.64 UR14, c[0x0][0x398] ;  /* 0x00007300ff0e77ac */ /* 0x000e220008000a00 */
[----:B------:R-:W-:-:S04]  /*0920*/  IMAD R3, R12, 0x3c0, RZ ;  /* 0x000003c00c037824 */ /* 0x000fc800078e02ff */
[----:B------:R-:W2:Y:S01]  /*0930*/  LDG.E.64.CONSTANT R78, desc[UR10][R78.64] ;  /* 0x0000000a4e4e7981 */ /* 0x000ea2000c1e9b00 */
[----:B------:R-:W-:-:S04]  /*0940*/  IADD3 R3, P1, PT, R3, R26, RZ ;  /* 0x0000001a03037210 */ /* 0x000fc80007f3e0ff */
[----:B------:R-:W-:Y:S01]  /*0950*/  IADD3.X R24, PT, PT, R27, UR6, RZ, P1, !PT ;  /* 0x000000061b187c10 */ /* 0x000fe20008ffe4ff */
[----:B------:R-:W2:Y:S01]  /*0960*/  LDCU UR6, c[0x0][0x3c0] ;  /* 0x00007800ff0677ac */ /* 0x000ea20008000800 */
[C---:B------:R-:W-:Y:S02]  /*0970*/  SHF.L.U32 R23, R3.reuse, 0x1, RZ ;  /* 0x0000000103177819 */ /* 0x040fe400000006ff */
[----:B------:R-:W-:Y:S02]  /*0980*/  SHF.L.U64.HI R24, R3, 0x1, R24 ;  /* 0x0000000103187819 */ /* 0x000fe40000010218 */
[----:B-1----:R-:W-:-:S04]  /*0990*/  IADD3 R44, P0, PT, R23, UR16, RZ ;  /* 0x00000010172c7c10 */ /* 0x002fc8000ff1e0ff */
[----:B------:R-:W-:-:S05]  /*09a0*/  IADD3.X R45, PT, PT, R24, UR17, RZ, P0, !PT ;  /* 0x00000011182d7c10 */ /* 0x000fca00087fe4ff */
[----:B------:R-:W3:Y:S04]  /*09b0*/  LDG.E.64.CONSTANT R38, desc[UR10][R44.64] ;  /* 0x0000000a2c267981 */ /* 0x000ee8000c1e9b00 */
[----:B------:R-:W4:Y:S04]  /*09c0*/  LDG.E.64.CONSTANT R42, desc[UR10][R44.64+0xf00] ;  /* 0x000f000a2c2a7981 */ /* 0x000f28000c1e9b00 */
[----:B------:R-:W5:Y:S04]  /*09d0*/  LDG.E.64.CONSTANT R52, desc[UR10][R44.64+0x1e00] ;  /* 0x001e000a2c347981 */ /* 0x000f68000c1e9b00 */
[----:B------:R-:W5:Y:S04]  /*09e0*/  LDG.E.64.CONSTANT R50, desc[UR10][R44.64+0x2d00] ;  /* 0x002d000a2c327981 */ /* 0x000f68000c1e9b00 */
[----:B------:R-:W5:Y:S04]  /*09f0*/  LDG.E.64.CONSTANT R56, desc[UR10][R44.64+0x3c00] ;  /* 0x003c000a2c387981 */ /* 0x000f68000c1e9b00 */
[----:B------:R-:W5:Y:S01]  /*0a00*/  LDG.E.64.CONSTANT R62, desc[UR10][R44.64+0x4b00] ;  /* 0x004b000a2c3e7981 */ /* 0x000f62000c1e9b00 */
[----:B0-----:R-:W-:-:S03]  /*0a10*/  IADD3 R90, P0, PT, R23, UR14, RZ ;  /* 0x0000000e175a7c10 */ /* 0x001fc6000ff1e0ff */
[----:B------:R-:W5:Y:S01]  /*0a20*/  LDG.E.64.CONSTANT R68, desc[UR10][R44.64+0x5a00] ;  /* 0x005a000a2c447981 */ /* 0x000f62000c1e9b00 */
[----:B------:R-:W-:Y:S01]  /*0a30*/  IADD3.X R91, PT, PT, R24, UR15, RZ, P0, !PT ;  /* 0x0000000f185b7c10 */ /* 0x000fe200087fe4ff */
[----:B------:R-:W0:Y:S04]  /*0a40*/  LDCU.64 UR14, c[0x0][0x3c8] ;  /* 0x00007900ff0e77ac */ /* 0x000e280008000a00 */
[----:B------:R-:W5:Y:S04]  /*0a50*/  LDG.E.64.CONSTANT R54, desc[UR10][R90.64] ;  /* 0x0000000a5a367981 */ /* 0x000f68000c1e9b00 */
[----:B------:R-:W5:Y:S04]  /*0a60*/  LDG.E.64.CONSTANT R88, desc[UR10][R90.64+0xf00] ;  /* 0x000f000a5a587981 */ /* 0x000f68000c1e9b00 */
[----:B------:R-:W5:Y:S04]  /*0a70*/  LDG.E.64.CONSTANT R60, desc[UR10][R90.64+0x1e00] ;  /* 0x001e000a5a3c7981 */ /* 0x000f68000c1e9b00 */
[----:B------:R-:W5:Y:S04]  /*0a80*/  LDG.E.64.CONSTANT R64, desc[UR10][R90.64+0x2d00] ;  /* 0x002d000a5a407981 */ /* 0x000f68000c1e9b00 */
[----:B------:R-:W5:Y:S01]  /*0a90*/  LDG.E.64.CONSTANT R66, desc[UR10][R90.64+0x3c00] ;  /* 0x003c000a5a427981 */ /* 0x000f62000c1e9b00 */
[----:B--2---:R-:W-:-:S06]  /*0aa0*/  FADD.FTZ R25, R79, UR6 ;  /* 0x000000064f197e21 */ /* 0x004fcc0008010000 */
[----:B------:R-:W1:Y:S01]  /*0ab0*/  MUFU.RSQ R25, R25 ;  /* 0x0000001900197308 */ /* 0x000e620000001400 */
[----:B---3--:R-:W-:Y:S02]  /*0ac0*/  SHF.L.U32 R3, R38, 0x10, RZ ;  /* 0x0000001026037819 */ /* 0x008fe400000006ff */
[----:B------:R-:W-:-:S03]  /*0ad0*/  SHF.L.U32 R27, R39, 0x10, RZ ;  /* 0x00000010271b7819 */ /* 0x000fc600000006ff */
[----:B------:R-:W-:Y:S01]  /*0ae0*/  FADD.FTZ R26, -R78, R3 ;  /* 0x000000034e1a7221 */ /* 0x000fe20000010100 */
[----:B----4-:R-:W-:-:S03]  /*0af0*/  SHF.L.U32 R29, R42, 0x10, RZ ;  /* 0x000000102a1d7819 */ /* 0x010fc600000006ff */
[----:B-1----:R-:W-:Y:S01]  /*0b00*/  FMUL.FTZ R3, R25, R26 ;  /* 0x0000001a19037220 */ /* 0x002fe20000410000 */
[----:B------:R-:W-:-:S04]  /*0b10*/  FADD.FTZ R26, -R78, R27 ;  /* 0x0000001b4e1a7221 */ /* 0x000fc80000010100 */
[----:B------:R-:W-:Y:S01]  /*0b20*/  FMUL.FTZ R27, R25, R26 ;  /* 0x0000001a191b7220 */ /* 0x000fe20000410000 */
[----:B------:R-:W-:Y:S01]  /*0b30*/  FADD.FTZ R26, -R78, R29 ;  /* 0x0000001d4e1a7221 */ /* 0x000fe20000010100 */
[----:B------:R-:W-:-:S05]  /*0b40*/  SHF.L.U32 R29, R43, 0x10, RZ ;  /* 0x000000102b1d7819 */ /* 0x000fca00000006ff */
[----:B------:R-:W-:Y:S01]  /*0b50*/  FADD.FTZ R28, -R78, R29 ;  /* 0x0000001d4e1c7221 */ /* 0x000fe20000010100 */
[----:B-----5:R-:W-:-:S05]  /*0b60*/  SHF.L.U32 R29, R52, 0x10, RZ ;  /* 0x00000010341d7819 */ /* 0x020fca00000006ff */
[----:B------:R-:W-:Y:S01]  /*0b70*/  FADD.FTZ R30, -R78, R29 ;  /* 0x0000001d4e1e7221 */ /* 0x000fe20000010100 */
[----:B------:R-:W-:-:S05]  /*0b80*/  SHF.L.U32 R29, R53, 0x10, RZ ;  /* 0x00000010351d7819 */ /* 0x000fca00000006ff */
[----:B------:R-:W-:Y:S01]  /*0b90*/  FADD.FTZ R32, -R78, R29 ;  /* 0x0000001d4e207221 */ /* 0x000fe20000010100 */
[----:B------:R-:W-:Y:S02]  /*0ba0*/  SHF.L.U32 R29, R50, 0x10, RZ ;  /* 0x00000010321d7819 */ /* 0x000fe400000006ff */
[----:B------:R-:W-:-:S03]  /*0bb0*/  SHF.L.U32 R31, R56, 0x10, RZ ;  /* 0x00000010381f7819 */ /* 0x000fc600000006ff */
[----:B------:R-:W-:Y:S01]  /*0bc0*/  FADD.FTZ R34, -R78, R29 ;  /* 0x0000001d4e227221 */ /* 0x000fe20000010100 */
[----:B------:R-:W-:-:S05]  /*0bd0*/  SHF.L.U32 R29, R51, 0x10, RZ ;  /* 0x00000010331d7819 */ /* 0x000fca00000006ff */
[--C-:B------:R-:W-:Y:S01]  /*0be0*/  FADD.FTZ R36, -R78, R29.reuse ;  /* 0x0000001d4e247221 */ /* 0x100fe20000010100 */
[----:B------:R-:W-:Y:S01]  /*0bf0*/  PRMT R29, R38, 0x7632, R29 ;  /* 0x00007632261d7816 */ /* 0x000fe2000000001d */
[--C-:B------:R-:W-:Y:S01]  /*0c00*/  FADD.FTZ R38, -R78, R31.reuse ;  /* 0x0000001f4e267221 */ /* 0x100fe20000010100 */
[----:B------:R-:W-:Y:S02]  /*0c10*/  PRMT R31, R39, 0x7632, R31 ;  /* 0x00007632271f7816 */ /* 0x000fe4000000001f */
[----:B------:R-:W-:Y:S02]  /*0c20*/  SHF.L.U32 R29, R29, 0x10, RZ ;  /* 0x000000101d1d7819 */ /* 0x000fe400000006ff */
[----:B------:R-:W-:-:S03]  /*0c30*/  SHF.L.U32 R31, R31, 0x10, RZ ;  /* 0x000000101f1f7819 */ /* 0x000fc600000006ff */
[C---:B------:R-:W-:Y:S02]  /*0c40*/  FADD.FTZ R80, -R78.reuse, R29 ;  /* 0x0000001d4e507221 */ /* 0x040fe40000010100 */
[----:B------:R-:W-:Y:S01]  /*0c50*/  FADD.FTZ R86, -R78, R31 ;  /* 0x0000001f4e567221 */ /* 0x000fe20000010100 */
[----:B------:R-:W-:Y:S01]  /*0c60*/  FFMA.FTZ R58, R16, R3, R17 ;  /* 0x00000003103a7223 */ /* 0x000fe20000010011 */
[C---:B------:R-:W-:Y:S02]  /*0c70*/  FMUL.FTZ R29, R25.reuse, R80 ;  /* 0x00000050191d7220 */ /* 0x040fe40000410000 */
[----:B------:R-:W-:Y:S01]  /*0c80*/  FMUL.FTZ R31, R25, R86 ;  /* 0x00000056191f7220 */ /* 0x000fe20000410000 */
[----:B------:R-:W-:Y:S01]  /*0c90*/  FFMA.FTZ R82, R15, R27, R18 ;  /* 0x0000001b0f527223 */ /* 0x000fe20000010012 */
[----:B------:R-:W-:Y:S01]  /*0ca0*/  FMUL.FTZ R37, R58, -1.4426950216293334961 ;  /* 0xbfb8aa3b3a257820 */ /* 0x000fe20000410000 */
[----:B------:R-:W-:Y:S01]  /*0cb0*/  FFMA.FTZ R92, R19, R29, R22 ;  /* 0x0000001d135c7223 */ /* 0x000fe20000010016 */
[----:B------:R-:W-:Y:S01]  /*0cc0*/  FFMA.FTZ R83, R20, R31, R21 ;  /* 0x0000001f14537223 */ /* 0x000fe20000010015 */
[----:B------:R-:W-:Y:S01]  /*0cd0*/  FMUL.FTZ R46, R82, -1.4426950216293334961 ;  /* 0xbfb8aa3b522e7820 */ /* 0x000fe20000410000 */
[----:B------:R1:W2:Y:S01]  /*0ce0*/  LDG.E.64.CONSTANT R80, desc[UR10][R44.64+0x6900] ;  /* 0x0069000a2c507981 */ /* 0x0002a2000c1e9b00 */
[----:B------:R-:W-:Y:S01]  /*0cf0*/  FMUL.FTZ R86, R92, -1.4426950216293334961 ;  /* 0xbfb8aa3b5c567820 */ /* 0x000fe20000410000 */
[----:B------:R-:W-:Y:S01]  /*0d00*/  FMUL.FTZ R98, R83, -1.4426950216293334961 ;  /* 0xbfb8aa3b53627820 */ /* 0x000fe20000410000 */
[----:B------:R-:W3:Y:S08]  /*0d10*/  MUFU.EX2 R37, R37 ;  /* 0x0000002500257308 */ /* 0x000ef00000000800 */
[----:B------:R-:W4:Y:S08]  /*0d20*/  MUFU.EX2 R46, R46 ;  /* 0x0000002e002e7308 */ /* 0x000f300000000800 */
[----:B------:R-:W5:Y:S08]  /*0d30*/  MUFU.EX2 R98, R98 ;  /* 0x0000006200627308 */ /* 0x000f700000000800 */
[----:B------:R-:W0:Y:S01]  /*0d40*/  MUFU.EX2 R86, R86 ;  /* 0x0000005600567308 */ /* 0x000e220000000800 */
[----:B-1----:R-:W-:Y:S01]  /*0d50*/  SHF.L.U32 R45, R62, 0x10, RZ ;  /* 0x000000103e2d7819 */ /* 0x002fe200000006ff */
[----:B---3--:R-:W-:Y:S01]  /*0d60*/  FADD.FTZ R37, R37, 1 ;  /* 0x3f80000025257421 */ /* 0x008fe20000010000 */
[----:B------:R-:W-:Y:S01]  /*0d70*/  PRMT R42, R42, 0x7632, R42 ;  /* 0x000076322a2a7816 */ /* 0x000fe2000000002a */
[----:B----4-:R-:W-:Y:S01]  /*0d80*/  FADD.FTZ R46, R46, 1 ;  /* 0x3f8000002e2e7421 */ /* 0x010fe20000010000 */
[C---:B------:R-:W-:Y:S01]  /*0d90*/  FMUL.FTZ R26, R25.reuse, R26 ;  /* 0x0000001a191a7220 */ /* 0x040fe20000410000 */
[----:B------:R-:W-:Y:S01]  /*0da0*/  FADD.FTZ R44, -R78, R45 ;  /* 0x0000002d4e2c7221 */ /* 0x000fe20000010100 */
[----:B------:R-:W-:Y:S01]  /*0db0*/  SHF.L.U32 R45, R42, 0x10, RZ ;  /* 0x000000102a2d7819 */ /* 0x000fe200000006ff */
[----:B------:R1:W3:Y:S01]  /*0dc0*/  MUFU.RCP R100, R37 ;  /* 0x0000002500647308 */ /* 0x0002e20000001000 */
[----:B-----5:R-:W-:Y:S01]  /*0dd0*/  FADD.FTZ R98, R98, 1 ;  /* 0x3f80000062627421 */ /* 0x020fe20000010000 */
[----:B------:R-:W-:Y:S01]  /*0de0*/  FMUL.FTZ R42, R25, R44 ;  /* 0x0000002c192a7220 */ /* 0x000fe20000410000 */
[----:B------:R-:W-:Y:S01]  /*0df0*/  FFMA.FTZ R87, R16, R26, R17 ;  /* 0x0000001a10577223 */ /* 0x000fe20000010011 */
[----:B------:R-:W-:-:S04]  /*0e00*/  PRMT R44, R43, 0x7632, R44 ;  /* 0x000076322b2c7816 */ /* 0x000fc8000000002c */
[----:B------:R4:W5:Y:S01]  /*0e10*/  MUFU.RCP R99, R46 ;  /* 0x0000002e00637308 */ /* 0x0009620000001000 */
[----:B0-----:R-:W-:Y:S01]  /*0e20*/  FADD.FTZ R97, R86, 1 ;  /* 0x3f80000056617421 */ /* 0x001fe20000010000 */
[----:B------:R-:W-:-:S06]  /*0e30*/  FMUL.FTZ R48, R87, -1.4426950216293334961 ;  /* 0xbfb8aa3b57307820 */ /* 0x000fcc0000410000 */
[----:B------:R-:W-:Y:S01]  /*0e40*/  MUFU.RCP R43, R98 ;  /* 0x00000062002b7308 */ /* 0x000fe20000001000 */
[----:B-1----:R-:W-:Y:S01]  /*0e50*/  FFMA.FTZ R37, R16, R42, R17 ;  /* 0x0000002a10257223 */ /* 0x002fe20000010011 */
[----:B------:R-:W-:-:S06]  /*0e60*/  FADD.FTZ R86, -R78, R45 ;  /* 0x0000002d4e567221 */ /* 0x000fcc0000010100 */
[----:B------:R-:W0:Y:S01]  /*0e70*/  MUFU.RCP R97, R97 ;  /* 0x0000006100617308 */ /* 0x000e220000001000 */
[----:B------:R-:W-:Y:S01]  /*0e80*/  FMUL.FTZ R28, R25, R28 ;  /* 0x0000001c191c7220 */ /* 0x000fe20000410000 */
[----:B------:R-:W-:Y:S01]  /*0e90*/  SHF.L.U32 R45, R44, 0x10, RZ ;  /* 0x000000102c2d7819 */ /* 0x000fe200000006ff */
[----:B------:R-:W-:-:S05]  /*0ea0*/  FMUL.FTZ R104, R37, -1.4426950216293334961 ;  /* 0xbfb8aa3b25687820 */ /* 0x000fca0000410000 */
[----:B------:R-:W1:Y:S01]  /*0eb0*/  MUFU.EX2 R48, R48 ;  /* 0x0000003000307308 */ /* 0x000e620000000800 */
[----:B------:R-:W-:Y:S01]  /*0ec0*/  FFMA.FTZ R85, R15, R28, R18 ;  /* 0x0000001c0f557223 */ /* 0x000fe20000010012 */
[----:B---3--:R-:W-:Y:S01]  /*0ed0*/  FADD.FTZ R101, -R100, 1 ;  /* 0x3f80000064657421 */ /* 0x008fe20000010100 */
[----:B----4-:R-:W-:Y:S01]  /*0ee0*/  FADD.FTZ R46, -R78, R45 ;  /* 0x0000002d4e2e7221 */ /* 0x010fe20000010100 */
[----:B-----5:R-:W-:Y:S01]  /*0ef0*/  FADD.FTZ R103, -R99, 1 ;  /* 0x3f80000063677421 */ /* 0x020fe20000010100 */
[----:B------:R-:W-:Y:S01]  /*0f00*/  FMUL.FTZ R79, R85, -1.4426950216293334961 ;  /* 0xbfb8aa3b554f7820 */ /* 0x000fe20000410000 */
[----:B------:R-:W-:Y:S02]  /*0f10*/  FFMA.FTZ R101, R58, R101, 1 ;  /* 0x3f8000003a657423 */ /* 0x000fe40000010065 */
[----:B------:R3:W-:Y:S01]  /*0f20*/  MUFU.EX2 R45, R104 ;  /* 0x00000068002d7308 */ /* 0x0007e20000000800 */
[----:B------:R-:W-:Y:S01]  /*0f30*/  FFMA.FTZ R102, R82, R103, 1 ;  /* 0x3f80000052667423 */ /* 0x000fe20000010067 */
[----:B0-----:R-:W-:Y:S01]  /*0f40*/  FADD.FTZ R103, -R97, 1 ;  /* 0x3f80000061677421 */ /* 0x001fe20000010100 */
[----:B------:R-:W-:Y:S01]  /*0f50*/  FMUL.FTZ R82, R100, R101 ;  /* 0x0000006564527220 */ /* 0x000fe20000410000 */
[----:B------:R-:W-:Y:S01]  /*0f60*/  SHF.L.U32 R107, R54, 0x10, RZ ;  /* 0x00000010366b7819 */ /* 0x000fe200000006ff */
[----:B---3--:R-:W-:-:S03]  /*0f70*/  FADD.FTZ R104, -R43, 1 ;  /* 0x3f8000002b687421 */ /* 0x008fc60000010100 */
[----:B------:R-:W0:Y:S01]  /*0f80*/  MUFU.EX2 R79, R79 ;  /* 0x0000004f004f7308 */ /* 0x000e220000000800 */
[----:B------:R-:W-:Y:S01]  /*0f90*/  FFMA.FTZ R104, R83, R104, 1 ;  /* 0x3f80000053687423 */ /* 0x000fe20000010068 */
[----:B------:R-:W-:Y:S01]  /*0fa0*/  SHF.L.U32 R83, R63, 0x10, RZ ;  /* 0x000000103f537819 */ /* 0x000fe200000006ff */
[----:B------:R-:W-:Y:S01]  /*0fb0*/  FMUL.FTZ R44, R25, R86 ;  /* 0x00000056192c7220 */ /* 0x000fe20000410000 */
[----:B------:R-:W-:Y:S01]  /*0fc0*/  FFMA.FTZ R106, R92, R103, 1 ;  /* 0x3f8000005c6a7423 */ /* 0x000fe20000010067 */
[----:B------:R-:W-:Y:S01]  /*0fd0*/  FMUL.FTZ R92, R99, R102 ;  /* 0x00000066635c7220 */ /* 0x000fe20000410000 */
[----:B-1----:R-:W-:Y:S01]  /*0fe0*/  FADD.FTZ R99, R48, 1 ;  /* 0x3f80000030637421 */ /* 0x002fe20000010000 */
[----:B------:R-:W-:Y:S01]  /*0ff0*/  FMUL.FTZ R46, R25, R46 ;  /* 0x0000002e192e7220 */ /* 0x000fe20000410000 */
[----:B------:R-:W-:Y:S01]  /*1000*/  FADD.FTZ R48, -R78, R83 ;  /* 0x000000534e307221 */ /* 0x000fe20000010100 */
[----:B------:R-:W-:Y:S01]  /*1010*/  FMUL.FTZ R107, R107, R82 ;  /* 0x000000526b6b7220 */ /* 0x000fe20000410000 */
[----:B------:R-:W-:Y:S01]  /*1020*/  FFMA.FTZ R86, R19, R44, R22 ;  /* 0x0000002c13567223 */ /* 0x000fe20000010016 */
[----:B------:R-:W3:Y:S01]  /*1030*/  LDG.E.64.CONSTANT R82, desc[UR10][R90.64+0x4b00] ;  /* 0x004b000a5a527981 */ /* 0x000ee2000c1e9b00 */
[----:B------:R-:W-:-:S02]  /*1040*/  FFMA.FTZ R58, R20, R46, R21 ;  /* 0x0000002e143a7223 */ /* 0x000fc40000010015 */
[----:B------:R-:W-:Y:S02]  /*1050*/  FMUL.FTZ R105, R86, -1.4426950216293334961 ;  /* 0xbfb8aa3b56697820 */ /* 0x000fe40000410000 */
[----:B------:R-:W-:Y:S02]  /*1060*/  FMUL.FTZ R100, R58, -1.4426950216293334961 ;  /* 0xbfb8aa3b3a647820 */ /* 0x000fe40000410000 */
[----:B------:R-:W1:Y:S01]  /*1070*/  MUFU.EX2 R98, R105 ;  /* 0x0000006900627308 */ /* 0x000e620000000800 */
[----:B------:R-:W-:Y:S01]  /*1080*/  FMUL.FTZ R106, R97, R106 ;  /* 0x0000006a616a7220 */ /* 0x000fe20000410000 */
[----:B0-----:R-:W-:-:S06]  /*1090*/  FADD.FTZ R97, R79, 1 ;  /* 0x3f8000004f617421 */ /* 0x001fcc0000010000 */
[----:B------:R-:W0:Y:S01]  /*10a0*/  MUFU.EX2 R100, R100 ;  /* 0x0000006400647308 */ /* 0x000e220000000800 */
[C---:B------:R-:W-:Y:S02]  /*10b0*/  SHF.L.U32 R101, R55.reuse, 0x10, RZ ;  /* 0x0000001037657819 */ /* 0x040fe400000006ff */
[----:B------:R-:W-:Y:S02]  /*10c0*/  PRMT R54, R54, 0x7632, R54 ;  /* 0x0000763236367816 */ /* 0x000fe40000000036 */
[----:B------:R-:W-:-:S03]  /*10d0*/  PRMT R55, R55, 0x7632, R55 ;  /* 0x0000763237377816 */ /* 0x000fc60000000037 */
[----:B------:R-:W4:Y:S01]  /*10e0*/  MUFU.RCP R97, R97 ;  /* 0x0000006100617308 */ /* 0x000f220000001000 */
[----:B------:R-:W-:Y:S01]  /*10f0*/  PRMT R52, R52, 0x7632, R52 ;  /* 0x0000763234347816 */ /* 0x000fe20000000034 */
[----:B------:R-:W-:Y:S01]  /*1100*/  FMUL.FTZ R92, R101, R92 ;  /* 0x0000005c655c7220 */ /* 0x000fe20000410000 */
[----:B------:R-:W-:Y:S01]  /*1110*/  SHF.L.U32 R79, R54, 0x10, RZ ;  /* 0x00000010364f7819 */ /* 0x000fe200000006ff */
[----:B-1----:R-:W-:Y:S01]  /*1120*/  FADD.FTZ R101, R98, 1 ;  /* 0x3f80000062657421 */ /* 0x002fe20000010000 */
[----:B------:R-:W-:Y:S01]  /*1130*/  SHF.L.U32 R54, R55, 0x10, RZ ;  /* 0x0000001037367819 */ /* 0x000fe200000006ff */
[----:B------:R-:W-:Y:S01]  /*1140*/  FMUL.FTZ R30, R25, R30 ;  /* 0x0000001e191e7220 */ /* 0x000fe20000410000 */
[----:B------:R-:W-:Y:S01]  /*1150*/  SHF.L.U32 R55, R52, 0x10, RZ ;  /* 0x0000001034377819 */ /* 0x000fe200000006ff */
[----:B0-----:R-:W-:Y:S02]  /*1160*/  FADD.FTZ R109, R100, 1 ;  /* 0x3f800000646d7421 */ /* 0x001fe40000010000 */
[----:B------:R-:W-:Y:S01]  /*1170*/  FFMA.FTZ R33, R16, R30, R17 ;  /* 0x0000001e10217223 */ /* 0x000fe20000010011 */
[----:B------:R-:W0:Y:S01]  /*1180*/  MUFU.RCP R101, R101 ;  /* 0x0000006500657308 */ /* 0x000e220000001000 */
[----:B------:R-:W-:Y:S01]  /*1190*/  FADD.FTZ R98, -R78, R55 ;  /* 0x000000374e627221 */ /* 0x000fe20000010100 */
[----:B------:R-:W-:Y:S01]  /*11a0*/  PRMT R51, R50, 0x7632, R51 ;  /* 0x0000763232337816 */ /* 0x000fe20000000033 */
[----:B------:R-:W-:-:S02]  /*11b0*/  FMUL.FTZ R84, R33, -1.4426950216293334961 ;  /* 0xbfb8aa3b21547820 */ /* 0x000fc40000410000 */
[----:B------:R-:W-:Y:S01]  /*11c0*/  FMUL.FTZ R50, R25, R98 ;  /* 0x0000006219327220 */ /* 0x000fe20000410000 */
[----:B----4-:R-:W-:Y:S02]  /*11d0*/  FADD.FTZ R98, -R97, 1 ;  /* 0x3f80000061627421 */ /* 0x010fe40000010100 */
[----:B------:R-:W1:Y:S01]  /*11e0*/  MUFU.RCP R99, R99 ;  /* 0x0000006300637308 */ /* 0x000e620000001000 */
[C---:B------:R-:W-:Y:S02]  /*11f0*/  SHF.L.U32 R55, R51.reuse, 0x10, RZ ;  /* 0x0000001033377819 */ /* 0x040fe400000006ff */
[----:B------:R-:W-:Y:S01]  /*1200*/  PRMT R51, R51, 0x7632, R51 ;  /* 0x0000763233337816 */ /* 0x000fe20000000033 */
[----:B------:R-:W-:-:S04]  /*1210*/  FFMA.FTZ R98, R85, R98, 1 ;  /* 0x3f80000055627423 */ /* 0x000fc80000010062 */
[----:B------:R-:W4:Y:S01]  /*1220*/  MUFU.RCP R109, R109 ;  /* 0x0000006d006d7308 */ /* 0x000f220000001000 */
[----:B------:R-:W-:Y:S02]  /*1230*/  SHF.L.U32 R85, R51, 0x10, RZ ;  /* 0x0000001033557819 */ /* 0x000fe400000006ff */
[----:B------:R-:W-:-:S05]  /*1240*/  PRMT R56, R56, 0x7632, R56 ;  /* 0x0000763238387816 */ /* 0x000fca0000000038 */
[----:B------:R-:W5:Y:S01]  /*1250*/  MUFU.EX2 R84, R84 ;  /* 0x0000005400547308 */ /* 0x000f620000000800 */
[----:B------:R-:W-:Y:S01]  /*1260*/  FADD.FTZ R108, -R78, R85 ;  /* 0x000000554e6c7221 */ /* 0x000fe20000010100 */
[----:B0-----:R-:W-:Y:S01]  /*1270*/  FADD.FTZ R51, -R101, 1 ;  /* 0x3f80000065337421 */ /* 0x001fe20000010100 */
[----:B------:R-:W-:Y:S01]  /*1280*/  SHF.L.U32 R85, R56, 0x10, RZ ;  /* 0x0000001038557819 */ /* 0x000fe200000006ff */
[----:B------:R-:W-:Y:S01]  /*1290*/  FMUL.FTZ R103, R43, R104 ;  /* 0x000000682b677220 */ /* 0x000fe20000410000 */
[----:B------:R-:W-:Y:S01]  /*12a0*/  FMUL.FTZ R56, R25, R108 ;  /* 0x0000006c19387220 */ /* 0x000fe20000410000 */
[----:B-1----:R-:W-:Y:S01]  /*12b0*/  FADD.FTZ R52, -R99, 1 ;  /* 0x3f80000063347421 */ /* 0x002fe20000010100 */
[----:B------:R-:W-:Y:S01]  /*12c0*/  FFMA.FTZ R86, R86, R51, 1 ;  /* 0x3f80000056567423 */ /* 0x000fe20000010033 */
[----:B------:R-:W-:Y:S01]  /*12d0*/  FMUL.FTZ R97, R97, R98 ;  /* 0x0000006261617220 */ /* 0x000fe20000410000 */
[----:B----4-:R-:W-:Y:S01]  /*12e0*/  FADD.FTZ R51, -R109, 1 ;  /* 0x3f8000006d337421 */ /* 0x010fe20000010100 */
[----:B------:R-:W-:Y:S01]  /*12f0*/  FMUL.FTZ R103, R54, R103 ;  /* 0x0000006736677220 */ /* 0x000fe20000410000 */
[----:B------:R-:W-:Y:S01]  /*1300*/  FFMA.FTZ R98, R20, R56, R21 ;  /* 0x0000003814627223 */ /* 0x000fe20000010015 */
[----:B------:R-:W-:Y:S01]  /*1310*/  FFMA.FTZ R54, R87, R52, 1 ;  /* 0x3f80000057367423 */ /* 0x000fe20000010034 */
[----:B------:R-:W-:Y:S01]  /*1320*/  FFMA.FTZ R108, R58, R51, 1 ;  /* 0x3f8000003a6c7423 */ /* 0x000fe20000010033 */
[----:B------:R-:W-:Y:S01]  /*1330*/  FMUL.FTZ R110, R101, R86 ;  /* 0x00000056656e7220 */ /* 0x000fe20000410000 */
[----:B------:R-:W-:Y:S01]  /*1340*/  FADD.FTZ R112, -R78, R85 ;  /* 0x000000554e707221 */ /* 0x000fe20000010100 */
[----:B------:R-:W-:Y:S01]  /*1350*/  FMUL.FTZ R87, R98, -1.4426950216293334961 ;  /* 0xbfb8aa3b62577820 */ /* 0x000fe20000410000 */
[----:B------:R-:W-:Y:S01]  /*1360*/  SHF.L.U32 R86, R88, 0x10, RZ ;  /* 0x0000001058567819 */ /* 0x000fe200000006ff */
[----:B-----5:R-:W-:Y:S01]  /*1370*/  FADD.FTZ R111, R84, 1 ;  /* 0x3f800000546f7421 */ /* 0x020fe20000010000 */
[----:B------:R-:W-:Y:S01]  /*1380*/  FMUL.FTZ R99, R99, R54 ;  /* 0x0000003663637220 */ /* 0x000fe20000410000 */
[----:B------:R-:W4:Y:S01]  /*1390*/  LDG.E.64.CONSTANT R84, desc[UR10][R90.64+0x5a00] ;  /* 0x005a000a5a547981 */ /* 0x000f22000c1e9b00 */
[----:B------:R-:W-:-:S02]  /*13a0*/  FMUL.FTZ R109, R109, R108 ;  /* 0x0000006c6d6d7220 */ /* 0x000fc40000410000 */
[----:B------:R0:W-:Y:S01]  /*13b0*/  MUFU.EX2 R108, R87 ;  /* 0x00000057006c7308 */ /* 0x0001e20000000800 */
[----:B------:R-:W-:Y:S02]  /*13c0*/  FMUL.FTZ R101, R86, R99 ;  /* 0x0000006356657220 */ /* 0x000fe40000410000 */
[----:B0-----:R0:W5:Y:S01]  /*13d0*/  LDG.E.64.CONSTANT R86, desc[UR10][R90.64+0x6900] ;  /* 0x0069000a5a567981 */ /* 0x001162000c1e9b00 */
[----:B------:R-:W-:Y:S01]  /*13e0*/  PRMT R53, R53, 0x7632, R53 ;  /* 0x0000763235357816 */ /* 0x000fe20000000035 */
[C---:B------:R-:W-:Y:S01]  /*13f0*/  FMUL.FTZ R48, R25.reuse, R48 ;  /* 0x0000003019307220 */ /* 0x040fe20000410000 */
[----:B------:R-:W-:Y:S02]  /*1400*/  FMUL.FTZ R32, R25, R32 ;  /* 0x0000002019207220 */ /* 0x000fe40000410000 */
[----:B------:R-:W-:Y:S01]  /*1410*/  SHF.L.U32 R53, R53, 0x10, RZ ;  /* 0x0000001035357819 */ /* 0x000fe200000006ff */
[C-C-:B------:R-:W-:Y:S01]  /*1420*/  FFMA.FTZ R43, R15.reuse, R48, R18.reuse ;  /* 0x000000300f2b7223 */ /* 0x140fe20000010012 */
[----:B------:R-:W-:-:S03]  /*1430*/  FFMA.FTZ R35, R15, R32, R18 ;  /* 0x000000200f237223 */ /* 0x000fc60000010012 */
[----:B------:R-:W-:Y:S01]  /*1440*/  FMUL.FTZ R102, R43, -1.4426950216293334961 ;  /* 0xbfb8aa3b2b667820 */ /* 0x000fe20000410000 */
[----:B------:R-:W-:Y:S01]  /*1450*/  FADD.FTZ R52, -R78, R53 ;  /* 0x000000354e347221 */ /* 0x000fe20000010100 */
[----:B------:R-:W-:Y:S01]  /*1460*/  FFMA.FTZ R53, R19, R50, R22 ;  /* 0x0000003213357223 */ /* 0x000fe20000010016 */
[----:B------:R-:W-:Y:S01]  /*1470*/  FMUL.FTZ R106, R79, R106 ;  /* 0x0000006a4f6a7220 */ /* 0x000fe20000410000 */
[----:B------:R-:W-:Y:S01]  /*1480*/  FMUL.FTZ R95, R35, -1.4426950216293334961 ;  /* 0xbfb8aa3b235f7820 */ /* 0x000fe20000410000 */
[----:B------:R1:W-:Y:S01]  /*1490*/  MUFU.EX2 R79, R102 ;  /* 0x00000066004f7308 */ /* 0x0003e20000000800 */
[----:B------:R-:W-:-:S04]  /*14a0*/  FMUL.FTZ R52, R25, R52 ;  /* 0x0000003419347220 */ /* 0x000fc80000410000 */
[----:B------:R-:W-:Y:S01]  /*14b0*/  FFMA.FTZ R100, R20, R52, R21 ;  /* 0x0000003414647223 */ /* 0x000fe20000010015 */
[----:B-1----:R-:W-:Y:S02]  /*14c0*/  FMUL.FTZ R102, R53, -1.4426950216293334961 ;  /* 0xbfb8aa3b35667820 */ /* 0x002fe40000410000 */
[----:B------:R-:W1:Y:S01]  /*14d0*/  MUFU.EX2 R95, R95 ;  /* 0x0000005f005f7308 */ /* 0x000e620000000800 */
[----:B------:R-:W-:Y:S01]  /*14e0*/  FMUL.FTZ R105, R100, -1.4426950216293334961 ;  /* 0xbfb8aa3b64697820 */ /* 0x000fe20000410000 */
[----:B------:R-:W-:-:S06]  /*14f0*/  SHF.L.U32 R41, R57, 0x10, RZ ;  /* 0x0000001039297819 */ /* 0x000fcc00000006ff */
[----:B------:R-:W0:Y:S01]  /*1500*/  MUFU.EX2 R102, R102 ;  /* 0x0000006600667308 */ /* 0x000e220000000800 */
[----:B------:R-:W-:Y:S01]  /*1510*/  PRMT R57, R88, 0x7632, R57 ;  /* 0x0000763258397816 */ /* 0x000fe20000000039 */
[C---:B------:R-:W-:Y:S01]  /*1520*/  FMUL.FTZ R34, R25.reuse, R34 ;  /* 0x0000002219227220 */ /* 0x040fe20000410000 */
[----:B------:R-:W-:Y:S02]  /*1530*/  FMUL.FTZ R58, R25, R112 ;  /* 0x00000070193a7220 */ /* 0x000fe40000410000 */
[----:B------:R-:W-:-:S03]  /*1540*/  SHF.L.U32 R99, R57, 0x10, RZ ;  /* 0x0000001039637819 */ /* 0x000fc600000006ff */
[----:B------:R-:W0:Y:S01]  /*1550*/  MUFU.EX2 R105, R105 ;  /* 0x0000006900697308 */ /* 0x000e220000000800 */
[----:B------:R-:W-:Y:S01]  /*1560*/  FFMA.FTZ R47, R16, R34, R17 ;  /* 0x00000022102f7223 */ /* 0x000fe20000010011 */
[----:B------:R-:W-:Y:S01]  /*1570*/  FFMA.FTZ R51, R19, R58, R22 ;  /* 0x0000003a13337223 */ /* 0x000fe20000010016 */
[----:B------:R-:W-:Y:S01]  /*1580*/  FMUL.FTZ R99, R99, R110 ;  /* 0x0000006e63637220 */ /* 0x000fe20000410000 */
[----:B-1----:R-:W-:Y:S01]  /*1590*/  FADD.FTZ R110, R95, 1 ;  /* 0x3f8000005f6e7421 */ /* 0x002fe20000010000 */
[----:B------:R-:W-:Y:S01]  /*15a0*/  FMUL.FTZ R94, R47, -1.4426950216293334961 ;  /* 0xbfb8aa3b2f5e7820 */ /* 0x000fe20000410000 */
[----:B------:R-:W-:Y:S01]  /*15b0*/  FADD.FTZ R104, -R78, R55 ;  /* 0x000000374e687221 */ /* 0x000fe20000010100 */
[----:B------:R-:W-:Y:S01]  /*15c0*/  FMUL.FTZ R113, R51, -1.4426950216293334961 ;  /* 0xbfb8aa3b33717820 */ /* 0x000fe20000410000 */
[----:B0-----:R-:W-:Y:S01]  /*15d0*/  FADD.FTZ R102, R102, 1 ;  /* 0x3f80000066667421 */ /* 0x001fe20000010000 */
[----:B------:R-:W0:Y:S01]  /*15e0*/  MUFU.RCP R111, R111 ;  /* 0x0000006f006f7308 */ /* 0x000e220000001000 */
[C---:B------:R-:W-:Y:S01]  /*15f0*/  FMUL.FTZ R54, R25.reuse, R104 ;  /* 0x0000006819367220 */ /* 0x040fe20000410000 */
[----:B------:R-:W-:Y:S01]  /*1600*/  FMUL.FTZ R36, R25, R36 ;  /* 0x0000002419247220 */ /* 0x000fe20000410000 */
[----:B------:R-:W-:-:S05]  /*1610*/  SHF.L.U32 R112, R89, 0x10, RZ ;  /* 0x0000001059707819 */ /* 0x000fca00000006ff */
[----:B------:R-:W1:Y:S01]  /*1620*/  MUFU.EX2 R94, R94 ;  /* 0x0000005e005e7308 */ /* 0x000e620000000800 */
[----:B------:R-:W-:-:S07]  /*1630*/  FFMA.FTZ R55, R19, R54, R22 ;  /* 0x0000003613377223 */ /* 0x000fce0000010016 */
[----:B------:R-:W1:Y:S01]  /*1640*/  MUFU.RCP R110, R110 ;  /* 0x0000006e006e7308 */ /* 0x000e620000001000 */
[----:B------:R-:W-:Y:S01]  /*1650*/  FFMA.FTZ R49, R15, R36, R18 ;  /* 0x000000240f317223 */ /* 0x000fe20000010012 */
[----:B------:R-:W-:-:S06]  /*1660*/  PRMT R89, R89, 0x7632, R89 ;  /* 0x0000763259597816 */ /* 0x000fcc0000000059 */
[----:B------:R0:W-:Y:S01]  /*1670*/  MUFU.EX2 R88, R113 ;  /* 0x0000007100587308 */ /* 0x0001e20000000800 */
[----:B------:R-:W-:-:S07]  /*1680*/  FMUL.FTZ R104, R55, -1.4426950216293334961 ;  /* 0xbfb8aa3b37687820 */ /* 0x000fce0000410000 */
[----:B------:R-:W1:Y:S01]  /*1690*/  MUFU.RCP R102, R102 ;  /* 0x0000006600667308 */ /* 0x000e620000001000 */
[----:B0-----:R-:W-:Y:S01]  /*16a0*/  FADD.FTZ R113, R105, 1 ;  /* 0x3f80000069717421 */ /* 0x001fe20000010000 */
[----:B------:R-:W-:Y:S01]  /*16b0*/  FMUL.FTZ R97, R112, R97 ;  /* 0x0000006170617220 */ /* 0x000fe20000410000 */
[----:B------:R-:W-:-:S05]  /*16c0*/  FMUL.FTZ R96, R49, -1.4426950216293334961 ;  /* 0xbfb8aa3b31607820 */ /* 0x000fca0000410000 */
[----:B------:R-:W0:Y:S01]  /*16d0*/  MUFU.RCP R91, R113 ;  /* 0x00000071005b7308 */ /* 0x000e220000001000 */
[----:B------:R-:W-:Y:S01]  /*16e0*/  SHF.L.U32 R112, R89, 0x10, RZ ;  /* 0x0000001059707819 */ /* 0x000fe200000006ff */
[----:B------:R-:W-:Y:S01]  /*16f0*/  FADD.FTZ R90, -R111, 1 ;  /* 0x3f8000006f5a7421 */ /* 0x000fe20000010100 */
[----:B------:R-:W-:-:S03]  /*1700*/  FMUL.FTZ R38, R25, R38 ;  /* 0x0000002619267220 */ /* 0x000fc60000410000 */
[----:B------:R-:W-:Y:S02]  /*1710*/  FMUL.FTZ R95, R112, R109 ;  /* 0x0000006d705f7220 */ /* 0x000fe40000410000 */
[----:B------:R-:W2:Y:S01]  /*1720*/  MUFU.EX2 R104, R104 ;  /* 0x0000006800687308 */ /* 0x000ea20000000800 */
[----:B-1----:R-:W-:Y:S01]  /*1730*/  FADD.FTZ R109, R94, 1 ;  /* 0x3f8000005e6d7421 */ /* 0x002fe20000010000 */
[----:B------:R-:W-:Y:S01]  /*1740*/  FADD.FTZ R112, -R110, 1 ;  /* 0x3f8000006e707421 */ /* 0x000fe20000010100 */
[----:B------:R-:W-:Y:S01]  /*1750*/  FADD.FTZ R94, -R102, 1 ;  /* 0x3f800000665e7421 */ /* 0x000fe20000010100 */
[----:B------:R-:W-:-:S04]  /*1760*/  FFMA.FTZ R90, R33, R90, 1 ;  /* 0x3f800000215a7423 */ /* 0x000fc8000001005a */
[----:B------:R-:W1:Y:S01]  /*1770*/  MUFU.EX2 R96, R96 ;  /* 0x0000006000607308 */ /* 0x000e620000000800 */
[----:B------:R-:W-:Y:S01]  /*1780*/  FFMA.FTZ R105, R35, R112, 1 ;  /* 0x3f80000023697423 */ /* 0x000fe20000010070 */
[----:B------:R-:W-:Y:S01]  /*1790*/  FFMA.FTZ R39, R16, R38, R17 ;  /* 0x0000002610277223 */ /* 0x000fe20000010011 */
[----:B------:R-:W-:Y:S01]  /*17a0*/  FFMA.FTZ R35, R53, R94, 1 ;  /* 0x3f80000035237423 */ /* 0x000fe2000001005e */
[----:B0-----:R-:W-:Y:S01]  /*17b0*/  FADD.FTZ R53, -R91, 1 ;  /* 0x3f8000005b357421 */ /* 0x001fe20000010100 */
[----:B------:R-:W-:Y:S01]  /*17c0*/  PRMT R33, R57, 0x7632, R33 ;  /* 0x0000763239217816 */ /* 0x000fe20000000021 */
[----:B------:R-:W-:Y:S01]  /*17d0*/  FMUL.FTZ R89, R111, R90 ;  /* 0x0000005a6f597220 */ /* 0x000fe20000410000 */
[----:B------:R-:W-:Y:S01]  /*17e0*/  FMUL.FTZ R59, R39, -1.4426950216293334961 ;  /* 0xbfb8aa3b273b7820 */ /* 0x000fe20000410000 */
[----:B------:R-:W0:Y:S01]  /*17f0*/  MUFU.RCP R90, R109 ;  /* 0x0000006d005a7308 */ /* 0x000e220000001000 */
[----:B------:R-:W-:Y:S01]  /*1800*/  FFMA.FTZ R100, R100, R53, 1 ;  /* 0x3f80000064647423 */ /* 0x000fe20000010035 */
[----:B------:R-:W-:Y:S01]  /*1810*/  SHF.L.U32 R113, R33, 0x10, RZ ;  /* 0x0000001021717819 */ /* 0x000fe200000006ff */
[----:B------:R-:W-:Y:S01]  /*1820*/  FADD.FTZ R40, -R78, R41 ;  /* 0x000000294e287221 */ /* 0x000fe20000010100 */
[----:B--2---:R-:W-:Y:S01]  /*1830*/  FADD.FTZ R94, R104, 1 ;  /* 0x3f800000685e7421 */ /* 0x004fe20000010000 */
[----:B------:R-:W-:Y:S01]  /*1840*/  FMUL.FTZ R33, R91, R100 ;  /* 0x000000645b217220 */ /* 0x000fe20000410000 */
[----:B------:R-:W-:Y:S01]  /*1850*/  PRMT R62, R60, 0x7632, R62 ;  /* 0x000076323c3e7816 */ /* 0x000fe2000000003e */
[----:B------:R-:W-:Y:S01]  /*1860*/  FADD.FTZ R100, -R78, R113 ;  /* 0x000000714e647221 */ /* 0x000fe20000010100 */
[----:B------:R-:W2:Y:S01]  /*1870*/  MUFU.EX2 R59, R59 ;  /* 0x0000003b003b7308 */ /* 0x000ea20000000800 */
[C---:B------:R-:W-:Y:S01]  /*1880*/  FMUL.FTZ R40, R25.reuse, R40 ;  /* 0x0000002819287220 */ /* 0x040fe20000410000 */
[----:B-1----:R-:W-:Y:S01]  /*1890*/  FADD.FTZ R111, R96, 1 ;  /* 0x3f800000606f7421 */ /* 0x002fe20000010000 */
[----:B------:R-:W-:Y:S01]  /*18a0*/  SHF.L.U32 R96, R60, 0x10, RZ ;  /* 0x000000103c607819 */ /* 0x000fe200000006ff */
[----:B------:R-:W-:Y:S01]  /*18b0*/  FMUL.FTZ R35, R102, R35 ;  /* 0x0000002366237220 */ /* 0x000fe20000410000 */
[----:B------:R-:W-:Y:S01]  /*18c0*/  FMUL.FTZ R60, R25, R100 ;  /* 0x00000064193c7220 */ /* 0x000fe20000410000 */
[----:B------:R-:W-:Y:S01]  /*18d0*/  SHF.L.U32 R102, R61, 0x10, RZ ;  /* 0x000000103d667819 */ /* 0x000fe200000006ff */
[----:B------:R-:W-:Y:S01]  /*18e0*/  FFMA.FTZ R41, R15, R40, R18 ;  /* 0x000000280f297223 */ /* 0x000fe20000010012 */
[----:B------:R-:W1:Y:S01]  /*18f0*/  MUFU.RCP R94, R94 ;  /* 0x0000005e005e7308 */ /* 0x000e620000001000 */
[----:B------:R-:W-:Y:S01]  /*1900*/  SHF.L.U32 R100, R62, 0x10, RZ ;  /* 0x000000103e647819 */ /* 0x000fe200000006ff */
[----:B------:R-:W-:Y:S01]  /*1910*/  FMUL.FTZ R53, R110, R105 ;  /* 0x000000696e357220 */ /* 0x000fe20000410000 */
[----:B------:R-:W-:Y:S01]  /*1920*/  PRMT R63, R61, 0x7632, R63 ;  /* 0x000076323d3f7816 */ /* 0x000fe2000000003f */
[----:B------:R-:W-:Y:S01]  /*1930*/  FMUL.FTZ R93, R41, -1.4426950216293334961 ;  /* 0xbfb8aa3b295d7820 */ /* 0x000fe20000410000 */
[----:B------:R-:W-:-:S03]  /*1940*/  FADD.FTZ R108, R108, 1 ;  /* 0x3f8000006c6c7421 */ /* 0x000fc60000010000 */
[----:B------:R-:W1:Y:S01]  /*1950*/  MUFU.RCP R57, R111 ;  /* 0x0000006f00397308 */ /* 0x000e620000001000 */
[----:B------:R-:W-:Y:S01]  /*1960*/  FMUL.FTZ R53, R102, R53 ;  /* 0x0000003566357220 */ /* 0x000fe20000410000 */
[----:B------:R-:W-:Y:S01]  /*1970*/  FMUL.FTZ R35, R100, R35 ;  /* 0x0000002364237220 */ /* 0x000fe20000410000 */
[----:B------:R-:W-:Y:S01]  /*1980*/  SHF.L.U32 R102, R63, 0x10, RZ ;  /* 0x000000103f667819 */ /* 0x000fe200000006ff */
[----:B0-----:R-:W-:Y:S01]  /*1990*/  FADD.FTZ R100, -R90, 1 ;  /* 0x3f8000005a647421 */ /* 0x001fe20000010100 */
[----:B------:R-:W-:-:S03]  /*19a0*/  FFMA.FTZ R91, R20, R60, R21 ;  /* 0x0000003c145b7223 */ /* 0x000fc60000010015 */
[----:B------:R-:W0:Y:S01]  /*19b0*/  MUFU.RCP R61, R108 ;  /* 0x0000006c003d7308 */ /* 0x000e220000001000 */
[----:B------:R-:W-:Y:S01]  /*19c0*/  FFMA.FTZ R47, R47, R100, 1 ;  /* 0x3f8000002f2f7423 */ /* 0x000fe20000010064 */
[----:B------:R-:W-:Y:S01]  /*19d0*/  FMUL.FTZ R33, R102, R33 ;  /* 0x0000002166217220 */ /* 0x000fe20000410000 */
[----:B--2---:R-:W-:Y:S01]  /*19e0*/  FADD.FTZ R102, R59, 1 ;  /* 0x3f8000003b667421 */ /* 0x004fe20000010000 */
[----:B------:R-:W-:-:S04]  /*19f0*/  FMUL.FTZ R89, R96, R89 ;  /* 0x0000005960597220 */ /* 0x000fc80000410000 */
[----:B------:R-:W2:Y:S01]  /*1a00*/  MUFU.EX2 R93, R93 ;  /* 0x0000005d005d7308 */ /* 0x000ea20000000800 */
[----:B------:R-:W-:Y:S01]  /*1a10*/  FMUL.FTZ R96, R91, -1.4426950216293334961 ;  /* 0xbfb8aa3b5b607820 */ /* 0x000fe20000410000 */
[----:B------:R-:W-:Y:S01]  /*1a20*/  FMUL.FTZ R90, R90, R47 ;  /* 0x0000002f5a5a7220 */ /* 0x000fe20000410000 */
[----:B-1----:R-:W-:Y:S01]  /*1a30*/  FADD.FTZ R100, -R94, 1 ;  /* 0x3f8000005e647421 */ /* 0x002fe20000010100 */
[----:B------:R-:W-:-:S04]  /*1a40*/  FADD.FTZ R104, -R57, 1 ;  /* 0x3f80000039687421 */ /* 0x000fc80000010100 */
[----:B------:R-:W1:Y:S01]  /*1a50*/  MUFU.RCP R47, R102 ;  /* 0x00000066002f7308 */ /* 0x000e620000001000 */
[----:B------:R-:W-:Y:S01]  /*1a60*/  FFMA.FTZ R59, R55, R100, 1 ;  /* 0x3f800000373b7423 */ /* 0x000fe20000010064 */
[----:B------:R-:W-:Y:S01]  /*1a70*/  PRMT R62, R62, 0x7632, R62 ;  /* 0x000076323e3e7816 */ /* 0x000fe2000000003e */
[----:B------:R-:W-:-:S05]  /*1a80*/  FFMA.FTZ R104, R49, R104, 1 ;  /* 0x3f80000031687423 */ /* 0x000fca0000010068 */
[----:B------:R-:W1:Y:S01]  /*1a90*/  MUFU.EX2 R96, R96 ;  /* 0x0000006000607308 */ /* 0x000e620000000800 */
[----:B------:R-:W-:Y:S01]  /*1aa0*/  FMUL.FTZ R94, R94, R59 ;  /* 0x0000003b5e5e7220 */ /* 0x000fe20000410000 */
[----:B0-----:R-:W-:Y:S01]  /*1ab0*/  FADD.FTZ R49, -R61, 1 ;  /* 0x3f8000003d317421 */ /* 0x001fe20000010100 */
[----:B------:R-:W-:Y:S01]  /*1ac0*/  SHF.L.U32 R59, R62, 0x10, RZ ;  /* 0x000000103e3b7819 */ /* 0x000fe200000006ff */
[----:B------:R-:W-:Y:S01]  /*1ad0*/  FMUL.FTZ R57, R57, R104 ;  /* 0x0000006839397220 */ /* 0x000fe20000410000 */
[C---:B------:R-:W-:Y:S01]  /*1ae0*/  SHF.L.U32 R55, R64.reuse, 0x10, RZ ;  /* 0x0000001040377819 */ /* 0x040fe200000006ff */
[----:B--2---:R-:W-:Y:S01]  /*1af0*/  FADD.FTZ R104, R93, 1 ;  /* 0x3f8000005d687421 */ /* 0x004fe20000010000 */
[----:B------:R-:W-:Y:S01]  /*1b00*/  PRMT R64, R64, 0x7632, R64 ;  /* 0x0000763240407816 */ /* 0x000fe20000000040 */
[----:B------:R-:W-:Y:S01]  /*1b10*/  FFMA.FTZ R98, R98, R49, 1 ;  /* 0x3f80000062627423 */ /* 0x000fe20000010031 */
[----:B------:R-:W-:Y:S01]  /*1b20*/  FADD.FTZ R62, -R78, R59 ;  /* 0x0000003b4e3e7221 */ /* 0x000fe20000010100 */
[----:B------:R-:W0:Y:S01]  /*1b30*/  MUFU.RCP R49, R104 ;  /* 0x0000006800317308 */ /* 0x000e220000001000 */
[----:B------:R-:W-:Y:S01]  /*1b40*/  SHF.L.U32 R59, R64, 0x10, RZ ;  /* 0x00000010403b7819 */ /* 0x000fe200000006ff */
[----:B-1----:R-:W-:Y:S01]  /*1b50*/  FADD.FTZ R64, -R47, 1 ;  /* 0x3f8000002f407421 */ /* 0x002fe20000010100 */
[----:B------:R-:W-:Y:S01]  /*1b60*/  PRMT R63, R63, 0x7632, R63 ;  /* 0x000076323f3f7816 */ /* 0x000fe2000000003f */
[----:B------:R-:W-:Y:S01]  /*1b70*/  FMUL.FTZ R100, R61, R98 ;  /* 0x000000623d647220 */ /* 0x000fe20000410000 */
[----:B------:R-:W-:Y:S01]  /*1b80*/  FADD.FTZ R93, R88, 1 ;  /* 0x3f800000585d7421 */ /* 0x000fe20000010000 */
[----:B------:R-:W-:Y:S01]  /*1b90*/  FMUL.FTZ R61, R55, R90 ;  /* 0x0000005a373d7220 */ /* 0x000fe20000410000 */
[----:B------:R-:W-:Y:S01]  /*1ba0*/  PRMT R55, R65, 0x7632, R55 ;  /* 0x0000763241377816 */ /* 0x000fe20000000037 */
[----:B------:R-:W-:Y:S01]  /*1bb0*/  FMUL.FTZ R62, R25, R62 ;  /* 0x0000003e193e7220 */ /* 0x000fe20000410000 */
[----:B------:R-:W-:Y:S01]  /*1bc0*/  SHF.L.U32 R98, R65, 0x10, RZ ;  /* 0x0000001041627819 */ /* 0x000fe200000006ff */
[----:B------:R-:W-:Y:S01]  /*1bd0*/  FFMA.FTZ R64, R39, R64, 1 ;  /* 0x3f80000027407423 */ /* 0x000fe20000010040 */
[----:B------:R-:W-:Y:S01]  /*1be0*/  FADD.FTZ R65, R96, 1 ;  /* 0x3f80000060417421 */ /* 0x000fe20000010000 */
[----:B------:R-:W-:Y:S01]  /*1bf0*/  SHF.L.U32 R39, R63, 0x10, RZ ;  /* 0x000000103f277819 */ /* 0x000fe200000006ff */
[----:B------:R1:W2:Y:S01]  /*1c00*/  MUFU.RCP R90, R93 ;  /* 0x0000005d005a7308 */ /* 0x0002a20000001000 */
[----:B------:R-:W-:Y:S01]  /*1c10*/  FFMA.FTZ R88, R19, R62, R22 ;  /* 0x0000003e13587223 */ /* 0x000fe20000010016 */
[----:B------:R-:W-:-:S02]  /*1c20*/  FMUL.FTZ R63, R47, R64 ;  /* 0x000000402f3f7220 */ /* 0x000fc40000410000 */
[----:B------:R-:W-:-:S04]  /*1c30*/  FADD.FTZ R64, -R78, R39 ;  /* 0x000000274e407221 */ /* 0x000fc80000010100 */
[----:B------:R-:W3:Y:S01]  /*1c40*/  MUFU.RCP R65, R65 ;  /* 0x0000004100417308 */ /* 0x000ee20000001000 */
[----:B-1----:R-:W-:Y:S01]  /*1c50*/  FMUL.FTZ R93, R88, -1.4426950216293334961 ;  /* 0xbfb8aa3b585d7820 */ /* 0x002fe20000410000 */
[----:B------:R-:W-:Y:S01]  /*1c60*/  FMUL.FTZ R64, R25, R64 ;  /* 0x0000004019407220 */ /* 0x000fe20000410000 */
[----:B------:R-:W-:Y:S01]  /*1c70*/  FMUL.FTZ R59, R59, R94 ;  /* 0x0000005e3b3b7220 */ /* 0x000fe20000410000 */
[----:B0-----:R-:W-:Y:S01]  /*1c80*/  FADD.FTZ R94, -R49, 1 ;  /* 0x3f800000315e7421 */ /* 0x001fe20000010100 */
[----:B------:R-:W-:Y:S01]  /*1c90*/  FADD.FTZ R45, R45, 1 ;  /* 0x3f8000002d2d7421 */ /* 0x000fe20000010000 */
[----:B------:R-:W-:Y:S02]  /*1ca0*/  FFMA.FTZ R39, R20, R64, R21 ;  /* 0x0000004014277223 */ /* 0x000fe40000010015 */
[----:B------:R-:W0:Y:S01]  /*1cb0*/  MUFU.EX2 R93, R93 ;  /* 0x0000005d005d7308 */ /* 0x000e220000000800 */
[----:B------:R-:W-:Y:S01]  /*1cc0*/  FFMA.FTZ R96, R41, R94, 1 ;  /* 0x3f80000029607423 */ /* 0x000fe2000001005e */
[----:B------:R-:W-:Y:S01]  /*1cd0*/  FADD.FTZ R41, R79, 1 ;  /* 0x3f8000004f297421 */ /* 0x000fe20000010000 */
[----:B------:R-:W-:Y:S01]  /*1ce0*/  FMUL.FTZ R79, R39, -1.4426950216293334961 ;  /* 0xbfb8aa3b274f7820 */ /* 0x000fe20000410000 */
[----:B--2---:R-:W-:-:S04]  /*1cf0*/  FADD.FTZ R94, -R90, 1 ;  /* 0x3f8000005a5e7421 */ /* 0x004fc80000010100 */
[----:B------:R-:W1:Y:S01]  /*1d00*/  MUFU.RCP R45, R45 ;  /* 0x0000002d002d7308 */ /* 0x000e620000001000 */
[----:B------:R-:W-:Y:S01]  /*1d10*/  FFMA.FTZ R51, R51, R94, 1 ;  /* 0x3f80000033337423 */ /* 0x000fe2000001005e */
[----:B---3--:R-:W-:Y:S01]  /*1d20*/  FADD.FTZ R94, -R65, 1 ;  /* 0x3f800000415e7421 */ /* 0x008fe20000010100 */
[----:B------:R-:W-:-:S05]  /*1d30*/  FMUL.FTZ R57, R98, R57 ;  /* 0x0000003962397220 */ /* 0x000fca0000410000 */
[----:B------:R-:W2:Y:S01]  /*1d40*/  MUFU.EX2 R79, R79 ;  /* 0x0000004f004f7308 */ /* 0x000ea20000000800 */
[----:B------:R-:W-:Y:S01]  /*1d50*/  FFMA.FTZ R98, R91, R94, 1 ;  /* 0x3f8000005b627423 */ /* 0x000fe2000001005e */
[----:B------:R-:W-:Y:S01]  /*1d60*/  FMUL.FTZ R94, R90, R51 ;  /* 0x000000335a5e7220 */ /* 0x000fe20000410000 */
[C---:B------:R-:W-:Y:S01]  /*1d70*/  SHF.L.U32 R90, R66.reuse, 0x10, RZ ;  /* 0x00000010425a7819 */ /* 0x040fe200000006ff */
[----:B0-----:R-:W-:Y:S01]  /*1d80*/  FADD.FTZ R93, R93, 1 ;  /* 0x3f8000005d5d7421 */ /* 0x001fe20000010000 */
[----:B------:R-:W-:-:S03]  /*1d90*/  PRMT R66, R66, 0x7632, R66 ;  /* 0x0000763242427816 */ /* 0x000fc60000000042 */
[----:B------:R-:W0:Y:S01]  /*1da0*/  MUFU.RCP R41, R41 ;  /* 0x0000002900297308 */ /* 0x000e220000001000 */
[----:B------:R-:W-:Y:S01]  /*1db0*/  FMUL.FTZ R98, R65, R98 ;  /* 0x0000006241627220 */ /* 0x000fe20000410000 */
[----:B------:R-:W-:Y:S02]  /*1dc0*/  SHF.L.U32 R65, R68, 0x10, RZ ;  /* 0x0000001044417819 */ /* 0x000fe400000006ff */
[----:B------:R-:W-:Y:S01]  /*1dd0*/  SHF.L.U32 R51, R66, 0x10, RZ ;  /* 0x0000001042337819 */ /* 0x000fe200000006ff */
[----:B-1----:R-:W-:Y:S01]  /*1de0*/  FADD.FTZ R66, -R45, 1 ;  /* 0x3f8000002d427421 */ /* 0x002fe20000010100 */
[----:B------:R-:W-:Y:S02]  /*1df0*/  PRMT R47, R67, 0x7632, R47 ;  /* 0x00007632432f7816 */ /* 0x000fe4000000002f */
[----:B------:R-:W1:Y:S01]  /*1e00*/  MUFU.RCP R110, R93 ;  /* 0x0000005d006e7308 */ /* 0x000e620000001000 */
[----:B------:R-:W-:Y:S01]  /*1e10*/  FMUL.FTZ R96, R49, R96 ;  /* 0x0000006031607220 */ /* 0x000fe20000410000 */
[----:B------:R-:W-:Y:S01]  /*1e20*/  FMUL.FTZ R63, R90, R63 ;  /* 0x0000003f5a3f7220 */ /* 0x000fe20000410000 */
[----:B------:R-:W-:Y:S01]  /*1e30*/  SHF.L.U32 R49, R67, 0x10, RZ ;  /* 0x0000001043317819 */ /* 0x000fe200000006ff */
[C---:B------:R-:W-:Y:S01]  /*1e40*/  FADD.FTZ R90, -R78.reuse, R65 ;  /* 0x000000414e5a7221 */ /* 0x040fe20000010100 */
[----:B------:R-:W-:Y:S01]  /*1e50*/  FMUL.FTZ R51, R51, R94 ;  /* 0x0000005e33337220 */ /* 0x000fe20000410000 */
[----:B------:R-:W-:Y:S01]  /*1e60*/  SHF.L.U32 R47, R47, 0x10, RZ ;  /* 0x000000102f2f7819 */ /* 0x000fe200000006ff */
[----:B------:R-:W-:Y:S01]  /*1e70*/  FFMA.FTZ R94, R37, R66, 1 ;  /* 0x3f800000255e7423 */ /* 0x000fe20000010042 */
[----:B--2---:R-:W-:Y:S01]  /*1e80*/  FADD.FTZ R79, R79, 1 ;  /* 0x3f8000004f4f7421 */ /* 0x004fe20000010000 */
[----:B------:R-:W-:Y:S01]  /*1e90*/  SHF.L.U32 R37, R69, 0x10, RZ ;  /* 0x0000001045257819 */ /* 0x000fe200000006ff */
[----:B------:R-:W-:Y:S01]  /*1ea0*/  FMUL.FTZ R49, R49, R96 ;  /* 0x0000006031317220 */ /* 0x000fe20000410000 */
[----:B------:R-:W-:Y:S01]  /*1eb0*/  FMUL.FTZ R66, R25, R90 ;  /* 0x0000005a19427220 */ /* 0x000fe20000410000 */
[----:B0-----:R-:W-:Y:S01]  /*1ec0*/  FADD.FTZ R96, -R41, 1 ;  /* 0x3f80000029607421 */ /* 0x001fe20000010100 */
[----:B------:R0:W2:Y:S01]  /*1ed0*/  MUFU.RCP R90, R79 ;  /* 0x0000004f005a7308 */ /* 0x0000a20000001000 */
[----:B------:R-:W-:Y:S01]  /*1ee0*/  FMUL.FTZ R47, R47, R98 ;  /* 0x000000622f2f7220 */ /* 0x000fe20000410000 */
[----:B------:R-:W-:Y:S01]  /*1ef0*/  FADD.FTZ R98, -R78, R37 ;  /* 0x000000254e627221 */ /* 0x000fe20000010100 */
[----:B------:R-:W-:Y:S01]  /*1f00*/  FFMA.FTZ R96, R43, R96, 1 ;  /* 0x3f8000002b607423 */ /* 0x000fe20000010060 */
[----:B------:R-:W-:-:S02]  /*1f10*/  SHF.L.U32 R65, R80, 0x10, RZ ;  /* 0x0000001050417819 */ /* 0x000fc400000006ff */
[----:B------:R-:W-:Y:S01]  /*1f20*/  PRMT R43, R68, 0x7632, R43 ;  /* 0x00007632442b7816 */ /* 0x000fe2000000002b */
[----:B------:R-:W-:Y:S01]  /*1f30*/  FMUL.FTZ R68, R25, R98 ;  /* 0x0000006219447220 */ /* 0x000fe20000410000 */
[----:B-1----:R-:W-:Y:S01]  /*1f40*/  FADD.FTZ R91, -R110, 1 ;  /* 0x3f8000006e5b7421 */ /* 0x002fe20000010100 */
[----:B------:R-:W-:Y:S01]  /*1f50*/  SHF.L.U32 R67, R81, 0x10, RZ ;  /* 0x0000001051437819 */ /* 0x000fe200000006ff */
[----:B------:R-:W-:Y:S01]  /*1f60*/  FMUL.FTZ R45, R45, R94 ;  /* 0x0000005e2d2d7220 */ /* 0x000fe20000410000 */
[----:B------:R-:W-:Y:S01]  /*1f70*/  SHF.L.U32 R55, R55, 0x10, RZ ;  /* 0x0000001037377819 */ /* 0x000fe200000006ff */
[----:B------:R-:W-:Y:S01]  /*1f80*/  FFMA.FTZ R37, R16, R66, R17 ;  /* 0x0000004210257223 */ /* 0x000fe20000010011 */
[----:B------:R-:W-:Y:S01]  /*1f90*/  FADD.FTZ R94, -R78, R65 ;  /* 0x000000414e5e7221 */ /* 0x000fe20000010100 */
[----:B------:R-:W-:Y:S01]  /*1fa0*/  FFMA.FTZ R65, R15, R68, R18 ;  /* 0x000000440f417223 */ /* 0x000fe20000010012 */
[----:B0-----:R-:W-:Y:S01]  /*1fb0*/  PRMT R79, R69, 0x7632, R79 ;  /* 0x00007632454f7816 */ /* 0x001fe2000000004f */
[----:B------:R-:W-:Y:S01]  /*1fc0*/  FFMA.FTZ R91, R88, R91, 1 ;  /* 0x3f800000585b7423 */ /* 0x000fe2000001005b */
[----:B------:R-:W-:Y:S01]  /*1fd0*/  FADD.FTZ R88, -R78, R67 ;  /* 0x000000434e587221 */ /* 0x000fe20000010100 */
[----:B------:R-:W-:Y:S01]  /*1fe0*/  FMUL.FTZ R55, R55, R100 ;  /* 0x0000006437377220 */ /* 0x000fe20000410000 */
[----:B------:R-:W-:Y:S01]  /*1ff0*/  FMUL.FTZ R93, R37, -1.4426950216293334961 ;  /* 0xbfb8aa3b255d7820 */ /* 0x000fe20000410000 */
[----:B------:R-:W-:Y:S01]  /*2000*/  FMUL.FTZ R100, R65, -1.4426950216293334961 ;  /* 0xbfb8aa3b41647820 */ /* 0x000fe20000410000 */
[----:B------:R-:W-:Y:S01]  /*2010*/  SHF.L.U32 R79, R79, 0x10, RZ ;  /* 0x000000104f4f7819 */ /* 0x000fe200000006ff */
[----:B------:R-:W-:Y:S01]  /*2020*/  FMUL.FTZ R41, R41, R96 ;  /* 0x0000006029297220 */ /* 0x000fe20000410000 */
[C---:B------:R-:W-:Y:S01]  /*2030*/  FMUL.FTZ R94, R25.reuse, R94 ;  /* 0x0000005e195e7220 */ /* 0x040fe20000410000 */
[----:B------:R-:W-:Y:S01]  /*2040*/  FMUL.FTZ R96, R25, R88 ;  /* 0x0000005819607220 */ /* 0x000fe20000410000 */
[----:B------:R-:W-:Y:S01]  /*2050*/  SHF.L.U32 R105, R43, 0x10, RZ ;  /* 0x000000102b697819 */ /* 0x000fe200000006ff */
[----:B--2---:R-:W-:Y:S01]  /*2060*/  FADD.FTZ R88, -R90, 1 ;  /* 0x3f8000005a587421 */ /* 0x004fe20000010100 */
[----:B------:R0:W-:Y:S01]  /*2070*/  MUFU.EX2 R43, R100 ;  /* 0x00000064002b7308 */ /* 0x0001e20000000800 */
[----:B------:R-:W-:Y:S01]  /*2080*/  FFMA.FTZ R67, R16, R94, R17 ;  /* 0x0000005e10437223 */ /* 0x000fe20000010011 */
[----:B------:R-:W-:Y:S01]  /*2090*/  PRMT R80, R80, 0x7632, R80 ;  /* 0x0000763250507816 */ /* 0x000fe20000000050 */
[----:B------:R-:W-:Y:S01]  /*20a0*/  FFMA.FTZ R39, R39, R88, 1 ;  /* 0x3f80000027277423 */ /* 0x000fe20000010058 */
[----:B------:R-:W-:-:S04]  /*20b0*/  PRMT R88, R81, 0x7632, R88 ;  /* 0x0000763251587816 */ /* 0x000fc80000000058 */
[----:B------:R-:W1:Y:S01]  /*20c0*/  MUFU.EX2 R93, R93 ;  /* 0x0000005d005d7308 */ /* 0x000e620000000800 */
[C---:B0-----:R-:W-:Y:S01]  /*20d0*/  FADD.FTZ R100, -R78.reuse, R79 ;  /* 0x0000004f4e647221 */ /* 0x041fe20000010100 */
[----:B------:R-:W-:Y:S01]  /*20e0*/  FMUL.FTZ R102, R67, -1.4426950216293334961 ;  /* 0xbfb8aa3b43667820 */ /* 0x000fe20000410000 */
[----:B------:R-:W-:Y:S01]  /*20f0*/  FADD.FTZ R98, -R78, R105 ;  /* 0x000000694e627221 */ /* 0x000fe20000010100 */
[----:B------:R-:W-:Y:S01]  /*2100*/  SHF.L.U32 R109, R80, 0x10, RZ ;  /* 0x00000010506d7819 */ /* 0x000fe200000006ff */
[C---:B------:R-:W-:Y:S01]  /*2110*/  FMUL.FTZ R100, R25.reuse, R100 ;  /* 0x0000006419647220 */ /* 0x040fe20000410000 */
[----:B------:R-:W-:Y:S01]  /*2120*/  SHF.L.U32 R111, R88, 0x10, RZ ;  /* 0x00000010586f7819 */ /* 0x000fe200000006ff */
[----:B------:R-:W-:Y:S01]  /*2130*/  FMUL.FTZ R98, R25, R98 ;  /* 0x0000006219627220 */ /* 0x000fe20000410000 */
[----:B------:R0:W-:Y:S01]  /*2140*/  MUFU.EX2 R105, R102 ;  /* 0x0000006600697308 */ /* 0x0001e20000000800 */
[----:B------:R-:W-:Y:S02]  /*2150*/  FFMA.FTZ R80, R20, R100, R21 ;  /* 0x0000006414507223 */ /* 0x000fe40000010015 */
[C---:B------:R-:W-:Y:S01]  /*2160*/  FADD.FTZ R104, -R78.reuse, R111 ;  /* 0x0000006f4e687221 */ /* 0x040fe20000010100 */
[----:B------:R-:W-:Y:S01]  /*2170*/  FFMA.FTZ R79, R19, R98, R22 ;  /* 0x00000062134f7223 */ /* 0x000fe20000010016 */
[----:B0-----:R-:W-:Y:S01]  /*2180*/  FADD.FTZ R102, -R78, R109 ;  /* 0x0000006d4e667221 */ /* 0x001fe20000010100 */
[----:B------:R-:W-:Y:S01]  /*2190*/  FMUL.FTZ R109, R80, -1.4426950216293334961 ;  /* 0xbfb8aa3b506d7820 */ /* 0x000fe20000410000 */
[----:B------:R-:W-:-:S02]  /*21a0*/  FMUL.FTZ R110, R110, R91 ;  /* 0x0000005b6e6e7220 */ /* 0x000fc40000410000 */
[C---:B------:R-:W-:Y:S01]  /*21b0*/  FMUL.FTZ R102, R25.reuse, R102 ;  /* 0x0000006619667220 */ /* 0x040fe20000410000 */
[----:B------:R-:W-:Y:S01]  /*21c0*/  FMUL.FTZ R104, R25, R104 ;  /* 0x0000006819687220 */ /* 0x000fe20000410000 */
[----:B------:R-:W-:Y:S01]  /*21d0*/  FFMA.FTZ R69, R15, R96, R18 ;  /* 0x000000600f457223 */ /* 0x000fe20000010012 */
[----:B------:R-:W-:Y:S01]  /*21e0*/  FMUL.FTZ R91, R79, -1.4426950216293334961 ;  /* 0xbfb8aa3b4f5b7820 */ /* 0x000fe20000410000 */
[----:B-1----:R-:W-:Y:S01]  /*21f0*/  FADD.FTZ R93, R93, 1 ;  /* 0x3f8000005d5d7421 */ /* 0x002fe20000010000 */
[----:B------:R-:W-:Y:S01]  /*2200*/  FADD.FTZ R111, R43, 1 ;  /* 0x3f8000002b6f7421 */ /* 0x000fe20000010000 */
[----:B------:R-:W0:Y:S01]  /*2210*/  MUFU.EX2 R109, R109 ;  /* 0x0000006d006d7308 */ /* 0x000e220000000800 */
[----:B------:R-:W-:Y:S01]  /*2220*/  FFMA.FTZ R78, R19, R102, R22 ;  /* 0x00000066134e7223 */ /* 0x000fe20000010016 */
[----:B------:R-:W-:Y:S01]  /*2230*/  PRMT R43, R82, 0x7632, R43 ;  /* 0x00007632522b7816 */ /* 0x000fe2000000002b */
[----:B------:R-:W-:Y:S01]  /*2240*/  FMUL.FTZ R39, R90, R39 ;  /* 0x000000275a277220 */ /* 0x000fe20000410000 */
[----:B------:R-:W-:Y:S01]  /*2250*/  FFMA.FTZ R90, R20, R104, R21 ;  /* 0x00000068145a7223 */ /* 0x000fe20000010015 */
[----:B------:R-:W-:Y:S01]  /*2260*/  FMUL.FTZ R108, R69, -1.4426950216293334961 ;  /* 0xbfb8aa3b456c7820 */ /* 0x000fe20000410000 */
[----:B------:R-:W-:Y:S01]  /*2270*/  FMUL.FTZ R88, R78, -1.4426950216293334961 ;  /* 0xbfb8aa3b4e587820 */ /* 0x000fe20000410000 */
[----:B------:R-:W-:Y:S01]  /*2280*/  SHF.L.U32 R43, R43, 0x10, RZ ;  /* 0x000000102b2b7819 */ /* 0x000fe200000006ff */
[----:B------:R1:W2:Y:S01]  /*2290*/  MUFU.EX2 R81, R91 ;  /* 0x0000005b00517308 */ /* 0x0002a20000000800 */
[----:B------:R-:W-:-:S03]  /*22a0*/  SHF.L.U32 R112, R82, 0x10, RZ ;  /* 0x0000001052707819 */ /* 0x000fc600000006ff */
[----:B------:R-:W-:-:S04]  /*22b0*/  FMUL.FTZ R43, R43, R110 ;  /* 0x0000006e2b2b7220 */ /* 0x000fc80000410000 */
[----:B------:R-:W3:Y:S01]  /*22c0*/  MUFU.RCP R93, R93 ;  /* 0x0000005d005d7308 */ /* 0x000ee20000001000 */
[----:B-1----:R-:W-:Y:S01]  /*22d0*/  FMUL.FTZ R91, R90, -1.4426950216293334961 ;  /* 0xbfb8aa3b5a5b7820 */ /* 0x002fe20000410000 */
[C---:B------:R-:W-:Y:S02]  /*22e0*/  SHF.L.U32 R110, R83.reuse, 0x10, RZ ;  /* 0x00000010536e7819 */ /* 0x040fe400000006ff */
[----:B------:R-:W-:-:S04]  /*22f0*/  PRMT R83, R83, 0x7632, R83 ;  /* 0x0000763253537816 */ /* 0x000fc80000000053 */
[----:B------:R-:W1:Y:S01]  /*2300*/  MUFU.EX2 R108, R108 ;  /* 0x0000006c006c7308 */ /* 0x000e620000000800 */
[----:B------:R-:W-:Y:S01]  /*2310*/  FMUL.FTZ R41, R110, R41 ;  /* 0x000000296e297220 */ /* 0x000fe20000410000 */
[----:B------:R-:W-:-:S06]  /*2320*/  SHF.L.U32 R110, R83, 0x10, RZ ;  /* 0x00000010536e7819 */ /* 0x000fcc00000006ff */
[----:B------:R-:W4:Y:S01]  /*2330*/  MUFU.EX2 R88, R88 ;  /* 0x0000005800587308 */ /* 0x000f220000000800 */
[----:B0-----:R-:W-:-:S07]  /*2340*/  FADD.FTZ R83, R109, 1 ;  /* 0x3f8000006d537421 */ /* 0x001fce0000010000 */
[----:B------:R-:W0:Y:S08]  /*2350*/  MUFU.RCP R82, R111 ;  /* 0x0000006f00527308 */ /* 0x000e300000001000 */
[----:B------:R-:W5:Y:S01]  /*2360*/  MUFU.EX2 R91, R91 ;  /* 0x0000005b005b7308 */ /* 0x000f620000000800 */
[----:B--2---:R-:W-:Y:S01]  /*2370*/  FADD.FTZ R81, R81, 1 ;  /* 0x3f80000051517421 */ /* 0x004fe20000010000 */
[----:B------:R-:W-:Y:S01]  /*2380*/  FMUL.FTZ R39, R110, R39 ;  /* 0x000000276e277220 */ /* 0x000fe20000410000 */
[----:B---3--:R-:W-:Y:S01]  /*2390*/  FADD.FTZ R110, -R93, 1 ;  /* 0x3f8000005d6e7421 */ /* 0x008fe20000010100 */
[----:B------:R-:W-:Y:S01]  /*23a0*/  FADD.FTZ R105, R105, 1 ;  /* 0x3f80000069697421 */ /* 0x000fe20000010000 */
[----:B-1----:R-:W-:-:S03]  /*23b0*/  FADD.FTZ R108, R108, 1 ;  /* 0x3f8000006c6c7421 */ /* 0x002fc60000010000 */
[----:B------:R-:W1:Y:S01]  /*23c0*/  MUFU.RCP R83, R83 ;  /* 0x0000005300537308 */ /* 0x000e620000001000 */
[----:B------:R-:W-:Y:S01]  /*23d0*/  FFMA.FTZ R110, R37, R110, 1 ;  /* 0x3f800000256e7423 */ /* 0x000fe2000001006e */
[----:B----4-:R-:W-:Y:S01]  /*23e0*/  FADD.FTZ R37, R88, 1 ;  /* 0x3f80000058257421 */ /* 0x010fe20000010000 */
[----:B0-----:R-:W-:-:S05]  /*23f0*/  FADD.FTZ R88, -R82, 1 ;  /* 0x3f80000052587421 */ /* 0x001fca0000010100 */
[----:B------:R-:W0:Y:S01]  /*2400*/  MUFU.RCP R81, R81 ;  /* 0x0000005100517308 */ /* 0x000e220000001000 */
[----:B-----5:R-:W-:Y:S01]  /*2410*/  FADD.FTZ R109, R91, 1 ;  /* 0x3f8000005b6d7421 */ /* 0x020fe20000010000 */
[----:B------:R-:W-:-:S06]  /*2420*/  FFMA.FTZ R91, R65, R88, 1 ;  /* 0x3f800000415b7423 */ /* 0x000fcc0000010058 */
[----:B------:R-:W2:Y:S01]  /*2430*/  MUFU.RCP R105, R105 ;  /* 0x0000006900697308 */ /* 0x000ea20000001000 */
[----:B------:R-:W-:-:S07]  /*2440*/  FMUL.FTZ R82, R82, R91 ;  /* 0x0000005b52527220 */ /* 0x000fce0000410000 */
[----:B------:R-:W3:Y:S01]  /*2450*/  MUFU.RCP R108, R108 ;  /* 0x0000006c006c7308 */ /* 0x000ee20000001000 */
[----:B-1----:R-:W-:-:S07]  /*2460*/  FADD.FTZ R91, -R83, 1 ;  /* 0x3f800000535b7421 */ /* 0x002fce0000010100 */
[----:B------:R-:W1:Y:S01]  /*2470*/  MUFU.RCP R65, R109 ;  /* 0x0000006d00417308 */ /* 0x000e620000001000 */
[----:B0-----:R-:W-:-:S07]  /*2480*/  FADD.FTZ R88, -R81, 1 ;  /* 0x3f80000051587421 */ /* 0x001fce0000010100 */
[----:B------:R-:W0:Y:S01]  /*2490*/  MUFU.RCP R37, R37 ;  /* 0x0000002500257308 */ /* 0x000e220000001000 */
[----:B------:R-:W-:Y:S01]  /*24a0*/  FFMA.FTZ R80, R80, R91, 1 ;  /* 0x3f80000050507423 */ /* 0x000fe2000001005b */
[----:B------:R-:W-:Y:S01]  /*24b0*/  FFMA.FTZ R88, R79, R88, 1 ;  /* 0x3f8000004f587423 */ /* 0x000fe20000010058 */
[----:B------:R-:W-:Y:S01]  /*24c0*/  FMUL.FTZ R93, R93, R110 ;  /* 0x0000006e5d5d7220 */ /* 0x000fe20000410000 */
[----:B--2---:R-:W-:Y:S01]  /*24d0*/  FADD.FTZ R110, -R105, 1 ;  /* 0x3f800000696e7421 */ /* 0x004fe20000010100 */
[----:B------:R-:W-:Y:S01]  /*24e0*/  FMUL.FTZ R79, R83, R80 ;  /* 0x00000050534f7220 */ /* 0x000fe20000410000 */
[----:B---3--:R-:W-:Y:S01]  /*24f0*/  FADD.FTZ R80, -R108, 1 ;  /* 0x3f8000006c507421 */ /* 0x008fe20000010100 */
[----:B-1----:R-:W-:Y:S01]  /*2500*/  FADD.FTZ R91, -R65, 1 ;  /* 0x3f800000415b7421 */ /* 0x002fe20000010100 */
[----:B------:R-:W-:Y:S02]  /*2510*/  FFMA.FTZ R110, R67, R110, 1 ;  /* 0x3f800000436e7423 */ /* 0x000fe4000001006e */
[----:B------:R-:W-:Y:S01]  /*2520*/  FFMA.FTZ R83, R69, R80, 1 ;  /* 0x3f80000045537423 */ /* 0x000fe20000010050 */
[----:B------:R-:W-:Y:S01]  /*2530*/  FFMA.FTZ R80, R90, R91, 1 ;  /* 0x3f8000005a507423 */ /* 0x000fe2000001005b */
[----:B0-----:R-:W-:-:S03]  /*2540*/  FADD.FTZ R67, -R37, 1 ;  /* 0x3f80000025437421 */ /* 0x001fc60000010100 */
[----:B------:R-:W-:Y:S01]  /*2550*/  FMUL.FTZ R80, R65, R80 ;  /* 0x0000005041507220 */ /* 0x000fe20000410000 */
[----:B------:R-:W-:Y:S01]  /*2560*/  PRMT R65, R84, 0x7632, R65 ;  /* 0x0000763254417816 */ /* 0x000fe20000000041 */
[----:B------:R-:W-:Y:S01]  /*2570*/  FFMA.FTZ R78, R78, R67, 1 ;  /* 0x3f8000004e4e7423 */ /* 0x000fe20000010043 */
[----:B------:R-:W-:-:S03]  /*2580*/  FMUL.FTZ R81, R81, R88 ;  /* 0x0000005851517220 */ /* 0x000fc60000410000 */
[----:B------:R-:W-:Y:S01]  /*2590*/  FMUL.FTZ R37, R37, R78 ;  /* 0x0000004e25257220 */ /* 0x000fe20000410000 */
[----:B------:R-:W-:Y:S01]  /*25a0*/  SHF.L.U32 R78, R65, 0x10, RZ ;  /* 0x00000010414e7819 */ /* 0x000fe200000006ff */
[----:B------:R-:W-:Y:S01]  /*25b0*/  FMUL.FTZ R110, R105, R110 ;  /* 0x0000006e696e7220 */ /* 0x000fe20000410000 */
[----:B------:R-:W-:Y:S02]  /*25c0*/  SHF.L.U32 R65, R86, 0x10, RZ ;  /* 0x0000001056417819 */ /* 0x000fe400000006ff */
[----:B------:R-:W-:Y:S01]  /*25d0*/  SHF.L.U32 R84, R84, 0x10, RZ ;  /* 0x0000001054547819 */ /* 0x000fe200000006ff */
[----:B------:R-:W-:Y:S01]  /*25e0*/  FMUL.FTZ R78, R78, R81 ;  /* 0x000000514e4e7220 */ /* 0x000fe20000410000 */
[----:B------:R-:W-:Y:S01]  /*25f0*/  SHF.L.U32 R69, R85, 0x10, RZ ;  /* 0x0000001055457819 */ /* 0x000fe200000006ff */
[----:B------:R-:W-:Y:S01]  /*2600*/  FMUL.FTZ R81, R65, R110 ;  /* 0x0000006e41517220 */ /* 0x000fe20000410000 */
[----:B------:R-:W-:Y:S01]  /*2610*/  FFMA.FTZ R65, R3, R107, R76 ;  /* 0x0000006b03417223 */ /* 0x000fe2000001004c */
[----:B------:R-:W-:Y:S01]  /*2620*/  FADD.FTZ R76, R107, R77 ;  /* 0x0000004d6b4c7221 */ /* 0x000fe20000010000 */
[----:B------:R-:W-:Y:S01]  /*2630*/  PRMT R67, R85, 0x7632, R67 ;  /* 0x0000763255437816 */ /* 0x000fe20000000043 */
[----:B------:R-:W-:Y:S01]  /*2640*/  FMUL.FTZ R85, R84, R93 ;  /* 0x0000005d54557220 */ /* 0x000fe20000410000 */
[----:B------:R-:W-:Y:S01]  /*2650*/  FMUL.FTZ R82, R69, R82 ;  /* 0x0000005245527220 */ /* 0x000fe20000410000 */
[----:B------:R-:W-:Y:S01]  /*2660*/  FFMA.FTZ R69, R27, R92, R72 ;  /* 0x0000005c1b457223 */ /* 0x000fe20000010048 */
[----:B------:R-:W-:Y:S01]  /*2670*/  FADD.FTZ R84, R92, R73 ;  /* 0x000000495c547221 */ /* 0x000fe20000010000 */
[----:B------:R-:W-:Y:S01]  /*2680*/  FADD.FTZ R76, R76, R101 ;  /* 0x000000654c4c7221 */ /* 0x000fe20000010000 */
[----:B------:R-:W-:Y:S01]  /*2690*/  FADD.FTZ R72, R103, R71 ;  /* 0x0000004767487221 */ /* 0x000fe20000010000 */
[----:B------:R-:W-:Y:S01]  /*26a0*/  FFMA.FTZ R65, R26, R101, R65 ;  /* 0x000000651a417223 */ /* 0x000fe20000010041 */
[----:B------:R-:W-:Y:S01]  /*26b0*/  FFMA.FTZ R71, R28, R97, R69 ;  /* 0x000000611c477223 */ /* 0x000fe20000010045 */
[----:B------:R-:W-:Y:S01]  /*26c0*/  FADD.FTZ R84, R84, R97 ;  /* 0x0000006154547221 */ /* 0x000fe20000010000 */
[----:B------:R-:W-:Y:S01]  /*26d0*/  FADD.FTZ R76, R76, R89 ;  /* 0x000000594c4c7221 */ /* 0x000fe20000010000 */
[-C--:B------:R-:W-:Y:S01]  /*26e0*/  FFMA.FTZ R73, R29, R106.reuse, R74 ;  /* 0x0000006a1d497223 */ /* 0x080fe2000001004a */
[----:B------:R-:W-:Y:S01]  /*26f0*/  FMUL.FTZ R107, R16, R107 ;  /* 0x0000006b106b7220 */ /* 0x000fe20000410000 */
[----:B------:R-:W-:Y:S01]  /*2700*/  FADD.FTZ R74, R106, R75 ;  /* 0x0000004b6a4a7221 */ /* 0x000fe20000010000 */
[----:B------:R-:W-:Y:S01]  /*2710*/  SHF.L.U32 R88, R67, 0x10, RZ ;  /* 0x0000001043587819 */ /* 0x000fe200000006ff */
[----:B------:R-:W-:Y:S01]  /*2720*/  FFMA.FTZ R75, R30, R89, R65 ;  /* 0x000000591e4b7223 */ /* 0x000fe20000010041 */
[----:B------:R-:W-:Y:S01]  /*2730*/  PRMT R86, R86, 0x7632, R86 ;  /* 0x0000763256567816 */ /* 0x000fe20000000056 */
[-C--:B------:R-:W-:Y:S01]  /*2740*/  FFMA.FTZ R71, R32, R53.reuse, R71 ;  /* 0x0000003520477223 */ /* 0x080fe20000010047 */
[----:B------:R-:W-:Y:S01]  /*2750*/  FADD.FTZ R84, R84, R53 ;  /* 0x0000003554547221 */ /* 0x000fe20000010000 */
[----:B------:R-:W-:Y:S01]  /*2760*/  FMUL.FTZ R65, R15, R53 ;  /* 0x000000350f417220 */ /* 0x000fe20000410000 */
[----:B------:R-:W-:Y:S01]  /*2770*/  FADD.FTZ R90, R76, R61 ;  /* 0x0000003d4c5a7221 */ /* 0x000fe20000010000 */
[----:B------:R-:W-:Y:S01]  /*2780*/  FMUL.FTZ R106, R19, R106 ;  /* 0x0000006a136a7220 */ /* 0x000fe20000410000 */
[----:B------:R-:W-:Y:S01]  /*2790*/  FADD.FTZ R53, RZ, R107 ;  /* 0x0000006bff357221 */ /* 0x000fe20000010000 */
[----:B------:R-:W-:Y:S01]  /*27a0*/  FFMA.FTZ R76, R3, R107, RZ ;  /* 0x0000006b034c7223 */ /* 0x000fe200000100ff */
[----:B------:R-:W-:Y:S01]  /*27b0*/  FFMA.FTZ R67, R31, R103, R70 ;  /* 0x000000671f437223 */ /* 0x000fe20000010046 */
[----:B------:R-:W-:Y:S01]  /*27c0*/  FMUL.FTZ R79, R88, R79 ;  /* 0x0000004f584f7220 */ /* 0x000fe20000410000 */
[----:B------:R-:W-:Y:S01]  /*27d0*/  SHF.L.U32 R70, R86, 0x10, RZ ;  /* 0x0000001056467819 */ /* 0x000fe200000006ff */
[----:B------:R-:W-:Y:S01]  /*27e0*/  FMUL.FTZ R105, R15, R92 ;  /* 0x0000005c0f697220 */ /* 0x000fe20000410000 */
[----:B------:R-:W-:Y:S01]  /*27f0*/  FADD.FTZ R86, R53, R106 ;  /* 0x0000006a35567221 */ /* 0x000fe20000010000 */
[----:B------:R-:W-:Y:S01]  /*2800*/  FFMA.FTZ R88, R29, R106, R76 ;  /* 0x0000006a1d587223 */ /* 0x000fe2000001004c */
[----:B------:R-:W-:Y:S01]  /*2810*/  FFMA.FTZ R77, R34, R61, R75 ;  /* 0x0000003d224d7223 */ /* 0x000fe2000001004b */
[----:B------:R-:W-:Y:S01]  /*2820*/  FMUL.FTZ R103, R20, R103 ;  /* 0x0000006714677220 */ /* 0x000fe20000410000 */
[----:B------:R-:W-:Y:S01]  /*2830*/  FADD.FTZ R86, R86, R105 ;  /* 0x0000006956567221 */ /* 0x000fe20000010000 */
[----:B------:R-:W-:Y:S01]  /*2840*/  FFMA.FTZ R88, R27, R105, R88 ;  /* 0x000000691b587223 */ /* 0x000fe20000010058 */
[----:B------:R-:W-:Y:S01]  /*2850*/  FFMA.FTZ R75, R36, R57, R71 ;  /* 0x00000039244b7223 */ /* 0x000fe20000010047 */
[----:B------:R-:W-:Y:S01]  /*2860*/  FFMA.FTZ R71, R38, R63, R77 ;  /* 0x0000003f26477223 */ /* 0x000fe2000001004d */
[----:B------:R-:W-:Y:S01]  /*2870*/  FFMA.FTZ R77, R44, R99, R73 ;  /* 0x000000632c4d7223 */ /* 0x000fe20000010049 */
[----:B------:R-:W-:Y:S01]  /*2880*/  FMUL.FTZ R101, R16, R101 ;  /* 0x0000006510657220 */ /* 0x000fe20000410000 */
[----:B------:R-:W-:Y:S01]  /*2890*/  FADD.FTZ R86, R86, R103 ;  /* 0x0000006756567221 */ /* 0x000fe20000010000 */
[----:B------:R-:W-:Y:S01]  /*28a0*/  FFMA.FTZ R73, R31, R103, R88 ;  /* 0x000000671f497223 */ /* 0x000fe20000010058 */
[----:B------:R-:W-:Y:S01]  /*28b0*/  FADD.FTZ R74, R74, R99 ;  /* 0x000000634a4a7221 */ /* 0x000fe20000010000 */
[----:B------:R-:W-:Y:S01]  /*28c0*/  FMUL.FTZ R99, R19, R99 ;  /* 0x0000006313637220 */ /* 0x000fe20000410000 */
[----:B------:R-:W-:Y:S01]  /*28d0*/  FADD.FTZ R86, R86, R101 ;  /* 0x0000006556567221 */ /* 0x000fe20000010000 */
[----:B------:R-:W-:Y:S01]  /*28e0*/  FFMA.FTZ R73, R26, R101, R73 ;  /* 0x000000651a497223 */ /* 0x000fe20000010049 */
[----:B------:R-:W-:-:S02]  /*28f0*/  FMUL.FTZ R97, R15, R97 ;  /* 0x000000610f617220 */ /* 0x000fc40000410000 */
[----:B------:R-:W-:Y:S01]  /*2900*/  FADD.FTZ R86, R86, R99 ;  /* 0x0000006356567221 */ /* 0x000fe20000010000 */
[----:B------:R-:W-:Y:S01]  /*2910*/  FFMA.FTZ R73, R44, R99, R73 ;  /* 0x000000632c497223 */ /* 0x000fe20000010049 */
[----:B------:R-:W-:Y:S01]  /*2920*/  FADD.FTZ R76, R90, R63 ;  /* 0x0000003f5a4c7221 */ /* 0x000fe20000010000 */
[----:B------:R-:W-:Y:S01]  /*2930*/  FMUL.FTZ R53, R16, R63 ;  /* 0x0000003f10357220 */ /* 0x000fe20000410000 */
[-C--:B------:R-:W-:Y:S01]  /*2940*/  FFMA.FTZ R63, R46, R95.reuse, R67 ;  /* 0x0000005f2e3f7223 */ /* 0x080fe20000010043 */
[----:B------:R-:W-:Y:S01]  /*2950*/  FADD.FTZ R72, R72, R95 ;  /* 0x0000005f48487221 */ /* 0x000fe20000010000 */
[----:B------:R-:W-:Y:S01]  /*2960*/  FMUL.FTZ R95, R20, R95 ;  /* 0x0000005f145f7220 */ /* 0x000fe20000410000 */
[----:B------:R-:W-:Y:S01]  /*2970*/  FADD.FTZ R86, R86, R97 ;  /* 0x0000006156567221 */ /* 0x000fe20000010000 */
[----:B------:R-:W-:Y:S01]  /*2980*/  FFMA.FTZ R73, R28, R97, R73 ;  /* 0x000000611c497223 */ /* 0x000fe20000010049 */
[----:B------:R-:W-:Y:S02]  /*2990*/  FMUL.FTZ R69, R16, R89 ;  /* 0x0000005910457220 */ /* 0x000fe40000410000 */
[----:B------:R-:W-:Y:S01]  /*29a0*/  FADD.FTZ R86, R86, R95 ;  /* 0x0000005f56567221 */ /* 0x000fe20000010000 */
[----:B------:R-:W-:Y:S01]  /*29b0*/  FFMA.FTZ R73, R46, R95, R73 ;  /* 0x0000005f2e497223 */ /* 0x000fe20000010049 */
[----:B------:R-:W-:-:S02]  /*29c0*/  FMUL.FTZ R67, R19, R35 ;  /* 0x0000002313437220 */ /* 0x000fc40000410000 */
[----:B------:R-:W-:Y:S01]  /*29d0*/  FADD.FTZ R86, R86, R69 ;  /* 0x0000004556567221 */ /* 0x000fe20000010000 */
[----:B------:R-:W-:-:S03]  /*29e0*/  FFMA.FTZ R73, R30, R69, R73 ;  /* 0x000000451e497223 */ /* 0x000fc60000010049 */
[----:B------:R-:W-:Y:S01]  /*29f0*/  FADD.FTZ R86, R86, R67 ;  /* 0x0000004356567221 */ /* 0x000fe20000010000 */
[----:B------:R-:W-:Y:S01]  /*2a00*/  FFMA.FTZ R73, R50, R67, R73 ;  /* 0x0000004332497223 */ /* 0x000fe20000010049 */
[-C--:B------:R-:W-:Y:S01]  /*2a10*/  FFMA.FTZ R89, R52, R33.reuse, R63 ;  /* 0x0000002134597223 */ /* 0x080fe2000001003f */
[----:B------:R-:W-:Y:S01]  /*2a20*/  FMUL.FTZ R63, R20, R33 ;  /* 0x00000021143f7220 */ /* 0x000fe20000410000 */
[----:B------:R-:W-:Y:S01]  /*2a30*/  FADD.FTZ R86, R86, R65 ;  /* 0x0000004156567221 */ /* 0x000fe20000010000 */
[----:B------:R-:W-:Y:S01]  /*2a40*/  FFMA.FTZ R73, R32, R65, R73 ;  /* 0x0000004120497223 */ /* 0x000fe20000010049 */
[----:B------:R-:W-:Y:S01]  /*2a50*/  FFMA.FTZ R77, R50, R35, R77 ;  /* 0x00000023324d7223 */ /* 0x000fe2000001004d */
[----:B------:R-:W-:Y:S01]  /*2a60*/  FADD.FTZ R74, R74, R35 ;  /* 0x000000234a4a7221 */ /* 0x000fe20000010000 */
[----:B------:R-:W-:Y:S01]  /*2a70*/  FMUL.FTZ R61, R16, R61 ;  /* 0x0000003d103d7220 */ /* 0x000fe20000410000 */
[----:B------:R-:W-:Y:S01]  /*2a80*/  FADD.FTZ R86, R86, R63 ;  /* 0x0000003f56567221 */ /* 0x000fe20000010000 */
[----:B------:R-:W-:Y:S01]  /*2a90*/  FFMA.FTZ R73, R52, R63, R73 ;  /* 0x0000003f34497223 */ /* 0x000fe20000010049 */
[----:B------:R-:W-:Y:S01]  /*2aa0*/  FADD.FTZ R72, R72, R33 ;  /* 0x0000002148487221 */ /* 0x000fe20000010000 */
[-C--:B------:R-:W-:Y:S01]  /*2ab0*/  FFMA.FTZ R33, R54, R59.reuse, R77 ;  /* 0x0000003b36217223 */ /* 0x080fe2000001004d */
[----:B------:R-:W-:Y:S01]  /*2ac0*/  FADD.FTZ R74, R74, R59 ;  /* 0x0000003b4a4a7221 */ /* 0x000fe20000010000 */
[----:B------:R-:W-:Y:S01]  /*2ad0*/  FMUL.FTZ R59, R19, R59 ;  /* 0x0000003b133b7220 */ /* 0x000fe20000410000 */
[----:B------:R-:W-:Y:S01]  /*2ae0*/  FADD.FTZ R86, R86, R61 ;  /* 0x0000003d56567221 */ /* 0x000fe20000010000 */
[----:B------:R-:W-:Y:S01]  /*2af0*/  FFMA.FTZ R73, R34, R61, R73 ;  /* 0x0000003d22497223 */ /* 0x000fe20000010049 */
[----:B------:R-:W-:Y:S01]  /*2b00*/  FADD.FTZ R84, R84, R57 ;  /* 0x0000003954547221 */ /* 0x000fe20000010000 */
[----:B------:R-:W-:Y:S01]  /*2b10*/  FMUL.FTZ R57, R15, R57 ;  /* 0x000000390f397220 */ /* 0x000fe20000410000 */
[----:B------:R-:W-:Y:S01]  /*2b20*/  FADD.FTZ R86, R86, R59 ;  /* 0x0000003b56567221 */ /* 0x000fe20000010000 */
[----:B------:R-:W-:Y:S01]  /*2b30*/  FFMA.FTZ R73, R54, R59, R73 ;  /* 0x0000003b36497223 */ /* 0x000fe20000010049 */
[-C--:B------:R-:W-:Y:S01]  /*2b40*/  FFMA.FTZ R89, R56, R55.reuse, R89 ;  /* 0x0000003738597223 */ /* 0x080fe20000010059 */
[----:B------:R-:W-:Y:S01]  /*2b50*/  FADD.FTZ R88, R72, R55 ;  /* 0x0000003748587221 */ /* 0x000fe20000010000 */
[----:B------:R-:W-:Y:S01]  /*2b60*/  FMUL.FTZ R55, R20, R55 ;  /* 0x0000003714377220 */ /* 0x000fe20000410000 */
[----:B------:R-:W-:Y:S01]  /*2b70*/  FADD.FTZ R86, R86, R57 ;  /* 0x0000003956567221 */ /* 0x000fe20000010000 */
[----:B------:R-:W-:-:S03]  /*2b80*/  FFMA.FTZ R73, R36, R57, R73 ;  /* 0x0000003924497223 */ /* 0x000fc60000010049 */
[----:B------:R-:W-:Y:S01]  /*2b90*/  FADD.FTZ R86, R86, R55 ;  /* 0x0000003756567221 */ /* 0x000fe20000010000 */
[----:B------:R-:W-:Y:S01]  /*2ba0*/  FFMA.FTZ R73, R56, R55, R73 ;  /* 0x0000003738497223 */ /* 0x000fe20000010049 */
[-C--:B------:R-:W-:Y:S01]  /*2bb0*/  FFMA.FTZ R77, R58, R51.reuse, R33 ;  /* 0x000000333a4d7223 */ /* 0x080fe20000010021 */
        /* <DEDUP_REMOVED lines=8> */
[----:B------:R-:W-:Y:S01]  /*2c40*/  FFMA.FTZ R73, R58, R51, R73 ;  /* 0x000000333a497223 */ /* 0x000fe20000010049 */
[----:B------:R-:W-:Y:S01]  /*2c50*/  FMUL.FTZ R45, R112, R45 ;  /* 0x0000002d702d7220 */ /* 0x000fe20000410000 */
        /* <DEDUP_REMOVED lines=21> */
[----:B------:R-:W-:Y:S01]  /*2db0*/  FMUL.FTZ R33, R20, R39 ;  /* 0x0000002714217220 */ /* 0x000fe20000410000 */
[----:B------:R-:W-:Y:S01]  /*2dc0*/  FADD.FTZ R86, R86, R41 ;  /* 0x0000002956567221 */ /* 0x000fe20000010000 */
[----:B------:R-:W-:Y:S01]  /*2dd0*/  FFMA.FTZ R93, R48, R41, R93 ;  /* 0x00000029305d7223 */ /* 0x000fe2000001005d */
[-C--:B------:R-:W-:Y:S01]  /*2de0*/  FFMA.FTZ R91, R66, R85.reuse, R35 ;  /* 0x00000055425b7223 */ /* 0x080fe20000010023 */
        /* <DEDUP_REMOVED lines=15> */
[C---:B------:R-:W-:Y:S01]  /*2ee0*/  PRMT R70, R87.reuse, 0x7632, R70 ;  /* 0x0000763257467816 */ /* 0x040fe20000000046 */
[----:B------:R-:W-:Y:S01]  /*2ef0*/  FMUL.FTZ R83, R108, R83 ;  /* 0x000000536c537220 */ /* 0x000fe20000410000 */
[----:B------:R-:W-:Y:S01]  /*2f00*/  SHF.L.U32 R76, R87, 0x10, RZ ;  /* 0x00000010574c7819 */ /* 0x000fe200000006ff */
        /* <DEDUP_REMOVED lines=12> */
[----:B------:R-:W-:-:S02]  /*2fd0*/  FMUL.FTZ R109, R20, R83 ;  /* 0x00000053146d7220 */ /* 0x000fc40000410000 */
[----:B------:R-:W-:Y:S01]  /*2fe0*/  FADD.FTZ R70, R86, R111 ;  /* 0x0000006f56467221 */ /* 0x000fe20000010000 */
[----:B------:R-:W-:Y:S01]  /*2ff0*/  FFMA.FTZ R87, R96, R111, R93 ;  /* 0x0000006f60577223 */ /* 0x000fe2000001005d */
[----:B------:R-:W-:Y:S02]  /*3000*/  FFMA.FTZ R93, R68, R82, R71 ;  /* 0x00000052445d7223 */ /* 0x000fe40000010047 */
[----:B------:R-:W-:Y:S01]  /*3010*/  FADD.FTZ R70, R70, R109 ;  /* 0x0000006d46467221 */ /* 0x000fe20000010000 */
[----:B------:R-:W-:Y:S01]  /*3020*/  FFMA.FTZ R71, R104, R109, R87 ;  /* 0x0000006d68477223 */ /* 0x000fe20000010057 */
[----:B------:R-:W-:-:S04]  /*3030*/  UIADD3 UR8, UP0, UPT, UR8, 0x2, URZ ;  /* 0x0000000208087890 */ /* 0x000fc8000ff1e0ff */
[----:B------:R0:W-:Y:S01]  /*3040*/  STS.64 [R13], R70 ;  /* 0x000000460d007388 */ /* 0x0001e20000000a00 */
[----:B------:R-:W-:Y:S02]  /*3050*/  UIADD3.X UR5, UPT, UPT, URZ, UR5, URZ, UP0, !UPT ;  /* 0x00000005ff057290 */ /* 0x000fe400087fe4ff */
[----:B------:R-:W-:-:S04]  /*3060*/  UISETP.GE.U32.AND UP0, UPT, UR8, UR14, UPT ;  /* 0x0000000e0800728c */ /* 0x000fc8000bf06070 */
[----:B------:R-:W-:Y:S01]  /*3070*/  UISETP.GE.AND.EX UP0, UPT, UR5, UR15, UPT, UP0 ;  /* 0x0000000f0500728c */ /* 0x000fe2000bf06300 */
[----:B------:R-:W-:Y:S01]  /*3080*/  FADD.FTZ R82, R75, R82 ;  /* 0x000000524b527221 */ /* 0x000fe20000010000 */
[----:B------:R-:W-:Y:S01]  /*3090*/  FFMA.FTZ R75, R98, R78, R73 ;  /* 0x0000004e624b7223 */ /* 0x000fe20000010049 */
[----:B------:R-:W-:Y:S01]  /*30a0*/  FADD.FTZ R87, R77, R78 ;  /* 0x0000004e4d577221 */ /* 0x000fe20000010000 */
[----:B------:R-:W-:Y:S01]  /*30b0*/  FFMA.FTZ R89, R100, R79, R89 ;  /* 0x0000004f64597223 */ /* 0x000fe20000010059 */
[----:B------:R-:W-:Y:S01]  /*30c0*/  FADD.FTZ R78, R72, R79 ;  /* 0x0000004f484e7221 */ /* 0x000fe20000010000 */
[----:B------:R-:W-:Y:S01]  /*30d0*/  FADD.FTZ R77, R74, R81 ;  /* 0x000000514a4d7221 */ /* 0x000fe20000010000 */
[----:B------:R-:W-:Y:S01]  /*30e0*/  FFMA.FTZ R72, R96, R85, R93 ;  /* 0x0000005560487223 */ /* 0x000fe2000001005d */
[----:B------:R-:W-:Y:S01]  /*30f0*/  FFMA.FTZ R74, R102, R84, R75 ;  /* 0x00000054664a7223 */ /* 0x000fe2000001004b */
[----:B------:R-:W-:Y:S01]  /*3100*/  FFMA.FTZ R76, R94, R81, R91 ;  /* 0x000000515e4c7223 */ /* 0x000fe2000001005b */
[----:B------:R-:W-:Y:S01]  /*3110*/  FADD.FTZ R73, R82, R85 ;  /* 0x0000005552497221 */ /* 0x000fe20000010000 */
[----:B------:R-:W-:Y:S01]  /*3120*/  BAR.SYNC.DEFER_BLOCKING 0x0 ;  /* 0x0000000000007b1d */ /* 0x000fe20000010000 */
[C---:B------:R-:W-:Y:S01]  /*3130*/  ISETP.GT.U32.AND P1, PT, R0.reuse, 0x1f, PT ;  /* 0x0000001f0000780c */ /* 0x040fe20003f24070 */
[----:B------:R-:W-:Y:S01]  /*3140*/  FADD.FTZ R75, R87, R84 ;  /* 0x00000054574b7221 */ /* 0x000fe20000010000 */
[----:B------:R-:W-:Y:S01]  /*3150*/  LOP3.LUT P0, RZ, R0, 0x3e1, RZ, 0xc0, !PT ;  /* 0x000003e100ff7812 */ /* 0x000fe2000780c0ff */
[----:B0-----:R-:W-:Y:S01]  /*3160*/  FFMA.FTZ R70, R104, R83, R89 ;  /* 0x0000005368467223 */ /* 0x001fe20000010059 */
[----:B------:R-:W-:Y:S01]  /*3170*/  FADD.FTZ R71, R78, R83 ;  /* 0x000000534e477221 */ /* 0x000fe20000010000 */
[----:B------:R-:W-:Y:S01]  /*3180*/  CS2R R92, SRZ ;  /* 0x00000000005c7805 */ /* 0x000fe2000001ff00 */
[----:B------:R-:W-:Y:S09]  /*3190*/  BRA.U !UP0, `(.L_x_411) ;  /* 0x00000001084c7547 */ /* 0x000ff2000b800000 */
        /* <DEDUP_REMOVED lines=19> */
.L_x_411:
[----:B------:R-:W-:Y:S04]  /*32d0*/  BSSY.RECONVERGENT B0, `(.L_x_412) ;  /* 0x000002f000007945 */ /* 0x000fe80003800200 */
[----:B------:R-:W-:Y:S05]  /*32e0*/  @P1 BRA `(.L_x_413) ;  /* 0x0000000000b41947 */ /* 0x000fea0003800000 */
[----:B------:R-:W1:Y:S04]  /*32f0*/  LDS.64 R78, [R4] ;  /* 0x00000000044e7984 */ /* 0x000e680000000a00 */
[----:B------:R-:W2:Y:S04]  /*3300*/  LDS.64 R88, [R4+0x18] ;  /* 0x0000180004587984 */ /* 0x000ea80000000a00 */
[----:B------:R-:W3:Y:S04]  /*3310*/  LDS.64 R90, [R4+0x30] ;  /* 0x00003000045a7984 */ /* 0x000ee80000000a00 */
[----:B------:R-:W4:Y:S04]  /*3320*/  LDS.64 R80, [R4+0x48] ;  /* 0x0000480004507984 */ /* 0x000f280000000a00 */
[----:B0-----:R-:W0:Y:S04]  /*3330*/  LDS.64 R82, [R4+0x60] ;  /* 0x0000600004527984 */ /* 0x001e280000000a00 */
[----:B------:R-:W5:Y:S04]  /*3340*/  LDS.64 R84, [R4+0x78] ;  /* 0x0000780004547984 */ /* 0x000f680000000a00 */
[----:B------:R-:W5:Y:S01]  /*3350*/  LDS.64 R86, [R4+0x90] ;  /* 0x0000900004567984 */ /* 0x000f620000000a00 */
[----:B-1----:R-:W-:Y:S01]  /*3360*/  FADD.FTZ R93, RZ, R78 ;  /* 0x0000004eff5d7221 */ /* 0x002fe20000010000 */
[----:B------:R-:W-:-:S03]  /*3370*/  FADD.FTZ R78, RZ, R79 ;  /* 0x0000004fff4e7221 */ /* 0x000fc60000010000 */
[----:B--2---:R-:W-:Y:S01]  /*3380*/  FADD.FTZ R93, R93, R88 ;  /* 0x000000585d5d7221 */ /* 0x004fe20000010000 */
[----:B------:R-:W-:-:S03]  /*3390*/  FADD.FTZ R78, R78, R89 ;  /* 0x000000594e4e7221 */ /* 0x000fc60000010000 */
[----:B---3--:R-:W-:Y:S01]  /*33a0*/  FADD.FTZ R93, R93, R90 ;  /* 0x0000005a5d5d7221 */ /* 0x008fe20000010000 */
[----:B------:R-:W-:Y:S02]  /*33b0*/  FADD.FTZ R88, R78, R91 ;  /* 0x0000005b4e587221 */ /* 0x000fe40000010000 */
[----:B------:R-:W1:Y:S01]  /*33c0*/  LDS.64 R78, [R4+0xa8] ;  /* 0x0000a800044e7984 */ /* 0x000e620000000a00 */
[----:B----4-:R-:W-:Y:S01]  /*33d0*/  FADD.FTZ R93, R93, R80 ;  /* 0x000000505d5d7221 */ /* 0x010fe20000010000 */
[----:B------:R-:W-:Y:S02]  /*33e0*/  FADD.FTZ R88, R88, R81 ;  /* 0x0000005158587221 */ /* 0x000fe40000010000 */
[----:B------:R-:W2:Y:S01]  /*33f0*/  LDS.64 R80, [R4+0xc0] ;  /* 0x0000c00004507984 */ /* 0x000ea20000000a00 */
[----:B0-----:R-:W-:Y:S01]  /*3400*/  FADD.FTZ R93, R93, R82 ;  /* 0x000000525d5d7221 */ /* 0x001fe20000010000 */
[----:B------:R-:W-:Y:S02]  /*3410*/  FADD.FTZ R88, R88, R83 ;  /* 0x0000005358587221 */ /* 0x000fe40000010000 */
[----:B------:R-:W0:Y:S01]  /*3420*/  LDS.64 R82, [R4+0xd8] ;  /* 0x0000d80004527984 */ /* 0x000e220000000a00 */
[----:B-----5:R-:W-:Y:S01]  /*3430*/  FADD.FTZ R93, R93, R84 ;  /* 0x000000545d5d7221 */ /* 0x020fe20000010000 */
[----:B------:R-:W-:-:S02]  /*3440*/  FADD.FTZ R88, R88, R85 ;  /* 0x0000005558587221 */ /* 0x000fc40000010000 */
[----:B------:R-:W3:Y:S01]  /*3450*/  LDS.64 R84, [R4+0xf0] ;  /* 0x0000f00004547984 */ /* 0x000ee20000000a00 */
[----:B------:R-:W-:Y:S01]  /*3460*/  FADD.FTZ R108, R93, R86 ;  /* 0x000000565d6c7221 */ /* 0x000fe20000010000 */
[----:B------:R-:W-:Y:S02]  /*3470*/  FADD.FTZ R110, R88, R87 ;  /* 0x00000057586e7221 */ /* 0x000fe40000010000 */
[----:B------:R-:W4:Y:S04]  /*3480*/  LDS.64 R86, [R4+0x108] ;  /* 0x0001080004567984 */ /* 0x000f280000000a00 */
[----:B------:R-:W5:Y:S04]  /*3490*/  LDS.64 R88, [R4+0x120] ;  /* 0x0001200004587984 */ /* 0x000f680000000a00 */
[----:B------:R-:W5:Y:S04]  /*34a0*/  LDS.64 R90, [R4+0x138] ;  /* 0x00013800045a7984 */ /* 0x000f680000000a00 */
[----:B------:R-:W5:Y:S01]  /*34b0*/  LDS.64 R92, [R4+0x150] ;  /* 0x00015000045c7984 */ /* 0x000f620000000a00 */
[----:B-1----:R-:W-:Y:S01]  /*34c0*/  FADD.FTZ R78, R108, R78 ;  /* 0x0000004e6c4e7221 */ /* 0x002fe20000010000 */
[----:B------:R-:W-:-:S03]  /*34d0*/  FADD.FTZ R110, R110, R79 ;  /* 0x0000004f6e6e7221 */ /* 0x000fc60000010000 */
[----:B--2---:R-:W-:Y:S01]  /*34e0*/  FADD.FTZ R79, R78, R80 ;  /* 0x000000504e4f7221 */ /* 0x004fe20000010000 */
[----:B------:R-:W-:-:S03]  /*34f0*/  FADD.FTZ R110, R110, R81 ;  /* 0x000000516e6e7221 */ /* 0x000fc60000010000 */
[----:B0-----:R-:W-:Y:S01]  /*3500*/  FADD.FTZ R79, R79, R82 ;  /* 0x000000524f4f7221 */ /* 0x001fe20000010000 */
        /* <DEDUP_REMOVED lines=11> */
.L_x_413:
[----:B------:R-:W-:Y:S05]  /*35c0*/  BSYNC.RECONVERGENT B0 ;  /* 0x0000000000007941 */ /* 0x000fea0003800200 */
.L_x_412:
[----:B------:R-:W1:Y:S01]  /*35d0*/  SHFL.BFLY PT, R79, R92, 0x1, 0x1f ;  /* 0x0c201f005c4f7f89 */ /* 0x000e6200000e0000 */
[----:B------:R-:W2:Y:S01]  /*35e0*/  @!P0 LDC.64 R80, c[0x0][0x3d0] ;  /* 0x0000f400ff508b82 */ /* 0x000ea20000000a00 */
[----:B------:R-:W-:Y:S01]  /*35f0*/  MOV R78, UR12 ;  /* 0x0000000c004e7c02 */ /* 0x000fe20008000f00 */
[----:B------:R-:W-:Y:S01]  /*3600*/  VOTEU.ALL UP1, P0 ;  /* 0x0000000000ff7886 */ /* 0x000fe20000020000 */
[----:B0-----:R-:W0:Y:S02]  /*3610*/  SHFL.BFLY PT, R82, R93, 0x1, 0x1f ;  /* 0x0c201f005d527f89 */ /* 0x001e2400000e0000 */
        /* <DEDUP_REMOVED lines=22> */
.L_x_416:
[----:B0-----:R-:W2:Y:S04]  /*3780*/  LD.E.STRONG.GPU R79, desc[UR10][R124.64] ;  /* 0x0000000a7c4f7980 */ /* 0x001ea8000c10f900 */
[----:B--2---:R-:W-:Y:S01]  /*3790*/  CCTL.IVALL ;  /* 0x00000000ff00798f */ /* 0x004fe20002000000 */
[----:B------:R-:W-:Y:S05]  /*37a0*/  YIELD ;  /* 0x0000000000007946 */ /* 0x000fea0003800000 */
[----:B-----5:R-:W-:-:S04]  /*37b0*/  LOP3.LUT R79, R79, R78, RZ, 0x3c, !PT ;  /* 0x0000004e4f4f7212 */ /* 0x020fc800078e3cff */
[----:B------:R-:W-:-:S13]  /*37c0*/  ISETP.GT.AND P0, PT, R79, -0x1, PT ;  /* 0xffffffff4f00780c */ /* 0x000fda0003f04270 */
[----:B------:R-:W-:Y:S05]  /*37d0*/  @P0 BRA `(.L_x_416) ;  /* 0xfffffffc00e80947 */ /* 0x000fea000383ffff */
.L_x_415:
[----:B------:R-:W-:Y:S05]  /*37e0*/  WARPSYNC.ALL ;  /* 0x0000000000007948 */ /* 0x000fea0003800000 */
[----:B------:R-:W-:Y:S06]  /*37f0*/  BAR.SYNC.DEFER_BLOCKING 0x0 ;  /* 0x0000000000007b1d */ /* 0x000fec0000010000 */
[----:B------:R-:W-:Y:S05]  /*3800*/  BRA `(.L_x_417) ;  /* 0x0000000000487947 */ /* 0x000fea0003800000 */
.L_x_414:
[----:B------:R-:W-:Y:S01]  /*3810*/  BAR.SYNC.DEFER_BLOCKING 0x0 ;  /* 0x0000000000007b1d */ /* 0x000fe20000010000 */
[----:B------:R-:W-:-:S13]  /*3820*/  ISETP.NE.AND P0, PT, R0, RZ, PT ;  /* 0x000000ff0000720c */ /* 0x000fda0003f05270 */
[----:B------:R-:W-:Y:S05]  /*3830*/  @P0 BRA `(.L_x_418) ;  /* 0x0000000000340947 */ /* 0x000fea0003800000 */
[----:B------:R-:W-:Y:S02]  /*3840*/  ISETP.NE.AND P0, PT, RZ, UR12, PT ;  /* 0x0000000cff007c0c */ /* 0x000fe4000bf05270 */
[----:B0-----:R-:W-:-:S04]  /*3850*/  MOV R79, 0x7fffffc1 ;  /* 0x7fffffc1004f7802 */ /* 0x001fc80000000f00 */
[----:B------:R-:W-:Y:S01]  /*3860*/  SEL R79, R79, 0x1, !P0 ;  /* 0x000000014f4f7807 */ /* 0x000fe20004000000 */
[----:B------:R-:W-:Y:S06]  /*3870*/  MEMBAR.ALL.GPU ;  /* 0x0000000000007992 */ /* 0x000fec000000a000 */
[----:B------:R-:W-:-:S00]  /*3880*/  ERRBAR ;  /* 0x00000000000079ab */ /* 0x000fc00000000000 */
[----:B------:R-:W-:Y:S06]  /*3890*/  CGAERRBAR ;  /* 0x00000000000075ab */ /* 0x000fec0000000000 */
[----:B------:R0:W5:Y:S02]  /*38a0*/  ATOM.E.ADD.STRONG.GPU PT, R79, desc[UR10][R122.64], R79 ;  /* 0x8000004f7a4f798a */ /* 0x00016400081ef10a */
.L_x_419:
[----:B------:R-:W2:Y:S04]  /*38b0*/  LD.E.STRONG.GPU R78, desc[UR10][R122.64] ;  /* 0x0000000a7a4e7980 */ /* 0x000ea8000c10f900 */
[----:B--2---:R-:W-:Y:S01]  /*38c0*/  CCTL.IVALL ;  /* 0x00000000ff00798f */ /* 0x004fe20002000000 */
[----:B------:R-:W-:Y:S05]  /*38d0*/  YIELD ;  /* 0x0000000000007946 */ /* 0x000fea0003800000 */
[----:B-----5:R-:W-:-:S04]  /*38e0*/  LOP3.LUT R78, R78, R79, RZ, 0x3c, !PT ;  /* 0x0000004f4e4e7212 */ /* 0x020fc800078e3cff */
[----:B------:R-:W-:-:S13]  /*38f0*/  ISETP.GT.AND P0, PT, R78, -0x1, PT ;  /* 0xffffffff4e00780c */ /* 0x000fda0003f04270 */
[----:B------:R-:W-:Y:S05]  /*3900*/  @P0 BRA `(.L_x_419) ;  /* 0xfffffffc00e80947 */ /* 0x000fea000383ffff */
.L_x_418:
[----:B------:R-:W-:Y:S05]  /*3910*/  WARPSYNC.ALL ;  /* 0x0000000000007948 */ /* 0x000fea0003800000 */
[----:B------:R-:W-:Y:S06]  /*3920*/  BAR.SYNC.DEFER_BLOCKING 0x0 ;  /* 0x0000000000007b1d */ /* 0x000fec0000010000 */
.L_x_417:
[----:B------:R-:W-:Y:S01]  /*3930*/  ISETP.GT.U32.AND P0, PT, R0, 0xff, PT ;  /* 0x000000ff0000780c */ /* 0x000fe20003f04070 */
[----:B------:R-:W-:Y:S01]  /*3940*/  BSSY.RECONVERGENT B0, `(.L_x_420) ;  /* 0x000001f000007945 */ /* 0x000fe20003800200 */
[----:B0-----:R-:W-:-:S11]  /*3950*/  CS2R R78, SRZ ;  /* 0x00000000004e7805 */ /* 0x001fd6000001ff00 */
[----:B------:R-:W-:Y:S05]  /*3960*/  @P0 BRA `(.L_x_421) ;  /* 0x0000000000700947 */ /* 0x000fea0003800000 */
[----:B------:R-:W0:Y:S01]  /*3970*/  LDC.64 R84, c[0x0][0x3d0] ;  /* 0x0000f400ff547b82 */ /* 0x000e220000000a00 */
[----:B------:R-:W-:Y:S01]  /*3980*/  UIMAD UR6, UR9, UR4, UR7 ;  /* 0x00000004090672a4 */ /* 0x000fe2000f8e0207 */
[C---:B------:R-:W-:Y:S02]  /*3990*/  SHF.L.U32 R78, R0.reuse, 0x2, RZ ;  /* 0x00000002004e7819 */ /* 0x040fe400000006ff */
[----:B------:R-:W-:Y:S02]  /*39a0*/  LOP3.LUT R79, R0, 0xf, RZ, 0xc0, !PT ;  /* 0x0000000f004f7812 */ /* 0x000fe400078ec0ff */
[----:B------:R-:W-:Y:S02]  /*39b0*/  LOP3.LUT R78, R78, 0x3c0, RZ, 0xc0, !PT ;  /* 0x000003c04e4e7812 */ /* 0x000fe400078ec0ff */
[----:B------:R-:W-:-:S04]  /*39c0*/  MOV R81, UR6 ;  /* 0x0000000600517c02 */ /* 0x000fc80008000f00 */
[----:B------:R-:W-:-:S04]  /*39d0*/  LEA R78, R81, R78, 0xa ;  /* 0x0000004e514e7211 */ /* 0x000fc800078e50ff */
[----:B------:R-:W-:-:S04]  /*39e0*/  IADD3 R78, PT, PT, R78, R79, RZ ;  /* 0x0000004f4e4e7210 */ /* 0x000fc80007ffe0ff */
[----:B------:R-:W-:-:S04]  /*39f0*/  SHF.L.U32 R83, R78, 0x1, RZ ;  /* 0x000000014e537819 */ /* 0x000fc800000006ff */
[C---:B------:R-:W-:Y:S01]  /*3a00*/  IADD3 R81, PT, PT, R83.reuse, 0x20, RZ ;  /* 0x0000002053517810 */ /* 0x040fe20007ffe0ff */
[C---:B0-----:R-:W-:Y:S01]  /*3a10*/  IMAD.WIDE.U32 R78, R83.reuse, 0x4, R84 ;  /* 0x00000004534e7825 */ /* 0x041fe200078e0054 */
        /* <DEDUP_REMOVED lines=16> */
[----:B------:R-:W-:-:S07]  /*3b20*/  FADD.FTZ R78, R85, R86 ;  /* 0x00000056554e7221 */ /* 0x000fce0000010000 */
.L_x_421:
[----:B------:R-:W-:Y:S05]  /*3b30*/  BSYNC.RECONVERGENT B0 ;  /* 0x0000000000007941 */ /* 0x000fea0003800200 */
.L_x_420:
[----:B------:R-:W0:Y:S01]  /*3b40*/  SHFL.BFLY PT, R80, R79, 0x8, 0x1f ;  /* 0x0d001f004f507f89 */ /* 0x000e2200000e0000 */
[----:B------:R-:W-:Y:S01]  /*3b50*/  LOP3.LUT P0, RZ, R0, 0x30f, RZ, 0xc0, !PT ;  /* 0x0000030f00ff7812 */ /* 0x000fe2000780c0ff */
[----:B------:R-:W1:Y:S02]  /*3b60*/  LDCU.64 UR16, c[0x0][0x380] ;  /* 0x00007000ff1077ac */ /* 0x000e640008000a00 */
[----:B------:R-:W2:Y:S01]  /*3b70*/  SHFL.BFLY PT, R81, R78, 0x8, 0x1f ;  /* 0x0d001f004e517f89 */ /* 0x000ea200000e0000 */
[----:B------:R-:W-:-:S09]  /*3b80*/  ULOP3.LUT UR4, UR4, 0x1, URZ, 0x3c, !UPT ;  /* 0x0000000104047892 */ /* 0x000fd2000f8e3cff */
[----:B------:R-:W3:Y:S01]  /*3b90*/  @!P0 S2R R87, SR_CgaCtaId ;  /* 0x0000000000578919 */ /* 0x000ee20000008800 */
[----:B0-----:R-:W-:Y:S01]  /*3ba0*/  FADD.FTZ R80, R80, R79 ;  /* 0x0000004f50507221 */ /* 0x001fe20000010000 */
[----:B--2---:R-:W-:-:S04]  /*3bb0*/  FADD.FTZ R81, R81, R78 ;  /* 0x0000004e51517221 */ /* 0x004fc80000010000 */
[----:B------:R-:W0:Y:S04]  /*3bc0*/  SHFL.BFLY PT, R83, R80, 0x4, 0x1f ;  /* 0x0c801f0050537f89 */ /* 0x000e2800000e0000 */
[----:B------:R-:W2:Y:S01]  /*3bd0*/  SHFL.BFLY PT, R82, R81, 0x4, 0x1f ;  /* 0x0c801f0051527f89 */ /* 0x000ea200000e0000 */
[----:B0-----:R-:W-:Y:S01]  /*3be0*/  FADD.FTZ R83, R80, R83 ;  /* 0x0000005350537221 */ /* 0x001fe20000010000 */
[----:B------:R-:W-:Y:S01]  /*3bf0*/  @!P0 MOV R80, 0x400 ;  /* 0x0000040000508802 */ /* 0x000fe20000000f00 */
[----:B--2---:R-:W-:-:S03]  /*3c00*/  FADD.FTZ R82, R81, R82 ;  /* 0x0000005251527221 */ /* 0x004fc60000010000 */
[----:B------:R-:W0:Y:S01]  /*3c10*/  SHFL.BFLY PT, R84, R83, 0x2, 0x1f ;  /* 0x0c401f0053547f89 */ /* 0x000e2200000e0000 */
[----:B------:R-:W-:-:S03]  /*3c20*/  @!P0 IADD3 R80, PT, PT, R80, 0x5280, RZ ;  /* 0x0000528050508810 */ /* 0x000fc60007ffe0ff */
[----:B------:R-:W2:Y:S01]  /*3c30*/  SHFL.BFLY PT, R85, R82, 0x2, 0x1f ;  /* 0x0c401f0052557f89 */ /* 0x000ea200000e0000 */
[----:B---3--:R-:W-:Y:S01]  /*3c40*/  @!P0 LEA R87, R87, R80, 0x18 ;  /* 0x0000005057578211 */ /* 0x008fe200078ec0ff */
[----:B0-----:R-:W-:-:S03]  /*3c50*/  FADD.FTZ R84, R83, R84 ;  /* 0x0000005453547221 */ /* 0x001fc60000010000 */
[----:B------:R-:W-:Y:S01]  /*3c60*/  @!P0 LEA.HI R83, R0, R87, RZ, 0x1f ;  /* 0x0000005700538211 */ /* 0x000fe200078ff8ff */
[----:B--2---:R-:W-:Y:S01]  /*3c70*/  FADD.FTZ R85, R82, R85 ;  /* 0x0000005552557221 */ /* 0x004fe20000010000 */
[----:B------:R-:W0:Y:S04]  /*3c80*/  SHFL.BFLY PT, R79, R84, 0x1, 0x1f ;  /* 0x0c201f00544f7f89 */ /* 0x000e2800000e0000 */
[----:B------:R-:W2:Y:S01]  /*3c90*/  SHFL.BFLY PT, R78, R85, 0x1, 0x1f ;  /* 0x0c201f00554e7f89 */ /* 0x000ea200000e0000 */
[----:B0-----:R-:W-:Y:S01]  /*3ca0*/  FADD.FTZ R79, R84, R79 ;  /* 0x0000004f544f7221 */ /* 0x001fe20000010000 */
[----:B--2---:R-:W-:-:S03]  /*3cb0*/  FADD.FTZ R80, R85, R78 ;  /* 0x0000004e55507221 */ /* 0x004fc60000010000 */
[----:B------:R-:W-:Y:S01]  /*3cc0*/  @!P0 FMUL.FTZ R78, R79, 1.6276042515528388321e-05 ;  /* 0x378888894f4e8820 */ /* 0x000fe20000410000 */
[----:B------:R-:W-:-:S05]  /*3cd0*/  @!P0 FMUL.FTZ R79, R80, 1.6276042515528388321e-05 ;  /* 0x37888889504f8820 */ /* 0x000fca0000410000 */
[----:B------:R-:W-:Y:S01]  /*3ce0*/  @!P0 STS.64 [R83], R78 ;  /* 0x0000004e53008388 */ /* 0x000fe20000000a00 */
[----:B------:R-:W-:Y:S06]  /*3cf0*/  BAR.SYNC.DEFER_BLOCKING 0x0 ;  /* 0x0000000000007b1d */ /* 0x000fec0000010000 */
[----:B------:R-:W0:Y:S02]  /*3d00*/  LDS.64 R80, [R14] ;  /* 0x000000000e507984 */ /* 0x000e240000000a00 */
[--C-:B0-----:R-:W-:Y:S01]  /*3d10*/  FADD.FTZ R82, R107, -R80.reuse ;  /* 0x800000506b527221 */ /* 0x101fe20000010000 */
[--C-:B------:R-:W-:Y:S01]  /*3d20*/  FADD.FTZ R106, R106, -R80.reuse ;  /* 0x800000506a6a7221 */ /* 0x100fe20000010000 */
[--C-:B------:R-:W-:Y:S01]  /*3d30*/  FADD.FTZ R97, R97, -R80.reuse ;  /* 0x8000005061617221 */ /* 0x100fe20000010000 */
[----:B------:R-:W-:Y:S01]  /*3d40*/  FADD.FTZ R84, R105, -R80 ;  /* 0x8000005069547221 */ /* 0x000fe20000010000 */
[-C--:B------:R-:W-:Y:S01]  /*3d50*/  FFMA.FTZ R82, R3, -R81.reuse, R82 ;  /* 0x8000005103527223 */ /* 0x080fe20000010052 */
[-C--:B------:R-:W-:Y:S01]  /*3d60*/  FFMA.FTZ R106, R29, -R81.reuse, R106 ;  /* 0x800000511d6a7223 */ /* 0x080fe2000001006a */
        /* <DEDUP_REMOVED lines=29> */
[C---:B------:R-:W-:Y:S01]  /*3f40*/  FMUL.FTZ R28, R25.reuse, R82 ;  /* 0x00000052191c7220 */ /* 0x040fe20000410000 */
[----:B------:R-:W-:Y:S01]  /*3f50*/  FMUL.FTZ R3, R25, R106 ;  /* 0x0000006a19037220 */ /* 0x000fe20000410000 */
[-C--:B------:R-:W-:Y:S01]  /*3f60*/  FFMA.FTZ R78, R26, -R81.reuse, R101 ;  /* 0x800000511a4e7223 */ /* 0x080fe20000010065 */
[-C--:B------:R-:W-:Y:S01]  /*3f70*/  FFMA.FTZ R44, R44, -R81.reuse, R99 ;  /* 0x800000512c2c7223 */ /* 0x080fe20000010063 */
[-C--:B------:R-:W-:Y:S01]  /*3f80*/  FFMA.FTZ R30, R30, -R81.reuse, R69 ;  /* 0x800000511e1e7223 */ /* 0x080fe20000010045 */
[-C--:B------:R-:W-:Y:S01]  /*3f90*/  FFMA.FTZ R50, R50, -R81.reuse, R67 ;  /* 0x8000005132327223 */ /* 0x080fe20000010043 */
[----:B-1----:R-:W-:Y:S01]  /*3fa0*/  IADD3 R26, P0, PT, R23, UR16, RZ ;  /* 0x00000010171a7c10 */ /* 0x002fe2000ff1e0ff */
[-C--:B------:R-:W-:Y:S01]  /*3fb0*/  FFMA.FTZ R32, R32, -R81.reuse, R65 ;  /* 0x8000005120207223 */ /* 0x080fe20000010041 */
[----:B------:R-:W-:Y:S01]  /*3fc0*/  F2FP.BF16.F32.PACK_AB R28, R3, R28 ;  /* 0x0000001c031c723e */ /* 0x000fe200000010ff */
[C---:B------:R-:W-:Y:S01]  /*3fd0*/  FMUL.FTZ R78, R25.reuse, R78 ;  /* 0x0000004e194e7220 */ /* 0x040fe20000410000 */
[C---:B------:R-:W-:Y:S01]  /*3fe0*/  FMUL.FTZ R3, R25.reuse, R44 ;  /* 0x0000002c19037220 */ /* 0x040fe20000410000 */
[C---:B------:R-:W-:Y:S01]  /*3ff0*/  FMUL.FTZ R23, R25.reuse, R30 ;  /* 0x0000001e19177220 */ /* 0x040fe20000410000 */
[----:B------:R-:W-:Y:S01]  /*4000*/  FMUL.FTZ R50, R25, R50 ;  /* 0x0000003219327220 */ /* 0x000fe20000410000 */
        /* <DEDUP_REMOVED lines=24> */
[----:B------:R-:W-:Y:S01]  /*4190*/  FMUL.FTZ R33, R25, R32 ;  /* 0x0000002019217220 */ /* 0x000fe20000410000 */
[----:B------:R-:W-:Y:S01]  /*41a0*/  F2FP.BF16.F32.PACK_AB R30, R3, R78 ;  /* 0x0000004e031e723e */ /* 0x000fe200000010ff */
[C---:B------:R-:W-:Y:S01]  /*41b0*/  FMUL.FTZ R29, R25.reuse, R84 ;  /* 0x00000054191d7220 */ /* 0x040fe20000410000 */
[----:B------:R-:W-:Y:S01]  /*41c0*/  F2FP.BF16.F32.PACK_AB R32, R50, R23 ;  /* 0x000000173220723e */ /* 0x000fe200000010ff */
        /* <DEDUP_REMOVED lines=47> */
.L_x_410:
        /* <DEDUP_REMOVED lines=54> */
.L_x_434:
        /* <DEDUP_REMOVED lines=28> */
.L_x_427:
        /* <DEDUP_REMOVED lines=33> */
.L_x_426:
[----:B------:R-:W-:Y:S05]  /*4bf0*/  BSYNC.RECONVERGENT B1 ;  /* 0x0000000000017941 */ /* 0x000fea0003800200 */
.L_x_425:
        /* <DEDUP_REMOVED lines=25> */
.L_x_429:
[----:B------:R-:W-:Y:S05]  /*4d90*/  BSYNC.RECONVERGENT B1 ;  /* 0x0000000000017941 */ /* 0x000fea0003800200 */
.L_x_428:
        /* <DEDUP_REMOVED lines=26> */
.L_x_424:
[----:B------:R-:W-:Y:S05]  /*4f40*/  BSYNC.RECONVERGENT B0 ;  /* 0x0000000000007941 */ /* 0x000fea0003800200 */
.L_x_423:
[----:B------:R0:W-:Y:S01]  /*4f50*/  STS [R7], R17 ;  /* 0x0000001107007388 */ /* 0x0001e20000000800 */
[----:B------:R-:W1:Y:S01]  /*4f60*/  LDC.64 R20, c[0x0][0x388] ;  /* 0x0000e200ff147b82 */ /* 0x000e620000000a00 */
[----:B------:R-:W-:Y:S02]  /*4f70*/  ISETP.NE.AND P1, PT, R42, 0xf, PT ;  /* 0x0000000f2a00780c */ /* 0x000fe40003f25270 */
[----:B------:R0:W-:Y:S01]  /*4f80*/  STS [R7+0x780], R24 ;  /* 0x0007801807007388 */ /* 0x0001e20000000800 */
[----:B------:R-:W-:-:S04]  /*4f90*/  MOV R25, R6 ;  /* 0x0000000600197202 */ /* 0x000fc80000000f00 */
[----:B------:R-:W2:Y:S08]  /*4fa0*/  LDC.64 R22, c[0x0][0x390] ;  /* 0x0000e400ff167b82 */ /* 0x000eb00000000a00 */
[----:B0-----:R-:W-:Y:S06]  /*4fb0*/  BAR.SYNC.DEFER_BLOCKING 0x0 ;  /* 0x0000000000007b1d */ /* 0x001fec0000010000 */
.L_x_433:
        /* <DEDUP_REMOVED lines=31> */
.L_x_444:
        /* <DEDUP_REMOVED lines=11> */
.L_x_432:
[----:B------:R-:W-:Y:S05]  /*5260*/  BSYNC.RECONVERGENT B0 ;  /* 0x0000000000007941 */ /* 0x000fea0003800200 */
.L_x_431:
        /* <DEDUP_REMOVED lines=9> */
.L_x_430:
        /* <DEDUP_REMOVED lines=8> */
.L_x_436:
[----:B------:R-:W-:Y:S05]  /*5380*/  BSYNC B0 ;  /* 0x0000000000007941 */ /* 0x000fea0003800000 */
.L_x_435:
        /* <DEDUP_REMOVED lines=8> */
.L_x_437:
[----:B------:R-:W-:Y:S01]  /*5410*/  FADD.FTZ R17, R17, R8 ;  /* 0x0000000811117221 */ /* 0x000fe20000010000 */
[----:B------:R-:W-:-:S04]  /*5420*/  HFMA2 R30, -RZ, RZ, 0, 2.384185791015625e-07 ;  /* 0x00000004ff1e7431 */ /* 0x000fc800000001ff */
[----:B------:R-:W-:Y:S02]  /*5430*/  MOV R31, R17 ;  /* 0x00000011001f7202 */ /* 0x000fe40000000f00 */
[----:B------:R-:W-:-:S07]  /*5440*/  MOV R18, R29 ;  /* 0x0000001d00127202 */ /* 0x000fce0000000f00 */
[----:B------:R-:W-:Y:S05]  /*5450*/  WARPSYNC.COLLECTIVE R28, `(.L_x_438) ;  /* 0x000000001c087348 */ /* 0x000fea0003c00000 */
[----:B------:R0:W1:Y:S02]  /*5460*/  SHFL.BFLY P3, R29, R31, R30, R33 ;  /* 0x0c00001e1f1d7389 */ /* 0x0000640000060021 */
[----:B01----:R-:W-:Y:S05]  /*5470*/  ENDCOLLECTIVE ;  /* 0x000000000000791b */ /* 0x003fea0003800000 */
.L_x_438:
[----:B------:R-:W-:-:S05]  /*5480*/  FADD.FTZ R18, R18, R9 ;  /* 0x0000000912127221 */ /* 0x000fca0000010000 */
[----:B------:R-:W-:Y:S02]  /*5490*/  MOV R31, R18 ;  /* 0x00000012001f7202 */ /* 0x000fe40000000f00 */
[----:B------:R-:W-:-:S07]  /*54a0*/  MOV R24, R29 ;  /* 0x0000001d00187202 */ /* 0x000fce0000000f00 */
[----:B------:R-:W-:Y:S05]  /*54b0*/  WARPSYNC.COLLECTIVE R28, `(.L_x_439) ;  /* 0x000000001c087348 */ /* 0x000fea0003c00000 */
[----:B------:R0:W1:Y:S02]  /*54c0*/  SHFL.BFLY P3, R29, R31, R30, R33 ;  /* 0x0c00001e1f1d7389 */ /* 0x0000640000060021 */
[----:B01----:R-:W-:Y:S05]  /*54d0*/  ENDCOLLECTIVE ;  /* 0x000000000000791b */ /* 0x003fea0003800000 */
.L_x_439:
[----:B------:R-:W-:Y:S01]  /*54e0*/  FADD.FTZ R24, R17, R24 ;  /* 0x0000001811187221 */ /* 0x000fe20000010000 */
[----:B------:R-:W-:-:S04]  /*54f0*/  HFMA2 R30, -RZ, RZ, 0, 1.1920928955078125e-07 ;  /* 0x00000002ff1e7431 */ /* 0x000fc800000001ff */
[----:B------:R-:W-:Y:S02]  /*5500*/  MOV R31, R24 ;  /* 0x00000018001f7202 */ /* 0x000fe40000000f00 */
[----:B------:R-:W-:-:S07]  /*5510*/  MOV R19, R29 ;  /* 0x0000001d00137202 */ /* 0x000fce0000000f00 */
[----:B------:R-:W-:Y:S05]  /*5520*/  WARPSYNC.COLLECTIVE R28, `(.L_x_440) ;  /* 0x000000001c087348 */ /* 0x000fea0003c00000 */
[----:B------:R0:W1:Y:S02]  /*5530*/  SHFL.BFLY P3, R29, R31, R30, R33 ;  /* 0x0c00001e1f1d7389 */ /* 0x0000640000060021 */
[----:B01----:R-:W-:Y:S05]  /*5540*/  ENDCOLLECTIVE ;  /* 0x000000000000791b */ /* 0x003fea0003800000 */
.L_x_440:
[----:B------:R-:W-:-:S05]  /*5550*/  FADD.FTZ R19, R18, R19 ;  /* 0x0000001312137221 */ /* 0x000fca0000010000 */
[----:B------:R-:W-:Y:S02]  /*5560*/  MOV R31, R19 ;  /* 0x00000013001f7202 */ /* 0x000fe40000000f00 */
[----:B------:R-:W-:-:S07]  /*5570*/  MOV R27, R29 ;  /* 0x0000001d001b7202 */ /* 0x000fce0000000f00 */
[----:B------:R-:W-:Y:S05]  /*5580*/  WARPSYNC.COLLECTIVE R28, `(.L_x_441) ;  /* 0x000000001c087348 */ /* 0x000fea0003c00000 */
[----:B------:R0:W1:Y:S02]  /*5590*/  SHFL.BFLY P3, R29, R31, R30, R33 ;  /* 0x0c00001e1f1d7389 */ /* 0x0000640000060021 */
[----:B01----:R-:W-:Y:S05]  /*55a0*/  ENDCOLLECTIVE ;  /* 0x000000000000791b */ /* 0x003fea0003800000 */
.L_x_441:
[----:B------:R-:W-:Y:S01]  /*55b0*/  FADD.FTZ R27, R24, R27 ;  /* 0x0000001b181b7221 */ /* 0x000fe20000010000 */
[----:B------:R-:W-:-:S04]  /*55c0*/  HFMA2 R30, -RZ, RZ, 0, 5.9604644775390625e-08 ;  /* 0x00000001ff1e7431 */ /* 0x000fc800000001ff */
[----:B------:R-:W-:Y:S02]  /*55d0*/  MOV R31, R27 ;  /* 0x0000001b001f7202 */ /* 0x000fe40000000f00 */
[----:B------:R-:W-:-:S07]  /*55e0*/  MOV R8, R29 ;  /* 0x0000001d00087202 */ /* 0x000fce0000000f00 */
[----:B------:R-:W-:Y:S05]  /*55f0*/  WARPSYNC.COLLECTIVE R28, `(.L_x_442) ;  /* 0x000000001c087348 */ /* 0x000fea0003c00000 */
[----:B------:R0:W1:Y:S02]  /*5600*/  SHFL.BFLY P3, R29, R31, R30, R33 ;  /* 0x0c00001e1f1d7389 */ /* 0x0000640000060021 */
[----:B01----:R-:W-:Y:S05]  /*5610*/  ENDCOLLECTIVE ;  /* 0x000000000000791b */ /* 0x003fea0003800000 */
.L_x_442:
[----:B------:R-:W-:-:S05]  /*5620*/  FADD.FTZ R8, R19, R8 ;  /* 0x0000000813087221 */ /* 0x000fca0000010000 */
[----:B------:R-:W-:Y:S02]  /*5630*/  MOV R31, R8 ;  /* 0x00000008001f7202 */ /* 0x000fe40000000f00 */
[----:B------:R-:W-:-:S07]  /*5640*/  MOV R26, R29 ;  /* 0x0000001d001a7202 */ /* 0x000fce0000000f00 */
[----:B------:R-:W-:Y:S05]  /*5650*/  WARPSYNC.COLLECTIVE R28, `(.L_x_443) ;  /* 0x000000001c087348 */ /* 0x000fea0003c00000 */
[----:B------:R0:W1:Y:S02]  /*5660*/  SHFL.BFLY P3, R29, R31, R30, R33 ;  /* 0x0c00001e1f1d7389 */ /* 0x0000640000060021 */
[----:B01----:R-:W-:Y:S05]  /*5670*/  ENDCOLLECTIVE ;  /* 0x000000000000791b */ /* 0x003fea0003800000 */
.L_x_443:
[----:B------:R-:W-:Y:S01]  /*5680*/  FADD.FTZ R26, R27, R26 ;  /* 0x0000001a1b1a7221 */ /* 0x000fe20000010000 */
[----:B------:R-:W-:Y:S01]  /*5690*/  MOV R9, R29 ;  /* 0x0000001d00097202 */ /* 0x000fe20000000f00 */
[----:B------:R-:W-:Y:S06]  /*56a0*/  BRA `(.L_x_444) ;  /* 0xfffffff800c07947 */ /* 0x000fec000383ffff */
.L_x_445:
        /* <DEDUP_REMOVED lines=13> */
.L_x_1551:


//--------------------- .text._ZN13group_norm_v218gn_bwd_cuda_kernelI13__nv_bfloat16Li480ELi1ELi16ELi60ELi1024ELb1ELb1ELi32ELi960ELi960ELi4ELb1ELi4ELb0ELb0ELNS_15WgradSyncMethodE3ENS_16CompileConditionILi1000EEEEEvPT_S6_S6_PKS5_S8_S8_S8_PKfflPfPj --------------------------
	.section	.text._ZN13group_norm_v218gn_bwd_cuda_kernelI13__nv_bfloat16Li480ELi1ELi16ELi60ELi1024ELb1ELb1ELi32ELi960ELi960ELi4ELb1ELi4ELb0ELb0ELNS_15WgradSyncMethodE3ENS_16CompileConditionILi1000EEEEEvPT_S6_S6_PKS5_S8_S8_S8_PKfflPfPj,"ax",@progbits
	.align	128
        .global         _ZN13group_norm_v218gn_bwd_cuda_kernelI13__nv_bfloat16Li480ELi1ELi16ELi60ELi1024ELb1ELb1ELi32ELi960ELi960ELi4ELb1ELi4ELb0ELb0ELNS_15WgradSyncMethodE3ENS_16CompileConditionILi1000EEEEEvPT_S6_S6_PKS5_S8_S8_S8_PKfflPfPj
        .type           _ZN13group_norm_v218gn_bwd_cuda_kernelI13__nv_bfloat16Li480ELi1ELi16ELi60ELi1024ELb1ELb1ELi32ELi960ELi960ELi4ELb1ELi4ELb0ELb0ELNS_15WgradSyncMethodE3ENS_16CompileConditionILi1000EEEEEvPT_S6_S6_PKS5_S8_S8_S8_PKfflPfPj,@function
        .size           _ZN13group_norm_v218gn_bwd_cuda_kernelI13__nv_bfloat16Li480ELi1ELi16ELi60ELi1024ELb1ELb1ELi32ELi960ELi960ELi4ELb1ELi4ELb0ELb0ELNS_15WgradSyncMethodE3ENS_16CompileConditionILi1000EEEEEvPT_S6_S6_PKS5_S8_S8_S8_PKfflPfPj,(.L_x_1552 - _ZN13group_norm_v218gn_bwd_cuda_kernelI13__nv_bfloat16Li480ELi1ELi16ELi60ELi1024ELb1ELb1ELi32ELi960ELi960ELi4ELb1ELi4ELb0ELb0ELNS_15WgradSyncMethodE3ENS_16CompileConditionILi1000EEEEEvPT_S6_S6_PKS5_S8_S8_S8_PKfflPfPj)
        .other          _ZN13group_norm_v218gn_bwd_cuda_kernelI13__nv_bfloat16Li480ELi1ELi16ELi60ELi1024ELb1ELb1ELi32ELi960ELi960ELi4ELb1ELi4ELb0ELb0ELNS_15WgradSyncMethodE3ENS_16CompileConditionILi1000EEEEEvPT_S6_S6_PKS5_S8_S8_S8_PKfflPfPj,@"STO_CUDA_ENTRY STV_DEFAULT"
_ZN13group_norm_v218gn_bwd_cuda_kernelI13__nv_bfloat16Li480ELi1ELi16ELi60ELi1024ELb1ELb1ELi32ELi960ELi960ELi4ELb1ELi4ELb0ELb0ELNS_15WgradSyncMethodE3ENS_16CompileConditionILi1000EEEEEvPT_S6_S6_PKS5_S8_S8_S8_PKfflPfPj:
.text._ZN13group_norm_v218gn_bwd_cuda_kernelI13__nv_bfloat16Li480ELi1ELi16ELi60ELi1024ELb1ELb1ELi32ELi960ELi960ELi4ELb1ELi4ELb0ELb0ELNS_15WgradSyncMethodE3ENS_16CompileConditionILi1000EEEEEvPT_S6_S6_PKS5_S8_S8_S8_PKfflPfPj:
[----:B------:R-:W0:Y:S08]  /*0000*/  LDC R1, c[0x0][0x37c] ;  /* 0x0000df00ff017b82 */ /* 0x000e300000000800 */
[----:B------:R-:W1:Y:S01]  /*0010*/  S2UR UR6, SR_CTAID.Y ;  /* 0x00000000000679c3 */ /* 0x000e620000002600 */
[----:B------:R-:W2:Y:S01]  /*0020*/  LDCU.64 UR14, c[0x0][0x3c8] ;  /* 0x00007900ff0e77ac */ /* 0x000ea20008000a00 */
[----:B------:R-:W3:Y:S01]  /*0030*/  S2R R12, SR_CTAID.X ;  /* 0x00000000000c7919 */ /* 0x000ee20000002500 */
[----:B0-----:R-:W-:Y:S01]  /*0040*/  IADD3 R1, PT, PT, R1, -0x110, RZ ;  /* 0xfffffef001017810 */ /* 0x001fe20007ffe0ff */
[----:B------:R-:W0:Y:S01]  /*0050*/  LDCU.64 UR4, c[0x0][0x3d8] ;  /* 0x00007b00ff0477ac */ /* 0x000e220008000a00 */
[----:B------:R-:W-:Y:S01]  /*0060*/  UMOV UR7, 0x0 ;  /* 0x0000000000077882 */ /* 0x000fe20000000000 */
[----:B------:R-:W4:Y:S01]  /*0070*/  LDCU.64 UR12, c[0x0][0x358] ;  /* 0x00006b00ff0c77ac */ /* 0x000f220008000a00 */
[----:B-1----:R-:W-:Y:S01]  /*0080*/  MOV R77, UR6 ;  /* 0x00000006004d7c02 */ /* 0x002fe20008000f00 */
[----:B------:R-:W-:-:S02]  /*0090*/  UMOV UR6, 0x10 ;  /* 0x0000001000067882 */ /* 0x000fc40000000000 */
[----:B0-----:R-:W-:Y:S01]  /*00a0*/  UIMAD.WIDE.U32 UR6, UR4, 0x1, UR6 ;  /* 0x00000001040678a5 */ /* 0x001fe2000f8e0006 */
[C---:B--2---:R-:W-:Y:S02]  /*00b0*/  ISETP.GE.U32.AND P0, PT, R77.reuse, UR14, PT ;  /* 0x0000000e4d007c0c */ /* 0x044fe4000bf06070 */
[----:B------:R-:W-:Y:S01]  /*00c0*/  R2UR UR8, R77 ;  /* 0x000000004d0872ca */ /* 0x000fe200000e0000 */
[----:B------:R-:W-:Y:S01]  /*00d0*/  UIADD3 UR7, UPT, UPT, UR7, UR5, URZ ;  /* 0x0000000507077290 */ /* 0x000fe2000fffe0ff */
[----:B------:R-:W-:Y:S02]  /*00e0*/  ISETP.GE.AND.EX P0, PT, RZ, UR15, PT, P0 ;  /* 0x0000000fff007c0c */ /* 0x000fe4000bf06300 */
[----:B------:R-:W-:-:S11]  /*00f0*/  UMOV UR5, URZ ;  /* 0x000000ff00057c82 */ /* 0x000fd60008000000 */
[----:B---34-:R-:W-:Y:S05]  /*0100*/  @!P0 BRA `(.L_x_446) ;  /* 0x0000000000608947 */ /* 0x018fea0003800000 */
        /* <DEDUP_REMOVED lines=13> */
.L_x_448:
        /* <DEDUP_REMOVED lines=8> */
.L_x_447:
[----:B------:R-:W-:Y:S05]  /*0260*/  WARPSYNC.ALL ;  /* 0x0000000000007948 */ /* 0x000fea0003800000 */
[----:B------:R-:W-:Y:S06]  /*0270*/  BAR.SYNC.DEFER_BLOCKING 0x0 ;  /* 0x0000000000007b1d */ /* 0x000fec0000010000 */
[----:B------:R-:W-:Y:S05]  /*0280*/  BRA `(.L_x_449) ;  /* 0x0000007c00447947 */ /* 0x000fea0003800000 */
.L_x_446:
[----:B------:R-:W0:Y:S01]  /*0290*/  S2R R8, SR_TID.X ;  /* 0x0000000000087919 */ /* 0x000e220000002100 */
[----:B------:R-:W1:Y:S01]  /*02a0*/  LDC.64 R2, c[0x0][0x3a8] ;  /* 0x0000ea00ff027b82 */ /* 0x000e620000000a00 */
[----:B0-----:R-:W-:-:S05]  /*02b0*/  LOP3.LUT R0, R8, 0xffff, RZ, 0xc0, !PT ;  /* 0x0000ffff08007812 */ /* 0x001fca00078ec0ff */
[----:B------:R-:W-:-:S05]  /*02c0*/  IMAD R0, R0, 0x445, RZ ;  /* 0x0000044500007824 */ /* 0x000fca00078e02ff */
[----:B------:R-:W-:-:S04]  /*02d0*/  SHF.R.U32.HI R0, RZ, 0x12, R0 ;  /* 0x00000012ff007819 */ /* 0x000fc80000011600 */
[----:B------:R-:W-:-:S05]  /*02e0*/  PRMT R4, R0, 0x9910, RZ ;  /* 0x0000991000047816 */ /* 0x000fca00000000ff */
[----:B------:R-:W-:-:S05]  /*02f0*/  IMAD R4, R4, 0xf0, RZ ;  /* 0x000000f004047824 */ /* 0x000fca00078e02ff */
[----:B------:R-:W-:Y:S02]  /*0300*/  IADD3 R6, PT, PT, RZ, -R4, RZ ;  /* 0x80000004ff067210 */ /* 0x000fe40007ffe0ff */
[----:B------:R-:W0:Y:S02]  /*0310*/  LDC.64 R4, c[0x0][0x3b0] ;  /* 0x0000ec00ff047b82 */ /* 0x000e240000000a00 */
[----:B------:R-:W-:-:S04]  /*0320*/  PRMT R6, R6, 0x7710, RZ ;  /* 0x0000771006067816 */ /* 0x000fc800000000ff */
[----:B------:R-:W-:-:S04]  /*0330*/  IADD3 R13, PT, PT, R6, R8, RZ ;  /* 0x00000008060d7210 */ /* 0x000fc80007ffe0ff */
[----:B------:R-:W-:Y:S01]  /*0340*/  LOP3.LUT R9, R13, 0xffff, RZ, 0xc0, !PT ;  /* 0x0000ffff0d097812 */ /* 0x000fe200078ec0ff */
[----:B------:R-:W-:Y:S03]  /*0350*/  STL [R1+0x9c], R13 ;  /* 0x00009c0d01007387 */ /* 0x000fe60000100800 */
[----:B------:R-:W-:-:S05]  /*0360*/  SHF.L.U32 R7, R9, 0x2, RZ ;  /* 0x0000000209077819 */ /* 0x000fca00000006ff */
[----:B-1----:R-:W-:-:S04]  /*0370*/  IMAD.WIDE.U32 R2, R7, 0x2, R2 ;  /* 0x0000000207027825 */ /* 0x002fc800078e0002 */
[----:B0-----:R-:W-:Y:S01]  /*0380*/  IMAD.WIDE.U32 R4, R7, 0x2, R4 ;  /* 0x0000000207047825 */ /* 0x001fe200078e0004 */
[----:B------:R0:W2:Y:S05]  /*0390*/  LDG.E.64.CONSTANT R10, desc[UR12][R2.64] ;  /* 0x0000000c020a7981 */ /* 0x0000aa000c1e9b00 */
[----:B------:R-:W3:Y:S01]  /*03a0*/  LDG.E.64.CONSTANT R4, desc[UR12][R4.64] ;  /* 0x0000000c04047981 */ /* 0x000ee2000c1e9b00 */
[----:B------:R-:W-:Y:S02]  /*03b0*/  MOV R6, 0x400 ;  /* 0x0000040000067802 */ /* 0x000fe40000000f00 */
[----:B------:R-:W-:Y:S02]  /*03c0*/  CS2R R58, SRZ ;  /* 0x00000000003a7805 */ /* 0x000fe4000001ff00 */
[----:B------:R-:W-:Y:S01]  /*03d0*/  CS2R R60, SRZ ;  /* 0x00000000003c7805 */ /* 0x000fe2000001ff00 */
[----:B------:R-:W1:Y:S01]  /*03e0*/  S2R R7, SR_CgaCtaId ;  /* 0x0000000000077919 */ /* 0x000e620000008800 */
[----:B------:R-:W-:-:S02]  /*03f0*/  IADD3 R6, PT, PT, R6, 0x3c00, RZ ;  /* 0x00003c0006067810 */ /* 0x000fc40007ffe0ff */
[----:B------:R-:W-:Y:S02]  /*0400*/  CS2R R62, SRZ ;  /* 0x00000000003e7805 */ /* 0x000fe4000001ff00 */
[----:B0-----:R-:W-:Y:S02]  /*0410*/  SHF.L.U32 R3, R12, 0x5, RZ ;  /* 0x000000050c037819 */ /* 0x001fe400000006ff */
[----:B------:R-:W-:Y:S02]  /*0420*/  CS2R R64, SRZ ;  /* 0x0000000000407805 */ /* 0x000fe4000001ff00 */
[----:B------:R-:W-:Y:S01]  /*0430*/  PRMT R2, R13, 0x9910, RZ ;  /* 0x000099100d027816 */ /* 0x000fe200000000ff */
[----:B------:R-:W-:Y:S01]  /*0440*/  UMOV UR4, URZ ;  /* 0x000000ff00047c82 */ /* 0x000fe20008000000 */
[----:B-1----:R-:W-:Y:S02]  /*0450*/  LEA R6, R7, R6, 0x18 ;  /* 0x0000000607067211 */ /* 0x002fe400078ec0ff */
[----:B------:R-:W-:-:S02]  /*0460*/  SHF.R.U32.HI R7, RZ, 0x1, R8 ;  /* 0x00000001ff077819 */ /* 0x000fc40000011608 */
[----:B------:R-:W-:-:S03]  /*0470*/  SHF.L.U32 R8, R8, 0x3, RZ ;  /* 0x0000000308087819 */ /* 0x000fc600000006ff */
[--C-:B------:R-:W-:Y:S01]  /*0480*/  IMAD R29, R7, 0x168, R6.reuse ;  /* 0x00000168071d7824 */ /* 0x100fe200078e0206 */
[----:B------:R-:W-:Y:S01]  /*0490*/  LOP3.LUT R8, R8, 0x8, RZ, 0xc0, !PT ;  /* 0x0000000808087812 */ /* 0x000fe200078ec0ff */
[----:B------:R-:W-:Y:S01]  /*04a0*/  IMAD R7, R9, 0x18, R6 ;  /* 0x0000001809077824 */ /* 0x000fe200078e0206 */
[C---:B------:R-:W-:Y:S02]  /*04b0*/  LOP3.LUT R6, R0.reuse, 0x3e0, R3, 0xf8, !PT ;  /* 0x000003e000067812 */ /* 0x040fe400078ef803 */
[----:B------:R-:W-:Y:S02]  /*04c0*/  IADD3 R29, PT, PT, R29, R8, RZ ;  /* 0x000000081d1d7210 */ /* 0x000fe40007ffe0ff */
[----:B------:R-:W-:Y:S02]  /*04d0*/  LEA R3, R0, R7, 0x3 ;  /* 0x0000000700037211 */ /* 0x000fe400078e18ff */
[----:B------:R-:W-:-:S03]  /*04e0*/  MOV R0, R2 ;  /* 0x0000000200007202 */ /* 0x000fc60000000f00 */
[----:B------:R0:W-:Y:S02]  /*04f0*/  STL [R1+0xa4], R3 ;  /* 0x0000a40301007387 */ /* 0x0001e40000100800 */
[----:B------:R-:W-:-:S05]  /*0500*/  IMAD R0, R0, 0x89, RZ ;  /* 0x0000008900007824 */ /* 0x000fca00078e02ff */
[----:B------:R-:W-:-:S04]  /*0510*/  LOP3.LUT R0, R0, 0xffff, RZ, 0xc0, !PT ;  /* 0x0000ffff00007812 */ /* 0x000fc800078ec0ff */
[----:B0-----:R-:W-:-:S04]  /*0520*/  SHF.R.U32.HI R3, RZ, 0xb, R0 ;  /* 0x0000000bff037819 */ /* 0x001fc80000011600 */
[----:B------:R-:W-:Y:S01]  /*0530*/  LOP3.LUT R68, R3, 0xffff, RZ, 0xc0, !PT ;  /* 0x0000ffff03447812 */ /* 0x000fe200078ec0ff */
[----:B------:R0:W-:Y:S01]  /*0540*/  STL [R1+0xa0], R3 ;  /* 0x0000a00301007387 */ /* 0x0001e20000100800 */
[C---:B--2---:R-:W-:Y:S02]  /*0550*/  PRMT R23, R10.reuse, 0x7632, R23 ;  /* 0x000076320a177816 */ /* 0x044fe40000000017 */
[----:B------:R-:W-:Y:S02]  /*0560*/  PRMT R24, R11, 0x7632, R24 ;  /* 0x000076320b187816 */ /* 0x000fe40000000018 */
[----:B------:R-:W-:Y:S02]  /*0570*/  SHF.L.U32 R27, R10, 0x10, RZ ;  /* 0x000000100a1b7819 */ /* 0x000fe400000006ff */
[----:B---3--:R-:W-:Y:S02]  /*0580*/  PRMT R22, R4, 0x7632, R22 ;  /* 0x0000763204167816 */ /* 0x008fe40000000016 */
[----:B------:R-:W-:-:S02]  /*0590*/  PRMT R21, R5, 0x7632, R21 ;  /* 0x0000763205157816 */ /* 0x000fc40000000015 */
[----:B------:R-:W-:Y:S02]  /*05a0*/  SHF.L.U32 R28, R11, 0x10, RZ ;  /* 0x000000100b1c7819 */ /* 0x000fe400000006ff */
[----:B------:R-:W-:Y:S02]  /*05b0*/  SHF.L.U32 R26, R4, 0x10, RZ ;  /* 0x00000010041a7819 */ /* 0x000fe400000006ff */
[----:B------:R-:W-:Y:S02]  /*05c0*/  SHF.L.U32 R25, R5, 0x10, RZ ;  /* 0x0000001005197819 */ /* 0x000fe400000006ff */
[----:B------:R-:W-:Y:S02]  /*05d0*/  SHF.L.U32 R23, R23, 0x10, RZ ;  /* 0x0000001017177819 */ /* 0x000fe400000006ff */
[----:B------:R-:W-:Y:S02]  /*05e0*/  SHF.L.U32 R24, R24, 0x10, RZ ;  /* 0x0000001018187819 */ /* 0x000fe400000006ff */
[----:B------:R-:W-:-:S02]  /*05f0*/  SHF.L.U32 R22, R22, 0x10, RZ ;  /* 0x0000001016167819 */ /* 0x000fc400000006ff */
[----:B0-----:R-:W-:-:S07]  /*0600*/  SHF.L.U32 R21, R21, 0x10, RZ ;  /* 0x0000001015157819 */ /* 0x001fce00000006ff */
.L_x_461:
[----:B------:R-:W2:Y:S01]  /*0610*/  LDL R0, [R1+0x9c] ;  /* 0x00009c0001007983 */ /* 0x000ea20000100800 */
[----:B0-----:R-:W0:Y:S01]  /*0620*/  LDCU.64 UR14, c[0x0][0x3b8] ;  /* 0x00007700ff0e77ac */ /* 0x001e220008000a00 */
[----:B------:R-:W-:Y:S01]  /*0630*/  MOV R7, UR8 ;  /* 0x0000000800077c02 */ /* 0x000fe20008000f00 */
[----:B------:R-:W1:Y:S01]  /*0640*/  S2R R6, SR_CTAID.X ;  /* 0x0000000000067919 */ /* 0x000e620000002500 */
[----:B------:R-:W-:Y:S02]  /*0650*/  USHF.L.U32 UR9, UR8, 0x5, URZ ;  /* 0x0000000508097899 */ /* 0x000fe400080006ff */
[----:B------:R-:W-:Y:S01]  /*0660*/  USHF.L.U64.HI UR10, UR8, 0x5, UR5 ;  /* 0x00000005080a7899 */ /* 0x000fe20008010205 */
[----:B------:R-:W-:Y:S03]  /*0670*/  STL [R1+0xac], R77 ;  /* 0x0000ac4d01007387 */ /* 0x000fe60000100800 */
[----:B------:R-:W-:Y:S01]  /*0680*/  MOV R2, UR9 ;  /* 0x0000000900027c02 */ /* 0x000fe20008000f00 */
[----:B------:R-:W-:Y:S01]  /*0690*/  UIMAD UR9, UR5, 0xf0000, URZ ;  /* 0x000f0000050978a4 */ /* 0x000fe2000f8e02ff */
[----:B------:R-:W-:Y:S01]  /*06a0*/  MOV R3, UR10 ;  /* 0x0000000a00037c02 */ /* 0x000fe20008000f00 */
[----:B-----5:R3:W-:Y:S04]  /*06b0*/  STL [R1+0xa8], R29 ;  /* 0x0000a81d01007387 */ /* 0x0207e80000100800 */
[----:B------:R-:W4:Y:S01]  /*06c0*/  LDCU.64 UR10, c[0x0][0x3a0] ;  /* 0x00007400ff0a77ac */ /* 0x000f220008000a00 */
[----:B------:R-:W-:Y:S01]  /*06d0*/  IMAD.WIDE.U32 R68, R68, 0x2, R2 ;  /* 0x0000000244447825 */ /* 0x000fe200078e0002 */
[----:B-1----:R-:W-:-:S02]  /*06e0*/  SHF.L.U32 R6, R6, 0x5, RZ ;  /* 0x0000000506067819 */ /* 0x002fc400000006ff */
[----:B--2---:R-:W-:Y:S02]  /*06f0*/  LOP3.LUT R4, R0, 0xffff, RZ, 0xc0, !PT ;  /* 0x0000ffff00047812 */ /* 0x004fe400078ec0ff */
[----:B------:R-:W1:Y:S03]  /*0700*/  S2R R0, SR_TID.X ;  /* 0x0000000000007919 */ /* 0x000e660000002100 */
[----:B------:R-:W-:-:S04]  /*0710*/  IMAD.WIDE.U32 R4, R4, 0x4, RZ ;  /* 0x0000000404047825 */ /* 0x000fc800078e00ff */
[----:B------:R-:W-:Y:S01]  /*0720*/  IMAD.WIDE.U32 R2, R7, 0xf0000, R4 ;  /* 0x000f000007027825 */ /* 0x000fe200078e0004 */
[----:B0-----:R-:W-:Y:S02]  /*0730*/  LEA R4, P0, R68, UR14, 0x2 ;  /* 0x0000000e44047c11 */ /* 0x001fe4000f8010ff */
[----:B-1----:R-:W-:-:S05]  /*0740*/  LOP3.LUT R0, R0, 0xffff, RZ, 0xc0, !PT ;  /* 0x0000ffff00007812 */ /* 0x002fca00078ec0ff */
[----:B------:R-:W-:-:S05]  /*0750*/  IMAD R0, R0, 0x445, RZ ;  /* 0x0000044500007824 */ /* 0x000fca00078e02ff */
[----:B------:R-:W-:-:S04]  /*0760*/  SHF.R.U32.HI R0, RZ, 0x12, R0 ;  /* 0x00000012ff007819 */ /* 0x000fc80000011600 */
[----:B------:R-:W-:-:S05]  /*0770*/  LOP3.LUT R0, R0, 0x3e0, R6, 0xf8, !PT ;  /* 0x000003e000007812 */ /* 0x000fca00078ef806 */
[----:B------:R-:W-:-:S05]  /*0780*/  IMAD R5, R0, 0x3c0, RZ ;  /* 0x000003c000057824 */ /* 0x000fca00078e02ff */
[----:B------:R-:W-:Y:S02]  /*0790*/  IADD3 R0, P1, PT, R5, R2, RZ ;  /* 0x0000000205007210 */ /* 0x000fe40007f3e0ff */
[----:B------:R-:W-:Y:S01]  /*07a0*/  LEA.HI.X R5, R68, UR15, R69, 0x2, P0 ;  /* 0x0000000f44057c11 */ /* 0x000fe200080f1445 */
[----:B------:R-:W0:Y:S01]  /*07b0*/  LDCU.64 UR14, c[0x0][0x3c8] ;  /* 0x00007900ff0e77ac */ /* 0x000e220008000a00 */
[----:B------:R-:W-:Y:S02]  /*07c0*/  IADD3.X R3, PT, PT, R3, UR9, RZ, P1, !PT ;  /* 0x0000000903037c10 */ /* 0x000fe40008ffe4ff */
[C---:B------:R-:W-:Y:S01]  /*07d0*/  SHF.L.U32 R20, R0.reuse, 0x1, RZ ;  /* 0x0000000100147819 */ /* 0x040fe200000006ff */
[----:B------:R-:W1:Y:S01]  /*07e0*/  LDCU UR9, c[0x0][0x3c0] ;  /* 0x00007800ff0977ac */ /* 0x000e620008000800 */
[----:B------:R-:W1:Y:S01]  /*07f0*/  LDG.E.64.CONSTANT R4, desc[UR12][R4.64] ;  /* 0x0000000c04047981 */ /* 0x000e62000c1e9b00 */
[----:B---3--:R-:W-:Y:S02]  /*0800*/  SHF.L.U64.HI R29, R0, 0x1, R3 ;  /* 0x00000001001d7819 */ /* 0x008fe40000010203 */
[C---:B----4-:R-:W-:Y:S01]  /*0810*/  IADD3 R66, P0, PT, R20.reuse, UR10, RZ ;  /* 0x0000000a14427c10 */ /* 0x050fe2000ff1e0ff */
[----:B------:R2:W-:Y:S03]  /*0820*/  STL [R1+0x94], R20 ;  /* 0x0000941401007387 */ /* 0x0005e60000100800 */
[----:B------:R-:W-:Y:S01]  /*0830*/  IADD3.X R67, PT, PT, R29, UR11, RZ, P0, !PT ;  /* 0x0000000b1d437c10 */ /* 0x000fe200087fe4ff */
[----:B------:R-:W3:Y:S01]  /*0840*/  LDCU.64 UR10, c[0x0][0x398] ;  /* 0x00007300ff0a77ac */ /* 0x000ee20008000a00 */
[----:B------:R-:W-:Y:S04]  /*0850*/  STL [R1+0x98], R29 ;  /* 0x0000981d01007387 */ /* 0x000fe80000100800 */
        /* <DEDUP_REMOVED lines=10> */
[----:B------:R-:W4:Y:S01]  /*0900*/  LDG.E.64.CONSTANT R38, desc[UR12][R66.64+0x9600] ;  /* 0x0096000c42267981 */ /* 0x000f22000c1e9b00 */
[----:B---3--:R-:W-:-:S04]  /*0910*/  IADD3 R54, P0, PT, R20, UR10, RZ ;  /* 0x0000000a14367c10 */ /* 0x008fc8000ff1e0ff */
[----:B------:R-:W-:-:S05]  /*0920*/  IADD3.X R55, PT, PT, R29, UR11, RZ, P0, !PT ;  /* 0x0000000b1d377c10 */ /* 0x000fca00087fe4ff */
[----:B------:R-:W3:Y:S04]  /*0930*/  LDG.E.64.CONSTANT R70, desc[UR12][R54.64] ;  /* 0x0000000c36467981 */ /* 0x000ee8000c1e9b00 */
[----:B------:R-:W3:Y:S04]  /*0940*/  LDG.E.64.CONSTANT R44, desc[UR12][R54.64+0xf00] ;  /* 0x000f000c362c7981 */ /* 0x000ee8000c1e9b00 */
[----:B------:R-:W3:Y:S04]  /*0950*/  LDG.E.64.CONSTANT R42, desc[UR12][R54.64+0x1e00] ;  /* 0x001e000c362a7981 */ /* 0x000ee8000c1e9b00 */
[----:B------:R-:W3:Y:S01]  /*0960*/  LDG.E.64.CONSTANT R72, desc[UR12][R54.64+0x2d00] ;  /* 0x002d000c36487981 */ /* 0x000ee2000c1e9b00 */
[----:B-1----:R-:W-:-:S04]  /*0970*/  FADD.FTZ R5, R5, UR9 ;  /* 0x0000000905057e21 */ /* 0x002fc80008010000 */
[----:B--2---:R-:W1:Y:S01]  /*0980*/  MUFU.RSQ R20, R5 ;  /* 0x0000000500147308 */ /* 0x004e620000001400 */
[----:B----4-:R-:W-:Y:S02]  /*0990*/  SHF.L.U32 R3, R10, 0x10, RZ ;  /* 0x000000100a037819 */ /* 0x010fe400000006ff */
[----:B------:R-:W-:-:S03]  /*09a0*/  SHF.L.U32 R31, R11, 0x10, RZ ;  /* 0x000000100b1f7819 */ /* 0x000fc600000006ff */
[C---:B------:R-:W-:Y:S02]  /*09b0*/  FADD.FTZ R3, -R4.reuse, R3 ;  /* 0x0000000304037221 */ /* 0x040fe40000010100 */
[----:B------:R-:W-:Y:S02]  /*09c0*/  FADD.FTZ R31, -R4, R31 ;  /* 0x0000001f041f7221 */ /* 0x000fe40000010100 */
[----:B-1----:R-:W-:Y:S01]  /*09d0*/  FMUL.FTZ R106, R20, R3 ;  /* 0x00000003146a7220 */ /* 0x002fe20000410000 */
[----:B------:R-:W-:Y:S01]  /*09e0*/  SHF.L.U32 R3, R14, 0x10, RZ ;  /* 0x000000100e037819 */ /* 0x000fe200000006ff */
[----:B------:R-:W-:Y:S01]  /*09f0*/  FMUL.FTZ R0, R20, R31 ;  /* 0x0000001f14007220 */ /* 0x000fe20000410000 */
[----:B------:R-:W-:-:S03]  /*0a00*/  SHF.L.U32 R5, R15, 0x10, RZ ;  /* 0x000000100f057819 */ /* 0x000fc600000006ff */
[----:B------:R-:W-:Y:S01]  /*0a10*/  FADD.FTZ R3, -R4, R3 ;  /* 0x0000000304037221 */ /* 0x000fe20000010100 */
[----:B------:R1:W-:Y:S01]  /*0a20*/  STL [R1+0x44], R0 ;  /* 0x0000440001007387 */ /* 0x0003e20000100800 */
[----:B------:R-:W-:Y:S01]  /*0a30*/  FFMA.FTZ R94, R28, R0, R25 ;  /* 0x000000001c5e7223 */ /* 0x000fe20000010019 */
[----:B------:R-:W-:Y:S01]  /*0a40*/  FADD.FTZ R5, -R4, R5 ;  /* 0x0000000504057221 */ /* 0x000fe20000010100 */
[----:B-1----:R-:W-:Y:S01]  /*0a50*/  FMUL.FTZ R0, R20, R3 ;  /* 0x0000000314007220 */ /* 0x002fe20000410000 */
[----:B------:R-:W-:-:S03]  /*0a60*/  SHF.L.U32 R3, R18, 0x10, RZ ;  /* 0x0000001012037819 */ /* 0x000fc600000006ff */
[----:B------:R-:W-:Y:S01]  /*0a70*/  FFMA.FTZ R36, R27, R0, R26 ;  /* 0x000000001b247223 */ /* 0x000fe2000001001a */
[----:B------:R1:W-:Y:S01]  /*0a80*/  STL [R1+0x48], R0 ;  /* 0x0000480001007387 */ /* 0x0003e20000100800 */
        /* <DEDUP_REMOVED lines=41> */
[----:B------:R-:W-:Y:S01]  /*0d20*/  SHF.L.U32 R31, R13, 0x10, RZ ;  /* 0x000000100d1f7819 */ /* 0x000fe200000006ff */
[----:B-1----:R-:W-:Y:S01]  /*0d30*/  FMUL.FTZ R0, R20, R5 ;  /* 0x0000000514007220 */ /* 0x002fe20000410000 */
[----:B------:R-:W-:-:S03]  /*0d40*/  SHF.L.U32 R5, R17, 0x10, RZ ;  /* 0x0000001011057819 */ /* 0x000fc600000006ff */
[----:B------:R-:W-:Y:S01]  /*0d50*/  FFMA.FTZ R81, R28, R0, R25 ;  /* 0x000000001c517223 */ /* 0x000fe20000010019 */
[----:B------:R1:W-:Y:S01]  /*0d60*/  STL [R1+0x8c], R0 ;  /* 0x00008c0001007387 */ /* 0x0003e20000100800 */
[C---:B------:R-:W-:Y:S01]  /*0d70*/  FADD.FTZ R31, -R4.reuse, R31 ;  /* 0x0000001f041f7221 */ /* 0x040fe20000010100 */
[----:B------:R-:W-:Y:S01]  /*0d80*/  FADD.FTZ R5, -R4, R5 ;  /* 0x0000000504057221 */ /* 0x000fe20000010100 */
[----:B-1----:R-:W-:Y:S01]  /*0d90*/  FMUL.FTZ R0, R20, R3 ;  /* 0x0000000314007220 */ /* 0x002fe20000410000 */
[----:B------:R-:W-:Y:S01]  /*0da0*/  SHF.L.U32 R3, R12, 0x10, RZ ;  /* 0x000000100c037819 */ /* 0x000fe200000006ff */
[----:B------:R-:W-:Y:S01]  /*0db0*/  FMUL.FTZ R29, R20, R31 ;  /* 0x0000001f141d7220 */ /* 0x000fe20000410000 */
[----:B------:R-:W-:-:S03]  /*0dc0*/  SHF.L.U32 R31, R35, 0x10, RZ ;  /* 0x00000010231f7819 */ /* 0x000fc600000006ff */
[----:B------:R-:W-:Y:S01]  /*0dd0*/  FADD.FTZ R3, -R4, R3 ;  /* 0x0000000304037221 */ /* 0x000fe20000010100 */
[----:B------:R-:W-:Y:S01]  /*0de0*/  FMUL.FTZ R5, R20, R5 ;  /* 0x0000000514057220 */ /* 0x000fe20000410000 */
[----:B------:R-:W-:Y:S02]  /*0df0*/  FADD.FTZ R31, -R4, R31 ;  /* 0x0000001f041f7221 */ /* 0x000fe40000010100 */
[----:B------:R-:W-:Y:S01]  /*0e00*/  FMUL.FTZ R3, R20, R3 ;  /* 0x0000000314037220 */ /* 0x000fe20000410000 */
[----:B------:R-:W-:Y:S01]  /*0e10*/  STL [R1+0x90], R0 ;  /* 0x0000900001007387 */ /* 0x000fe20000100800 */
[----:B------:R-:W-:-:S03]  /*0e20*/  FFMA.FTZ R48, R28, R29, R25 ;  /* 0x0000001d1c307223 */ /* 0x000fc60000010019 */
[----:B------:R-:W-:Y:S04]  /*0e30*/  STL [R1+0x88], R5 ;  /* 0x0000880501007387 */ /* 0x000fe80000100800 */
[----:B------:R-:W-:Y:S04]  /*0e40*/  STL [R1+0x80], R3 ;  /* 0x0000800301007387 */ /* 0x000fe80000100800 */
[----:B------:R1:W-:Y:S01]  /*0e50*/  STL [R1+0x78], R29 ;  /* 0x0000781d01007387 */ /* 0x0003e20000100800 */
[----:B------:R-:W-:Y:S01]  /*0e60*/  FFMA.FTZ R56, R27, R3, R26 ;  /* 0x000000031b387223 */ /* 0x000fe2000001001a */
[----:B-1----:R-:W-:-:S02]  /*0e70*/  FMUL.FTZ R29, R20, R31 ;  /* 0x0000001f141d7220 */ /* 0x002fc40000410000 */
[----:B------:R-:W2:Y:S01]  /*0e80*/  LDG.E.64.CONSTANT R30, desc[UR12][R54.64+0x3c00] ;  /* 0x003c000c361e7981 */ /* 0x000ea2000c1e9b00 */
[----:B------:R-:W-:-:S05]  /*0e90*/  SHF.L.U32 R3, R34, 0x10, RZ ;  /* 0x0000001022037819 */ /* 0x000fca00000006ff */
[----:B------:R-:W-:-:S04]  /*0ea0*/  FADD.FTZ R3, -R4, R3 ;  /* 0x0000000304037221 */ /* 0x000fc80000010100 */
[----:B------:R-:W-:-:S04]  /*0eb0*/  FMUL.FTZ R3, R20, R3 ;  /* 0x0000000314037220 */ /* 0x000fc80000410000 */
[----:B------:R-:W-:Y:S01]  /*0ec0*/  FFMA.FTZ R52, R27, R3, R26 ;  /* 0x000000031b347223 */ /* 0x000fe2000001001a */
[----:B------:R1:W-:Y:S01]  /*0ed0*/  STL [R1+0x70], R3 ;  /* 0x0000700301007387 */ /* 0x0003e20000100800 */
[----:B------:R-:W-:Y:S02]  /*0ee0*/  PRMT R89, R10, 0x7632, R89 ;  /* 0x000076320a597816 */ /* 0x000fe40000000059 */
[----:B------:R-:W-:Y:S02]  /*0ef0*/  SHF.L.U32 R41, R47, 0x10, RZ ;  /* 0x000000102f297819 */ /* 0x000fe400000006ff */
[----:B-1----:R-:W-:Y:S02]  /*0f00*/  SHF.L.U32 R3, R46, 0x10, RZ ;  /* 0x000000102e037819 */ /* 0x002fe400000006ff */
[----:B------:R-:W-:-:S03]  /*0f10*/  SHF.L.U32 R49, R38, 0x10, RZ ;  /* 0x0000001026317819 */ /* 0x000fc600000006ff */
[----:B------:R-:W-:Y:S01]  /*0f20*/  FADD.FTZ R37, -R4, R3 ;  /* 0x0000000304257221 */ /* 0x000fe20000010100 */
[----:B------:R-:W-:Y:S01]  /*0f30*/  SHF.L.U32 R89, R89, 0x10, RZ ;  /* 0x0000001059597819 */ /* 0x000fe200000006ff */
[----:B------:R1:W-:Y:S01]  /*0f40*/  STL [R1+0x68], R29 ;  /* 0x0000681d01007387 */ /* 0x0003e20000100800 */
[----:B------:R-:W-:Y:S01]  /*0f50*/  PRMT R87, R11, 0x7632, R87 ;  /* 0x000076320b577816 */ /* 0x000fe20000000057 */
[----:B------:R-:W-:Y:S01]  /*0f60*/  FFMA.FTZ R3, R28, R29, R25 ;  /* 0x0000001d1c037223 */ /* 0x000fe20000010019 */
[C---:B------:R-:W-:Y:S01]  /*0f70*/  FADD.FTZ R41, -R4.reuse, R41 ;  /* 0x0000002904297221 */ /* 0x040fe20000010100 */
[----:B------:R-:W4:Y:S01]  /*0f80*/  LDG.E.64.CONSTANT R10, desc[UR12][R54.64+0x4b00] ;  /* 0x004b000c360a7981 */ /* 0x000f22000c1e9b00 */
[C---:B------:R-:W-:Y:S01]  /*0f90*/  FADD.FTZ R49, -R4.reuse, R49 ;  /* 0x0000003104317221 */ /* 0x040fe20000010100 */
[----:B------:R-:W-:Y:S01]  /*0fa0*/  FADD.FTZ R89, -R4, R89 ;  /* 0x0000005904597221 */ /* 0x000fe20000010100 */
[C---:B-1----:R-:W-:Y:S01]  /*0fb0*/  FMUL.FTZ R29, R20.reuse, R37 ;  /* 0x00000025141d7220 */ /* 0x042fe20000410000 */
[----:B------:R-:W-:Y:S01]  /*0fc0*/  FMUL.FTZ R77, R20, R41 ;  /* 0x00000029144d7220 */ /* 0x000fe20000410000 */
[----:B------:R-:W-:-:S02]  /*0fd0*/  SHF.L.U32 R87, R87, 0x10, RZ ;  /* 0x0000001057577819 */ /* 0x000fc400000006ff */
[----:B------:R-:W-:Y:S01]  /*0fe0*/  FFMA.FTZ R50, R27, R29, R26 ;  /* 0x0000001d1b327223 */ /* 0x000fe2000001001a */
[----:B------:R1:W-:Y:S01]  /*0ff0*/  STL [R1+0x60], R29 ;  /* 0x0000601d01007387 */ /* 0x0003e20000100800 */
[----:B------:R-:W-:Y:S01]  /*1000*/  FMUL.FTZ R97, R20, R89 ;  /* 0x0000005914617220 */ /* 0x000fe20000410000 */
[----:B------:R-:W-:Y:S01]  /*1010*/  PRMT R89, R14, 0x7632, R89 ;  /* 0x000076320e597816 */ /* 0x000fe20000000059 */
[----:B------:R-:W-:Y:S01]  /*1020*/  FADD.FTZ R87, -R4, R87 ;  /* 0x0000005704577221 */ /* 0x000fe20000010100 */
[----:B------:R-:W-:Y:S01]  /*1030*/  STL [R1+0x58], R77 ;  /* 0x0000584d01007387 */ /* 0x000fe20000100800 */
[----:B------:R-:W-:Y:S01]  /*1040*/  PRMT R18, R18, 0x7632, R18 ;  /* 0x0000763212127816 */ /* 0x000fe20000000012 */
[----:B-1----:R-:W-:Y:S02]  /*1050*/  FMUL.FTZ R29, R20, R49 ;  /* 0x00000031141d7220 */ /* 0x002fe40000410000 */
[----:B------:R-:W-:Y:S01]  /*1060*/  STL [R1+0xfc], R77 ;  /* 0x0000fc4d01007387 */ /* 0x000fe20000100800 */
[----:B------:R-:W-:Y:S01]  /*1070*/  SHF.L.U32 R89, R89, 0x10, RZ ;  /* 0x0000001059597819 */ /* 0x000fe200000006ff */
[----:B------:R-:W-:-:S02]  /*1080*/  FFMA.FTZ R49, R27, R29, R26 ;  /* 0x0000001d1b317223 */ /* 0x000fc4000001001a */
[----:B------:R-:W-:Y:S01]  /*1090*/  STL [R1+0x4c], R29 ;  /* 0x00004c1d01007387 */ /* 0x000fe20000100800 */
[----:B------:R-:W-:-:S03]  /*10a0*/  SHF.L.U32 R18, R18, 0x10, RZ ;  /* 0x0000001012127819 */ /* 0x000fc600000006ff */
[----:B------:R1:W-:Y:S01]  /*10b0*/  STL [R1+0xe8], R29 ;  /* 0x0000e81d01007387 */ /* 0x0003e20000100800 */
[----:B------:R-:W-:Y:S01]  /*10c0*/  FADD.FTZ R89, -R4, R89 ;  /* 0x0000005904597221 */ /* 0x000fe20000010100 */
[----:B------:R-:W-:Y:S02]  /*10d0*/  PRMT R6, R19, 0x7632, R6 ;  /* 0x0000763213067816 */ /* 0x000fe40000000006 */
[----:B------:R-:W-:Y:S01]  /*10e0*/  PRMT R8, R8, 0x7632, R8 ;  /* 0x0000763208087816 */ /* 0x000fe20000000008 */
[----:B-1----:R-:W-:Y:S01]  /*10f0*/  FMUL.FTZ R29, R20, R87 ;  /* 0x00000057141d7220 */ /* 0x002fe20000410000 */
[----:B------:R-:W-:Y:S01]  /*1100*/  PRMT R87, R15, 0x7632, R87 ;  /* 0x000076320f577816 */ /* 0x000fe20000000057 */
[----:B------:R-:W-:Y:S01]  /*1110*/  STL [R1+0x38], R97 ;  /* 0x0000386101007387 */ /* 0x000fe20000100800 */
[----:B------:R-:W-:Y:S02]  /*1120*/  FADD.FTZ R19, -R4, R18 ;  /* 0x0000001204137221 */ /* 0x000fe40000010100 */
[----:B------:R-:W-:Y:S01]  /*1130*/  SHF.L.U32 R87, R87, 0x10, RZ ;  /* 0x0000001057577819 */ /* 0x000fe200000006ff */
[----:B------:R1:W-:Y:S01]  /*1140*/  STL [R1+0x3c], R29 ;  /* 0x00003c1d01007387 */ /* 0x0003e20000100800 */
[----:B------:R-:W-:Y:S01]  /*1150*/  FFMA.FTZ R15, R24, R29, R21 ;  /* 0x0000001d180f7223 */ /* 0x000fe20000010015 */
[----:B------:R-:W-:Y:S01]  /*1160*/  SHF.L.U32 R18, R6, 0x10, RZ ;  /* 0x0000001006127819 */ /* 0x000fe200000006ff */
[----:B------:R-:W-:Y:S01]  /*1170*/  FFMA.FTZ R88, R27, R106, R26 ;  /* 0x0000006a1b587223 */ /* 0x000fe2000001001a */
[----:B------:R-:W-:Y:S01]  /*1180*/  SHF.L.U32 R8, R8, 0x10, RZ ;  /* 0x0000001008087819 */ /* 0x000fe200000006ff */
[----:B------:R-:W-:Y:S01]  /*1190*/  FADD.FTZ R87, -R4, R87 ;  /* 0x0000005704577221 */ /* 0x000fe20000010100 */
[----:B------:R-:W-:Y:S01]  /*11a0*/  PRMT R123, R6, 0x7632, R123 ;  /* 0x00007632067b7816 */ /* 0x000fe2000000007b */
[----:B-1----:R-:W-:Y:S01]  /*11b0*/  FMUL.FTZ R29, R20, R89 ;  /* 0x00000059141d7220 */ /* 0x002fe20000410000 */
[----:B------:R-:W-:Y:S01]  /*11c0*/  FMUL.FTZ R108, R88, -1.4426950216293334961 ;  /* 0xbfb8aa3b586c7820 */ /* 0x000fe20000410000 */
[C---:B------:R-:W-:Y:S01]  /*11d0*/  FADD.FTZ R18, -R4.reuse, R18 ;  /* 0x0000001204127221 */ /* 0x040fe20000010100 */
[----:B------:R-:W-:Y:S01]  /*11e0*/  PRMT R124, R9, 0x7632, R124 ;  /* 0x00007632097c7816 */ /* 0x000fe2000000007c */
[----:B------:R-:W-:Y:S01]  /*11f0*/  FFMA.FTZ R105, R23, R29, R22 ;  /* 0x0000001d17697223 */ /* 0x000fe20000010016 */
[----:B------:R1:W-:Y:S01]  /*1200*/  STL [R1+0x40], R29 ;  /* 0x0000401d01007387 */ /* 0x0003e20000100800 */
[----:B------:R-:W-:Y:S01]  /*1210*/  FADD.FTZ R6, -R4, R8 ;  /* 0x0000000804067221 */ /* 0x000fe20000010100 */
[----:B------:R-:W-:-:S02]  /*1220*/  FFMA.FTZ R41, R28, R77, R25 ;  /* 0x0000004d1c297223 */ /* 0x000fc40000010019 */
[----:B------:R-:W4:Y:S01]  /*1230*/  LDG.E.64.CONSTANT R8, desc[UR12][R54.64+0x5a00] ;  /* 0x005a000c36087981 */ /* 0x000f22000c1e9b00 */
[C---:B------:R-:W-:Y:S01]  /*1240*/  FMUL.FTZ R77, R20.reuse, R19 ;  /* 0x00000013144d7220 */ /* 0x040fe20000410000 */
[C---:B------:R-:W-:Y:S01]  /*1250*/  FMUL.FTZ R18, R20.reuse, R18 ;  /* 0x0000001214127220 */ /* 0x040fe20000410000 */
[----:B-1----:R-:W-:Y:S01]  /*1260*/  FMUL.FTZ R29, R20, R87 ;  /* 0x00000057141d7220 */ /* 0x002fe20000410000 */
[----:B------:R-:W1:Y:S01]  /*1270*/  MUFU.EX2 R108, R108 ;  /* 0x0000006c006c7308 */ /* 0x000e620000000800 */
[----:B------:R-:W-:-:S03]  /*1280*/  FMUL.FTZ R109, R94, -1.4426950216293334961 ;  /* 0xbfb8aa3b5e6d7820 */ /* 0x000fc60000410000 */
[----:B------:R-:W-:Y:S01]  /*1290*/  STL [R1+0x34], R29 ;  /* 0x0000341d01007387 */ /* 0x000fe20000100800 */
[----:B------:R-:W-:-:S03]  /*12a0*/  FFMA.FTZ R102, R24, R18, R21 ;  /* 0x0000001218667223 */ /* 0x000fc60000010015 */
[----:B------:R-:W-:Y:S01]  /*12b0*/  STL [R1+0xf8], R29 ;  /* 0x0000f81d01007387 */ /* 0x000fe20000100800 */
[----:B------:R-:W-:-:S03]  /*12c0*/  FFMA.FTZ R14, R23, R97, R22 ;  /* 0x00000061170e7223 */ /* 0x000fc60000010016 */
[----:B------:R-:W-:Y:S04]  /*12d0*/  STL [R1+0x30], R77 ;  /* 0x0000304d01007387 */ /* 0x000fe80000100800 */
[----:B------:R0:W-:Y:S01]  /*12e0*/  STL [R1+0x28], R18 ;  /* 0x0000281201007387 */ /* 0x0001e20000100800 */
[----:B------:R-:W3:Y:S01]  /*12f0*/  MUFU.EX2 R109, R109 ;  /* 0x0000006d006d7308 */ /* 0x000ee20000000800 */
[----:B------:R-:W-:Y:S01]  /*1300*/  FMUL.FTZ R115, R14, -1.4426950216293334961 ;  /* 0xbfb8aa3b0e737820 */ /* 0x000fe20000410000 */
[----:B------:R-:W-:Y:S01]  /*1310*/  FMUL.FTZ R116, R15, -1.4426950216293334961 ;  /* 0xbfb8aa3b0f747820 */ /* 0x000fe20000410000 */
[----:B0-----:R-:W4:Y:S05]  /*1320*/  LDG.E.64.CONSTANT R18, desc[UR12][R66.64+0xa500] ;  /* 0x00a5000c42127981 */ /* 0x001f2a000c1e9b00 */
[----:B------:R-:W0:Y:S01]  /*1330*/  MUFU.EX2 R115, R115 ;  /* 0x0000007300737308 */ /* 0x000e220000000800 */
[----:B------:R-:W-:Y:S01]  /*1340*/  FMUL.FTZ R110, R36, -1.4426950216293334961 ;  /* 0xbfb8aa3b246e7820 */ /* 0x000fe20000410000 */
[----:B-1----:R-:W-:-:S06]  /*1350*/  FADD.FTZ R108, R108, 1 ;  /* 0x3f8000006c6c7421 */ /* 0x002fcc0000010000 */
[----:B------:R-:W1:Y:S01]  /*1360*/  MUFU.EX2 R116, R116 ;  /* 0x0000007400747308 */ /* 0x000e620000000800 */
[----:B---3--:R-:W-:Y:S01]  /*1370*/  FADD.FTZ R109, R109, 1 ;  /* 0x3f8000006d6d7421 */ /* 0x008fe20000010000 */
[----:B------:R-:W-:-:S06]  /*1380*/  FMUL.FTZ R86, R84, -1.4426950216293334961 ;  /* 0xbfb8aa3b54567820 */ /* 0x000fcc0000410000 */
[----:B------:R-:W3:Y:S01]  /*1390*/  MUFU.EX2 R110, R110 ;  /* 0x0000006e006e7308 */ /* 0x000ee20000000800 */
[----:B------:R-:W-:-:S07]  /*13a0*/  FMUL.FTZ R6, R20, R6 ;  /* 0x0000000614067220 */ /* 0x000fce0000410000 */
[----:B------:R-:W3:Y:S01]  /*13b0*/  MUFU.RCP R108, R108 ;  /* 0x0000006c006c7308 */ /* 0x000ee20000001000 */
[----:B0-----:R-:W-:Y:S01]  /*13c0*/  FADD.FTZ R115, R115, 1 ;  /* 0x3f80000073737421 */ /* 0x001fe20000010000 */
[----:B-1----:R-:W-:-:S06]  /*13d0*/  FADD.FTZ R116, R116, 1 ;  /* 0x3f80000074747421 */ /* 0x002fcc0000010000 */
[----:B------:R3:W0:Y:S01]  /*13e0*/  MUFU.RCP R117, R109 ;  /* 0x0000006d00757308 */ /* 0x0006220000001000 */
[----:B------:R-:W-:Y:S01]  /*13f0*/  FMUL.FTZ R114, R105, -1.4426950216293334961 ;  /* 0xbfb8aa3b69727820 */ /* 0x000fe20000410000 */
[----:B------:R-:W-:Y:S01]  /*1400*/  FFMA.FTZ R107, R24, R29, R21 ;  /* 0x0000001d186b7223 */ /* 0x000fe20000010015 */
[----:B------:R-:W-:Y:S01]  /*1410*/  PRMT R122, R7, 0x7632, R122 ;  /* 0x00007632077a7816 */ /* 0x000fe2000000007a */
[----:B------:R1:W-:Y:S01]  /*1420*/  STL [R1], R6 ;  /* 0x0000000601007387 */ /* 0x0003e20000100800 */
[----:B------:R-:W-:-:S03]  /*1430*/  FFMA.FTZ R98, R23, R6, R22 ;  /* 0x0000000617627223 */ /* 0x000fc60000010016 */
[----:B------:R-:W0:Y:S01]  /*1440*/  MUFU.EX2 R86, R86 ;  /* 0x0000005600567308 */ /* 0x000e220000000800 */
[----:B------:R-:W-:Y:S01]  /*1450*/  FMUL.FTZ R2, R91, -1.4426950216293334961 ;  /* 0xbfb8aa3b5b027820 */ /* 0x000fe20000410000 */
[----:B------:R-:W-:Y:S01]  /*1460*/  FMUL.FTZ R113, R107, -1.4426950216293334961 ;  /* 0xbfb8aa3b6b717820 */ /* 0x000fe20000410000 */
[----:B---3--:R-:W-:Y:S01]  /*1470*/  FADD.FTZ R109, R110, 1 ;  /* 0x3f8000006e6d7421 */ /* 0x008fe20000010000 */
[----:B-1----:R-:W3:Y:S04]  /*1480*/  LDG.E.64.CONSTANT R6, desc[UR12][R54.64+0x6900] ;  /* 0x0069000c36067981 */ /* 0x002ee8000c1e9b00 */
[----:B------:R-:W1:Y:S01]  /*1490*/  MUFU.RCP R115, R115 ;  /* 0x0000007300737308 */ /* 0x000e620000001000 */
[----:B------:R-:W-:-:S07]  /*14a0*/  FADD.FTZ R110, -R108, 1 ;  /* 0x3f8000006c6e7421 */ /* 0x000fce0000010100 */
[----:B------:R-:W-:Y:S01]  /*14b0*/  MUFU.RCP R116, R116 ;  /* 0x0000007400747308 */ /* 0x000fe20000001000 */
[----:B------:R-:W-:Y:S01]  /*14c0*/  FFMA.FTZ R88, R88, R110, 1 ;  /* 0x3f80000058587423 */ /* 0x000fe2000001006e */
[----:B0-----:R-:W-:-:S06]  /*14d0*/  FADD.FTZ R110, -R117, 1 ;  /* 0x3f800000756e7421 */ /* 0x001fcc0000010100 */
[----:B------:R-:W0:Y:S01]  /*14e0*/  MUFU.EX2 R114, R114 ;  /* 0x0000007200727308 */ /* 0x000e220000000800 */
[----:B------:R-:W-:-:S07]  /*14f0*/  FFMA.FTZ R110, R94, R110, 1 ;  /* 0x3f8000005e6e7423 */ /* 0x000fce000001006e */
[----:B------:R-:W0:Y:S01]  /*1500*/  MUFU.EX2 R2, R2 ;  /* 0x0000000200027308 */ /* 0x000e220000000800 */
[----:B------:R-:W-:Y:S01]  /*1510*/  FMUL.FTZ R92, R40, -1.4426950216293334961 ;  /* 0xbfb8aa3b285c7820 */ /* 0x000fe20000410000 */
[----:B------:R-:W-:-:S06]  /*1520*/  FADD.FTZ R86, R86, 1 ;  /* 0x3f80000056567421 */ /* 0x000fcc0000010000 */
[----:B------:R-:W0:Y:S01]  /*1530*/  MUFU.EX2 R113, R113 ;  /* 0x0000007100717308 */ /* 0x000e220000000800 */
[----:B------:R-:W-:Y:S01]  /*1540*/  FMUL.FTZ R94, R108, R88 ;  /* 0x000000586c5e7220 */ /* 0x000fe20000410000 */
[----:B------:R-:W-:Y:S01]  /*1550*/  FMUL.FTZ R117, R117, R110 ;  /* 0x0000006e75757220 */ /* 0x000fe20000410000 */
[----:B-1----:R-:W-:Y:S01]  /*1560*/  FADD.FTZ R88, -R115, 1 ;  /* 0x3f80000073587421 */ /* 0x002fe20000010100 */
[----:B------:R-:W-:Y:S01]  /*1570*/  FFMA.FTZ R101, R23, R77, R22 ;  /* 0x0000004d17657223 */ /* 0x000fe20000010016 */
[----:B0-----:R-:W-:-:S03]  /*1580*/  FADD.FTZ R114, R114, 1 ;  /* 0x3f80000072727421 */ /* 0x001fc60000010000 */
[----:B------:R-:W0:Y:S01]  /*1590*/  MUFU.RCP R109, R109 ;  /* 0x0000006d006d7308 */ /* 0x000e220000001000 */
[----:B------:R-:W-:Y:S01]  /*15a0*/  FFMA.FTZ R14, R14, R88, 1 ;  /* 0x3f8000000e0e7423 */ /* 0x000fe20000010058 */
[----:B------:R-:W-:-:S06]  /*15b0*/  FADD.FTZ R2, R2, 1 ;  /* 0x3f80000002027421 */ /* 0x000fcc0000010000 */
[----:B------:R1:W-:Y:S01]  /*15c0*/  MUFU.RCP R110, R86 ;  /* 0x00000056006e7308 */ /* 0x0003e20000001000 */
[----:B------:R-:W-:Y:S01]  /*15d0*/  FMUL.FTZ R111, R101, -1.4426950216293334961 ;  /* 0xbfb8aa3b656f7820 */ /* 0x000fe20000410000 */
[----:B------:R-:W-:Y:S01]  /*15e0*/  FMUL.FTZ R112, R102, -1.4426950216293334961 ;  /* 0xbfb8aa3b66707820 */ /* 0x000fe20000410000 */
[----:B------:R-:W-:-:S05]  /*15f0*/  PRMT R12, R70, 0x7632, R12 ;  /* 0x00007632460c7816 */ /* 0x000fca000000000c */
[----:B------:R-:W0:Y:S01]  /*1600*/  MUFU.EX2 R92, R92 ;  /* 0x0000005c005c7308 */ /* 0x000e220000000800 */
[----:B-1----:R-:W-:Y:S01]  /*1610*/  FADD.FTZ R86, -R116, 1 ;  /* 0x3f80000074567421 */ /* 0x002fe20000010100 */
[----:B------:R-:W-:-:S03]  /*1620*/  FADD.FTZ R113, R113, 1 ;  /* 0x3f80000071717421 */ /* 0x000fc60000010000 */
[----:B------:R-:W-:Y:S01]  /*1630*/  FFMA.FTZ R88, R15, R86, 1 ;  /* 0x3f8000000f587423 */ /* 0x000fe20000010056 */
[----:B------:R-:W-:Y:S02]  /*1640*/  SHF.L.U32 R15, R70, 0x10, RZ ;  /* 0x00000010460f7819 */ /* 0x000fe400000006ff */
[----:B------:R1:W-:Y:S01]  /*1650*/  MUFU.RCP R70, R114 ;  /* 0x0000007200467308 */ /* 0x0003e20000001000 */
[----:B------:R-:W-:-:S07]  /*1660*/  FMUL.FTZ R86, R115, R14 ;  /* 0x0000000e73567220 */ /* 0x000fce0000410000 */
[----:B------:R0:W-:Y:S01]  /*1670*/  MUFU.RCP R108, R2 ;  /* 0x00000002006c7308 */ /* 0x0001e20000001000 */
[C---:B-1----:R-:W-:Y:S02]  /*1680*/  PRMT R114, R71.reuse, 0x7632, R114 ;  /* 0x0000763247727816 */ /* 0x042fe40000000072 */
[----:B0-----:R-:W-:-:S05]  /*1690*/  SHF.L.U32 R2, R71, 0x10, RZ ;  /* 0x0000001047027819 */ /* 0x001fca00000006ff */
[----:B------:R-:W0:Y:S01]  /*16a0*/  MUFU.EX2 R111, R111 ;  /* 0x0000006f006f7308 */ /* 0x000e220000000800 */
[----:B------:R-:W-:-:S07]  /*16b0*/  SHF.L.U32 R71, R12, 0x10, RZ ;  /* 0x000000100c477819 */ /* 0x000fce00000006ff */
[----:B------:R-:W1:Y:S01]  /*16c0*/  MUFU.EX2 R112, R112 ;  /* 0x0000007000707308 */ /* 0x000e620000000800 */
[----:B------:R-:W-:Y:S01]  /*16d0*/  FMUL.FTZ R86, R71, R86 ;  /* 0x0000005647567220 */ /* 0x000fe20000410000 */
[----:B------:R-:W-:Y:S01]  /*16e0*/  FADD.FTZ R71, -R109, 1 ;  /* 0x3f8000006d477421 */ /* 0x000fe20000010100 */
[----:B------:R-:W-:-:S05]  /*16f0*/  SHF.L.U32 R114, R114, 0x10, RZ ;  /* 0x0000001072727819 */ /* 0x000fca00000006ff */
[----:B------:R-:W2:Y:S01]  /*1700*/  MUFU.RCP R113, R113 ;  /* 0x0000007100717308 */ /* 0x000ea20000001000 */
[----:B------:R-:W-:Y:S01]  /*1710*/  FMUL.FTZ R88, R116, R88 ;  /* 0x0000005874587220 */ /* 0x000fe20000410000 */
[----:B------:R-:W-:Y:S01]  /*1720*/  FADD.FTZ R92, R92, 1 ;  /* 0x3f8000005c5c7421 */ /* 0x000fe20000010000 */
[----:B------:R-:W-:Y:S01]  /*1730*/  SHF.L.U32 R124, R124, 0x10, RZ ;  /* 0x000000107c7c7819 */ /* 0x000fe200000006ff */
[----:B------:R-:W-:Y:S01]  /*1740*/  FFMA.FTZ R36, R36, R71, 1 ;  /* 0x3f80000024247423 */ /* 0x000fe20000010047 */
[----:B------:R-:W-:Y:S01]  /*1750*/  FMUL.FTZ R88, R114, R88 ;  /* 0x0000005872587220 */ /* 0x000fe20000410000 */
[----:B------:R-:W-:Y:S02]  /*1760*/  PRMT R114, R32, 0x7632, R114 ;  /* 0x0000763220727816 */ /* 0x000fe40000000072 */
[----:B------:R2:W2:Y:S01]  /*1770*/  MUFU.RCP R71, R92 ;  /* 0x0000005c00477308 */ /* 0x0004a20000001000 */
[----:B------:R-:W-:Y:S01]  /*1780*/  FADD.FTZ R124, -R4, R124 ;  /* 0x0000007c047c7221 */ /* 0x000fe20000010100 */
[----:B------:R-:W-:Y:S01]  /*1790*/  FADD.FTZ R32, -R110, 1 ;  /* 0x3f8000006e207421 */ /* 0x000fe20000010100 */
[----:B0-----:R-:W-:Y:S01]  /*17a0*/  FADD.FTZ R111, R111, 1 ;  /* 0x3f8000006f6f7421 */ /* 0x001fe20000010000 */
[----:B-1----:R-:W-:Y:S01]  /*17b0*/  FADD.FTZ R112, R112, 1 ;  /* 0x3f80000070707421 */ /* 0x002fe20000010000 */
[----:B--2---:R-:W-:Y:S01]  /*17c0*/  FADD.FTZ R92, -R70, 1 ;  /* 0x3f800000465c7421 */ /* 0x004fe20000010100 */
[----:B------:R-:W-:Y:S01]  /*17d0*/  FMUL.FTZ R124, R20, R124 ;  /* 0x0000007c147c7220 */ /* 0x000fe20000410000 */
[----:B------:R-:W-:-:S02]  /*17e0*/  FFMA.FTZ R32, R84, R32, 1 ;  /* 0x3f80000054207423 */ /* 0x000fc40000010020 */
[----:B------:R-:W-:Y:S01]  /*17f0*/  FFMA.FTZ R92, R105, R92, 1 ;  /* 0x3f800000695c7423 */ /* 0x000fe2000001005c */
[----:B------:R-:W-:Y:S01]  /*1800*/  FMUL.FTZ R95, R76, -1.4426950216293334961 ;  /* 0xbfb8aa3b4c5f7820 */ /* 0x000fe20000410000 */
[----:B------:R-:W-:Y:S01]  /*1810*/  FADD.FTZ R84, -R113, 1 ;  /* 0x3f80000071547421 */ /* 0x000fe20000010100 */
[----:B------:R-:W-:Y:S01]  /*1820*/  FMUL.FTZ R36, R109, R36 ;  /* 0x000000246d247220 */ /* 0x000fe20000410000 */
[----:B------:R-:W-:Y:S01]  /*1830*/  FMUL.FTZ R92, R70, R92 ;  /* 0x0000005c465c7220 */ /* 0x000fe20000410000 */
[----:B------:R-:W-:Y:S01]  /*1840*/  FFMA.FTZ R99, R24, R124, R21 ;  /* 0x0000007c18637223 */ /* 0x000fe20000010015 */
[----:B------:R0:W1:Y:S01]  /*1850*/  MUFU.RCP R109, R111 ;  /* 0x0000006f006d7308 */ /* 0x0000620000001000 */
[----:B------:R-:W-:Y:S01]  /*1860*/  FFMA.FTZ R107, R107, R84, 1 ;  /* 0x3f8000006b6b7423 */ /* 0x000fe20000010054 */
[----:B------:R-:W-:Y:S01]  /*1870*/  FMUL.FTZ R103, R98, -1.4426950216293334961 ;  /* 0xbfb8aa3b62677820 */ /* 0x000fe20000410000 */
[----:B------:R-:W-:Y:S01]  /*1880*/  FMUL.FTZ R104, R99, -1.4426950216293334961 ;  /* 0xbfb8aa3b63687820 */ /* 0x000fe20000410000 */
[----:B------:R-:W-:-:S04]  /*1890*/  FMUL.FTZ R110, R110, R32 ;  /* 0x000000206e6e7220 */ /* 0x000fc80000410000 */
[----:B------:R-:W2:Y:S01]  /*18a0*/  MUFU.RCP R70, R112 ;  /* 0x0000007000467308 */ /* 0x000ea20000001000 */
[----:B------:R-:W-:Y:S01]  /*18b0*/  SHF.L.U32 R32, R44, 0x10, RZ ;  /* 0x000000102c207819 */ /* 0x000fe200000006ff */
[----:B------:R-:W-:Y:S01]  /*18c0*/  FMUL.FTZ R113, R113, R107 ;  /* 0x0000006b71717220 */ /* 0x000fe20000410000 */
[----:B------:R-:W-:-:S05]  /*18d0*/  SHF.L.U32 R107, R45, 0x10, RZ ;  /* 0x000000102d6b7819 */ /* 0x000fca00000006ff */
[----:B------:R-:W2:Y:S01]  /*18e0*/  MUFU.EX2 R95, R95 ;  /* 0x0000005f005f7308 */ /* 0x000ea20000000800 */
[----:B------:R-:W-:Y:S01]  /*18f0*/  FMUL.FTZ R32, R32, R36 ;  /* 0x0000002420207220 */ /* 0x000fe20000410000 */
[----:B------:R-:W-:Y:S01]  /*1900*/  FMUL.FTZ R36, R107, R110 ;  /* 0x0000006e6b247220 */ /* 0x000fe20000410000 */
[----:B------:R-:W-:Y:S01]  /*1910*/  PRMT R44, R44, 0x7632, R44 ;  /* 0x000076322c2c7816 */ /* 0x000fe2000000002c */
[----:B------:R-:W-:Y:S01]  /*1920*/  FADD.FTZ R110, -R108, 1 ;  /* 0x3f8000006c6e7421 */ /* 0x000fe20000010100 */
[----:B0-----:R-:W-:-:S03]  /*1930*/  FADD.FTZ R111, -R71, 1 ;  /* 0x3f800000476f7421 */ /* 0x001fc60000010100 */
[----:B------:R-:W0:Y:S01]  /*1940*/  MUFU.EX2 R103, R103 ;  /* 0x0000006700677308 */ /* 0x000e220000000800 */
[----:B------:R-:W-:Y:S01]  /*1950*/  SHF.L.U32 R44, R44, 0x10, RZ ;  /* 0x000000102c2c7819 */ /* 0x000fe200000006ff */
[----:B------:R-:W-:-:S06]  /*1960*/  FFMA.FTZ R110, R91, R110, 1 ;  /* 0x3f8000005b6e7423 */ /* 0x000fcc000001006e */
[----:B------:R-:W0:Y:S01]  /*1970*/  MUFU.EX2 R104, R104 ;  /* 0x0000006800687308 */ /* 0x000e220000000800 */
[----:B------:R-:W-:Y:S01]  /*1980*/  PRMT R45, R45, 0x7632, R45 ;  /* 0x000076322d2d7816 */ /* 0x000fe2000000002d */
[----:B------:R-:W-:Y:S01]  /*1990*/  FFMA.FTZ R111, R40, R111, 1 ;  /* 0x3f800000286f7423 */ /* 0x000fe2000001006f */
[----:B-1----:R-:W-:Y:S01]  /*19a0*/  FADD.FTZ R40, -R109, 1 ;  /* 0x3f8000006d287421 */ /* 0x002fe20000010100 */
[----:B--2---:R-:W-:Y:S01]  /*19b0*/  FADD.FTZ R91, -R70, 1 ;  /* 0x3f800000465b7421 */ /* 0x004fe20000010100 */
[----:B------:R-:W-:Y:S01]  /*19c0*/  FADD.FTZ R107, R95, 1 ;  /* 0x3f8000005f6b7421 */ /* 0x000fe20000010000 */
[----:B------:R-:W-:Y:S01]  /*19d0*/  FMUL.FTZ R92, R44, R92 ;  /* 0x0000005c2c5c7220 */ /* 0x000fe20000410000 */
[----:B------:R-:W-:Y:S01]  /*19e0*/  SHF.L.U32 R95, R45, 0x10, RZ ;  /* 0x000000102d5f7819 */ /* 0x000fe200000006ff */
[----:B------:R-:W-:Y:S01]  /*19f0*/  FFMA.FTZ R40, R101, R40, 1 ;  /* 0x3f80000065287423 */ /* 0x000fe20000010028 */
[----:B------:R-:W-:Y:S01]  /*1a00*/  FFMA.FTZ R91, R102, R91, 1 ;  /* 0x3f800000665b7423 */ /* 0x000fe2000001005b */
[----:B------:R-:W-:Y:S01]  /*1a10*/  FMUL.FTZ R93, R74, -1.4426950216293334961 ;  /* 0xbfb8aa3b4a5d7820 */ /* 0x000fe20000410000 */
[----:B------:R-:W-:Y:S01]  /*1a20*/  FMUL.FTZ R78, R75, -1.4426950216293334961 ;  /* 0xbfb8aa3b4b4e7820 */ /* 0x000fe20000410000 */
[----:B------:R-:W2:Y:S01]  /*1a30*/  LDG.E.64.CONSTANT R44, desc[UR12][R54.64+0x7800] ;  /* 0x0078000c362c7981 */ /* 0x000ea2000c1e9b00 */
[----:B------:R-:W-:Y:S01]  /*1a40*/  FMUL.FTZ R111, R71, R111 ;  /* 0x0000006f476f7220 */ /* 0x000fe20000410000 */
[----:B------:R-:W-:Y:S01]  /*1a50*/  FMUL.FTZ R109, R109, R40 ;  /* 0x000000286d6d7220 */ /* 0x000fe20000410000 */
[----:B------:R-:W-:Y:S01]  /*1a60*/  FMUL.FTZ R71, R70, R91 ;  /* 0x0000005b46477220 */ /* 0x000fe20000410000 */
[----:B------:R-:W1:Y:S01]  /*1a70*/  MUFU.RCP R107, R107 ;  /* 0x0000006b006b7308 */ /* 0x000e620000001000 */
[----:B0-----:R-:W-:Y:S01]  /*1a80*/  FADD.FTZ R103, R103, 1 ;  /* 0x3f80000067677421 */ /* 0x001fe20000010000 */
[C---:B------:R-:W-:Y:S01]  /*1a90*/  SHF.L.U32 R40, R42.reuse, 0x10, RZ ;  /* 0x000000102a287819 */ /* 0x040fe200000006ff */
[----:B------:R-:W-:Y:S01]  /*1aa0*/  FMUL.FTZ R94, R15, R94 ;  /* 0x0000005e0f5e7220 */ /* 0x000fe20000410000 */
[----:B------:R-:W-:Y:S01]  /*1ab0*/  PRMT R91, R42, 0x7632, R91 ;  /* 0x000076322a5b7816 */ /* 0x000fe2000000005b */
[----:B------:R-:W-:Y:S01]  /*1ac0*/  FADD.FTZ R42, R104, 1 ;  /* 0x3f800000682a7421 */ /* 0x000fe20000010000 */
[----:B------:R-:W2:Y:S02]  /*1ad0*/  LDG.E.64.CONSTANT R14, desc[UR12][R66.64+0xb400] ;  /* 0x00b4000c420e7981 */ /* 0x000ea4000c1e9b00 */
[----:B------:R-:W0:Y:S08]  /*1ae0*/  MUFU.EX2 R93, R93 ;  /* 0x0000005d005d7308 */ /* 0x000e300000000800 */
[----:B------:R-:W0:Y:S01]  /*1af0*/  MUFU.EX2 R78, R78 ;  /* 0x0000004e004e7308 */ /* 0x000e220000000800 */
[----:B------:R-:W-:-:S02]  /*1b00*/  SHF.L.U32 R70, R43, 0x10, RZ ;  /* 0x000000102b467819 */ /* 0x000fc400000006ff */
[----:B------:R-:W-:-:S05]  /*1b10*/  PRMT R43, R43, 0x7632, R43 ;  /* 0x000076322b2b7816 */ /* 0x000fca000000002b */
[----:B------:R-:W0:Y:S08]  /*1b20*/  MUFU.RCP R103, R103 ;  /* 0x0000006700677308 */ /* 0x000e300000001000 */
[----:B------:R-:W0:Y:S01]  /*1b30*/  MUFU.RCP R42, R42 ;  /* 0x0000002a002a7308 */ /* 0x000e220000001000 */
[----:B------:R-:W-:Y:S01]  /*1b40*/  SHF.L.U32 R43, R43, 0x10, RZ ;  /* 0x000000102b2b7819 */ /* 0x000fe200000006ff */
[----:B-1----:R-:W-:Y:S01]  /*1b50*/  FADD.FTZ R102, -R107, 1 ;  /* 0x3f8000006b667421 */ /* 0x002fe20000010100 */
[----:B0-----:R-:W-:Y:S01]  /*1b60*/  FADD.FTZ R101, R93, 1 ;  /* 0x3f8000005d657421 */ /* 0x001fe20000010000 */
[----:B------:R-:W-:-:S02]  /*1b70*/  FADD.FTZ R78, R78, 1 ;  /* 0x3f8000004e4e7421 */ /* 0x000fc40000010000 */
[----:B------:R-:W-:Y:S01]  /*1b80*/  FMUL.FTZ R93, R43, R71 ;  /* 0x000000472b5d7220 */ /* 0x000fe20000410000 */
[----:B------:R-:W-:Y:S01]  /*1b90*/  FFMA.FTZ R71, R76, R102, 1 ;  /* 0x3f8000004c477423 */ /* 0x000fe20000010066 */
[----:B------:R-:W-:Y:S01]  /*1ba0*/  PRMT R76, R33, 0x7632, R76 ;  /* 0x00007632214c7816 */ /* 0x000fe2000000004c */
[----:B------:R-:W-:Y:S01]  /*1bb0*/  FADD.FTZ R43, -R103, 1 ;  /* 0x3f800000672b7421 */ /* 0x000fe20000010100 */
[----:B------:R0:W-:Y:S02]  /*1bc0*/  MUFU.RCP R33, R78 ;  /* 0x0000004e00217308 */ /* 0x0001e40000001000 */
[----:B------:R-:W-:Y:S01]  /*1bd0*/  SHF.L.U32 R76, R76, 0x10, RZ ;  /* 0x000000104c4c7819 */ /* 0x000fe200000006ff */
[----:B------:R-:W-:Y:S01]  /*1be0*/  FFMA.FTZ R43, R98, R43, 1 ;  /* 0x3f800000622b7423 */ /* 0x000fe2000001002b */
[----:B0-----:R-:W-:-:S03]  /*1bf0*/  FADD.FTZ R78, -R42, 1 ;  /* 0x3f8000002a4e7421 */ /* 0x001fc60000010100 */
[----:B------:R-:W-:Y:S01]  /*1c00*/  FADD.FTZ R120, -R4, R76 ;  /* 0x0000004c04787221 */ /* 0x000fe20000010100 */
[----:B------:R-:W-:Y:S01]  /*1c10*/  FFMA.FTZ R99, R99, R78, 1 ;  /* 0x3f80000063637423 */ /* 0x000fe2000001004e */
[----:B------:R-:W-:-:S03]  /*1c20*/  FMUL.FTZ R78, R103, R43 ;  /* 0x0000002b674e7220 */ /* 0x000fc60000410000 */
[----:B------:R-:W-:Y:S02]  /*1c30*/  FMUL.FTZ R76, R42, R99 ;  /* 0x000000632a4c7220 */ /* 0x000fe40000410000 */
[----:B------:R-:W2:Y:S01]  /*1c40*/  LDG.E.64.CONSTANT R42, desc[UR12][R54.64+0x8700] ;  /* 0x0087000c362a7981 */ /* 0x000ea2000c1e9b00 */
[----:B------:R-:W-:Y:S01]  /*1c50*/  FMUL.FTZ R96, R90, -1.4426950216293334961 ;  /* 0xbfb8aa3b5a607820 */ /* 0x000fe20000410000 */
[----:B------:R-:W-:Y:S02]  /*1c60*/  SHF.L.U32 R123, R123, 0x10, RZ ;  /* 0x000000107b7b7819 */ /* 0x000fe400000006ff */
[----:B------:R-:W-:-:S03]  /*1c70*/  SHF.L.U32 R122, R122, 0x10, RZ ;  /* 0x000000107a7a7819 */ /* 0x000fc600000006ff */
[----:B------:R-:W0:Y:S01]  /*1c80*/  MUFU.EX2 R96, R96 ;  /* 0x0000006000607308 */ /* 0x000e220000000800 */
[C---:B------:R-:W-:Y:S01]  /*1c90*/  FADD.FTZ R123, -R4.reuse, R123 ;  /* 0x0000007b047b7221 */ /* 0x040fe20000010100 */
[----:B------:R-:W-:Y:S01]  /*1ca0*/  FADD.FTZ R122, -R4, R122 ;  /* 0x0000007a047a7221 */ /* 0x000fe20000010100 */
[----:B------:R-:W-:Y:S02]  /*1cb0*/  PRMT R16, R16, 0x7632, R16 ;  /* 0x0000763210107816 */ /* 0x000fe40000000010 */
[C---:B------:R-:W-:Y:S01]  /*1cc0*/  FMUL.FTZ R123, R20.reuse, R123 ;  /* 0x0000007b147b7220 */ /* 0x040fe20000410000 */
[----:B------:R-:W-:Y:S01]  /*1cd0*/  FMUL.FTZ R122, R20, R122 ;  /* 0x0000007a147a7220 */ /* 0x000fe20000410000 */
[----:B------:R-:W-:Y:S02]  /*1ce0*/  SHF.L.U32 R16, R16, 0x10, RZ ;  /* 0x0000001010107819 */ /* 0x000fe400000006ff */
[----:B------:R-:W-:Y:S01]  /*1cf0*/  FFMA.FTZ R87, R23, R123, R22 ;  /* 0x0000007b17577223 */ /* 0x000fe20000010016 */
[----:B------:R-:W-:Y:S01]  /*1d00*/  FFMA.FTZ R89, R24, R122, R21 ;  /* 0x0000007a18597223 */ /* 0x000fe20000010015 */
[----:B------:R-:W-:Y:S01]  /*1d10*/  PRMT R118, R17, 0x7632, R118 ;  /* 0x0000763211767816 */ /* 0x000fe20000000076 */
[----:B------:R-:W-:Y:S01]  /*1d20*/  FADD.FTZ R119, -R4, R16 ;  /* 0x0000001004777221 */ /* 0x000fe20000010100 */
[----:B------:R-:W-:Y:S01]  /*1d30*/  FMUL.FTZ R100, R87, -1.4426950216293334961 ;  /* 0xbfb8aa3b57647820 */ /* 0x000fe20000410000 */
[----:B------:R-:W-:Y:S01]  /*1d40*/  FMUL.FTZ R97, R89, -1.4426950216293334961 ;  /* 0xbfb8aa3b59617820 */ /* 0x000fe20000410000 */
[----:B------:R-:W2:Y:S01]  /*1d50*/  LDG.E.64.CONSTANT R16, desc[UR12][R54.64+0x9600] ;  /* 0x0096000c36107981 */ /* 0x000ea2000c1e9b00 */
[----:B0-----:R-:W-:-:S03]  /*1d60*/  FADD.FTZ R96, R96, 1 ;  /* 0x3f80000060607421 */ /* 0x001fc60000010000 */
[----:B------:R-:W0:Y:S08]  /*1d70*/  MUFU.EX2 R100, R100 ;  /* 0x0000006400647308 */ /* 0x000e300000000800 */
[----:B------:R-:W1:Y:S08]  /*1d80*/  MUFU.EX2 R97, R97 ;  /* 0x0000006100617308 */ /* 0x000e700000000800 */
[----:B------:R-:W4:Y:S01]  /*1d90*/  MUFU.RCP R96, R96 ;  /* 0x0000006000607308 */ /* 0x000f220000001000 */
[----:B------:R-:W-:Y:S01]  /*1da0*/  FMUL.FTZ R79, R80, -1.4426950216293334961 ;  /* 0xbfb8aa3b504f7820 */ /* 0x000fe20000410000 */
[----:B------:R-:W-:Y:S01]  /*1db0*/  SHF.L.U32 R114, R114, 0x10, RZ ;  /* 0x0000001072727819 */ /* 0x000fe200000006ff */
[----:B0-----:R-:W-:Y:S01]  /*1dc0*/  FADD.FTZ R98, R100, 1 ;  /* 0x3f80000064627421 */ /* 0x001fe20000010000 */
[----:B------:R-:W-:-:S03]  /*1dd0*/  FMUL.FTZ R120, R20, R120 ;  /* 0x0000007814787220 */ /* 0x000fc60000410000 */
[----:B------:R-:W-:Y:S01]  /*1de0*/  FADD.FTZ R114, -R4, R114 ;  /* 0x0000007204727221 */ /* 0x000fe20000010100 */
[----:B------:R-:W-:Y:S01]  /*1df0*/  MUFU.EX2 R79, R79 ;  /* 0x0000004f004f7308 */ /* 0x000fe20000000800 */
[----:B-1----:R-:W-:Y:S01]  /*1e00*/  FADD.FTZ R97, R97, 1 ;  /* 0x3f80000061617421 */ /* 0x002fe20000010000 */
[----:B------:R-:W-:Y:S01]  /*1e10*/  FMUL.FTZ R85, R81, -1.4426950216293334961 ;  /* 0xbfb8aa3b51557820 */ /* 0x000fe20000410000 */
[----:B------:R-:W-:-:S05]  /*1e20*/  FMUL.FTZ R121, R20, R114 ;  /* 0x0000007214797220 */ /* 0x000fca0000410000 */
[----:B------:R-:W0:Y:S01]  /*1e30*/  MUFU.RCP R101, R101 ;  /* 0x0000006500657308 */ /* 0x000e220000001000 */
[----:B----4-:R-:W-:Y:S01]  /*1e40*/  FADD.FTZ R104, -R96, 1 ;  /* 0x3f80000060687421 */ /* 0x010fe20000010100 */
[----:B------:R-:W-:-:S03]  /*1e50*/  FFMA.FTZ R84, R23, R121, R22 ;  /* 0x0000007917547223 */ /* 0x000fc60000010016 */
[----:B------:R-:W-:Y:S01]  /*1e60*/  FFMA.FTZ R104, R90, R104, 1 ;  /* 0x3f8000005a687423 */ /* 0x000fe20000010068 */
[----:B------:R-:W-:Y:S02]  /*1e70*/  FFMA.FTZ R90, R24, R120, R21 ;  /* 0x00000078185a7223 */ /* 0x000fe40000010015 */
[----:B------:R-:W1:Y:S01]  /*1e80*/  MUFU.RCP R98, R98 ;  /* 0x0000006200627308 */ /* 0x000e620000001000 */
[C---:B------:R-:W-:Y:S02]  /*1e90*/  SHF.L.U32 R100, R72.reuse, 0x10, RZ ;  /* 0x0000001048647819 */ /* 0x040fe400000006ff */
[----:B------:R-:W-:Y:S02]  /*1ea0*/  PRMT R99, R72, 0x7632, R99 ;  /* 0x0000763248637816 */ /* 0x000fe40000000063 */
[----:B------:R-:W-:-:S03]  /*1eb0*/  PRMT R12, R73, 0x7632, R12 ;  /* 0x00007632490c7816 */ /* 0x000fc6000000000c */
[----:B------:R-:W4:Y:S01]  /*1ec0*/  MUFU.RCP R97, R97 ;  /* 0x0000006100617308 */ /* 0x000f220000001000 */
[----:B------:R-:W-:Y:S01]  /*1ed0*/  SHF.L.U32 R72, R73, 0x10, RZ ;  /* 0x0000001049487819 */ /* 0x000fe200000006ff */
[----:B------:R-:W-:Y:S01]  /*1ee0*/  FMUL.FTZ R73, R90, -1.4426950216293334961 ;  /* 0xbfb8aa3b5a497820 */ /* 0x000fe20000410000 */
[----:B------:R-:W-:Y:S01]  /*1ef0*/  FMUL.FTZ R71, R107, R71 ;  /* 0x000000476b477220 */ /* 0x000fe20000410000 */
[----:B------:R-:W-:Y:S01]  /*1f00*/  FMUL.FTZ R105, R84, -1.4426950216293334961 ;  /* 0xbfb8aa3b54697820 */ /* 0x000fe20000410000 */
[----:B------:R-:W-:-:S03]  /*1f10*/  SHF.L.U32 R99, R99, 0x10, RZ ;  /* 0x0000001063637819 */ /* 0x000fc600000006ff */
[----:B------:R-:W3:Y:S01]  /*1f20*/  MUFU.EX2 R85, R85 ;  /* 0x0000005500557308 */ /* 0x000ee20000000800 */
[----:B------:R-:W-:Y:S01]  /*1f30*/  FMUL.FTZ R96, R96, R104 ;  /* 0x0000006860607220 */ /* 0x000fe20000410000 */
[----:B------:R-:W-:Y:S01]  /*1f40*/  FMUL.FTZ R71, R100, R71 ;  /* 0x0000004764477220 */ /* 0x000fe20000410000 */
[----:B------:R-:W-:Y:S01]  /*1f50*/  SHF.L.U32 R100, R12, 0x10, RZ ;  /* 0x000000100c647819 */ /* 0x000fe200000006ff */
[----:B------:R-:W-:Y:S01]  /*1f60*/  FMUL.FTZ R78, R99, R78 ;  /* 0x0000004e634e7220 */ /* 0x000fe20000410000 */
[----:B------:R-:W-:Y:S01]  /*1f70*/  FMUL.FTZ R72, R72, R96 ;  /* 0x0000006048487220 */ /* 0x000fe20000410000 */
[----:B0-----:R-:W-:Y:S02]  /*1f80*/  FADD.FTZ R96, -R101, 1 ;  /* 0x3f80000065607421 */ /* 0x001fe40000010100 */
[----:B------:R-:W0:Y:S01]  /*1f90*/  MUFU.EX2 R73, R73 ;  /* 0x0000004900497308 */ /* 0x000e220000000800 */
[----:B------:R-:W-:Y:S01]  /*1fa0*/  FADD.FTZ R99, R79, 1 ;  /* 0x3f8000004f637421 */ /* 0x000fe20000010000 */
[----:B------:R-:W-:Y:S01]  /*1fb0*/  FADD.FTZ R79, -R33, 1 ;  /* 0x3f800000214f7421 */ /* 0x000fe20000010100 */
[----:B------:R-:W-:Y:S01]  /*1fc0*/  FMUL.FTZ R76, R100, R76 ;  /* 0x0000004c644c7220 */ /* 0x000fe20000410000 */
[----:B------:R-:W-:-:S04]  /*1fd0*/  FFMA.FTZ R100, R74, R96, 1 ;  /* 0x3f8000004a647423 */ /* 0x000fc80000010060 */
[----:B------:R-:W0:Y:S01]  /*1fe0*/  MUFU.EX2 R105, R105 ;  /* 0x0000006900697308 */ /* 0x000e220000000800 */
[----:B-1----:R-:W-:Y:S01]  /*1ff0*/  FADD.FTZ R74, -R98, 1 ;  /* 0x3f800000624a7421 */ /* 0x002fe20000010100 */
[----:B------:R-:W-:Y:S01]  /*2000*/  FFMA.FTZ R79, R75, R79, 1 ;  /* 0x3f8000004b4f7423 */ /* 0x000fe2000001004f */
[----:B----4-:R-:W-:Y:S01]  /*2010*/  FADD.FTZ R75, -R97, 1 ;  /* 0x3f800000614b7421 */ /* 0x010fe20000010100 */
[----:B---3--:R-:W-:Y:S01]  /*2020*/  FADD.FTZ R85, R85, 1 ;  /* 0x3f80000055557421 */ /* 0x008fe20000010000 */
[----:B------:R-:W-:Y:S01]  /*2030*/  FFMA.FTZ R74, R87, R74, 1 ;  /* 0x3f800000574a7423 */ /* 0x000fe2000001004a */
[----:B------:R-:W-:Y:S01]  /*2040*/  SHF.L.U32 R118, R118, 0x10, RZ ;  /* 0x0000001076767819 */ /* 0x000fe200000006ff */
[----:B------:R-:W-:Y:S01]  /*2050*/  FFMA.FTZ R0, R27, R0, R26 ;  /* 0x000000001b007223 */ /* 0x000fe2000001001a */
[----:B------:R-:W-:Y:S01]  /*2060*/  FFMA.FTZ R89, R89, R75, 1 ;  /* 0x3f80000059597423 */ /* 0x000fe2000001004b */
[----:B------:R1:W3:Y:S01]  /*2070*/  MUFU.RCP R96, R99 ;  /* 0x0000006300607308 */ /* 0x0002e20000001000 */
[----:B------:R-:W-:Y:S01]  /*2080*/  FMUL.FTZ R75, R98, R74 ;  /* 0x0000004a624b7220 */ /* 0x000fe20000410000 */
[----:B------:R-:W-:Y:S01]  /*2090*/  FMUL.FTZ R82, R0, -1.4426950216293334961 ;  /* 0xbfb8aa3b00527820 */ /* 0x000fe20000410000 */
[----:B------:R-:W-:Y:S01]  /*20a0*/  FMUL.FTZ R74, R97, R89 ;  /* 0x00000059614a7220 */ /* 0x000fe20000410000 */
[----:B------:R-:W-:Y:S01]  /*20b0*/  FADD.FTZ R118, -R4, R118 ;  /* 0x0000007604767221 */ /* 0x000fe20000010100 */
[----:B0-----:R-:W-:Y:S01]  /*20c0*/  FADD.FTZ R97, R73, 1 ;  /* 0x3f80000049617421 */ /* 0x001fe20000010000 */
[----:B------:R-:W-:-:S02]  /*20d0*/  FFMA.FTZ R5, R28, R5, R25 ;  /* 0x000000051c057223 */ /* 0x000fc40000010019 */
[----:B------:R-:W0:Y:S01]  /*20e0*/  MUFU.RCP R85, R85 ;  /* 0x0000005500557308 */ /* 0x000e220000001000 */
[----:B------:R-:W-:Y:S01]  /*20f0*/  FADD.FTZ R105, R105, 1 ;  /* 0x3f80000069697421 */ /* 0x000fe20000010000 */
[C---:B------:R-:W-:Y:S01]  /*2100*/  FMUL.FTZ R119, R20.reuse, R119 ;  /* 0x0000007714777220 */ /* 0x040fe20000410000 */
[----:B------:R-:W-:Y:S01]  /*2110*/  FMUL.FTZ R118, R20, R118 ;  /* 0x0000007614767220 */ /* 0x000fe20000410000 */
[----:B-1----:R-:W-:Y:S01]  /*2120*/  PRMT R99, R30, 0x7632, R99 ;  /* 0x000076321e637816 */ /* 0x002fe20000000063 */
[----:B------:R-:W-:Y:S01]  /*2130*/  FMUL.FTZ R83, R5, -1.4426950216293334961 ;  /* 0xbfb8aa3b05537820 */ /* 0x000fe20000410000 */
[----:B------:R-:W-:Y:S01]  /*2140*/  PRMT R98, R31, 0x7632, R98 ;  /* 0x000076321f627816 */ /* 0x000fe20000000062 */
[----:B------:R-:W-:Y:S01]  /*2150*/  FMUL.FTZ R79, R33, R79 ;  /* 0x0000004f214f7220 */ /* 0x000fe20000410000 */
[----:B------:R-:W1:Y:S01]  /*2160*/  MUFU.EX2 R82, R82 ;  /* 0x0000005200527308 */ /* 0x000e620000000800 */
[----:B------:R-:W-:Y:S01]  /*2170*/  SHF.L.U32 R31, R31, 0x10, RZ ;  /* 0x000000101f1f7819 */ /* 0x000fe200000006ff */
[----:B------:R-:W-:Y:S01]  /*2180*/  FFMA.FTZ R33, R23, R119, R22 ;  /* 0x0000007717217223 */ /* 0x000fe20000010016 */
[----:B------:R-:W-:Y:S01]  /*2190*/  FFMA.FTZ R87, R24, R118, R21 ;  /* 0x0000007618577223 */ /* 0x000fe20000010015 */
[----:B------:R-:W-:-:S02]  /*21a0*/  SHF.L.U32 R99, R99, 0x10, RZ ;  /* 0x0000001063637819 */ /* 0x000fc400000006ff */
[----:B------:R-:W-:Y:S02]  /*21b0*/  PRMT R12, R12, 0x7632, R12 ;  /* 0x000076320c0c7816 */ /* 0x000fe4000000000c */
[----:B------:R-:W4:Y:S01]  /*21c0*/  MUFU.RCP R89, R105 ;  /* 0x0000006900597308 */ /* 0x000f220000001000 */
[----:B------:R-:W-:Y:S01]  /*21d0*/  SHF.L.U32 R73, R30, 0x10, RZ ;  /* 0x000000101e497819 */ /* 0x000fe200000006ff */
[----:B------:R-:W-:Y:S01]  /*21e0*/  FMUL.FTZ R30, R33, -1.4426950216293334961 ;  /* 0xbfb8aa3b211e7820 */ /* 0x000fe20000410000 */
[----:B------:R-:W-:-:S05]  /*21f0*/  FMUL.FTZ R79, R31, R79 ;  /* 0x0000004f1f4f7220 */ /* 0x000fca0000410000 */
[----:B------:R-:W4:Y:S01]  /*2200*/  MUFU.RCP R97, R97 ;  /* 0x0000006100617308 */ /* 0x000f220000001000 */
[----:B------:R-:W-:Y:S01]  /*2210*/  FMUL.FTZ R31, R87, -1.4426950216293334961 ;  /* 0xbfb8aa3b571f7820 */ /* 0x000fe20000410000 */
[----:B------:R-:W-:Y:S01]  /*2220*/  SHF.L.U32 R12, R12, 0x10, RZ ;  /* 0x000000100c0c7819 */ /* 0x000fe200000006ff */
[----:B------:R-:W-:Y:S01]  /*2230*/  FMUL.FTZ R75, R99, R75 ;  /* 0x0000004b634b7220 */ /* 0x000fe20000410000 */
[----:B---3--:R-:W-:-:S04]  /*2240*/  FADD.FTZ R99, -R96, 1 ;  /* 0x3f80000060637421 */ /* 0x008fc80000010100 */
[----:B------:R-:W3:Y:S01]  /*2250*/  MUFU.EX2 R83, R83 ;  /* 0x0000005300537308 */ /* 0x000ee20000000800 */
[----:B------:R-:W-:Y:S01]  /*2260*/  FMUL.FTZ R101, R101, R100 ;  /* 0x0000006465657220 */ /* 0x000fe20000410000 */
[----:B0-----:R-:W-:Y:S01]  /*2270*/  FADD.FTZ R100, -R85, 1 ;  /* 0x3f80000055647421 */ /* 0x001fe20000010100 */
[----:B------:R-:W-:Y:S01]  /*2280*/  FADD.FTZ R12, -R4, R12 ;  /* 0x0000000c040c7221 */ /* 0x000fe20000010100 */
[----:B------:R-:W-:-:S04]  /*2290*/  FFMA.FTZ R80, R80, R99, 1 ;  /* 0x3f80000050507423 */ /* 0x000fc80000010063 */
[----:B------:R-:W-:Y:S01]  /*22a0*/  MUFU.EX2 R30, R30 ;  /* 0x0000001e001e7308 */ /* 0x000fe20000000800 */
[----:B------:R-:W-:Y:S01]  /*22b0*/  FMUL.FTZ R2, R2, R117 ;  /* 0x0000007502027220 */ /* 0x000fe20000410000 */
[----:B------:R-:W-:Y:S01]  /*22c0*/  FFMA.FTZ R100, R81, R100, 1 ;  /* 0x3f80000051647423 */ /* 0x000fe20000010064 */
[----:B-1----:R-:W-:-:S05]  /*22d0*/  FADD.FTZ R81, R82, 1 ;  /* 0x3f80000052517421 */ /* 0x002fca0000010000 */
[----:B------:R-:W0:Y:S01]  /*22e0*/  MUFU.EX2 R31, R31 ;  /* 0x0000001f001f7308 */ /* 0x000e220000000800 */
[----:B------:R-:W-:Y:S01]  /*22f0*/  FMUL.FTZ R80, R96, R80 ;  /* 0x0000005060507220 */ /* 0x000fe20000410000 */
[----:B------:R-:W-:Y:S01]  /*2300*/  PRMT R116, R13, 0x7632, R116 ;  /* 0x000076320d747816 */ /* 0x000fe20000000074 */
[----:B------:R-:W-:Y:S01]  /*2310*/  FMUL.FTZ R117, R20, R12 ;  /* 0x0000000c14757220 */ /* 0x000fe20000410000 */
[----:B----4-:R-:W-:Y:S01]  /*2320*/  FADD.FTZ R82, -R89, 1 ;  /* 0x3f80000059527421 */ /* 0x010fe20000010100 */
[----:B------:R-:W-:Y:S01]  /*2330*/  FADD.FTZ R96, -R97, 1 ;  /* 0x3f80000061607421 */ /* 0x000fe20000010100 */
[----:B------:R-:W4:Y:S02]  /*2340*/  LDG.E.64.CONSTANT R12, desc[UR12][R54.64+0xa500] ;  /* 0x00a5000c360c7981 */ /* 0x000f24000c1e9b00 */
[----:B------:R-:W-:Y:S01]  /*2350*/  FFMA.FTZ R82, R84, R82, 1 ;  /* 0x3f80000054527423 */ /* 0x000fe20000010052 */
[----:B------:R-:W-:Y:S01]  /*2360*/  FFMA.FTZ R96, R90, R96, 1 ;  /* 0x3f8000005a607423 */ /* 0x000fe20000010060 */
[----:B---3--:R-:W-:Y:S01]  /*2370*/  FADD.FTZ R90, R83, 1 ;  /* 0x3f800000535a7421 */ /* 0x008fe20000010000 */
[----:B------:R-:W-:Y:S01]  /*2380*/  SHF.L.U32 R98, R98, 0x10, RZ ;  /* 0x0000001062627819 */ /* 0x000fe200000006ff */
[----:B------:R-:W-:-:S02]  /*2390*/  FMUL.FTZ R83, R89, R82 ;  /* 0x0000005259537220 */ /* 0x000fc40000410000 */
[----:B------:R1:W3:Y:S01]  /*23a0*/  MUFU.RCP R89, R90 ;  /* 0x0000005a00597308 */ /* 0x0002e20000001000 */
[----:B------:R-:W-:Y:S01]  /*23b0*/  FMUL.FTZ R51, R56, -1.4426950216293334961 ;  /* 0xbfb8aa3b38337820 */ /* 0x000fe20000410000 */
[----:B------:R-:W-:Y:S01]  /*23c0*/  SHF.L.U32 R84, R10, 0x10, RZ ;  /* 0x000000100a547819 */ /* 0x000fe200000006ff */
[----:B0-----:R-:W-:Y:S01]  /*23d0*/  FADD.FTZ R31, R31, 1 ;  /* 0x3f8000001f1f7421 */ /* 0x001fe20000010000 */
[----:B------:R-:W-:Y:S01]  /*23e0*/  FMUL.FTZ R74, R98, R74 ;  /* 0x0000004a624a7220 */ /* 0x000fe20000410000 */
[----:B------:R-:W-:-:S03]  /*23f0*/  FMUL.FTZ R85, R85, R100 ;  /* 0x0000006455557220 */ /* 0x000fc60000410000 */
[----:B------:R-:W0:Y:S01]  /*2400*/  MUFU.RCP R81, R81 ;  /* 0x0000005100517308 */ /* 0x000e220000001000 */
[----:B-1----:R-:W-:Y:S01]  /*2410*/  FADD.FTZ R90, R30, 1 ;  /* 0x3f8000001e5a7421 */ /* 0x002fe20000010000 */
[----:B------:R-:W-:Y:S02]  /*2420*/  PRMT R30, R10, 0x7632, R30 ;  /* 0x000076320a1e7816 */ /* 0x000fe4000000001e */
[C---:B------:R-:W-:Y:S02]  /*2430*/  PRMT R10, R11.reuse, 0x7632, R10 ;  /* 0x000076320b0a7816 */ /* 0x040fe4000000000a */
[----:B------:R-:W-:Y:S02]  /*2440*/  SHF.L.U32 R11, R11, 0x10, RZ ;  /* 0x000000100b0b7819 */ /* 0x000fe400000006ff */
[----:B------:R-:W-:Y:S01]  /*2450*/  SHF.L.U32 R116, R116, 0x10, RZ ;  /* 0x0000001074747819 */ /* 0x000fe200000006ff */
[----:B------:R1:W0:Y:S02]  /*2460*/  MUFU.RCP R98, R31 ;  /* 0x0000001f00627308 */ /* 0x0002240000001000 */
[----:B------:R-:W-:Y:S01]  /*2470*/  FMUL.FTZ R85, R11, R85 ;  /* 0x000000550b557220 */ /* 0x000fe20000410000 */
[----:B------:R-:W-:Y:S01]  /*2480*/  FFMA.FTZ R82, R23, R117, R22 ;  /* 0x0000007517527223 */ /* 0x000fe20000010016 */
[----:B------:R-:W-:-:S04]  /*2490*/  FADD.FTZ R116, -R4, R116 ;  /* 0x0000007404747221 */ /* 0x000fc80000010100 */
[----:B------:R-:W0:Y:S01]  /*24a0*/  MUFU.EX2 R51, R51 ;  /* 0x0000003300337308 */ /* 0x000e220000000800 */
[----:B-1----:R-:W-:Y:S02]  /*24b0*/  SHF.L.U32 R31, R10, 0x10, RZ ;  /* 0x000000100a1f7819 */ /* 0x002fe400000006ff */
[----:B------:R-:W4:Y:S01]  /*24c0*/  LDG.E.64.CONSTANT R10, desc[UR12][R66.64+0xc300] ;  /* 0x00c3000c420a7981 */ /* 0x000f22000c1e9b00 */
[----:B------:R-:W-:Y:S01]  /*24d0*/  SHF.L.U32 R30, R30, 0x10, RZ ;  /* 0x000000101e1e7819 */ /* 0x000fe200000006ff */
[----:B------:R-:W-:Y:S01]  /*24e0*/  FMUL.FTZ R96, R97, R96 ;  /* 0x0000006061607220 */ /* 0x000fe20000410000 */
[----:B------:R-:W-:Y:S02]  /*24f0*/  FMUL.FTZ R116, R20, R116 ;  /* 0x0000007414747220 */ /* 0x000fe40000410000 */
[----:B------:R-:W1:Y:S01]  /*2500*/  MUFU.RCP R90, R90 ;  /* 0x0000005a005a7308 */ /* 0x000e620000001000 */
[----:B------:R-:W-:Y:S01]  /*2510*/  FMUL.FTZ R97, R82, -1.4426950216293334961 ;  /* 0xbfb8aa3b52617820 */ /* 0x000fe20000410000 */
[----:B------:R-:W-:Y:S01]  /*2520*/  FMUL.FTZ R69, R48, -1.4426950216293334961 ;  /* 0xbfb8aa3b30457820 */ /* 0x000fe20000410000 */
[----:B------:R-:W-:Y:S01]  /*2530*/  FMUL.FTZ R30, R30, R83 ;  /* 0x000000531e1e7220 */ /* 0x000fe20000410000 */
[----:B------:R-:W-:Y:S01]  /*2540*/  FMUL.FTZ R84, R84, R80 ;  /* 0x0000005054547220 */ /* 0x000fe20000410000 */
[----:B---3--:R-:W-:Y:S01]  /*2550*/  FADD.FTZ R83, -R89, 1 ;  /* 0x3f80000059537421 */ /* 0x008fe20000010100 */
[----:B------:R-:W-:Y:S01]  /*2560*/  FFMA.FTZ R80, R24, R116, R21 ;  /* 0x0000007418507223 */ /* 0x000fe20000010015 */
[----:B0-----:R-:W-:Y:S01]  /*2570*/  FADD.FTZ R99, -R81, 1 ;  /* 0x3f80000051637421 */ /* 0x001fe20000010100 */
[----:B------:R-:W0:Y:S01]  /*2580*/  MUFU.EX2 R97, R97 ;  /* 0x0000006100617308 */ /* 0x000e220000000800 */
[----:B------:R-:W-:Y:S01]  /*2590*/  FMUL.FTZ R31, R31, R96 ;  /* 0x000000601f1f7220 */ /* 0x000fe20000410000 */
[----:B------:R-:W-:Y:S01]  /*25a0*/  FFMA.FTZ R5, R5, R83, 1 ;  /* 0x3f80000005057423 */ /* 0x000fe20000010053 */
[----:B------:R-:W-:Y:S01]  /*25b0*/  FMUL.FTZ R96, R80, -1.4426950216293334961 ;  /* 0xbfb8aa3b50607820 */ /* 0x000fe20000410000 */
[----:B------:R-:W-:Y:S01]  /*25c0*/  FFMA.FTZ R0, R0, R99, 1 ;  /* 0x3f80000000007423 */ /* 0x000fe20000010063 */
[----:B------:R-:W-:-:S03]  /*25d0*/  FADD.FTZ R83, -R98, 1 ;  /* 0x3f80000062537421 */ /* 0x000fc60000010100 */
[----:B------:R-:W3:Y:S01]  /*25e0*/  MUFU.EX2 R69, R69 ;  /* 0x0000004500457308 */ /* 0x000ee20000000800 */
[----:B------:R-:W-:Y:S01]  /*25f0*/  FADD.FTZ R51, R51, 1 ;  /* 0x3f80000033337421 */ /* 0x000fe20000010000 */
[----:B------:R-:W-:Y:S01]  /*2600*/  FMUL.FTZ R0, R81, R0 ;  /* 0x0000000051007220 */ /* 0x000fe20000410000 */
[----:B------:R-:W-:Y:S01]  /*2610*/  FFMA.FTZ R81, R87, R83, 1 ;  /* 0x3f80000057517423 */ /* 0x000fe20000010053 */
[----:B-1----:R-:W-:Y:S01]  /*2620*/  FADD.FTZ R99, -R90, 1 ;  /* 0x3f8000005a637421 */ /* 0x002fe20000010100 */
[----:B------:R-:W-:-:S03]  /*2630*/  SHF.L.U32 R87, R8, 0x10, RZ ;  /* 0x0000001008577819 */ /* 0x000fc600000006ff */
[----:B------:R-:W1:Y:S01]  /*2640*/  MUFU.EX2 R96, R96 ;  /* 0x0000006000607308 */ /* 0x000e620000000800 */
[----:B------:R-:W-:-:S07]  /*2650*/  FFMA.FTZ R99, R33, R99, 1 ;  /* 0x3f80000021637423 */ /* 0x000fce0000010063 */
[----:B------:R0:W1:Y:S01]  /*2660*/  MUFU.RCP R83, R51 ;  /* 0x0000003300537308 */ /* 0x0000620000001000 */
[----:B------:R-:W-:Y:S01]  /*2670*/  FMUL.FTZ R5, R89, R5 ;  /* 0x0000000559057220 */ /* 0x000fe20000410000 */
[----:B0-----:R-:W-:Y:S02]  /*2680*/  PRMT R51, R8, 0x7632, R51 ;  /* 0x0000763208337816 */ /* 0x001fe40000000033 */
[----:B------:R-:W-:Y:S01]  /*2690*/  SHF.L.U32 R8, R39, 0x10, RZ ;  /* 0x0000001027087819 */ /* 0x000fe200000006ff */
[----:B------:R-:W-:Y:S01]  /*26a0*/  FMUL.FTZ R33, R90, R99 ;  /* 0x000000635a217220 */ /* 0x000fe20000410000 */
[----:B------:R-:W-:-:S03]  /*26b0*/  FADD.FTZ R89, R97, 1 ;  /* 0x3f80000061597421 */ /* 0x000fc60000010000 */
[----:B------:R-:W-:Y:S01]  /*26c0*/  FADD.FTZ R8, -R4, R8 ;  /* 0x0000000804087221 */ /* 0x000fe20000010100 */
[----:B---3--:R-:W-:Y:S01]  /*26d0*/  FADD.FTZ R90, R69, 1 ;  /* 0x3f800000455a7421 */ /* 0x008fe20000010000 */
[----:B------:R-:W-:Y:S01]  /*26e0*/  SHF.L.U32 R112, R18, 0x10, RZ ;  /* 0x0000001012707819 */ /* 0x000fe200000006ff */
[----:B------:R-:W-:Y:S01]  /*26f0*/  FMUL.FTZ R95, R95, R113 ;  /* 0x000000715f5f7220 */ /* 0x000fe20000410000 */
[C---:B------:R-:W-:Y:S01]  /*2700*/  SHF.L.U32 R69, R9.reuse, 0x10, RZ ;  /* 0x0000001009457819 */ /* 0x040fe200000006ff */
[----:B------:R-:W-:Y:S01]  /*2710*/  FMUL.FTZ R113, R20, R8 ;  /* 0x0000000814717220 */ /* 0x000fe20000410000 */
[----:B------:R-:W-:Y:S02]  /*2720*/  PRMT R34, R9, 0x7632, R34 ;  /* 0x0000763209227816 */ /* 0x000fe40000000022 */
[----:B------:R-:W3:Y:S01]  /*2730*/  LDG.E.64.CONSTANT R8, desc[UR12][R54.64+0xb400] ;  /* 0x00b4000c36087981 */ /* 0x000ee2000c1e9b00 */
[----:B------:R-:W-:Y:S01]  /*2740*/  MUFU.RCP R89, R89 ;  /* 0x0000005900597308 */ /* 0x000fe20000001000 */
[----:B------:R-:W-:Y:S01]  /*2750*/  FADD.FTZ R112, -R4, R112 ;  /* 0x0000007004707221 */ /* 0x000fe20000010100 */
[----:B------:R-:W-:Y:S01]  /*2760*/  FMUL.FTZ R53, R52, -1.4426950216293334961 ;  /* 0xbfb8aa3b34357820 */ /* 0x000fe20000410000 */
[----:B-1----:R-:W-:Y:S01]  /*2770*/  FADD.FTZ R96, R96, 1 ;  /* 0x3f80000060607421 */ /* 0x002fe20000010000 */
[----:B------:R-:W-:Y:S01]  /*2780*/  FMUL.FTZ R37, R3, -1.4426950216293334961 ;  /* 0xbfb8aa3b03257820 */ /* 0x000fe20000410000 */
[----:B------:R-:W-:-:S03]  /*2790*/  FMUL.FTZ R112, R20, R112 ;  /* 0x0000007014707220 */ /* 0x000fc60000410000 */
[----:B------:R-:W0:Y:S01]  /*27a0*/  MUFU.RCP R90, R90 ;  /* 0x0000005a005a7308 */ /* 0x000e220000001000 */
[----:B------:R-:W-:Y:S01]  /*27b0*/  FMUL.FTZ R87, R87, R0 ;  /* 0x0000000057577220 */ /* 0x000fe20000410000 */
[----:B------:R-:W-:Y:S01]  /*27c0*/  FMUL.FTZ R0, R69, R5 ;  /* 0x0000000545007220 */ /* 0x000fe20000410000 */
[----:B------:R-:W-:-:S05]  /*27d0*/  FFMA.FTZ R5, R27, R112, R26 ;  /* 0x000000701b057223 */ /* 0x000fca000001001a */
[----:B------:R0:W-:Y:S01]  /*27e0*/  MUFU.RCP R97, R96 ;  /* 0x0000006000617308 */ /* 0x0001e20000001000 */
[----:B------:R-:W-:Y:S01]  /*27f0*/  FMUL.FTZ R81, R98, R81 ;  /* 0x0000005162517220 */ /* 0x000fe20000410000 */
[----:B------:R-:W-:Y:S01]  /*2800*/  FADD.FTZ R99, -R83, 1 ;  /* 0x3f80000053637421 */ /* 0x000fe20000010100 */
[----:B------:R-:W-:-:S05]  /*2810*/  FMUL.FTZ R98, R5, -1.4426950216293334961 ;  /* 0xbfb8aa3b05627820 */ /* 0x000fca0000410000 */
[----:B------:R-:W1:Y:S01]  /*2820*/  MUFU.EX2 R53, R53 ;  /* 0x0000003500357308 */ /* 0x000e620000000800 */
[----:B------:R-:W-:Y:S01]  /*2830*/  PRMT R115, R34, 0x7632, R115 ;  /* 0x0000763222737816 */ /* 0x000fe20000000073 */
[----:B------:R-:W-:-:S06]  /*2840*/  FFMA.FTZ R99, R56, R99, 1 ;  /* 0x3f80000038637423 */ /* 0x000fcc0000010063 */
[----:B------:R-:W2:Y:S01]  /*2850*/  MUFU.EX2 R37, R37 ;  /* 0x0000002500257308 */ /* 0x000ea20000000800 */
[----:B0-----:R-:W-:Y:S01]  /*2860*/  FADD.FTZ R96, -R90, 1 ;  /* 0x3f8000005a607421 */ /* 0x001fe20000010100 */
[----:B------:R-:W-:-:S06]  /*2870*/  SHF.L.U32 R115, R115, 0x10, RZ ;  /* 0x0000001073737819 */ /* 0x000fcc00000006ff */
[----:B------:R0:W-:Y:S01]  /*2880*/  MUFU.EX2 R56, R98 ;  /* 0x0000006200387308 */ /* 0x0001e20000000800 */
[----:B------:R-:W-:Y:S01]  /*2890*/  FFMA.FTZ R96, R48, R96, 1 ;  /* 0x3f80000030607423 */ /* 0x000fe20000010060 */
[----:B------:R-:W-:Y:S01]  /*28a0*/  FADD.FTZ R115, -R4, R115 ;  /* 0x0000007304737221 */ /* 0x000fe20000010100 */
[----:B0-----:R-:W-:Y:S01]  /*28b0*/  FADD.FTZ R98, -R89, 1 ;  /* 0x3f80000059627421 */ /* 0x001fe20000010100 */
[----:B-1----:R-:W-:-:S03]  /*28c0*/  FADD.FTZ R53, R53, 1 ;  /* 0x3f80000035357421 */ /* 0x002fc60000010000 */
[----:B------:R-:W-:Y:S01]  /*28d0*/  FFMA.FTZ R98, R82, R98, 1 ;  /* 0x3f80000052627423 */ /* 0x000fe20000010062 */
[----:B------:R-:W-:Y:S01]  /*28e0*/  PRMT R82, R35, 0x7632, R82 ;  /* 0x0000763223527816 */ /* 0x000fe20000000052 */
[----:B------:R-:W-:Y:S01]  /*28f0*/  FADD.FTZ R35, -R97, 1 ;  /* 0x3f80000061237421 */ /* 0x000fe20000010100 */
[----:B------:R-:W-:Y:S01]  /*2900*/  SHF.L.U32 R34, R34, 0x10, RZ ;  /* 0x0000001022227819 */ /* 0x000fe200000006ff */
[----:B------:R-:W-:Y:S01]  /*2910*/  FMUL.FTZ R83, R83, R99 ;  /* 0x0000006353537220 */ /* 0x000fe20000410000 */
[----:B------:R-:W-:Y:S01]  /*2920*/  FMUL.FTZ R90, R90, R96 ;  /* 0x000000605a5a7220 */ /* 0x000fe20000410000 */
[----:B------:R-:W-:Y:S01]  /*2930*/  FFMA.FTZ R80, R80, R35, 1 ;  /* 0x3f80000050507423 */ /* 0x000fe20000010023 */
[----:B------:R-:W-:Y:S01]  /*2940*/  SHF.L.U32 R99, R6, 0x10, RZ ;  /* 0x0000001006637819 */ /* 0x000fe200000006ff */
[----:B------:R-:W-:Y:S01]  /*2950*/  FMUL.FTZ R115, R20, R115 ;  /* 0x0000007314737220 */ /* 0x000fe20000410000 */
[----:B------:R0:W1:Y:S01]  /*2960*/  MUFU.RCP R96, R53 ;  /* 0x0000003500607308 */ /* 0x0000620000001000 */
[----:B--2---:R-:W-:Y:S01]  /*2970*/  FADD.FTZ R37, R37, 1 ;  /* 0x3f80000025257421 */ /* 0x004fe20000010000 */
[----:B------:R-:W-:Y:S01]  /*2980*/  FMUL.FTZ R34, R34, R81 ;  /* 0x0000005122227220 */ /* 0x000fe20000410000 */
[----:B------:R-:W-:Y:S01]  /*2990*/  FMUL.FTZ R35, R89, R98 ;  /* 0x0000006259237220 */ /* 0x000fe20000410000 */
[----:B------:R-:W-:Y:S01]  /*29a0*/  FFMA.FTZ R81, R23, R115, R22 ;  /* 0x0000007317517223 */ /* 0x000fe20000010016 */
[----:B------:R-:W-:Y:S01]  /*29b0*/  FMUL.FTZ R89, R99, R83 ;  /* 0x0000005363597220 */ /* 0x000fe20000410000 */
[----:B------:R-:W-:Y:S01]  /*29c0*/  PRMT R83, R6, 0x7632, R83 ;  /* 0x0000763206537816 */ /* 0x000fe20000000053 */
[----:B0-----:R-:W-:Y:S01]  /*29d0*/  FMUL.FTZ R53, R97, R80 ;  /* 0x0000005061357220 */ /* 0x001fe20000410000 */
[----:B------:R-:W-:Y:S01]  /*29e0*/  PRMT R18, R7, 0x7632, R18 ;  /* 0x0000763207127816 */ /* 0x000fe20000000012 */
[----:B------:R0:W2:Y:S01]  /*29f0*/  MUFU.RCP R97, R37 ;  /* 0x0000002500617308 */ /* 0x0000a20000001000 */
[----:B------:R-:W-:Y:S01]  /*2a00*/  FMUL.FTZ R48, R81, -1.4426950216293334961 ;  /* 0xbfb8aa3b51307820 */ /* 0x000fe20000410000 */
[----:B------:R-:W-:-:S02]  /*2a10*/  SHF.L.U32 R82, R82, 0x10, RZ ;  /* 0x0000001052527819 */ /* 0x000fc400000006ff */
[----:B0-----:R-:W-:Y:S02]  /*2a20*/  SHF.L.U32 R37, R7, 0x10, RZ ;  /* 0x0000001007257819 */ /* 0x001fe400000006ff */
[----:B------:R-:W3:Y:S01]  /*2a30*/  LDG.E.64.CONSTANT R6, desc[UR12][R66.64+0xd200] ;  /* 0x00d2000c42067981 */ /* 0x000ee2000c1e9b00 */
[----:B------:R-:W-:Y:S01]  /*2a40*/  SHF.L.U32 R83, R83, 0x10, RZ ;  /* 0x0000001053537819 */ /* 0x000fe200000006ff */
[----:B------:R-:W0:Y:S01]  /*2a50*/  MUFU.EX2 R48, R48 ;  /* 0x0000003000307308 */ /* 0x000e220000000800 */
[----:B------:R-:W-:Y:S01]  /*2a60*/  FMUL.FTZ R90, R37, R90 ;  /* 0x0000005a255a7220 */ /* 0x000fe20000410000 */
[----:B------:R-:W-:Y:S01]  /*2a70*/  SHF.L.U32 R37, R18, 0x10, RZ ;  /* 0x0000001012257819 */ /* 0x000fe200000006ff */
[----:B------:R-:W-:Y:S01]  /*2a80*/  FADD.FTZ R82, -R4, R82 ;  /* 0x0000005204527221 */ /* 0x000fe20000010100 */
[----:B------:R-:W-:Y:S01]  /*2a90*/  FMUL.FTZ R35, R83, R35 ;  /* 0x0000002353237220 */ /* 0x000fe20000410000 */
[----:B-1----:R-:W-:Y:S02]  /*2aa0*/  FADD.FTZ R83, -R96, 1 ;  /* 0x3f80000060537421 */ /* 0x002fe40000010100 */
[----:B------:R-:W-:Y:S01]  /*2ab0*/  FMUL.FTZ R114, R20, R82 ;  /* 0x0000005214727220 */ /* 0x000fe20000410000 */
[----:B------:R-:W-:Y:S01]  /*2ac0*/  FMUL.FTZ R37, R37, R53 ;  /* 0x0000003525257220 */ /* 0x000fe20000410000 */
[----:B------:R-:W-:Y:S01]  /*2ad0*/  FFMA.FTZ R53, R52, R83, 1 ;  /* 0x3f80000034357423 */ /* 0x000fe20000010053 */
[----:B------:R-:W-:Y:S01]  /*2ae0*/  SHF.L.U32 R91, R91, 0x10, RZ ;  /* 0x000000105b5b7819 */ /* 0x000fe200000006ff */
[----:B------:R-:W-:Y:S01]  /*2af0*/  FFMA.FTZ R80, R24, R114, R21 ;  /* 0x0000007218507223 */ /* 0x000fe20000010015 */
[----:B------:R-:W-:Y:S01]  /*2b00*/  FMUL.FTZ R110, R108, R110 ;  /* 0x0000006e6c6e7220 */ /* 0x000fe20000410000 */
[----:B------:R-:W-:Y:S01]  /*2b10*/  FMUL.FTZ R96, R96, R53 ;  /* 0x0000003560607220 */ /* 0x000fe20000410000 */
[----:B------:R-:W-:Y:S01]  /*2b20*/  PRMT R53, R38, 0x7632, R53 ;  /* 0x0000763226357816 */ /* 0x000fe20000000035 */
[----:B------:R-:W-:Y:S01]  /*2b30*/  FMUL.FTZ R82, R80, -1.4426950216293334961 ;  /* 0xbfb8aa3b50527820 */ /* 0x000fe20000410000 */
[----:B--2---:R-:W-:Y:S01]  /*2b40*/  FADD.FTZ R52, -R97, 1 ;  /* 0x3f80000061347421 */ /* 0x004fe20000010100 */
[----:B0-----:R-:W-:Y:S01]  /*2b50*/  FADD.FTZ R98, R48, 1 ;  /* 0x3f80000030627421 */ /* 0x001fe20000010000 */
[----:B------:R-:W-:Y:S01]  /*2b60*/  SHF.L.U32 R53, R53, 0x10, RZ ;  /* 0x0000001035357819 */ /* 0x000fe200000006ff */
[----:B------:R-:W-:Y:S01]  /*2b70*/  FMUL.FTZ R68, R50, -1.4426950216293334961 ;  /* 0xbfb8aa3b32447820 */ /* 0x000fe20000410000 */
[----:B------:R-:W-:Y:S01]  /*2b80*/  FFMA.FTZ R52, R3, R52, 1 ;  /* 0x3f80000003347423 */ /* 0x000fe20000010034 */
[----:B------:R-:W0:Y:S01]  /*2b90*/  MUFU.EX2 R82, R82 ;  /* 0x0000005200527308 */ /* 0x000e220000000800 */
[----:B------:R-:W-:Y:S01]  /*2ba0*/  FMUL.FTZ R57, R41, -1.4426950216293334961 ;  /* 0xbfb8aa3b29397820 */ /* 0x000fe20000410000 */
[----:B------:R-:W-:Y:S01]  /*2bb0*/  FADD.FTZ R53, -R4, R53 ;  /* 0x0000003504357221 */ /* 0x000fe20000010100 */
[----:B------:R-:W-:Y:S01]  /*2bc0*/  FMUL.FTZ R91, R91, R109 ;  /* 0x0000006d5b5b7220 */ /* 0x000fe20000410000 */
[----:B------:R-:W-:Y:S01]  /*2bd0*/  PRMT R109, R46, 0x7632, R109 ;  /* 0x000076322e6d7816 */ /* 0x000fe2000000006d */
[----:B------:R-:W-:Y:S01]  /*2be0*/  FMUL.FTZ R97, R97, R52 ;  /* 0x0000003461617220 */ /* 0x000fe20000410000 */
[----:B------:R-:W-:-:S02]  /*2bf0*/  PRMT R108, R47, 0x7632, R108 ;  /* 0x000076322f6c7816 */ /* 0x000fc4000000006c */
[----:B------:R-:W-:Y:S01]  /*2c00*/  SHF.L.U32 R102, R44, 0x10, RZ ;  /* 0x000000102c667819 */ /* 0x000fe200000006ff */
[----:B------:R-:W1:Y:S01]  /*2c10*/  MUFU.RCP R98, R98 ;  /* 0x0000006200627308 */ /* 0x000e620000001000 */
[----:B------:R-:W-:Y:S01]  /*2c20*/  FMUL.FTZ R107, R20, R53 ;  /* 0x00000035146b7220 */ /* 0x000fe20000410000 */
[----:B------:R-:W-:Y:S01]  /*2c30*/  SHF.L.U32 R109, R109, 0x10, RZ ;  /* 0x000000106d6d7819 */ /* 0x000fe200000006ff */
[----:B------:R-:W2:Y:S01]  /*2c40*/  LDG.E.64.CONSTANT R52, desc[UR12][R54.64+0xc300] ;  /* 0x00c3000c36347981 */ /* 0x000ea2000c1e9b00 */
[----:B------:R-:W-:-:S03]  /*2c50*/  SHF.L.U32 R108, R108, 0x10, RZ ;  /* 0x000000106c6c7819 */ /* 0x000fc600000006ff */
[C---:B------:R-:W-:Y:S01]  /*2c60*/  FADD.FTZ R109, -R4.reuse, R109 ;  /* 0x0000006d046d7221 */ /* 0x040fe20000010100 */
[----:B------:R-:W1:Y:S01]  /*2c70*/  MUFU.EX2 R68, R68 ;  /* 0x0000004400447308 */ /* 0x000e620000000800 */
[----:B------:R-:W-:Y:S01]  /*2c80*/  FADD.FTZ R108, -R4, R108 ;  /* 0x0000006c046c7221 */ /* 0x000fe20000010100 */
[----:B0-----:R-:W-:Y:S01]  /*2c90*/  FADD.FTZ R82, R82, 1 ;  /* 0x3f80000052527421 */ /* 0x001fe20000010000 */
[C---:B------:R-:W-:Y:S01]  /*2ca0*/  FMUL.FTZ R109, R20.reuse, R109 ;  /* 0x0000006d146d7220 */ /* 0x040fe20000410000 */
[----:B------:R-:W-:Y:S01]  /*2cb0*/  SHF.L.U32 R51, R51, 0x10, RZ ;  /* 0x0000001033337819 */ /* 0x000fe200000006ff */
[----:B------:R-:W-:Y:S01]  /*2cc0*/  FMUL.FTZ R108, R20, R108 ;  /* 0x0000006c146c7220 */ /* 0x000fe20000410000 */
[----:B------:R-:W-:Y:S01]  /*2cd0*/  PRMT R39, R39, 0x7632, R39 ;  /* 0x0000763227277816 */ /* 0x000fe20000000027 */
[----:B------:R-:W-:Y:S01]  /*2ce0*/  FFMA.FTZ R83, R23, R109, R22 ;  /* 0x0000006d17537223 */ /* 0x000fe20000010016 */
[----:B------:R0:W-:Y:S01]  /*2cf0*/  MUFU.RCP R100, R82 ;  /* 0x0000005200647308 */ /* 0x0001e20000001000 */
[----:B-1----:R-:W-:Y:S01]  /*2d00*/  FADD.FTZ R38, -R98, 1 ;  /* 0x3f80000062267421 */ /* 0x002fe20000010100 */
[----:B------:R-:W-:Y:S01]  /*2d10*/  FMUL.FTZ R125, R49, -1.4426950216293334961 ;  /* 0xbfb8aa3b317d7820 */ /* 0x000fe20000410000 */
[----:B------:R-:W-:Y:S01]  /*2d20*/  FMUL.FTZ R73, R73, R101 ;  /* 0x0000006549497220 */ /* 0x000fe20000410000 */
[----:B------:R-:W2:Y:S01]  /*2d30*/  LDG.E.64.CONSTANT R66, desc[UR12][R66.64+0xe100] ;  /* 0x00e1000c42427981 */ /* 0x000ea2000c1e9b00 */
[----:B------:R-:W-:Y:S01]  /*2d40*/  FFMA.FTZ R81, R81, R38, 1 ;  /* 0x3f80000051517423 */ /* 0x000fe20000010026 */
[----:B------:R-:W-:-:S02]  /*2d50*/  FMUL.FTZ R38, R83, -1.4426950216293334961 ;  /* 0xbfb8aa3b53267820 */ /* 0x000fc40000410000 */
[----:B------:R-:W1:Y:S01]  /*2d60*/  MUFU.EX2 R57, R57 ;  /* 0x0000003900397308 */ /* 0x000e620000000800 */
[----:B0-----:R-:W-:-:S04]  /*2d70*/  FFMA.FTZ R82, R24, R108, R21 ;  /* 0x0000006c18527223 */ /* 0x001fc80000010015 */
[----:B------:R-:W-:Y:S01]  /*2d80*/  FMUL.FTZ R99, R82, -1.4426950216293334961 ;  /* 0xbfb8aa3b52637820 */ /* 0x000fe20000410000 */
[----:B------:R-:W-:Y:S02]  /*2d90*/  FADD.FTZ R68, R68, 1 ;  /* 0x3f80000044447421 */ /* 0x000fe40000010000 */
[----:B------:R-:W0:Y:S08]  /*2da0*/  MUFU.EX2 R38, R38 ;  /* 0x0000002600267308 */ /* 0x000e300000000800 */
[----:B------:R-:W0:Y:S01]  /*2db0*/  MUFU.EX2 R99, R99 ;  /* 0x0000006300637308 */ /* 0x000e220000000800 */
[----:B-1----:R-:W-:Y:S01]  /*2dc0*/  FADD.FTZ R57, R57, 1 ;  /* 0x3f80000039397421 */ /* 0x002fe20000010000 */
[----:B------:R-:W-:Y:S01]  /*2dd0*/  PRMT R44, R44, 0x7632, R44 ;  /* 0x000076322c2c7816 */ /* 0x000fe2000000002c */
[----:B------:R-:W-:-:S05]  /*2de0*/  FMUL.FTZ R98, R98, R81 ;  /* 0x0000005162627220 */ /* 0x000fca0000410000 */
[----:B------:R-:W1:Y:S01]  /*2df0*/  MUFU.RCP R68, R68 ;  /* 0x0000004400447308 */ /* 0x000e620000001000 */
[----:B------:R-:W-:Y:S01]  /*2e00*/  FADD.FTZ R81, -R100, 1 ;  /* 0x3f80000064517421 */ /* 0x000fe20000010100 */
[----:B------:R-:W-:Y:S01]  /*2e10*/  SHF.L.U32 R39, R39, 0x10, RZ ;  /* 0x0000001027277819 */ /* 0x000fe200000006ff */
[----:B------:R-:W-:Y:S01]  /*2e20*/  FMUL.FTZ R40, R40, R110 ;  /* 0x0000006e28287220 */ /* 0x000fe20000410000 */
[----:B------:R-:W-:Y:S01]  /*2e30*/  FMUL.FTZ R33, R51, R33 ;  /* 0x0000002133217220 */ /* 0x000fe20000410000 */
[----:B------:R-:W-:Y:S01]  /*2e40*/  SHF.L.U32 R44, R44, 0x10, RZ ;  /* 0x000000102c2c7819 */ /* 0x000fe200000006ff */
[----:B------:R-:W-:Y:S01]  /*2e50*/  FFMA.FTZ R51, R28, R113, R25 ;  /* 0x000000711c337223 */ /* 0x000fe20000010019 */
[----:B------:R-:W-:Y:S01]  /*2e60*/  SHF.L.U32 R110, R14, 0x10, RZ ;  /* 0x000000100e6e7819 */ /* 0x000fe200000006ff */
[----:B------:R-:W1:Y:S01]  /*2e70*/  MUFU.RCP R57, R57 ;  /* 0x0000003900397308 */ /* 0x000e620000001000 */
[C---:B------:R-:W-:Y:S01]  /*2e80*/  PRMT R14, R45.reuse, 0x7632, R14 ;  /* 0x000076322d0e7816 */ /* 0x040fe2000000000e */
[----:B------:R-:W-:Y:S01]  /*2e90*/  FFMA.FTZ R81, R80, R81, 1 ;  /* 0x3f80000050517423 */ /* 0x000fe20000010051 */
[----:B------:R-:W-:Y:S01]  /*2ea0*/  SHF.L.U32 R101, R45, 0x10, RZ ;  /* 0x000000102d657819 */ /* 0x000fe200000006ff */
[----:B------:R-:W-:Y:S01]  /*2eb0*/  FMUL.FTZ R96, R102, R96 ;  /* 0x0000006066607220 */ /* 0x000fe20000410000 */
[----:B0-----:R-:W-:Y:S01]  /*2ec0*/  FADD.FTZ R45, R38, 1 ;  /* 0x3f800000262d7421 */ /* 0x001fe20000010000 */
[----:B------:R-:W-:Y:S01]  /*2ed0*/  FADD.FTZ R102, -R4, R39 ;  /* 0x0000002704667221 */ /* 0x000fe20000010100 */
[----:B------:R-:W-:Y:S01]  /*2ee0*/  FMUL.FTZ R69, R51, -1.4426950216293334961 ;  /* 0xbfb8aa3b33457820 */ /* 0x000fe20000410000 */
[----:B------:R-:W-:Y:S01]  /*2ef0*/  FMUL.FTZ R38, R44, R98 ;  /* 0x000000622c267220 */ /* 0x000fe20000410000 */
[----:B------:R-:W-:Y:S01]  /*2f00*/  FADD.FTZ R99, R99, 1 ;  /* 0x3f80000063637421 */ /* 0x000fe20000010000 */
[----:B------:R-:W0:Y:S01]  /*2f10*/  MUFU.EX2 R125, R125 ;  /* 0x0000007d007d7308 */ /* 0x000e220000000800 */
[----:B------:R-:W-:Y:S01]  /*2f20*/  SHF.L.U32 R44, R14, 0x10, RZ ;  /* 0x000000100e2c7819 */ /* 0x000fe200000006ff */
[----:B------:R-:W-:Y:S01]  /*2f30*/  FFMA.FTZ R80, R23, R107, R22 ;  /* 0x0000006b17507223 */ /* 0x000fe20000010016 */
[----:B------:R-:W-:Y:S01]  /*2f40*/  FMUL.FTZ R100, R100, R81 ;  /* 0x0000005164647220 */ /* 0x000fe20000410000 */
[----:B------:R-:W-:Y:S01]  /*2f50*/  FMUL.FTZ R102, R20, R102 ;  /* 0x0000006614667220 */ /* 0x000fe20000410000 */
[----:B-1----:R-:W-:Y:S01]  /*2f60*/  FADD.FTZ R104, -R68, 1 ;  /* 0x3f80000044687421 */ /* 0x002fe20000010100 */
[----:B------:R-:W-:Y:S01]  /*2f70*/  FMUL.FTZ R81, R80, -1.4426950216293334961 ;  /* 0xbfb8aa3b50517820 */ /* 0x000fe20000410000 */
[----:B------:R-:W-:Y:S01]  /*2f80*/  FMUL.FTZ R39, R44, R100 ;  /* 0x000000642c277220 */ /* 0x000fe20000410000 */
[----:B------:R-:W-:Y:S01]  /*2f90*/  MUFU.EX2 R69, R69 ;  /* 0x0000004500457308 */ /* 0x000fe20000000800 */
[----:B------:R-:W-:Y:S01]  /*2fa0*/  FFMA.FTZ R44, R24, R102, R21 ;  /* 0x00000066182c7223 */ /* 0x000fe20000010015 */
[----:B------:R-:W-:-:S06]  /*2fb0*/  FFMA.FTZ R104, R50, R104, 1 ;  /* 0x3f80000032687423 */ /* 0x000fcc0000010068 */
[----:B------:R-:W1:Y:S01]  /*2fc0*/  MUFU.RCP R99, R99 ;  /* 0x0000006300637308 */ /* 0x000e620000001000 */
[----:B------:R-:W-:Y:S01]  /*2fd0*/  FMUL.FTZ R50, R44, -1.4426950216293334961 ;  /* 0xbfb8aa3b2c327820 */ /* 0x000fe20000410000 */
[----:B------:R-:W-:Y:S01]  /*2fe0*/  FADD.FTZ R105, -R57, 1 ;  /* 0x3f80000039697421 */ /* 0x000fe20000010100 */
[----:B------:R-:W-:-:S05]  /*2ff0*/  PRMT R18, R18, 0x7632, R18 ;  /* 0x0000763212127816 */ /* 0x000fca0000000012 */
[----:B------:R-:W1:Y:S01]  /*3000*/  MUFU.EX2 R81, R81 ;  /* 0x0000005100517308 */ /* 0x000e620000000800 */
[----:B------:R-:W-:Y:S01]  /*3010*/  FFMA.FTZ R105, R41, R105, 1 ;  /* 0x3f80000029697423 */ /* 0x000fe20000010069 */
[----:B------:R-:W-:-:S06]  /*3020*/  SHF.L.U32 R18, R18, 0x10, RZ ;  /* 0x0000001012127819 */ /* 0x000fcc00000006ff */
[----:B------:R0:W4:Y:S01]  /*3030*/  MUFU.RCP R98, R45 ;  /* 0x0000002d00627308 */ /* 0x0001220000001000 */
[----:B------:R-:W-:Y:S01]  /*3040*/  PRMT R14, R19, 0x7632, R14 ;  /* 0x00007632130e7816 */ /* 0x000fe2000000000e */
[----:B------:R-:W-:Y:S01]  /*3050*/  FMUL.FTZ R70, R70, R111 ;  /* 0x0000006f46467220 */ /* 0x000fe20000410000 */
[----:B------:R-:W-:-:S05]  /*3060*/  FMUL.FTZ R104, R68, R104 ;  /* 0x0000006844687220 */ /* 0x000fca0000410000 */
[----:B------:R-:W4:Y:S01]  /*3070*/  MUFU.EX2 R50, R50 ;  /* 0x0000003200327308 */ /* 0x000f220000000800 */
[----:B0-----:R-:W-:Y:S01]  /*3080*/  FADD.FTZ R45, R125, 1 ;  /* 0x3f8000007d2d7421 */ /* 0x001fe20000010000 */
[----:B------:R-:W-:Y:S01]  /*3090*/  FMUL.FTZ R105, R57, R105 ;  /* 0x0000006939697220 */ /* 0x000fe20000410000 */
[----:B------:R-:W-:Y:S01]  /*30a0*/  SHF.L.U32 R111, R19, 0x10, RZ ;  /* 0x00000010136f7819 */ /* 0x000fe200000006ff */
[----:B-1----:R-:W-:Y:S01]  /*30b0*/  FADD.FTZ R57, -R99, 1 ;  /* 0x3f80000063397421 */ /* 0x002fe20000010100 */
[----:B------:R-:W-:Y:S01]  /*30c0*/  FADD.FTZ R68, R69, 1 ;  /* 0x3f80000045447421 */ /* 0x000fe20000010000 */
[----:B------:R-:W-:Y:S01]  /*30d0*/  FADD.FTZ R19, -R4, R18 ;  /* 0x0000001204137221 */ /* 0x000fe20000010100 */
[----:B------:R-:W-:Y:S01]  /*30e0*/  SHF.L.U32 R18, R14, 0x10, RZ ;  /* 0x000000100e127819 */ /* 0x000fe200000006ff */
[----:B------:R-:W0:Y:S01]  /*30f0*/  MUFU.RCP R45, R45 ;  /* 0x0000002d002d7308 */ /* 0x000e220000001000 */
[----:B------:R-:W-:Y:S01]  /*3100*/  FFMA.FTZ R57, R82, R57, 1 ;  /* 0x3f80000052397423 */ /* 0x000fe20000010039 */
[----:B------:R-:W-:Y:S01]  /*3110*/  SHF.L.U32 R69, R42, 0x10, RZ ;  /* 0x000000102a457819 */ /* 0x000fe200000006ff */
[----:B------:R-:W-:Y:S01]  /*3120*/  FADD.FTZ R81, R81, 1 ;  /* 0x3f80000051517421 */ /* 0x000fe20000010000 */
[C---:B------:R-:W-:Y:S01]  /*3130*/  FADD.FTZ R111, -R4.reuse, R111 ;  /* 0x0000006f046f7221 */ /* 0x040fe20000010100 */
[----:B------:R-:W-:Y:S01]  /*3140*/  FADD.FTZ R18, -R4, R18 ;  /* 0x0000001204127221 */ /* 0x000fe20000010100 */
[----:B------:R-:W-:-:S02]  /*3150*/  FMUL.FTZ R99, R99, R57 ;  /* 0x0000003963637220 */ /* 0x000fc40000410000 */
[----:B------:R-:W1:Y:S01]  /*3160*/  MUFU.RCP R68, R68 ;  /* 0x0000004400447308 */ /* 0x000e620000001000 */
[----:B------:R-:W-:Y:S01]  /*3170*/  FMUL.FTZ R104, R69, R104 ;  /* 0x0000006845687220 */ /* 0x000fe20000410000 */
[----:B------:R-:W-:Y:S01]  /*3180*/  SHF.L.U32 R57, R43, 0x10, RZ ;  /* 0x000000102b397819 */ /* 0x000fe200000006ff */
[----:B----4-:R-:W-:Y:S01]  /*3190*/  FADD.FTZ R41, -R98, 1 ;  /* 0x3f80000062297421 */ /* 0x010fe20000010100 */
[C---:B------:R-:W-:Y:S01]  /*31a0*/  FMUL.FTZ R111, R20.reuse, R111 ;  /* 0x0000006f146f7220 */ /* 0x040fe20000410000 */
[C---:B------:R-:W-:Y:S01]  /*31b0*/  FMUL.FTZ R18, R20.reuse, R18 ;  /* 0x0000001214127220 */ /* 0x040fe20000410000 */
[----:B------:R-:W-:Y:S02]  /*31c0*/  FMUL.FTZ R19, R20, R19 ;  /* 0x0000001314137220 */ /* 0x000fe40000410000 */
[----:B------:R4:W1:Y:S01]  /*31d0*/  MUFU.RCP R69, R81 ;  /* 0x0000005100457308 */ /* 0x0008620000001000 */
[----:B------:R-:W-:Y:S01]  /*31e0*/  PRMT R82, R42, 0x7632, R82 ;  /* 0x000076322a527816 */ /* 0x000fe20000000052 */
[----:B------:R-:W-:Y:S01]  /*31f0*/  FFMA.FTZ R41, R83, R41, 1 ;  /* 0x3f80000053297423 */ /* 0x000fe20000010029 */
[----:B------:R-:W-:Y:S01]  /*3200*/  FMUL.FTZ R105, R57, R105 ;  /* 0x0000006939697220 */ /* 0x000fe20000410000 */
[----:B------:R-:W-:Y:S01]  /*3210*/  FFMA.FTZ R48, R28, R111, R25 ;  /* 0x0000006f1c307223 */ /* 0x000fe20000010019 */
[----:B------:R-:W-:Y:S01]  /*3220*/  FFMA.FTZ R57, R24, R18, R21 ;  /* 0x0000001218397223 */ /* 0x000fe20000010015 */
[----:B----4-:R-:W-:Y:S01]  /*3230*/  FADD.FTZ R81, R50, 1 ;  /* 0x3f80000032517421 */ /* 0x010fe20000010000 */
[----:B------:R-:W-:Y:S01]  /*3240*/  FFMA.FTZ R50, R23, R19, R22 ;  /* 0x0000001317327223 */ /* 0x000fe20000010016 */
[----:B------:R-:W-:Y:S01]  /*3250*/  SHF.L.U32 R82, R82, 0x10, RZ ;  /* 0x0000001052527819 */ /* 0x000fe200000006ff */
[----:B------:R-:W-:Y:S01]  /*3260*/  FMUL.FTZ R41, R98, R41 ;  /* 0x0000002962297220 */ /* 0x000fe20000410000 */
[----:B0-----:R-:W-:-:S02]  /*3270*/  FADD.FTZ R103, -R45, 1 ;  /* 0x3f8000002d677421 */ /* 0x001fc40000010100 */
[----:B------:R-:W0:Y:S01]  /*3280*/  MUFU.RCP R81, R81 ;  /* 0x0000005100517308 */ /* 0x000e220000001000 */
[----:B------:R-:W-:Y:S01]  /*3290*/  FMUL.FTZ R46, R48, -1.4426950216293334961 ;  /* 0xbfb8aa3b302e7820 */ /* 0x000fe20000410000 */
[----:B------:R-:W-:Y:S01]  /*32a0*/  PRMT R42, R43, 0x7632, R42 ;  /* 0x000076322b2a7816 */ /* 0x000fe2000000002a */
[----:B------:R-:W-:Y:S01]  /*32b0*/  FMUL.FTZ R83, R57, -1.4426950216293334961 ;  /* 0xbfb8aa3b39537820 */ /* 0x000fe20000410000 */
[----:B------:R-:W-:Y:S01]  /*32c0*/  FMUL.FTZ R43, R50, -1.4426950216293334961 ;  /* 0xbfb8aa3b322b7820 */ /* 0x000fe20000410000 */
[----:B------:R-:W-:Y:S01]  /*32d0*/  FMUL.FTZ R41, R82, R41 ;  /* 0x0000002952297220 */ /* 0x000fe20000410000 */
[----:B------:R-:W-:Y:S01]  /*32e0*/  FFMA.FTZ R103, R49, R103, 1 ;  /* 0x3f80000031677423 */ /* 0x000fe20000010067 */
[----:B-1----:R-:W-:Y:S01]  /*32f0*/  FADD.FTZ R82, -R68, 1 ;  /* 0x3f80000044527421 */ /* 0x002fe20000010100 */
[----:B------:R-:W1:Y:S03]  /*3300*/  MUFU.EX2 R47, R46 ;  /* 0x0000002e002f7308 */ /* 0x000e660000000800 */
[----:B------:R-:W-:-:S05]  /*3310*/  FFMA.FTZ R82, R51, R82, 1 ;  /* 0x3f80000033527423 */ /* 0x000fca0000010052 */
[----:B------:R-:W4:Y:S01]  /*3320*/  MUFU.EX2 R49, R83 ;  /* 0x0000005300317308 */ /* 0x000f220000000800 */
[----:B------:R-:W-:Y:S01]  /*3330*/  FADD.FTZ R51, -R69, 1 ;  /* 0x3f80000045337421 */ /* 0x000fe20000010100 */
[----:B------:R-:W-:-:S06]  /*3340*/  FADD.FTZ R56, R56, 1 ;  /* 0x3f80000038387421 */ /* 0x000fcc0000010000 */
[----:B------:R-:W4:Y:S01]  /*3350*/  MUFU.EX2 R43, R43 ;  /* 0x0000002b002b7308 */ /* 0x000f220000000800 */
[----:B------:R-:W-:Y:S01]  /*3360*/  FMUL.FTZ R103, R45, R103 ;  /* 0x000000672d677220 */ /* 0x000fe20000410000 */
[----:B------:R-:W-:Y:S01]  /*3370*/  FFMA.FTZ R80, R80, R51, 1 ;  /* 0x3f80000050507423 */ /* 0x000fe20000010033 */
[----:B0-----:R-:W-:Y:S01]  /*3380*/  FADD.FTZ R45, -R81, 1 ;  /* 0x3f800000512d7421 */ /* 0x001fe20000010100 */
[----:B------:R-:W-:-:S04]  /*3390*/  FADD.FTZ R110, -R4, R110 ;  /* 0x0000006e046e7221 */ /* 0x000fc80000010100 */
[----:B------:R0:W4:Y:S01]  /*33a0*/  MUFU.RCP R51, R56 ;  /* 0x0000003800337308 */ /* 0x0001220000001000 */
[----:B------:R-:W-:Y:S01]  /*33b0*/  FFMA.FTZ R45, R44, R45, 1 ;  /* 0x3f8000002c2d7423 */ /* 0x000fe2000001002d */
[----:B------:R-:W-:Y:S01]  /*33c0*/  FMUL.FTZ R44, R69, R80 ;  /* 0x00000050452c7220 */ /* 0x000fe20000410000 */
[----:B------:R-:W-:Y:S01]  /*33d0*/  FMUL.FTZ R110, R20, R110 ;  /* 0x0000006e146e7220 */ /* 0x000fe20000410000 */
[----:B-1----:R-:W-:Y:S01]  /*33e0*/  FADD.FTZ R47, R47, 1 ;  /* 0x3f8000002f2f7421 */ /* 0x002fe20000010000 */
[----:B0-----:R-:W-:Y:S01]  /*33f0*/  SHF.L.U32 R56, R16, 0x10, RZ ;  /* 0x0000001010387819 */ /* 0x001fe200000006ff */
[----:B----4-:R-:W-:Y:S01]  /*3400*/  FADD.FTZ R69, R49, 1 ;  /* 0x3f80000031457421 */ /* 0x010fe20000010000 */
[----:B------:R-:W-:-:S03]  /*3410*/  FMUL.FTZ R82, R68, R82 ;  /* 0x0000005244527220 */ /* 0x000fc60000410000 */
[----:B------:R-:W-:Y:S01]  /*3420*/  FMUL.FTZ R103, R56, R103 ;  /* 0x0000006738677220 */ /* 0x000fe20000410000 */
[----:B------:R-:W-:Y:S01]  /*3430*/  SHF.L.U32 R56, R15, 0x10, RZ ;  /* 0x000000100f387819 */ /* 0x000fe200000006ff */
[----:B------:R-:W-:Y:S01]  /*3440*/  FADD.FTZ R43, R43, 1 ;  /* 0x3f8000002b2b7421 */ /* 0x000fe20000010000 */
[----:B------:R-:W-:Y:S01]  /*3450*/  PRMT R68, R16, 0x7632, R68 ;  /* 0x0000763210447816 */ /* 0x000fe20000000044 */
[----:B------:R-:W-:Y:S01]  /*3460*/  FFMA.FTZ R3, R27, R110, R26 ;  /* 0x0000006e1b037223 */ /* 0x000fe2000001001a */
[----:B------:R-:W-:Y:S01]  /*3470*/  PRMT R16, R14, 0x7632, R16 ;  /* 0x000076320e107816 */ /* 0x000fe20000000010 */
[----:B------:R-:W0:Y:S01]  /*3480*/  MUFU.RCP R47, R47 ;  /* 0x0000002f002f7308 */ /* 0x000e220000001000 */
[C---:B------:R-:W-:Y:S02]  /*3490*/  SHF.L.U32 R100, R17.reuse, 0x10, RZ ;  /* 0x0000001011647819 */ /* 0x040fe400000006ff */
[----:B------:R-:W-:Y:S01]  /*34a0*/  PRMT R14, R17, 0x7632, R14 ;  /* 0x00007632110e7816 */ /* 0x000fe2000000000e */
[----:B------:R-:W-:Y:S01]  /*34b0*/  FADD.FTZ R17, -R4, R56 ;  /* 0x0000003804117221 */ /* 0x000fe20000010100 */
[----:B------:R-:W-:-:S03]  /*34c0*/  FMUL.FTZ R46, R3, -1.4426950216293334961 ;  /* 0xbfb8aa3b032e7820 */ /* 0x000fc60000410000 */
[----:B------:R-:W1:Y:S01]  /*34d0*/  MUFU.RCP R69, R69 ;  /* 0x0000004500457308 */ /* 0x000e620000001000 */
[----:B------:R-:W-:-:S07]  /*34e0*/  FMUL.FTZ R97, R101, R97 ;  /* 0x0000006165617220 */ /* 0x000fce0000410000 */
[----:B------:R-:W4:Y:S01]  /*34f0*/  MUFU.RCP R56, R43 ;  /* 0x0000002b00387308 */ /* 0x000f220000001000 */
[----:B------:R-:W-:-:S07]  /*3500*/  FADD.FTZ R101, -R51, 1 ;  /* 0x3f80000033657421 */ /* 0x000fce0000010100 */
[----:B------:R-:W4:Y:S01]  /*3510*/  MUFU.EX2 R46, R46 ;  /* 0x0000002e002e7308 */ /* 0x000f220000000800 */
[----:B------:R-:W-:Y:S01]  /*3520*/  FFMA.FTZ R101, R5, R101, 1 ;  /* 0x3f80000005657423 */ /* 0x000fe20000010065 */
[----:B0-----:R-:W-:-:S03]  /*3530*/  FADD.FTZ R98, -R47, 1 ;  /* 0x3f8000002f627421 */ /* 0x001fc60000010100 */
[----:B------:R-:W-:Y:S01]  /*3540*/  FMUL.FTZ R101, R51, R101 ;  /* 0x0000006533657220 */ /* 0x000fe20000410000 */
[----:B-1----:R-:W-:Y:S01]  /*3550*/  FADD.FTZ R51, -R69, 1 ;  /* 0x3f80000045337421 */ /* 0x002fe20000010100 */
[----:B------:R-:W-:Y:S01]  /*3560*/  SHF.L.U32 R42, R42, 0x10, RZ ;  /* 0x000000102a2a7819 */ /* 0x000fe200000006ff */
[----:B----4-:R-:W-:Y:S01]  /*3570*/  FADD.FTZ R80, -R56, 1 ;  /* 0x3f80000038507421 */ /* 0x010fe20000010100 */
[----:B------:R-:W-:Y:S01]  /*3580*/  FFMA.FTZ R98, R48, R98, 1 ;  /* 0x3f80000030627423 */ /* 0x000fe20000010062 */
[----:B------:R-:W-:Y:S02]  /*3590*/  FFMA.FTZ R57, R57, R51, 1 ;  /* 0x3f80000039397423 */ /* 0x000fe40000010033 */
[----:B------:R-:W-:Y:S01]  /*35a0*/  FFMA.FTZ R50, R50, R80, 1 ;  /* 0x3f80000032327423 */ /* 0x000fe20000010050 */
[----:B------:R-:W-:Y:S01]  /*35b0*/  FMUL.FTZ R42, R42, R99 ;  /* 0x000000632a2a7220 */ /* 0x000fe20000410000 */
[----:B------:R-:W-:Y:S01]  /*35c0*/  FMUL.FTZ R98, R47, R98 ;  /* 0x000000622f627220 */ /* 0x000fe20000410000 */
[----:B------:R-:W-:Y:S01]  /*35d0*/  FMUL.FTZ R47, R69, R57 ;  /* 0x00000039452f7220 */ /* 0x000fe20000410000 */
[----:B------:R-:W-:Y:S01]  /*35e0*/  FADD.FTZ R99, R46, 1 ;  /* 0x3f8000002e637421 */ /* 0x000fe20000010000 */
[----:B------:R-:W-:-:S02]  /*35f0*/  FMUL.FTZ R46, R56, R50 ;  /* 0x00000032382e7220 */ /* 0x000fc40000410000 */
[----:B------:R-:W4:Y:S01]  /*3600*/  LDG.E.64.CONSTANT R56, desc[UR12][R54.64+0xd200] ;  /* 0x00d2000c36387981 */ /* 0x000f22000c1e9b00 */
[----:B------:R-:W-:-:S03]  /*3610*/  SHF.L.U32 R16, R16, 0x10, RZ ;  /* 0x0000001010107819 */ /* 0x000fc600000006ff */
[----:B------:R-:W4:Y:S02]  /*3620*/  LDG.E.64.CONSTANT R54, desc[UR12][R54.64+0xe100] ;  /* 0x00e1000c36367981 */ /* 0x000f24000c1e9b00 */
[----:B------:R-:W-:Y:S01]  /*3630*/  FADD.FTZ R16, -R4, R16 ;  /* 0x0000001004107221 */ /* 0x000fe20000010100 */
[----:B------:R-:W-:Y:S01]  /*3640*/  FMUL.FTZ R17, R20, R17 ;  /* 0x0000001114117220 */ /* 0x000fe20000410000 */
[----:B------:R-:W-:Y:S02]  /*3650*/  PRMT R15, R15, 0x7632, R15 ;  /* 0x000076320f0f7816 */ /* 0x000fe4000000000f */
[----:B------:R-:W-:Y:S01]  /*3660*/  SHF.L.U32 R43, R68, 0x10, RZ ;  /* 0x00000010442b7819 */ /* 0x000fe200000006ff */
[----:B------:R-:W-:Y:S01]  /*3670*/  FMUL.FTZ R16, R20, R16 ;  /* 0x0000001014107220 */ /* 0x000fe20000410000 */
[----:B------:R-:W-:Y:S01]  /*3680*/  FFMA.FTZ R49, R28, R17, R25 ;  /* 0x000000111c317223 */ /* 0x000fe20000010019 */
[----:B------:R-:W-:Y:S01]  /*3690*/  SHF.L.U32 R15, R15, 0x10, RZ ;  /* 0x000000100f0f7819 */ /* 0x000fe200000006ff */
[----:B------:R-:W-:Y:S01]  /*36a0*/  FMUL.FTZ R45, R81, R45 ;  /* 0x0000002d512d7220 */ /* 0x000fe20000410000 */
[----:B------:R-:W-:Y:S01]  /*36b0*/  SHF.L.U32 R14, R14, 0x10, RZ ;  /* 0x000000100e0e7819 */ /* 0x000fe200000006ff */
[----:B------:R-:W-:Y:S01]  /*36c0*/  FMUL.FTZ R43, R43, R44 ;  /* 0x0000002c2b2b7220 */ /* 0x000fe20000410000 */
[----:B------:R-:W-:Y:S01]  /*36d0*/  FFMA.FTZ R44, R23, R16, R22 ;  /* 0x00000010172c7223 */ /* 0x000fe20000010016 */
[----:B------:R-:W-:Y:S01]  /*36e0*/  FMUL.FTZ R68, R49, -1.4426950216293334961 ;  /* 0xbfb8aa3b31447820 */ /* 0x000fe20000410000 */
[----:B------:R-:W-:Y:S01]  /*36f0*/  FADD.FTZ R15, -R4, R15 ;  /* 0x0000000f040f7221 */ /* 0x000fe20000010100 */
[----:B------:R-:W-:Y:S01]  /*3700*/  FMUL.FTZ R45, R14, R45 ;  /* 0x0000002d0e2d7220 */ /* 0x000fe20000410000 */
[----:B------:R-:W-:-:S02]  /*3710*/  FMUL.FTZ R14, R44, -1.4426950216293334961 ;  /* 0xbfb8aa3b2c0e7820 */ /* 0x000fc40000410000 */
[----:B------:R-:W-:Y:S01]  /*3720*/  FMUL.FTZ R15, R20, R15 ;  /* 0x0000000f140f7220 */ /* 0x000fe20000410000 */
[----:B------:R-:W0:Y:S03]  /*3730*/  MUFU.EX2 R68, R68 ;  /* 0x0000004400447308 */ /* 0x000e260000000800 */
[----:B------:R-:W-:-:S05]  /*3740*/  FFMA.FTZ R5, R24, R15, R21 ;  /* 0x0000000f18057223 */ /* 0x000fca0000010015 */
[----:B------:R-:W1:Y:S01]  /*3750*/  MUFU.EX2 R14, R14 ;  /* 0x0000000e000e7308 */ /* 0x000e620000000800 */
[----:B------:R-:W-:Y:S01]  /*3760*/  FMUL.FTZ R48, R5, -1.4426950216293334961 ;  /* 0xbfb8aa3b05307820 */ /* 0x000fe20000410000 */
[C---:B------:R-:W-:Y:S02]  /*3770*/  SHF.L.U32 R50, R12.reuse, 0x10, RZ ;  /* 0x000000100c327819 */ /* 0x040fe400000006ff */
[----:B------:R-:W-:-:S04]  /*3780*/  PRMT R51, R12, 0x7632, R51 ;  /* 0x000076320c337816 */ /* 0x000fc80000000033 */
[----:B------:R-:W3:Y:S01]  /*3790*/  MUFU.RCP R99, R99 ;  /* 0x0000006300637308 */ /* 0x000ee20000001000 */
[----:B0-----:R-:W-:Y:S01]  /*37a0*/  FADD.FTZ R12, R68, 1 ;  /* 0x3f800000440c7421 */ /* 0x001fe20000010000 */
[----:B------:R-:W-:-:S06]  /*37b0*/  FMUL.FTZ R101, R50, R101 ;  /* 0x0000006532657220 */ /* 0x000fcc0000410000 */
[----:B------:R-:W0:Y:S01]  /*37c0*/  MUFU.EX2 R48, R48 ;  /* 0x0000003000307308 */ /* 0x000e220000000800 */
[----:B-1----:R-:W-:Y:S01]  /*37d0*/  FADD.FTZ R50, R14, 1 ;  /* 0x3f8000000e327421 */ /* 0x002fe20000010000 */
[----:B------:R-:W-:Y:S02]  /*37e0*/  SHF.L.U32 R51, R51, 0x10, RZ ;  /* 0x0000001033337819 */ /* 0x000fe400000006ff */
[C---:B------:R-:W-:Y:S02]  /*37f0*/  SHF.L.U32 R68, R13.reuse, 0x10, RZ ;  /* 0x000000100d447819 */ /* 0x040fe400000006ff */
[----:B------:R-:W-:Y:S02]  /*3800*/  PRMT R13, R13, 0x7632, R13 ;  /* 0x000076320d0d7816 */ /* 0x000fe4000000000d */
[----:B------:R-:W1:Y:S01]  /*3810*/  MUFU.RCP R12, R12 ;  /* 0x0000000c000c7308 */ /* 0x000e620000001000 */
[----:B------:R-:W-:Y:S01]  /*3820*/  FMUL.FTZ R46, R51, R46 ;  /* 0x0000002e332e7220 */ /* 0x000fe20000410000 */
[----:B------:R-:W-:Y:S01]  /*3830*/  SHF.L.U32 R51, R13, 0x10, RZ ;  /* 0x000000100d337819 */ /* 0x000fe200000006ff */
[----:B---3--:R-:W-:-:S05]  /*3840*/  FADD.FTZ R13, -R99, 1 ;  /* 0x3f800000630d7421 */ /* 0x008fca0000010100 */
[----:B------:R-:W3:Y:S01]  /*3850*/  MUFU.RCP R50, R50 ;  /* 0x0000003200327308 */ /* 0x000ee20000001000 */
[----:B0-----:R-:W-:Y:S01]  /*3860*/  FADD.FTZ R48, R48, 1 ;  /* 0x3f80000030307421 */ /* 0x001fe20000010000 */
[C---:B------:R-:W-:Y:S01]  /*3870*/  SHF.L.U32 R14, R10.reuse, 0x10, RZ ;  /* 0x000000100a0e7819 */ /* 0x040fe200000006ff */
[----:B------:R-:W-:Y:S01]  /*3880*/  FFMA.FTZ R13, R3, R13, 1 ;  /* 0x3f800000030d7423 */ /* 0x000fe2000001000d */
[----:B------:R-:W-:Y:S01]  /*3890*/  FMUL.FTZ R47, R51, R47 ;  /* 0x0000002f332f7220 */ /* 0x000fe20000410000 */
[----:B------:R-:W-:Y:S02]  /*38a0*/  SHF.L.U32 R3, R11, 0x10, RZ ;  /* 0x000000100b037819 */ /* 0x000fe400000006ff */
[----:B------:R-:W-:Y:S01]  /*38b0*/  PRMT R11, R10, 0x7632, R11 ;  /* 0x000076320a0b7816 */ /* 0x000fe2000000000b */
[----:B------:R-:W0:Y:S01]  /*38c0*/  MUFU.RCP R51, R48 ;  /* 0x0000003000337308 */ /* 0x000e220000001000 */
[C---:B------:R-:W-:Y:S01]  /*38d0*/  FADD.FTZ R14, -R4.reuse, R14 ;  /* 0x0000000e040e7221 */ /* 0x040fe20000010100 */
[----:B------:R-:W-:Y:S01]  /*38e0*/  FMUL.FTZ R99, R99, R13 ;  /* 0x0000000d63637220 */ /* 0x000fe20000410000 */
[----:B------:R-:W-:Y:S01]  /*38f0*/  FADD.FTZ R13, -R4, R3 ;  /* 0x00000003040d7221 */ /* 0x000fe20000010100 */
[----:B------:R-:W-:Y:S01]  /*3900*/  SHF.L.U32 R3, R11, 0x10, RZ ;  /* 0x000000100b037819 */ /* 0x000fe200000006ff */
[----:B-1----:R-:W-:Y:S01]  /*3910*/  FADD.FTZ R69, -R12, 1 ;  /* 0x3f8000000c457421 */ /* 0x002fe20000010100 */
[----:B------:R-:W-:Y:S01]  /*3920*/  FMUL.FTZ R14, R20, R14 ;  /* 0x0000000e140e7220 */ /* 0x000fe20000410000 */
[----:B---3--:R-:W-:-:S02]  /*3930*/  FADD.FTZ R80, -R50, 1 ;  /* 0x3f80000032507421 */ /* 0x008fc40000010100 */
[----:B------:R-:W-:Y:S01]  /*3940*/  FFMA.FTZ R69, R49, R69, 1 ;  /* 0x3f80000031457423 */ /* 0x000fe20000010045 */
[----:B------:R-:W-:Y:S01]  /*3950*/  FADD.FTZ R3, -R4, R3 ;  /* 0x0000000304037221 */ /* 0x000fe20000010100 */
[----:B------:R-:W-:Y:S01]  /*3960*/  FFMA.FTZ R10, R27, R14, R26 ;  /* 0x0000000e1b0a7223 */ /* 0x000fe2000001001a */
[----:B------:R-:W-:Y:S01]  /*3970*/  FFMA.FTZ R49, R44, R80, 1 ;  /* 0x3f8000002c317423 */ /* 0x000fe20000010050 */
[----:B------:R-:W-:Y:S01]  /*3980*/  FMUL.FTZ R44, R12, R69 ;  /* 0x000000450c2c7220 */ /* 0x000fe20000410000 */
[----:B------:R-:W-:Y:S01]  /*3990*/  FMUL.FTZ R98, R68, R98 ;  /* 0x0000006244627220 */ /* 0x000fe20000410000 */
[----:B------:R-:W-:Y:S01]  /*39a0*/  FMUL.FTZ R12, R20, R3 ;  /* 0x00000003140c7220 */ /* 0x000fe20000410000 */
[----:B------:R-:W-:Y:S01]  /*39b0*/  FMUL.FTZ R68, R10, -1.4426950216293334961 ;  /* 0xbfb8aa3b0a447820 */ /* 0x000fe20000410000 */
[----:B------:R-:W-:Y:S01]  /*39c0*/  FMUL.FTZ R49, R50, R49 ;  /* 0x0000003132317220 */ /* 0x000fe20000410000 */
[----:B0-----:R-:W-:Y:S01]  /*39d0*/  FADD.FTZ R50, -R51, 1 ;  /* 0x3f80000033327421 */ /* 0x001fe20000010100 */
[----:B------:R-:W-:Y:S01]  /*39e0*/  FFMA.FTZ R3, R23, R12, R22 ;  /* 0x0000000c17037223 */ /* 0x000fe20000010016 */
[----:B------:R-:W-:-:S02]  /*39f0*/  FMUL.FTZ R13, R20, R13 ;  /* 0x0000000d140d7220 */ /* 0x000fc40000410000 */
[----:B------:R-:W0:Y:S01]  /*3a00*/  MUFU.EX2 R68, R68 ;  /* 0x0000004400447308 */ /* 0x000e220000000800 */
[----:B------:R-:W-:Y:S01]  /*3a10*/  FFMA.FTZ R50, R5, R50, 1 ;  /* 0x3f80000005327423 */ /* 0x000fe20000010032 */
[----:B------:R-:W-:Y:S01]  /*3a20*/  FMUL.FTZ R5, R3, -1.4426950216293334961 ;  /* 0xbfb8aa3b03057820 */ /* 0x000fe20000410000 */
[----:B------:R-:W-:Y:S01]  /*3a30*/  PRMT R11, R11, 0x7632, R11 ;  /* 0x000076320b0b7816 */ /* 0x000fe2000000000b */
[----:B------:R-:W-:Y:S01]  /*3a40*/  FFMA.FTZ R48, R28, R13, R25 ;  /* 0x0000000d1c307223 */ /* 0x000fe20000010019 */
[----:B------:R-:W-:-:S03]  /*3a50*/  FMUL.FTZ R50, R51, R50 ;  /* 0x0000003233327220 */ /* 0x000fc60000410000 */
[----:B------:R1:W-:Y:S01]  /*3a60*/  MUFU.EX2 R51, R5 ;  /* 0x0000000500337308 */ /* 0x0003e20000000800 */
[----:B------:R-:W-:Y:S01]  /*3a70*/  FMUL.FTZ R69, R48, -1.4426950216293334961 ;  /* 0xbfb8aa3b30457820 */ /* 0x000fe20000410000 */
[C---:B------:R-:W-:Y:S02]  /*3a80*/  SHF.L.U32 R80, R8.reuse, 0x10, RZ ;  /* 0x0000001008507819 */ /* 0x040fe400000006ff */
[----:B-1----:R-:W-:Y:S02]  /*3a90*/  SHF.L.U32 R5, R11, 0x10, RZ ;  /* 0x000000100b057819 */ /* 0x002fe400000006ff */
[----:B------:R-:W-:-:S03]  /*3aa0*/  PRMT R11, R8, 0x7632, R11 ;  /* 0x00007632080b7816 */ /* 0x000fc6000000000b */
[----:B------:R-:W-:Y:S01]  /*3ab0*/  FADD.FTZ R5, -R4, R5 ;  /* 0x0000000504057221 */ /* 0x000fe20000010100 */
[----:B------:R-:W-:Y:S01]  /*3ac0*/  SHF.L.U32 R8, R11, 0x10, RZ ;  /* 0x000000100b087819 */ /* 0x000fe200000006ff */
[----:B------:R-:W1:Y:S02]  /*3ad0*/  MUFU.EX2 R69, R69 ;  /* 0x0000004500457308 */ /* 0x000e640000000800 */
[----:B------:R-:W-:Y:S01]  /*3ae0*/  FMUL.FTZ R11, R20, R5 ;  /* 0x00000005140b7220 */ /* 0x000fe20000410000 */
[----:B0-----:R-:W-:Y:S01]  /*3af0*/  FADD.FTZ R68, R68, 1 ;  /* 0x3f80000044447421 */ /* 0x001fe20000010000 */
[----:B------:R-:W-:Y:S01]  /*3b00*/  SHF.L.U32 R5, R9, 0x10, RZ ;  /* 0x0000001009057819 */ /* 0x000fe200000006ff */
[----:B------:R-:W-:Y:S01]  /*3b10*/  FMUL.FTZ R49, R8, R49 ;  /* 0x0000003108317220 */ /* 0x000fe20000410000 */
[----:B------:R-:W-:-:S03]  /*3b20*/  FFMA.FTZ R8, R24, R11, R21 ;  /* 0x0000000b18087223 */ /* 0x000fc60000010015 */
[----:B------:R-:W-:Y:S01]  /*3b30*/  FMUL.FTZ R44, R5, R44 ;  /* 0x0000002c052c7220 */ /* 0x000fe20000410000 */
[----:B------:R-:W0:Y:S01]  /*3b40*/  MUFU.RCP R68, R68 ;  /* 0x0000004400447308 */ /* 0x000e220000001000 */
[----:B------:R-:W-:Y:S01]  /*3b50*/  FMUL.FTZ R5, R8, -1.4426950216293334961 ;  /* 0xbfb8aa3b08057820 */ /* 0x000fe20000410000 */
[----:B------:R-:W-:Y:S01]  /*3b60*/  PRMT R9, R9, 0x7632, R9 ;  /* 0x0000763209097816 */ /* 0x000fe20000000009 */
[----:B------:R-:W-:-:S05]  /*3b70*/  FMUL.FTZ R100, R100, R82 ;  /* 0x0000005264647220 */ /* 0x000fca0000410000 */
[----:B------:R-:W3:Y:S01]  /*3b80*/  MUFU.EX2 R5, R5 ;  /* 0x0000000500057308 */ /* 0x000ee20000000800 */
[----:B-1----:R-:W-:Y:S01]  /*3b90*/  FADD.FTZ R69, R69, 1 ;  /* 0x3f80000045457421 */ /* 0x002fe20000010000 */
[----:B------:R-:W-:Y:S01]  /*3ba0*/  SHF.L.U32 R9, R9, 0x10, RZ ;  /* 0x0000001009097819 */ /* 0x000fe200000006ff */
[----:B------:R-:W-:-:S05]  /*3bb0*/  FADD.FTZ R51, R51, 1 ;  /* 0x3f80000033337421 */ /* 0x000fca0000010000 */
[----:B------:R-:W1:Y:S01]  /*3bc0*/  MUFU.RCP R82, R69 ;  /* 0x0000004500527308 */ /* 0x000e620000001000 */
[----:B------:R-:W-:Y:S01]  /*3bd0*/  FMUL.FTZ R50, R9, R50 ;  /* 0x0000003209327220 */ /* 0x000fe20000410000 */
[----:B0-----:R-:W-:Y:S01]  /*3be0*/  FADD.FTZ R9, -R68, 1 ;  /* 0x3f80000044097421 */ /* 0x001fe20000010100 */
[----:B------:R-:W-:-:S05]  /*3bf0*/  FMUL.FTZ R99, R80, R99 ;  /* 0x0000006350637220 */ /* 0x000fca0000410000 */
[----:B------:R-:W0:Y:S01]  /*3c00*/  MUFU.RCP R51, R51 ;  /* 0x0000003300337308 */ /* 0x000e220000001000 */
[----:B------:R-:W-:Y:S01]  /*3c10*/  FFMA.FTZ R9, R10, R9, 1 ;  /* 0x3f8000000a097423 */ /* 0x000fe20000010009 */
[----:B------:R-:W-:Y:S01]  /*3c20*/  SHF.L.U32 R10, R6, 0x10, RZ ;  /* 0x00000010060a7819 */ /* 0x000fe200000006ff */
[----:B---3--:R-:W-:-:S04]  /*3c30*/  FADD.FTZ R80, R5, 1 ;  /* 0x3f80000005507421 */ /* 0x008fc80000010000 */
[----:B------:R-:W-:Y:S01]  /*3c40*/  FADD.FTZ R10, -R4, R10 ;  /* 0x0000000a040a7221 */ /* 0x000fe20000010100 */
[----:B-1----:R-:W-:Y:S01]  /*3c50*/  FADD.FTZ R69, -R82, 1 ;  /* 0x3f80000052457421 */ /* 0x002fe20000010100 */
[----:B------:R-:W1:Y:S02]  /*3c60*/  MUFU.RCP R80, R80 ;  /* 0x0000005000507308 */ /* 0x000e640000001000 */
[----:B------:R-:W-:Y:S01]  /*3c70*/  FMUL.FTZ R10, R20, R10 ;  /* 0x0000000a140a7220 */ /* 0x000fe20000410000 */
[----:B------:R-:W-:Y:S01]  /*3c80*/  SHF.L.U32 R5, R7, 0x10, RZ ;  /* 0x0000001007057819 */ /* 0x000fe200000006ff */
[----:B------:R-:W-:Y:S01]  /*3c90*/  FFMA.FTZ R69, R48, R69, 1 ;  /* 0x3f80000030457423 */ /* 0x000fe20000010045 */
[----:B------:R-:W-:Y:S01]  /*3ca0*/  FMUL.FTZ R48, R68, R9 ;  /* 0x0000000944307220 */ /* 0x000fe20000410000 */
[----:B------:R-:W-:Y:S01]  /*3cb0*/  FFMA.FTZ R68, R27, R10, R26 ;  /* 0x0000000a1b447223 */ /* 0x000fe2000001001a */
[----:B0-----:R-:W-:Y:S01]  /*3cc0*/  FADD.FTZ R9, -R51, 1 ;  /* 0x3f80000033097421 */ /* 0x001fe20000010100 */
[----:B------:R-:W-:Y:S01]  /*3cd0*/  FADD.FTZ R5, -R4, R5 ;  /* 0x0000000504057221 */ /* 0x000fe20000010100 */
[----:B------:R-:W-:Y:S01]  /*3ce0*/  FMUL.FTZ R82, R82, R69 ;  /* 0x0000004552527220 */ /* 0x000fe20000410000 */
[----:B------:R-:W-:Y:S01]  /*3cf0*/  FMUL.FTZ R69, R68, -1.4426950216293334961 ;  /* 0xbfb8aa3b44457820 */ /* 0x000fe20000410000 */
[----:B------:R-:W-:Y:S01]  /*3d00*/  FFMA.FTZ R3, R3, R9, 1 ;  /* 0x3f80000003037423 */ /* 0x000fe20000010009 */
[----:B------:R-:W-:Y:S01]  /*3d10*/  FMUL.FTZ R9, R20, R5 ;  /* 0x0000000514097220 */ /* 0x000fe20000410000 */
[----:B------:R-:W-:-:S03]  /*3d20*/  PRMT R6, R6, 0x7632, R6 ;  /* 0x0000763206067816 */ /* 0x000fc60000000006 */
[----:B------:R-:W-:Y:S01]  /*3d30*/  FFMA.FTZ R5, R28, R9, R25 ;  /* 0x000000091c057223 */ /* 0x000fe20000010019 */
[----:B------:R-:W0:Y:S01]  /*3d40*/  MUFU.EX2 R69, R69 ;  /* 0x0000004500457308 */ /* 0x000e220000000800 */
[----:B-1----:R-:W-:Y:S01]  /*3d50*/  FADD.FTZ R81, -R80, 1 ;  /* 0x3f80000050517421 */ /* 0x002fe20000010100 */
[----:B------:R-:W-:Y:S01]  /*3d60*/  FMUL.FTZ R51, R51, R3 ;  /* 0x0000000333337220 */ /* 0x000fe20000410000 */
[----:B------:R-:W-:Y:S01]  /*3d70*/  FMUL.FTZ R3, R5, -1.4426950216293334961 ;  /* 0xbfb8aa3b05037820 */ /* 0x000fe20000410000 */
[----:B------:R-:W-:Y:S01]  /*3d80*/  SHF.L.U32 R6, R6, 0x10, RZ ;  /* 0x0000001006067819 */ /* 0x000fe200000006ff */
[----:B------:R-:W-:-:S04]  /*3d90*/  FFMA.FTZ R8, R8, R81, 1 ;  /* 0x3f80000008087423 */ /* 0x000fc80000010051 */
[----:B------:R-:W1:Y:S01]  /*3da0*/  MUFU.EX2 R3, R3 ;  /* 0x0000000300037308 */ /* 0x000e620000000800 */
[----:B------:R-:W-:Y:S01]  /*3db0*/  FMUL.FTZ R80, R80, R8 ;  /* 0x0000000850507220 */ /* 0x000fe20000410000 */
[----:B------:R-:W-:Y:S01]  /*3dc0*/  FADD.FTZ R8, -R4, R6 ;  /* 0x0000000604087221 */ /* 0x000fe20000010100 */
[----:B--2---:R-:W-:-:S03]  /*3dd0*/  SHF.L.U32 R6, R52, 0x10, RZ ;  /* 0x0000001034067819 */ /* 0x004fc600000006ff */
[----:B------:R-:W-:Y:S01]  /*3de0*/  FMUL.FTZ R8, R20, R8 ;  /* 0x0000000814087220 */ /* 0x000fe20000410000 */
[----:B0-----:R-:W-:Y:S01]  /*3df0*/  FADD.FTZ R69, R69, 1 ;  /* 0x3f80000045457421 */ /* 0x001fe20000010000 */
[----:B------:R-:W-:Y:S02]  /*3e00*/  FMUL.FTZ R48, R6, R48 ;  /* 0x0000003006307220 */ /* 0x000fe40000410000 */
[----:B------:R-:W-:-:S04]  /*3e10*/  FFMA.FTZ R6, R23, R8, R22 ;  /* 0x0000000817067223 */ /* 0x000fc80000010016 */
[----:B------:R-:W-:Y:S01]  /*3e20*/  FMUL.FTZ R81, R6, -1.4426950216293334961 ;  /* 0xbfb8aa3b06517820 */ /* 0x000fe20000410000 */
[----:B------:R-:W0:Y:S01]  /*3e30*/  MUFU.RCP R69, R69 ;  /* 0x0000004500457308 */ /* 0x000e220000001000 */
[----:B-1----:R-:W-:Y:S01]  /*3e40*/  FADD.FTZ R3, R3, 1 ;  /* 0x3f80000003037421 */ /* 0x002fe20000010000 */
[----:B------:R-:W-:-:S06]  /*3e50*/  PRMT R7, R53, 0x7632, R7 ;  /* 0x0000763235077816 */ /* 0x000fcc0000000007 */
[----:B------:R-:W1:Y:S01]  /*3e60*/  MUFU.EX2 R81, R81 ;  /* 0x0000005100517308 */ /* 0x000e620000000800 */
[----:B------:R-:W-:Y:S02]  /*3e70*/  PRMT R83, R52, 0x7632, R83 ;  /* 0x0000763234537816 */ /* 0x000fe40000000053 */
[----:B------:R-:W-:Y:S02]  /*3e80*/  SHF.L.U32 R52, R53, 0x10, RZ ;  /* 0x0000001035347819 */ /* 0x000fe400000006ff */
[----:B------:R-:W-:-:S03]  /*3e90*/  SHF.L.U32 R53, R7, 0x10, RZ ;  /* 0x0000001007357819 */ /* 0x000fc600000006ff */
[----:B------:R-:W2:Y:S02]  /*3ea0*/  MUFU.RCP R3, R3 ;  /* 0x0000000300037308 */ /* 0x000ea40000001000 */
[----:B------:R-:W-:Y:S01]  /*3eb0*/  FMUL.FTZ R53, R53, R80 ;  /* 0x0000005035357220 */ /* 0x000fe20000410000 */
[----:B0-----:R-:W-:-:S04]  /*3ec0*/  FADD.FTZ R80, -R69, 1 ;  /* 0x3f80000045507421 */ /* 0x001fc80000010100 */
[----:B------:R-:W-:Y:S01]  /*3ed0*/  FFMA.FTZ R80, R68, R80, 1 ;  /* 0x3f80000044507423 */ /* 0x000fe20000010050 */
[----:B-1----:R-:W-:Y:S01]  /*3ee0*/  FADD.FTZ R68, R81, 1 ;  /* 0x3f80000051447421 */ /* 0x002fe20000010000 */
[----:B------:R-:W-:-:S05]  /*3ef0*/  FMUL.FTZ R52, R52, R82 ;  /* 0x0000005234347220 */ /* 0x000fca0000410000 */
[----:B------:R-:W0:Y:S01]  /*3f00*/  MUFU.RCP R68, R68 ;  /* 0x0000004400447308 */ /* 0x000e220000001000 */
[----:B--2---:R-:W-:Y:S01]  /*3f10*/  FADD.FTZ R82, -R3, 1 ;  /* 0x3f80000003527421 */ /* 0x004fe20000010100 */
[----:B------:R1:W-:Y:S03]  /*3f20*/  STL [R1+0xd8], R124 ;  /* 0x0000d87c01007387 */ /* 0x0003e60000100800 */
[----:B------:R-:W-:Y:S01]  /*3f30*/  FFMA.FTZ R82, R5, R82, 1 ;  /* 0x3f80000005527423 */ /* 0x000fe20000010052 */
[----:B------:R-:W-:Y:S01]  /*3f40*/  PRMT R5, R7, 0x7632, R5 ;  /* 0x0000763207057816 */ /* 0x000fe20000000005 */
[----:B------:R-:W-:Y:S01]  /*3f50*/  FMUL.FTZ R77, R69, R80 ;  /* 0x00000050454d7220 */ /* 0x000fe20000410000 */
[----:B------:R-:W-:Y:S02]  /*3f60*/  PRMT R69, R67, 0x7632, R69 ;  /* 0x0000763243457816 */ /* 0x000fe40000000045 */
[C---:B------:R-:W-:Y:S01]  /*3f70*/  SHF.L.U32 R7, R66.reuse, 0x10, RZ ;  /* 0x0000001042077819 */ /* 0x040fe200000006ff */
[----:B-1----:R-:W-:Y:S01]  /*3f80*/  FMUL.FTZ R124, R3, R82 ;  /* 0x00000052037c7220 */ /* 0x002fe20000410000 */
[----:B------:R-:W-:-:S02]  /*3f90*/  PRMT R3, R66, 0x7632, R3 ;  /* 0x0000763242037816 */ /* 0x000fc40000000003 */
[----:B------:R-:W-:Y:S02]  /*3fa0*/  SHF.L.U32 R5, R5, 0x10, RZ ;  /* 0x0000001005057819 */ /* 0x000fe400000006ff */
[----:B------:R-:W-:Y:S02]  /*3fb0*/  SHF.L.U32 R66, R67, 0x10, RZ ;  /* 0x0000001043427819 */ /* 0x000fe400000006ff */
[----:B------:R-:W-:Y:S02]  /*3fc0*/  SHF.L.U32 R3, R3, 0x10, RZ ;  /* 0x0000001003037819 */ /* 0x000fe400000006ff */
[----:B------:R-:W-:Y:S01]  /*3fd0*/  SHF.L.U32 R69, R69, 0x10, RZ ;  /* 0x0000001045457819 */ /* 0x000fe200000006ff */
[C---:B------:R-:W-:Y:S01]  /*3fe0*/  FADD.FTZ R7, -R4.reuse, R7 ;  /* 0x0000000704077221 */ /* 0x040fe20000010100 */
[C---:B------:R-:W-:Y:S01]  /*3ff0*/  FADD.FTZ R5, -R4.reuse, R5 ;  /* 0x0000000504057221 */ /* 0x040fe20000010100 */
[C---:B------:R-:W-:Y:S01]  /*4000*/  FADD.FTZ R66, -R4.reuse, R66 ;  /* 0x0000004204427221 */ /* 0x040fe20000010100 */
[C---:B------:R-:W-:Y:S01]  /*4010*/  FADD.FTZ R3, -R4.reuse, R3 ;  /* 0x0000000304037221 */ /* 0x040fe20000010100 */
[----:B------:R-:W-:Y:S01]  /*4020*/  FADD.FTZ R69, -R4, R69 ;  /* 0x0000004504457221 */ /* 0x000fe20000010100 */
[----:B------:R-:W-:Y:S01]  /*4030*/  FMUL.FTZ R7, R20, R7 ;  /* 0x0000000714077220 */ /* 0x000fe20000410000 */
[----:B0-----:R-:W-:Y:S01]  /*4040*/  FADD.FTZ R4, -R68, 1 ;  /* 0x3f80000044047421 */ /* 0x001fe20000010100 */
[----:B------:R-:W-:-:S02]  /*4050*/  FMUL.FTZ R5, R20, R5 ;  /* 0x0000000514057220 */ /* 0x000fc40000410000 */
[----:B------:R-:W-:Y:S01]  /*4060*/  FFMA.FTZ R80, R27, R7, R26 ;  /* 0x000000071b507223 */ /* 0x000fe2000001001a */
[----:B------:R-:W-:Y:S01]  /*4070*/  FFMA.FTZ R29, R6, R4, 1 ;  /* 0x3f800000061d7423 */ /* 0x000fe20000010004 */
[----:B------:R-:W-:Y:S01]  /*4080*/  FMUL.FTZ R6, R20, R66 ;  /* 0x0000004214067220 */ /* 0x000fe20000410000 */
[----:B------:R-:W-:Y:S01]  /*4090*/  FFMA.FTZ R125, R24, R5, R21 ;  /* 0x00000005187d7223 */ /* 0x000fe20000010015 */
[----:B------:R-:W-:Y:S01]  /*40a0*/  STL [R1+0xdc], R123 ;  /* 0x0000dc7b01007387 */ /* 0x000fe20000100800 */
[----:B------:R-:W-:Y:S01]  /*40b0*/  FMUL.FTZ R4, R80, -1.4426950216293334961 ;  /* 0xbfb8aa3b50047820 */ /* 0x000fe20000410000 */
[----:B------:R-:W-:Y:S01]  /*40c0*/  FFMA.FTZ R67, R28, R6, R25 ;  /* 0x000000061c437223 */ /* 0x000fe20000010019 */
[----:B------:R-:W-:Y:S01]  /*40d0*/  FMUL.FTZ R81, R125, -1.4426950216293334961 ;  /* 0xbfb8aa3b7d517820 */ /* 0x000fe20000410000 */
[----:B------:R-:W-:Y:S04]  /*40e0*/  STL [R1+0xcc], R122 ;  /* 0x0000cc7a01007387 */ /* 0x000fe80000100800 */
[----:B------:R-:W-:Y:S04]  /*40f0*/  STL [R1+0xd0], R121 ;  /* 0x0000d07901007387 */ /* 0x000fe80000100800 */
[----:B------:R0:W-:Y:S01]  /*4100*/  STL [R1+0x104], R92 ;  /* 0x0001045c01007387 */ /* 0x0001e20000100800 */
[----:B------:R-:W1:Y:S08]  /*4110*/  MUFU.EX2 R81, R81 ;  /* 0x0000005100517308 */ /* 0x000e700000000800 */
[----:B0-----:R0:W2:Y:S02]  /*4120*/  MUFU.EX2 R92, R4 ;  /* 0x00000004005c7308 */ /* 0x0010a40000000800 */
[----:B0-----:R-:W-:-:S06]  /*4130*/  FMUL.FTZ R4, R67, -1.4426950216293334961 ;  /* 0xbfb8aa3b43047820 */ /* 0x001fcc0000410000 */
[----:B------:R0:W3:Y:S02]  /*4140*/  MUFU.EX2 R121, R4 ;  /* 0x0000000400797308 */ /* 0x0000e40000000800 */
[C---:B0-----:R-:W-:Y:S01]  /*4150*/  FMUL.FTZ R4, R20.reuse, R3 ;  /* 0x0000000314047220 */ /* 0x041fe20000410000 */
[----:B------:R-:W-:-:S03]  /*4160*/  FMUL.FTZ R3, R20, R69 ;  /* 0x0000004514037220 */ /* 0x000fc60000410000 */
[----:B------:R-:W-:-:S04]  /*4170*/  FFMA.FTZ R66, R23, R4, R22 ;  /* 0x0000000417427223 */ /* 0x000fc80000010016 */
[----:B------:R-:W-:Y:S01]  /*4180*/  FMUL.FTZ R69, R66, -1.4426950216293334961 ;  /* 0xbfb8aa3b42457820 */ /* 0x000fe20000410000 */
[----:B------:R-:W-:Y:S01]  /*4190*/  SHF.L.U32 R83, R83, 0x10, RZ ;  /* 0x0000001053537819 */ /* 0x000fe200000006ff */
[----:B-1----:R-:W-:Y:S02]  /*41a0*/  FADD.FTZ R81, R81, 1 ;  /* 0x3f80000051517421 */ /* 0x002fe40000010000 */
[----:B------:R0:W1:Y:S01]  /*41b0*/  MUFU.EX2 R122, R69 ;  /* 0x00000045007a7308 */ /* 0x0000620000000800 */
[----:B------:R-:W-:Y:S01]  /*41c0*/  STL [R1+0x100], R95 ;  /* 0x0001005f01007387 */ /* 0x000fe20000100800 */
[----:B------:R-:W-:Y:S01]  /*41d0*/  FMUL.FTZ R51, R83, R51 ;  /* 0x0000003353337220 */ /* 0x000fe20000410000 */
[----:B0-----:R-:W-:Y:S02]  /*41e0*/  FFMA.FTZ R69, R24, R3, R21 ;  /* 0x0000000318457223 */ /* 0x001fe40000010015 */
[----:B------:R-:W-:Y:S03]  /*41f0*/  STL [R1+0xf0], R91 ;  /* 0x0000f05b01007387 */ /* 0x000fe60000100800 */
[----:B------:R-:W0:Y:S01]  /*4200*/  MUFU.RCP R83, R81 ;  /* 0x0000005100537308 */ /* 0x000e220000001000 */
[----:B------:R-:W-:Y:S01]  /*4210*/  FMUL.FTZ R82, R69, -1.4426950216293334961 ;  /* 0xbfb8aa3b45527820 */ /* 0x000fe20000410000 */
[----:B------:R-:W-:Y:S04]  /*4220*/  STL [R1+0xf4], R93 ;  /* 0x0000f45d01007387 */ /* 0x000fe80000100800 */
[----:B------:R-:W-:Y:S02]  /*4230*/  STL [R1+0xc8], R120 ;  /* 0x0000c87801007387 */ /* 0x000fe40000100800 */
[----:B------:R2:W4:Y:S02]  /*4240*/  MUFU.EX2 R123, R82 ;  /* 0x00000052007b7308 */ /* 0x0005240000000800 */
[----:B------:R-:W-:Y:S04]  /*4250*/  STL [R1+0xe0], R78 ;  /* 0x0000e04e01007387 */ /* 0x000fe80000100800 */
[----:B------:R-:W-:Y:S01]  /*4260*/  STL [R1+0xe4], R76 ;  /* 0x0000e44c01007387 */ /* 0x000fe20000100800 */
[----:B--2---:R-:W-:-:S03]  /*4270*/  FADD.FTZ R82, R92, 1 ;  /* 0x3f8000005c527421 */ /* 0x004fc60000010000 */
[----:B------:R-:W-:Y:S01]  /*4280*/  STL [R1+0xc0], R119 ;  /* 0x0000c07701007387 */ /* 0x000fe20000100800 */
[----:B---3--:R-:W-:-:S03]  /*4290*/  FADD.FTZ R81, R121, 1 ;  /* 0x3f80000079517421 */ /* 0x008fc60000010000 */
[----:B------:R-:W-:Y:S01]  /*42a0*/  STL [R1+0xc4], R118 ;  /* 0x0000c47601007387 */ /* 0x000fe20000100800 */
[----:B------:R-:W2:Y:S03]  /*42b0*/  MUFU.RCP R82, R82 ;  /* 0x0000005200527308 */ /* 0x000ea60000001000 */
[----:B------:R-:W-:Y:S04]  /*42c0*/  STL [R1+0xec], R75 ;  /* 0x0000ec4b01007387 */ /* 0x000fe80000100800 */
[----:B------:R-:W-:Y:S04]  /*42d0*/  STL [R1+0xd4], R74 ;  /* 0x0000d44a01007387 */ /* 0x000fe80000100800 */
[----:B------:R-:W-:Y:S04]  /*42e0*/  STL [R1+0xbc], R117 ;  /* 0x0000bc7501007387 */ /* 0x000fe80000100800 */
[----:B------:R-:W-:Y:S04]  /*42f0*/  STL [R1+0xb4], R116 ;  /* 0x0000b47401007387 */ /* 0x000fe80000100800 */
[----:B------:R1:W-:Y:S01]  /*4300*/  STL [R1+0x108], R30 ;  /* 0x0001081e01007387 */ /* 0x0003e20000100800 */
[----:B------:R-:W3:Y:S01]  /*4310*/  MUFU.RCP R81, R81 ;  /* 0x0000005100517308 */ /* 0x000ee20000001000 */
[----:B------:R-:W-:Y:S01]  /*4320*/  FMUL.FTZ R29, R68, R29 ;  /* 0x0000001d441d7220 */ /* 0x000fe20000410000 */
[----:B-1----:R-:W-:-:S06]  /*4330*/  FADD.FTZ R30, R122, 1 ;  /* 0x3f8000007a1e7421 */ /* 0x002fcc0000010000 */
[----:B------:R0:W1:Y:S02]  /*4340*/  MUFU.RCP R68, R30 ;  /* 0x0000001e00447308 */ /* 0x0000640000001000 */
[----:B0-----:R-:W-:-:S04]  /*4350*/  FADD.FTZ R30, -R83, 1 ;  /* 0x3f800000531e7421 */ /* 0x001fc80000010100 */
[----:B------:R-:W-:Y:S01]  /*4360*/  FFMA.FTZ R30, R125, R30, 1 ;  /* 0x3f8000007d1e7423 */ /* 0x000fe2000001001e */
[----:B----4-:R-:W-:-:S03]  /*4370*/  FADD.FTZ R125, R123, 1 ;  /* 0x3f8000007b7d7421 */ /* 0x010fc60000010000 */
[----:B------:R-:W-:Y:S01]  /*4380*/  FMUL.FTZ R30, R83, R30 ;  /* 0x0000001e531e7220 */ /* 0x000fe20000410000 */
[----:B--2---:R-:W-:Y:S02]  /*4390*/  FADD.FTZ R83, -R82, 1 ;  /* 0x3f80000052537421 */ /* 0x004fe40000010100 */
[----:B------:R-:W0:Y:S02]  /*43a0*/  MUFU.RCP R125, R125 ;  /* 0x0000007d007d7308 */ /* 0x000e240000001000 */
[----:B------:R-:W-:Y:S01]  /*43b0*/  FFMA.FTZ R74, R80, R83, 1 ;  /* 0x3f800000504a7423 */ /* 0x000fe20000010053 */
[----:B---3--:R-:W-:-:S04]  /*43c0*/  FADD.FTZ R80, -R81, 1 ;  /* 0x3f80000051507421 */ /* 0x008fc80000010100 */
[----:B------:R-:W-:Y:S01]  /*43d0*/  FFMA.FTZ R67, R67, R80, 1 ;  /* 0x3f80000043437423 */ /* 0x000fe20000010050 */
[----:B-1----:R-:W-:-:S04]  /*43e0*/  FADD.FTZ R80, -R68, 1 ;  /* 0x3f80000044507421 */ /* 0x002fc80000010100 */
[----:B------:R-:W-:Y:S01]  /*43f0*/  FFMA.FTZ R66, R66, R80, 1 ;  /* 0x3f80000042427423 */ /* 0x000fe20000010050 */
[----:B------:R-:W-:-:S03]  /*4400*/  FMUL.FTZ R80, R82, R74 ;  /* 0x0000004a52507220 */ /* 0x000fc60000410000 */
[----:B------:R-:W-:Y:S01]  /*4410*/  FMUL.FTZ R82, R68, R66 ;  /* 0x0000004244527220 */ /* 0x000fe20000410000 */
[----:B0-----:R-:W-:Y:S01]  /*4420*/  FADD.FTZ R83, -R125, 1 ;  /* 0x3f8000007d537421 */ /* 0x001fe20000010100 */
[C---:B------:R-:W-:Y:S02]  /*4430*/  SHF.L.U32 R66, R56.reuse, 0x10, RZ ;  /* 0x0000001038427819 */ /* 0x040fe400000006ff */
[----:B------:R-:W-:Y:S02]  /*4440*/  PRMT R68, R56, 0x7632, R68 ;  /* 0x0000763238447816 */ /* 0x000fe40000000044 */
[----:B------:R-:W-:Y:S01]  /*4450*/  SHF.L.U32 R56, R54, 0x10, RZ ;  /* 0x0000001036387819 */ /* 0x000fe200000006ff */
[----:B------:R-:W-:Y:S01]  /*4460*/  FFMA.FTZ R83, R69, R83, 1 ;  /* 0x3f80000045537423 */ /* 0x000fe20000010053 */
[----:B------:R-:W-:Y:S01]  /*4470*/  FMUL.FTZ R81, R81, R67 ;  /* 0x0000004351517220 */ /* 0x000fe20000410000 */
[C---:B------:R-:W-:Y:S02]  /*4480*/  PRMT R69, R57.reuse, 0x7632, R69 ;  /* 0x0000763239457816 */ /* 0x040fe40000000045 */
[----:B------:R-:W-:-:S02]  /*4490*/  SHF.L.U32 R67, R57, 0x10, RZ ;  /* 0x0000001039437819 */ /* 0x000fc400000006ff */
[----:B------:R-:W-:Y:S01]  /*44a0*/  PRMT R54, R54, 0x7632, R54 ;  /* 0x0000763236367816 */ /* 0x000fe20000000036 */
[----:B------:R-:W-:Y:S01]  /*44b0*/  FMUL.FTZ R80, R56, R80 ;  /* 0x0000005038507220 */ /* 0x000fe20000410000 */
[C---:B------:R-:W-:Y:S02]  /*44c0*/  PRMT R57, R55.reuse, 0x7632, R57 ;  /* 0x0000763237397816 */ /* 0x040fe40000000039 */
[----:B------:R-:W-:Y:S01]  /*44d0*/  SHF.L.U32 R56, R55, 0x10, RZ ;  /* 0x0000001037387819 */ /* 0x000fe200000006ff */
[----:B------:R0:W-:Y:S01]  /*44e0*/  STL [R1+0xb8], R115 ;  /* 0x0000b87301007387 */ /* 0x0001e20000100800 */
[----:B------:R-:W-:Y:S01]  /*44f0*/  SHF.L.U32 R55, R54, 0x10, RZ ;  /* 0x0000001036377819 */ /* 0x000fe200000006ff */
[----:B------:R-:W-:Y:S01]  /*4500*/  FMUL.FTZ R83, R125, R83 ;  /* 0x000000537d537220 */ /* 0x000fe20000410000 */
[----:B------:R-:W-:Y:S01]  /*4510*/  SHF.L.U32 R54, R57, 0x10, RZ ;  /* 0x0000001039367819 */ /* 0x000fe200000006ff */
[----:B------:R1:W-:Y:S01]  /*4520*/  STL [R1+0xb0], R114 ;  /* 0x0000b07201007387 */ /* 0x0003e20000100800 */
[----:B------:R-:W-:-:S03]  /*4530*/  FMUL.FTZ R66, R66, R77 ;  /* 0x0000004d42427220 */ /* 0x000fc60000410000 */
[----:B------:R-:W2:Y:S01]  /*4540*/  LDL R77, [R1+0x44] ;  /* 0x00004400014d7983 */ /* 0x000ea20000100800 */
[----:B------:R-:W-:-:S03]  /*4550*/  FMUL.FTZ R83, R54, R83 ;  /* 0x0000005336537220 */ /* 0x000fc60000410000 */
[----:B------:R-:W3:Y:S01]  /*4560*/  LDL R54, [R1+0x50] ;  /* 0x0000500001367983 */ /* 0x000ee20000100800 */
[----:B------:R-:W-:-:S03]  /*4570*/  FMUL.FTZ R67, R67, R124 ;  /* 0x0000007c43437220 */ /* 0x000fc60000410000 */
[----:B------:R-:W4:Y:S01]  /*4580*/  LDL R91, [R1+0x48] ;  /* 0x00004800015b7983 */ /* 0x000f220000100800 */
[----:B------:R-:W-:-:S03]  /*4590*/  FMUL.FTZ R81, R56, R81 ;  /* 0x0000005138517220 */ /* 0x000fc60000410000 */
[----:B------:R-:W4:Y:S04]  /*45a0*/  LDL R124, [R1+0x5c] ;  /* 0x00005c00017c7983 */ /* 0x000f280000100800 */
[----:B------:R-:W4:Y:S04]  /*45b0*/  LDL R78, [R1+0x54] ;  /* 0x00005400014e7983 */ /* 0x000f280000100800 */
[----:B------:R-:W4:Y:S01]  /*45c0*/  LDL R56, [R1+0x6c] ;  /* 0x00006c0001387983 */ /* 0x000f220000100800 */
[----:B------:R-:W-:-:S03]  /*45d0*/  FMUL.FTZ R82, R55, R82 ;  /* 0x0000005237527220 */ /* 0x000fc60000410000 */
[----:B------:R-:W4:Y:S04]  /*45e0*/  LDL R121, [R1+0x64] ;  /* 0x0000640001797983 */ /* 0x000f280000100800 */
[----:B------:R-:W4:Y:S04]  /*45f0*/  LDL R57, [R1+0x7c] ;  /* 0x00007c0001397983 */ /* 0x000f280000100800 */
[----:B------:R-:W4:Y:S04]  /*4600*/  LDL R92, [R1+0x38] ;  /* 0x00003800015c7983 */ /* 0x000f280000100800 */
[----:B------:R-:W4:Y:S01]  /*4610*/  LDL R55, [R1+0x74] ;  /* 0x0000740001377983 */ /* 0x000f220000100800 */
[----:B------:R-:W-:-:S03]  /*4620*/  SHF.L.U32 R68, R68, 0x10, RZ ;  /* 0x0000001044447819 */ /* 0x000fc600000006ff */
[----:B------:R-:W4:Y:S04]  /*4630*/  LDL R117, [R1+0x8c] ;  /* 0x00008c0001757983 */ /* 0x000f280000100800 */
[----:B------:R-:W4:Y:S01]  /*4640*/  LDL R116, [R1+0x88] ;  /* 0x0000880001747983 */ /* 0x000f220000100800 */
[----:B------:R-:W-:-:S03]  /*4650*/  FMUL.FTZ R68, R68, R29 ;  /* 0x0000001d44447220 */ /* 0x000fc60000410000 */
[----:B------:R-:W4:Y:S01]  /*4660*/  LDL R29, [R1+0x3c] ;  /* 0x00003c00011d7983 */ /* 0x000f220000100800 */
[----:B------:R-:W-:Y:S01]  /*4670*/  FADD.FTZ R59, R94, R59 ;  /* 0x0000003b5e3b7221 */ /* 0x000fe20000010000 */
[----:B------:R-:W-:Y:S01]  /*4680*/  SHF.L.U32 R69, R69, 0x10, RZ ;  /* 0x0000001045457819 */ /* 0x000fe200000006ff */
[----:B------:R-:W-:Y:S01]  /*4690*/  FADD.FTZ R63, R2, R63 ;  /* 0x0000003f023f7221 */ /* 0x000fe20000010000 */
[----:B------:R-:W-:Y:S01]  /*46a0*/  FFMA.FTZ R58, R106, R94, R58 ;  /* 0x0000005e6a3a7223 */ /* 0x000fe2000001003a */
[----:B------:R-:W-:Y:S01]  /*46b0*/  FADD.FTZ R59, R59, R32 ;  /* 0x000000203b3b7221 */ /* 0x000fe20000010000 */
[C---:B------:R-:W-:Y:S01]  /*46c0*/  FMUL.FTZ R95, R28.reuse, R2 ;  /* 0x000000021c5f7220 */ /* 0x040fe20000410000 */
[----:B------:R-:W-:Y:S01]  /*46d0*/  FMUL.FTZ R69, R69, R30 ;  /* 0x0000001e45457220 */ /* 0x000fe20000410000 */
[----:B------:R-:W-:Y:S01]  /*46e0*/  FMUL.FTZ R30, R27, R94 ;  /* 0x0000005e1b1e7220 */ /* 0x000fe20000410000 */
[----:B------:R-:W-:Y:S01]  /*46f0*/  FADD.FTZ R63, R63, R36 ;  /* 0x000000243f3f7221 */ /* 0x000fe20000010000 */
[----:B------:R-:W-:Y:S01]  /*4700*/  FADD.FTZ R59, R59, R40 ;  /* 0x000000283b3b7221 */ /* 0x000fe20000010000 */
[C---:B------:R-:W-:Y:S01]  /*4710*/  FMUL.FTZ R93, R27.reuse, R32 ;  /* 0x000000201b5d7220 */ /* 0x040fe20000410000 */
[C---:B------:R-:W-:Y:S01]  /*4720*/  FMUL.FTZ R75, R28.reuse, R36 ;  /* 0x000000241c4b7220 */ /* 0x040fe20000410000 */
[----:B------:R-:W4:Y:S01]  /*4730*/  LDL R119, [R1+0x84] ;  /* 0x0000840001777983 */ /* 0x000f220000100800 */
[----:B------:R-:W-:Y:S01]  /*4740*/  FMUL.FTZ R76, R27, R40 ;  /* 0x000000281b4c7220 */ /* 0x000fe20000410000 */
[----:B------:R-:W-:Y:S01]  /*4750*/  FADD.FTZ R63, R63, R70 ;  /* 0x000000463f3f7221 */ /* 0x000fe20000010000 */
[----:B------:R-:W-:Y:S01]  /*4760*/  FADD.FTZ R59, R59, R71 ;  /* 0x000000473b3b7221 */ /* 0x000fe20000010000 */
[----:B0-----:R-:W4:Y:S01]  /*4770*/  LDL R115, [R1+0x90] ;  /* 0x0000900001737983 */ /* 0x001f220000100800 */
[----:B------:R-:W-:-:S03]  /*4780*/  FMUL.FTZ R123, R28, R70 ;  /* 0x000000461c7b7220 */ /* 0x000fc60000410000 */
[----:B-1----:R-:W4:Y:S01]  /*4790*/  LDL R114, [R1+0x80] ;  /* 0x0000800001727983 */ /* 0x002f220000100800 */
[----:B------:R-:W-:-:S03]  /*47a0*/  FMUL.FTZ R74, R27, R71 ;  /* 0x000000471b4a7220 */ /* 0x000fc60000410000 */
[----:B------:R0:W-:Y:S01]  /*47b0*/  STL [R1+0xc], R30 ;  /* 0x00000c1e01007387 */ /* 0x0001e20000100800 */
[----:B------:R-:W-:Y:S01]  /*47c0*/  FADD.FTZ R63, R63, R72 ;  /* 0x000000483f3f7221 */ /* 0x000fe20000010000 */
[----:B------:R-:W-:Y:S02]  /*47d0*/  FADD.FTZ R59, R59, R73 ;  /* 0x000000493b3b7221 */ /* 0x000fe40000010000 */
[----:B------:R1:W-:Y:S01]  /*47e0*/  STL [R1+0x2c], R95 ;  /* 0x00002c5f01007387 */ /* 0x0003e20000100800 */
[----:B------:R-:W-:-:S03]  /*47f0*/  FMUL.FTZ R122, R28, R72 ;  /* 0x000000481c7a7220 */ /* 0x000fc60000410000 */
[----:B------:R1:W-:Y:S04]  /*4800*/  STL [R1+0x24], R93 ;  /* 0x0000245d01007387 */ /* 0x0003e80000100800 */
[----:B------:R1:W-:Y:S01]  /*4810*/  STL [R1+0x20], R75 ;  /* 0x0000204b01007387 */ /* 0x0003e20000100800 */
[----:B------:R-:W-:-:S03]  /*4820*/  FMUL.FTZ R120, R27, R73 ;  /* 0x000000491b787220 */ /* 0x000fc60000410000 */
[----:B------:R1:W-:Y:S01]  /*4830*/  STL [R1+0x1c], R76 ;  /* 0x00001c4c01007387 */ /* 0x0003e20000100800 */
[----:B------:R-:W-:Y:S01]  /*4840*/  FADD.FTZ R63, R63, R79 ;  /* 0x0000004f3f3f7221 */ /* 0x000fe20000010000 */
[----:B------:R-:W-:Y:S01]  /*4850*/  FADD.FTZ R59, R59, R84 ;  /* 0x000000543b3b7221 */ /* 0x000fe20000010000 */
[----:B------:R-:W-:Y:S01]  /*4860*/  FADD.FTZ R61, R86, R61 ;  /* 0x0000003d563d7221 */ /* 0x000fe20000010000 */
[C---:B------:R-:W-:Y:S01]  /*4870*/  FMUL.FTZ R118, R28.reuse, R79 ;  /* 0x0000004f1c767220 */ /* 0x040fe20000410000 */
[----:B------:R-:W-:Y:S01]  /*4880*/  FADD.FTZ R63, R63, R85 ;  /* 0x000000553f3f7221 */ /* 0x000fe20000010000 */
[----:B------:R-:W-:Y:S01]  /*4890*/  FADD.FTZ R59, R59, R87 ;  /* 0x000000573b3b7221 */ /* 0x000fe20000010000 */
[----:B------:R-:W-:Y:S02]  /*48a0*/  FMUL.FTZ R94, R28, R85 ;  /* 0x000000551c5e7220 */ /* 0x000fe40000410000 */
[----:B------:R-:W-:Y:S01]  /*48b0*/  FADD.FTZ R63, R63, R0 ;  /* 0x000000003f3f7221 */ /* 0x000fe20000010000 */
[----:B------:R-:W-:Y:S01]  /*48c0*/  FADD.FTZ R65, R88, R65 ;  /* 0x0000004158417221 */ /* 0x000fe20000010000 */
[----:B--2---:R-:W-:-:S04]  /*48d0*/  FFMA.FTZ R62, R77, R2, R62 ;  /* 0x000000024d3e7223 */ /* 0x004fc8000001003e */
[----:B---3--:R-:W-:Y:S01]  /*48e0*/  FFMA.FTZ R62, R54, R36, R62 ;  /* 0x00000024363e7223 */ /* 0x008fe2000001003e */
[----:B----4-:R-:W-:-:S03]  /*48f0*/  FFMA.FTZ R58, R91, R32, R58 ;  /* 0x000000205b3a7223 */ /* 0x010fc6000001003a */
[----:B------:R-:W-:Y:S02]  /*4900*/  FFMA.FTZ R62, R124, R70, R62 ;  /* 0x000000467c3e7223 */ /* 0x000fe4000001003e */
[----:B------:R-:W2:Y:S01]  /*4910*/  LDL R70, [R1+0x60] ;  /* 0x0000600001467983 */ /* 0x000ea20000100800 */
[----:B------:R-:W-:Y:S01]  /*4920*/  FFMA.FTZ R58, R78, R40, R58 ;  /* 0x000000284e3a7223 */ /* 0x000fe2000001003a */
[----:B------:R-:W-:Y:S02]  /*4930*/  FFMA.FTZ R62, R56, R72, R62 ;  /* 0x00000048383e7223 */ /* 0x000fe4000001003e */
[----:B------:R3:W-:Y:S01]  /*4940*/  STL [R1+0x18], R123 ;  /* 0x0000187b01007387 */ /* 0x0007e20000100800 */
[----:B------:R-:W-:-:S03]  /*4950*/  FFMA.FTZ R58, R121, R71, R58 ;  /* 0x00000047793a7223 */ /* 0x000fc6000001003a */
[----:B------:R-:W4:Y:S01]  /*4960*/  LDL R71, [R1+0x68] ;  /* 0x0000680001477983 */ /* 0x000f220000100800 */
[----:B------:R-:W-:Y:S01]  /*4970*/  FFMA.FTZ R62, R57, R79, R62 ;  /* 0x0000004f393e7223 */ /* 0x000fe2000001003e */
[----:B------:R-:W-:Y:S02]  /*4980*/  FADD.FTZ R32, RZ, R30 ;  /* 0x0000001eff207221 */ /* 0x000fe40000010000 */
[----:B------:R3:W-:Y:S01]  /*4990*/  STL [R1+0x14], R74 ;  /* 0x0000144a01007387 */ /* 0x0007e20000100800 */
[----:B------:R-:W-:Y:S01]  /*49a0*/  FFMA.FTZ R36, R106, R30, RZ ;  /* 0x0000001e6a247223 */ /* 0x000fe200000100ff */
[-C--:B------:R-:W-:Y:S01]  /*49b0*/  FFMA.FTZ R60, R92, R86.reuse, R60 ;  /* 0x000000565c3c7223 */ /* 0x080fe2000001003c */
[----:B------:R-:W-:Y:S01]  /*49c0*/  FMUL.FTZ R86, R23, R86 ;  /* 0x0000005617567220 */ /* 0x000fe20000410000 */
[----:B------:R-:W2:Y:S01]  /*49d0*/  LDL R72, [R1+0x70] ;  /* 0x0000700001487983 */ /* 0x000ea20000100800 */
[----:B------:R-:W-:-:S03]  /*49e0*/  FFMA.FTZ R58, R55, R73, R58 ;  /* 0x00000049373a7223 */ /* 0x000fc6000001003a */
[----:B------:R3:W-:Y:S01]  /*49f0*/  STL [R1+0x10], R122 ;  /* 0x0000107a01007387 */ /* 0x0007e20000100800 */
[----:B------:R-:W-:-:S03]  /*4a00*/  FFMA.FTZ R62, R117, R85, R62 ;  /* 0x00000055753e7223 */ /* 0x000fc6000001003e */
[----:B------:R-:W3:Y:S01]  /*4a10*/  LDL R73, [R1+0x78] ;  /* 0x0000780001497983 */ /* 0x000ee20000100800 */
[----:B------:R-:W-:Y:S01]  /*4a20*/  FADD.FTZ R32, R32, R86 ;  /* 0x0000005620207221 */ /* 0x000fe20000010000 */
[----:B------:R-:W-:Y:S02]  /*4a30*/  FFMA.FTZ R36, R92, R86, R36 ;  /* 0x000000565c247223 */ /* 0x000fe40000010024 */
[----:B------:R2:W-:Y:S01]  /*4a40*/  STL [R1+0x8], R120 ;  /* 0x0000087801007387 */ /* 0x0005e20000100800 */
[-C--:B------:R-:W-:Y:S01]  /*4a50*/  FFMA.FTZ R62, R116, R0.reuse, R62 ;  /* 0x00000000743e7223 */ /* 0x080fe2000001003e */
[----:B------:R-:W-:Y:S02]  /*4a60*/  FMUL.FTZ R85, R28, R0 ;  /* 0x000000001c557220 */ /* 0x000fe40000410000 */
[----:B------:R-:W2:Y:S01]  /*4a70*/  LDL R79, [R1+0x40] ;  /* 0x00004000014f7983 */ /* 0x000ea20000100800 */
[----:B------:R-:W-:-:S03]  /*4a80*/  FADD.FTZ R0, R59, R89 ;  /* 0x000000593b007221 */ /* 0x000fc60000010000 */
[----:B------:R2:W-:Y:S01]  /*4a90*/  STL [R1+0x4], R118 ;  /* 0x0000047601007387 */ /* 0x0005e20000100800 */
[----:B------:R-:W-:Y:S01]  /*4aa0*/  FADD.FTZ R32, R32, R95 ;  /* 0x0000005f20207221 */ /* 0x000fe20000010000 */
[----:B------:R-:W-:Y:S02]  /*4ab0*/  FFMA.FTZ R36, R77, R95, R36 ;  /* 0x0000005f4d247223 */ /* 0x000fe40000010024 */
[----:B0-----:R-:W2:Y:S04]  /*4ac0*/  LDL.LU R30, [R1+0x108] ;  /* 0x00010800011e7983 */ /* 0x001ea80000300800 */
[----:B------:R-:W2:Y:S01]  /*4ad0*/  LDL.LU R92, [R1+0x104] ;  /* 0x00010400015c7983 */ /* 0x000ea20000300800 */
[----:B------:R-:W-:-:S03]  /*4ae0*/  FFMA.FTZ R64, R29, R88, R64 ;  /* 0x000000581d407223 */ /* 0x000fc60000010040 */
[----:B------:R-:W2:Y:S01]  /*4af0*/  LDL R59, [R1+0x28] ;  /* 0x00002800013b7983 */ /* 0x000ea20000100800 */
[----:B------:R-:W-:-:S03]  /*4b00*/  FMUL.FTZ R88, R24, R88 ;  /* 0x0000005818587220 */ /* 0x000fc60000410000 */
[----:B-1----:R-:W2:Y:S04]  /*4b10*/  LDL.LU R95, [R1+0x100] ;  /* 0x00010000015f7983 */ /* 0x002ea80000300800 */
[----:B------:R-:W2:Y:S01]  /*4b20*/  LDL.LU R77, [R1+0xfc] ;  /* 0x0000fc00014d7983 */ /* 0x000ea20000300800 */
[----:B------:R-:W-:-:S03]  /*4b30*/  FFMA.FTZ R40, R29, R88, R36 ;  /* 0x000000581d287223 */ /* 0x000fc60000010024 */
[----:B------:R-:W2:Y:S01]  /*4b40*/  LDL.LU R29, [R1+0xf8] ;  /* 0x0000f800011d7983 */ /* 0x000ea20000300800 */
[-C--:B------:R-:W-:Y:S01]  /*4b50*/  FFMA.FTZ R58, R119, R84.reuse, R58 ;  /* 0x00000054773a7223 */ /* 0x080fe2000001003a */
[----:B------:R-:W-:Y:S01]  /*4b60*/  FADD.FTZ R63, R63, R90 ;  /* 0x0000005a3f3f7221 */ /* 0x000fe20000010000 */
[----:B------:R-:W-:Y:S02]  /*4b70*/  FADD.FTZ R32, R32, R88 ;  /* 0x0000005820207221 */ /* 0x000fe40000010000 */
[----:B------:R-:W-:Y:S01]  /*4b80*/  FFMA.FTZ R2, R115, R87, R58 ;  /* 0x0000005773027223 */ /* 0x000fe2000001003a */
[----:B------:R-:W-:Y:S01]  /*4b90*/  FADD.FTZ R63, R63, R97 ;  /* 0x000000613f3f7221 */ /* 0x000fe20000010000 */
[----:B------:R-:W-:Y:S01]  /*4ba0*/  FADD.FTZ R36, R32, R93 ;  /* 0x0000005d20247221 */ /* 0x000fe20000010000 */
[----:B------:R-:W2:Y:S01]  /*4bb0*/  LDL R58, [R1] ;  /* 0x00000000013a7983 */ /* 0x000ea20000100800 */
[----:B------:R-:W-:Y:S01]  /*4bc0*/  FFMA.FTZ R32, R91, R93, R40 ;  /* 0x0000005d5b207223 */ /* 0x000fe20000010028 */
[----:B------:R-:W-:Y:S01]  /*4bd0*/  FMUL.FTZ R125, R27, R84 ;  /* 0x000000541b7d7220 */ /* 0x000fe20000410000 */
[----:B------:R-:W-:Y:S01]  /*4be0*/  FADD.FTZ R63, R63, R105 ;  /* 0x000000693f3f7221 */ /* 0x000fe20000010000 */
[----:B------:R-:W2:Y:S01]  /*4bf0*/  LDL.LU R93, [R1+0xf4] ;  /* 0x0000f400015d7983 */ /* 0x000ea20000300800 */
[----:B------:R-:W-:-:S03]  /*4c00*/  FMUL.FTZ R84, R28, R105 ;  /* 0x000000691c547220 */ /* 0x000fc60000410000 */
[----:B------:R-:W2:Y:S01]  /*4c10*/  LDL.LU R91, [R1+0xf0] ;  /* 0x0000f000015b7983 */ /* 0x000ea20000300800 */
[----:B---3--:R-:W-:-:S04]  /*4c20*/  FFMA.FTZ R62, R73, R90, R62 ;  /* 0x0000005a493e7223 */ /* 0x008fc8000001003e */
[----:B----4-:R-:W-:Y:S01]  /*4c30*/  FFMA.FTZ R62, R71, R97, R62 ;  /* 0x00000061473e7223 */ /* 0x010fe2000001003e */
[-C--:B--2---:R-:W-:Y:S01]  /*4c40*/  FFMA.FTZ R60, R79, R92.reuse, R60 ;  /* 0x0000005c4f3c7223 */ /* 0x084fe2000001003c */
[----:B------:R-:W-:Y:S01]  /*4c50*/  FADD.FTZ R61, R61, R92 ;  /* 0x0000005c3d3d7221 */ /* 0x000fe20000010000 */
[----:B------:R-:W-:-:S04]  /*4c60*/  FMUL.FTZ R92, R23, R92 ;  /* 0x0000005c175c7220 */ /* 0x000fc80000410000 */
[----:B------:R-:W-:Y:S01]  /*4c70*/  FADD.FTZ R40, R36, R92 ;  /* 0x0000005c24287221 */ /* 0x000fe20000010000 */
[----:B------:R-:W-:Y:S01]  /*4c80*/  FFMA.FTZ R32, R79, R92, R32 ;  /* 0x0000005c4f207223 */ /* 0x000fe20000010020 */
[----:B------:R-:W-:Y:S02]  /*4c90*/  FFMA.FTZ R62, R77, R105, R62 ;  /* 0x000000694d3e7223 */ /* 0x000fe4000001003e */
[----:B------:R-:W2:Y:S01]  /*4ca0*/  LDL R105, [R1+0x30] ;  /* 0x0000300001697983 */ /* 0x000ea20000100800 */
[----:B------:R-:W-:Y:S01]  /*4cb0*/  FADD.FTZ R36, R65, R95 ;  /* 0x0000005f41247221 */ /* 0x000fe20000010000 */
[CC--:B------:R-:W-:Y:S01]  /*4cc0*/  FFMA.FTZ R64, R29.reuse, R95.reuse, R64 ;  /* 0x0000005f1d407223 */ /* 0x0c0fe20000010040 */
[----:B------:R-:W-:Y:S01]  /*4cd0*/  FMUL.FTZ R95, R24, R95 ;  /* 0x0000005f185f7220 */ /* 0x000fe20000410000 */
[----:B------:R-:W-:Y:S01]  /*4ce0*/  FADD.FTZ R40, R40, R75 ;  /* 0x0000004b28287221 */ /* 0x000fe20000010000 */
[----:B------:R-:W-:Y:S02]  /*4cf0*/  FFMA.FTZ R54, R54, R75, R32 ;  /* 0x0000004b36367223 */ /* 0x000fe40000010020 */
[----:B------:R-:W3:Y:S01]  /*4d00*/  LDL.LU R75, [R1+0xec] ;  /* 0x0000ec00014b7983 */ /* 0x000ee20000300800 */
[----:B------:R-:W-:Y:S01]  /*4d10*/  FADD.FTZ R40, R40, R95 ;  /* 0x0000005f28287221 */ /* 0x000fe20000010000 */
[----:B------:R-:W-:-:S02]  /*4d20*/  FFMA.FTZ R54, R29, R95, R54 ;  /* 0x0000005f1d367223 */ /* 0x000fc40000010036 */
[----:B------:R-:W4:Y:S01]  /*4d30*/  LDL.LU R29, [R1+0xe8] ;  /* 0x0000e800011d7983 */ /* 0x000f220000300800 */
[----:B------:R-:W-:Y:S01]  /*4d40*/  FADD.FTZ R40, R40, R76 ;  /* 0x0000004c28287221 */ /* 0x000fe20000010000 */
[----:B------:R-:W-:Y:S02]  /*4d50*/  FFMA.FTZ R54, R78, R76, R54 ;  /* 0x0000004c4e367223 */ /* 0x000fe40000010036 */
[----:B------:R-:W3:Y:S04]  /*4d60*/  LDL.LU R76, [R1+0xe4] ;  /* 0x0000e400014c7983 */ /* 0x000ee80000300800 */
[----:B------:R-:W4:Y:S01]  /*4d70*/  LDL.LU R78, [R1+0xe0] ;  /* 0x0000e000014e7983 */ /* 0x000f220000300800 */
[----:B------:R-:W-:Y:S01]  /*4d80*/  FADD.FTZ R61, R61, R91 ;  /* 0x0000005b3d3d7221 */ /* 0x000fe20000010000 */
[----:B------:R-:W-:Y:S01]  /*4d90*/  FMUL.FTZ R79, R24, R93 ;  /* 0x0000005d184f7220 */ /* 0x000fe20000410000 */
[----:B------:R-:W-:-:S04]  /*4da0*/  FADD.FTZ R0, R0, R96 ;  /* 0x0000006000007221 */ /* 0x000fc80000010000 */
[----:B------:R-:W-:-:S04]  /*4db0*/  FADD.FTZ R0, R0, R104 ;  /* 0x0000006800007221 */ /* 0x000fc80000010000 */
[----:B------:R-:W-:Y:S01]  /*4dc0*/  FADD.FTZ R65, R0, R103 ;  /* 0x0000006700417221 */ /* 0x000fe20000010000 */
[-C--:B--2---:R-:W-:Y:S01]  /*4dd0*/  FFMA.FTZ R32, R105, R91.reuse, R60 ;  /* 0x0000005b69207223 */ /* 0x084fe2000001003c */
[----:B------:R-:W-:-:S04]  /*4de0*/  FMUL.FTZ R91, R23, R91 ;  /* 0x0000005b175b7220 */ /* 0x000fc80000410000 */
[----:B------:R-:W-:Y:S01]  /*4df0*/  FADD.FTZ R40, R40, R91 ;  /* 0x0000005b28287221 */ /* 0x000fe20000010000 */
[----:B------:R-:W-:-:S03]  /*4e00*/  FFMA.FTZ R54, R105, R91, R54 ;  /* 0x0000005b69367223 */ /* 0x000fc60000010036 */
[----:B------:R-:W-:Y:S01]  /*4e10*/  FADD.FTZ R40, R40, R123 ;  /* 0x0000007b28287221 */ /* 0x000fe20000010000 */
[----:B------:R-:W-:Y:S02]  /*4e20*/  FFMA.FTZ R54, R124, R123, R54 ;  /* 0x0000007b7c367223 */ /* 0x000fe40000010036 */
[----:B------:R-:W2:Y:S01]  /*4e30*/  LDL.LU R123, [R1+0xdc] ;  /* 0x0000dc00017b7983 */ /* 0x000ea20000300800 */
[----:B------:R-:W-:-:S03]  /*4e40*/  FADD.FTZ R40, R40, R79 ;  /* 0x0000004f28287221 */ /* 0x000fc60000010000 */
[----:B------:R-:W2:Y:S01]  /*4e50*/  LDL.LU R124, [R1+0xd8] ;  /* 0x0000d800017c7983 */ /* 0x000ea20000300800 */
[----:B------:R-:W-:Y:S01]  /*4e60*/  FFMA.FTZ R54, R59, R79, R54 ;  /* 0x0000004f3b367223 */ /* 0x000fe20000010036 */
[----:B------:R-:W-:Y:S01]  /*4e70*/  FADD.FTZ R40, R40, R74 ;  /* 0x0000004a28287221 */ /* 0x000fe20000010000 */
[-C--:B----4-:R-:W-:Y:S01]  /*4e80*/  FFMA.FTZ R32, R58, R78.reuse, R32 ;  /* 0x0000004e3a207223 */ /* 0x090fe20000010020 */
[----:B------:R-:W-:Y:S01]  /*4e90*/  FADD.FTZ R61, R61, R78 ;  /* 0x0000004e3d3d7221 */ /* 0x000fe20000010000 */
[----:B------:R-:W-:Y:S01]  /*4ea0*/  FMUL.FTZ R78, R23, R78 ;  /* 0x0000004e174e7220 */ /* 0x000fe20000410000 */
[----:B------:R-:W-:Y:S02]  /*4eb0*/  FFMA.FTZ R54, R121, R74, R54 ;  /* 0x0000004a79367223 */ /* 0x000fe40000010036 */
[----:B------:R-:W4:Y:S01]  /*4ec0*/  LDL.LU R74, [R1+0xd4] ;  /* 0x0000d400014a7983 */ /* 0x000f220000300800 */
[----:B------:R-:W-:Y:S01]  /*4ed0*/  FADD.FTZ R0, R40, R78 ;  /* 0x0000004e28007221 */ /* 0x000fe20000010000 */
[----:B------:R-:W-:-:S02]  /*4ee0*/  FFMA.FTZ R54, R58, R78, R54 ;  /* 0x0000004e3a367223 */ /* 0x000fc40000010036 */
[----:B------:R-:W4:Y:S01]  /*4ef0*/  LDL.LU R121, [R1+0xd0] ;  /* 0x0000d00001797983 */ /* 0x000f220000300800 */
[----:B------:R-:W-:Y:S01]  /*4f00*/  FADD.FTZ R0, R0, R122 ;  /* 0x0000007a00007221 */ /* 0x000fe20000010000 */
[----:B------:R-:W-:Y:S02]  /*4f10*/  FFMA.FTZ R54, R56, R122, R54 ;  /* 0x0000007a38367223 */ /* 0x000fe40000010036 */
[----:B------:R-:W4:Y:S01]  /*4f20*/  LDL.LU R122, [R1+0xcc] ;  /* 0x0000cc00017a7983 */ /* 0x000f220000300800 */
[----:B------:R-:W-:Y:S01]  /*4f30*/  FFMA.FTZ R64, R59, R93, R64 ;  /* 0x0000005d3b407223 */ /* 0x000fe20000010040 */
[----:B------:R-:W-:-:S04]  /*4f40*/  FADD.FTZ R36, R36, R93 ;  /* 0x0000005d24247221 */ /* 0x000fc80000010000 */
[----:B---3--:R-:W-:Y:S01]  /*4f50*/  FADD.FTZ R36, R36, R76 ;  /* 0x0000004c24247221 */ /* 0x008fe20000010000 */
[-C--:B--2---:R-:W-:Y:S01]  /*4f60*/  FFMA.FTZ R64, R124, R76.reuse, R64 ;  /* 0x0000004c7c407223 */ /* 0x084fe20000010040 */
[----:B------:R-:W-:Y:S01]  /*4f70*/  FMUL.FTZ R76, R24, R76 ;  /* 0x0000004c184c7220 */ /* 0x000fe20000410000 */
[----:B------:R-:W-:-:S03]  /*4f80*/  FFMA.FTZ R40, R123, R75, R32 ;  /* 0x0000004b7b287223 */ /* 0x000fc60000010020 */
[----:B------:R-:W-:Y:S01]  /*4f90*/  FFMA.FTZ R54, R124, R76, R54 ;  /* 0x0000004c7c367223 */ /* 0x000fe20000010036 */
[----:B------:R-:W-:Y:S01]  /*4fa0*/  FADD.FTZ R32, R61, R75 ;  /* 0x0000004b3d207221 */ /* 0x000fe20000010000 */
[----:B------:R-:W-:Y:S02]  /*4fb0*/  FMUL.FTZ R75, R23, R75 ;  /* 0x0000004b174b7220 */ /* 0x000fe40000410000 */
[----:B------:R-:W-:Y:S01]  /*4fc0*/  FFMA.FTZ R54, R55, R120, R54 ;  /* 0x0000007837367223 */ /* 0x000fe20000010036 */
[----:B------:R-:W-:-:S03]  /*4fd0*/  FADD.FTZ R0, R0, R76 ;  /* 0x0000004c00007221 */ /* 0x000fc60000010000 */
[----:B------:R-:W-:Y:S01]  /*4fe0*/  FFMA.FTZ R54, R123, R75, R54 ;  /* 0x0000004b7b367223 */ /* 0x000fe20000010036 */
[----:B------:R-:W-:Y:S01]  /*4ff0*/  FADD.FTZ R56, R0, R120 ;  /* 0x0000007800387221 */ /* 0x000fe20000010000 */
[----:B----4-:R-:W-:Y:S01]  /*5000*/  FADD.FTZ R36, R36, R74 ;  /* 0x0000004a24247221 */ /* 0x010fe20000010000 */
[-C--:B------:R-:W-:Y:S01]  /*5010*/  FFMA.FTZ R55, R122, R74.reuse, R64 ;  /* 0x0000004a7a377223 */ /* 0x080fe20000010040 */
[----:B------:R-:W-:Y:S01]  /*5020*/  FMUL.FTZ R74, R24, R74 ;  /* 0x0000004a184a7220 */ /* 0x000fe20000410000 */
[----:B------:R-:W-:Y:S01]  /*5030*/  FFMA.FTZ R57, R57, R118, R54 ;  /* 0x0000007639397223 */ /* 0x000fe20000010036 */
[----:B------:R-:W2:Y:S01]  /*5040*/  LDL.LU R120, [R1+0xc8] ;  /* 0x0000c80001787983 */ /* 0x000ea20000300800 */
[----:B------:R-:W-:Y:S02]  /*5050*/  FADD.FTZ R56, R56, R75 ;  /* 0x0000004b38387221 */ /* 0x000fe40000010000 */
[----:B------:R-:W-:Y:S02]  /*5060*/  FFMA.FTZ R57, R122, R74, R57 ;  /* 0x0000004a7a397223 */ /* 0x000fe40000010039 */
[----:B------:R-:W-:-:S02]  /*5070*/  FADD.FTZ R56, R56, R118 ;  /* 0x0000007638387221 */ /* 0x000fc40000010000 */
[----:B------:R-:W3:Y:S01]  /*5080*/  LDL.LU R118, [R1+0xc4] ;  /* 0x0000c40001767983 */ /* 0x000ee20000300800 */
[----:B------:R-:W-:-:S03]  /*5090*/  FFMA.FTZ R57, R119, R125, R57 ;  /* 0x0000007d77397223 */ /* 0x000fc60000010039 */
[----:B------:R-:W4:Y:S01]  /*50a0*/  LDL.LU R119, [R1+0xc0] ;  /* 0x0000c00001777983 */ /* 0x000f220000300800 */
[-C--:B------:R-:W-:Y:S01]  /*50b0*/  FFMA.FTZ R40, R121, R30.reuse, R40 ;  /* 0x0000001e79287223 */ /* 0x080fe20000010028 */
[----:B------:R-:W-:Y:S01]  /*50c0*/  FADD.FTZ R54, R32, R30 ;  /* 0x0000001e20367221 */ /* 0x000fe20000010000 */
[----:B------:R-:W-:Y:S01]  /*50d0*/  FMUL.FTZ R30, R23, R30 ;  /* 0x0000001e171e7220 */ /* 0x000fe20000410000 */
[----:B------:R-:W-:-:S03]  /*50e0*/  FADD.FTZ R36, R36, R31 ;  /* 0x0000001f24247221 */ /* 0x000fc60000010000 */
[----:B------:R-:W-:-:S04]  /*50f0*/  FFMA.FTZ R57, R121, R30, R57 ;  /* 0x0000001e79397223 */ /* 0x000fc80000010039 */
[----:B------:R-:W-:Y:S01]  /*5100*/  FFMA.FTZ R57, R117, R94, R57 ;  /* 0x0000005e75397223 */ /* 0x000fe20000010039 */
[C---:B------:R-:W-:Y:S01]  /*5110*/  FMUL.FTZ R87, R27.reuse, R87 ;  /* 0x000000571b577220 */ /* 0x040fe20000410000 */
[----:B------:R-:W3:Y:S01]  /*5120*/  LDL.LU R117, [R1+0xbc] ;  /* 0x0000bc0001757983 */ /* 0x000ee20000300800 */
[-C--:B------:R-:W-:Y:S01]  /*5130*/  FFMA.FTZ R2, R114, R89.reuse, R2 ;  /* 0x0000005972027223 */ /* 0x080fe20000010002 */
[----:B------:R-:W-:Y:S01]  /*5140*/  FMUL.FTZ R89, R27, R89 ;  /* 0x000000591b597220 */ /* 0x000fe20000410000 */
[-C--:B--2---:R-:W-:Y:S01]  /*5150*/  FFMA.FTZ R55, R120, R31.reuse, R55 ;  /* 0x0000001f78377223 */ /* 0x084fe20000010037 */
[----:B------:R-:W-:-:S04]  /*5160*/  FMUL.FTZ R31, R24, R31 ;  /* 0x0000001f181f7220 */ /* 0x000fc80000410000 */
[----:B------:R-:W-:Y:S01]  /*5170*/  FFMA.FTZ R58, R120, R31, R57 ;  /* 0x0000001f783a7223 */ /* 0x000fe20000010039 */
[----:B------:R-:W-:-:S03]  /*5180*/  FADD.FTZ R57, R54, R33 ;  /* 0x0000002136397221 */ /* 0x000fc60000010000 */
[----:B------:R-:W-:Y:S01]  /*5190*/  FFMA.FTZ R58, R115, R87, R58 ;  /* 0x00000057733a7223 */ /* 0x000fe2000001003a */
[-C--:B----4-:R-:W-:Y:S01]  /*51a0*/  FFMA.FTZ R40, R119, R33.reuse, R40 ;  /* 0x0000002177287223 */ /* 0x090fe20000010028 */
[----:B------:R-:W-:Y:S01]  /*51b0*/  FMUL.FTZ R33, R23, R33 ;  /* 0x0000002117217220 */ /* 0x000fe20000410000 */
[----:B------:R-:W2:Y:S03]  /*51c0*/  LDL.LU R115, [R1+0xb8] ;  /* 0x0000b80001737983 */ /* 0x000ea60000300800 */
[----:B------:R-:W-:-:S04]  /*51d0*/  FFMA.FTZ R58, R119, R33, R58 ;  /* 0x00000021773a7223 */ /* 0x000fc8000001003a */
[----:B------:R-:W-:Y:S02]  /*51e0*/  FFMA.FTZ R58, R116, R85, R58 ;  /* 0x00000055743a7223 */ /* 0x000fe4000001003a */
[----:B------:R-:W4:Y:S01]  /*51f0*/  LDL.LU R116, [R1+0xb4] ;  /* 0x0000b40001747983 */ /* 0x000f220000300800 */
[-C--:B---3--:R-:W-:Y:S01]  /*5200*/  FFMA.FTZ R55, R118, R34.reuse, R55 ;  /* 0x0000002276377223 */ /* 0x088fe20000010037 */
[----:B------:R-:W-:Y:S01]  /*5210*/  FADD.FTZ R54, R36, R34 ;  /* 0x0000002224367221 */ /* 0x000fe20000010000 */
[----:B------:R-:W-:-:S04]  /*5220*/  FMUL.FTZ R34, R24, R34 ;  /* 0x0000002218227220 */ /* 0x000fc80000410000 */
[----:B------:R-:W-:-:S04]  /*5230*/  FFMA.FTZ R58, R118, R34, R58 ;  /* 0x00000022763a7223 */ /* 0x000fc8000001003a */
[----:B------:R-:W-:Y:S02]  /*5240*/  FFMA.FTZ R58, R114, R89, R58 ;  /* 0x00000059723a7223 */ /* 0x000fe4000001003a */
[----:B------:R-:W3:Y:S01]  /*5250*/  LDL.LU R114, [R1+0xb0] ;  /* 0x0000b00001727983 */ /* 0x000ee20000300800 */
[----:B------:R-:W-:-:S04]  /*5260*/  FADD.FTZ R56, R56, R74 ;  /* 0x0000004a38387221 */ /* 0x000fc80000010000 */
[----:B------:R-:W-:-:S04]  /*5270*/  FADD.FTZ R56, R56, R125 ;  /* 0x0000007d38387221 */ /* 0x000fc80000010000 */
[----:B------:R-:W-:-:S04]  /*5280*/  FADD.FTZ R56, R56, R30 ;  /* 0x0000001e38387221 */ /* 0x000fc80000010000 */
[----:B------:R-:W-:-:S04]  /*5290*/  FADD.FTZ R56, R56, R94 ;  /* 0x0000005e38387221 */ /* 0x000fc80000010000 */
[----:B------:R-:W-:-:S04]  /*52a0*/  FADD.FTZ R56, R56, R31 ;  /* 0x0000001f38387221 */ /* 0x000fc80000010000 */
[----:B------:R-:W-:-:S04]  /*52b0*/  FADD.FTZ R56, R56, R87 ;  /* 0x0000005738387221 */ /* 0x000fc80000010000 */
[----:B------:R-:W-:Y:S01]  /*52c0*/  FADD.FTZ R36, R56, R33 ;  /* 0x0000002138247221 */ /* 0x000fe20000010000 */
[-C--:B------:R-:W-:Y:S01]  /*52d0*/  FFMA.FTZ R56, R117, R35.reuse, R40 ;  /* 0x0000002375387223 */ /* 0x080fe20000010028 */
[----:B------:R-:W-:Y:S01]  /*52e0*/  FADD.FTZ R40, R57, R35 ;  /* 0x0000002339287221 */ /* 0x000fe20000010000 */
[----:B------:R-:W-:Y:S01]  /*52f0*/  FMUL.FTZ R35, R23, R35 ;  /* 0x0000002317237220 */ /* 0x000fe20000410000 */
[----:B------:R-:W-:-:S03]  /*5300*/  FMUL.FTZ R90, R28, R90 ;  /* 0x0000005a1c5a7220 */ /* 0x000fc60000410000 */
[----:B------:R-:W-:Y:S01]  /*5310*/  FFMA.FTZ R58, R117, R35, R58 ;  /* 0x00000023753a7223 */ /* 0x000fe2000001003a */
[----:B------:R-:W-:-:S03]  /*5320*/  FADD.FTZ R54, R54, R37 ;  /* 0x0000002536367221 */ /* 0x000fc60000010000 */
[----:B------:R-:W-:Y:S01]  /*5330*/  FFMA.FTZ R58, R73, R90, R58 ;  /* 0x0000005a493a7223 */ /* 0x000fe2000001003a */
[-C--:B------:R-:W-:Y:S01]  /*5340*/  FFMA.FTZ R2, R72, R96.reuse, R2 ;  /* 0x0000006048027223 */ /* 0x080fe20000010002 */
[C---:B------:R-:W-:Y:S01]  /*5350*/  FMUL.FTZ R96, R27.reuse, R96 ;  /* 0x000000601b607220 */ /* 0x040fe20000410000 */
[----:B------:R-:W-:Y:S01]  /*5360*/  FMUL.FTZ R97, R28, R97 ;  /* 0x000000611c617220 */ /* 0x000fe20000410000 */
[----:B------:R-:W-:Y:S01]  /*5370*/  FADD.FTZ R54, R54, R39 ;  /* 0x0000002736367221 */ /* 0x000fe20000010000 */
[-C--:B------:R-:W-:Y:S01]  /*5380*/  FFMA.FTZ R2, R70, R104.reuse, R2 ;  /* 0x0000006846027223 */ /* 0x080fe20000010002 */
[----:B------:R-:W-:-:S03]  /*5390*/  FMUL.FTZ R104, R27, R104 ;  /* 0x000000681b687220 */ /* 0x000fc60000410000 */
[-C--:B------:R-:W-:Y:S01]  /*53a0*/  FFMA.FTZ R60, R29, R103.reuse, R2 ;  /* 0x000000671d3c7223 */ /* 0x080fe20000010002 */
[----:B------:R-:W-:Y:S01]  /*53b0*/  FMUL.FTZ R2, R27, R103 ;  /* 0x000000671b027220 */ /* 0x000fe20000410000 */
[----:B------:R-:W-:Y:S02]  /*53c0*/  FADD.FTZ R65, R65, R101 ;  /* 0x0000006541417221 */ /* 0x000fe40000010000 */
[----:B------:R-:W-:Y:S02]  /*53d0*/  FFMA.FTZ R60, R112, R101, R60 ;  /* 0x00000065703c7223 */ /* 0x000fe4000001003c */
[----:B------:R-:W-:Y:S02]  /*53e0*/  FADD.FTZ R65, R65, R99 ;  /* 0x0000006341417221 */ /* 0x000fe40000010000 */
[----:B------:R-:W-:Y:S01]  /*53f0*/  FFMA.FTZ R60, R110, R99, R60 ;  /* 0x000000636e3c7223 */ /* 0x000fe2000001003c */
[----:B------:R-:W-:-:S04]  /*5400*/  FADD.FTZ R36, R36, R85 ;  /* 0x0000005524247221 */ /* 0x000fc80000010000 */
[----:B------:R-:W-:-:S04]  /*5410*/  FADD.FTZ R36, R36, R34 ;  /* 0x0000002224247221 */ /* 0x000fc80000010000 */
[----:B------:R-:W-:-:S04]  /*5420*/  FADD.FTZ R59, R36, R89 ;  /* 0x00000059243b7221 */ /* 0x000fc80000010000 */
[----:B------:R-:W-:-:S04]  /*5430*/  FADD.FTZ R59, R59, R35 ;  /* 0x000000233b3b7221 */ /* 0x000fc80000010000 */
[----:B------:R-:W-:Y:S01]  /*5440*/  FADD.FTZ R59, R59, R90 ;  /* 0x0000005a3b3b7221 */ /* 0x000fe20000010000 */
[----:B--2---:R-:W-:Y:S01]  /*5450*/  FFMA.FTZ R56, R115, R38, R56 ;  /* 0x0000002673387223 */ /* 0x004fe20000010038 */
[-C--:B----4-:R-:W-:Y:S01]  /*5460*/  FFMA.FTZ R57, R116, R37.reuse, R55 ;  /* 0x0000002574397223 */ /* 0x090fe20000010037 */
[----:B------:R-:W-:Y:S01]  /*5470*/  FMUL.FTZ R37, R24, R37 ;  /* 0x0000002518257220 */ /* 0x000fe20000410000 */
[----:B------:R-:W-:-:S03]  /*5480*/  FADD.FTZ R55, R40, R38 ;  /* 0x0000002628377221 */ /* 0x000fc60000010000 */
[----:B------:R-:W-:Y:S01]  /*5490*/  FFMA.FTZ R58, R116, R37, R58 ;  /* 0x00000025743a7223 */ /* 0x000fe2000001003a */
[----:B------:R-:W-:-:S03]  /*54a0*/  FMUL.FTZ R38, R23, R38 ;  /* 0x0000002617267220 */ /* 0x000fc60000410000 */
[----:B------:R-:W-:-:S04]  /*54b0*/  FFMA.FTZ R58, R72, R96, R58 ;  /* 0x00000060483a7223 */ /* 0x000fc8000001003a */
[----:B------:R-:W-:Y:S01]  /*54c0*/  FFMA.FTZ R58, R115, R38, R58 ;  /* 0x00000026733a7223 */ /* 0x000fe2000001003a */
[-C--:B---3--:R-:W-:Y:S01]  /*54d0*/  FFMA.FTZ R57, R114, R39.reuse, R57 ;  /* 0x0000002772397223 */ /* 0x088fe20000010039 */
[----:B------:R-:W-:Y:S02]  /*54e0*/  FMUL.FTZ R39, R24, R39 ;  /* 0x0000002718277220 */ /* 0x000fe40000410000 */
[----:B------:R-:W-:Y:S01]  /*54f0*/  FFMA.FTZ R58, R71, R97, R58 ;  /* 0x00000061473a7223 */ /* 0x000fe2000001003a */
[----:B------:R-:W-:-:S03]  /*5500*/  FFMA.FTZ R56, R109, R41, R56 ;  /* 0x000000296d387223 */ /* 0x000fc60000010038 */
[----:B------:R-:W-:Y:S01]  /*5510*/  FFMA.FTZ R61, R114, R39, R58 ;  /* 0x00000027723d7223 */ /* 0x000fe2000001003a */
[----:B------:R-:W-:Y:S01]  /*5520*/  FADD.FTZ R58, R55, R41 ;  /* 0x00000029373a7221 */ /* 0x000fe20000010000 */
[----:B------:R-:W-:Y:S02]  /*5530*/  FMUL.FTZ R41, R23, R41 ;  /* 0x0000002917297220 */ /* 0x000fe40000410000 */
[----:B------:R-:W-:Y:S01]  /*5540*/  FFMA.FTZ R61, R70, R104, R61 ;  /* 0x00000068463d7223 */ /* 0x000fe2000001003d */
[----:B------:R-:W-:-:S03]  /*5550*/  FFMA.FTZ R57, R108, R42, R57 ;  /* 0x0000002a6c397223 */ /* 0x000fc60000010039 */
[----:B------:R-:W-:Y:S01]  /*5560*/  FFMA.FTZ R61, R109, R41, R61 ;  /* 0x000000296d3d7223 */ /* 0x000fe2000001003d */
[----:B------:R-:W-:Y:S01]  /*5570*/  FADD.FTZ R55, R54, R42 ;  /* 0x0000002a36377221 */ /* 0x000fe20000010000 */
[----:B------:R-:W-:Y:S02]  /*5580*/  FMUL.FTZ R42, R24, R42 ;  /* 0x0000002a182a7220 */ /* 0x000fe40000410000 */
[----:B------:R-:W-:Y:S01]  /*5590*/  FFMA.FTZ R61, R77, R84, R61 ;  /* 0x000000544d3d7223 */ /* 0x000fe2000001003d */
[----:B------:R-:W-:Y:S01]  /*55a0*/  FMUL.FTZ R40, R27, R99 ;  /* 0x000000631b287220 */ /* 0x000fe20000410000 */
[----:B------:R0:W5:Y:S02]  /*55b0*/  LDL.LU R77, [R1+0xac] ;  /* 0x0000ac00014d7983 */ /* 0x0001640000300800 */
[----:B------:R-:W-:-:S04]  /*55c0*/  FFMA.FTZ R61, R108, R42, R61 ;  /* 0x0000002a6c3d7223 */ /* 0x000fc8000001003d */
[----:B------:R-:W-:Y:S02]  /*55d0*/  FFMA.FTZ R61, R29, R2, R61 ;  /* 0x000000021d3d7223 */ /* 0x000fe4000001003d */
[----:B------:R0:W5:Y:S04]  /*55e0*/  LDL.LU R29, [R1+0xa8] ;  /* 0x0000a800011d7983 */ /* 0x0001680000300800 */
[----:B------:R-:W2:Y:S01]  /*55f0*/  LDL R99, [R1+0xa4] ;  /* 0x0000a40001637983 */ /* 0x000ea20000100800 */
        /* <DEDUP_REMOVED lines=8> */
[----:B------:R-:W-:-:S03]  /*5680*/  FFMA.FTZ R56, R107, R43, R56 ;  /* 0x0000002b6b387223 */ /* 0x000fc60000010038 */
[----:B------:R-:W-:Y:S01]  /*5690*/  FADD.FTZ R59, R59, R42 ;  /* 0x0000002a3b3b7221 */ /* 0x000fe20000010000 */
[----:B------:R-:W-:Y:S01]  /*56a0*/  FADD.FTZ R54, R58, R43 ;  /* 0x0000002b3a367221 */ /* 0x000fe20000010000 */
[----:B------:R-:W-:Y:S02]  /*56b0*/  FMUL.FTZ R43, R23, R43 ;  /* 0x0000002b172b7220 */ /* 0x000fe40000410000 */
[----:B------:R-:W-:Y:S01]  /*56c0*/  FADD.FTZ R59, R59, R2 ;  /* 0x000000023b3b7221 */ /* 0x000fe20000010000 */
[----:B------:R-:W-:Y:S01]  /*56d0*/  FMUL.FTZ R0, R28, R100 ;  /* 0x000000641c007220 */ /* 0x000fe20000410000 */
[----:B------:R-:W-:Y:S02]  /*56e0*/  FFMA.FTZ R61, R107, R43, R61 ;  /* 0x0000002b6b3d7223 */ /* 0x000fe4000001003d */
[----:B------:R-:W-:Y:S01]  /*56f0*/  FADD.FTZ R59, R59, R43 ;  /* 0x0000002b3b3b7221 */ /* 0x000fe20000010000 */
[-C--:B------:R-:W-:Y:S01]  /*5700*/  FFMA.FTZ R57, R102, R45.reuse, R57 ;  /* 0x0000002d66397223 */ /* 0x080fe20000010039 */
[----:B------:R-:W-:Y:S01]  /*5710*/  FADD.FTZ R55, R55, R45 ;  /* 0x0000002d37377221 */ /* 0x000fe20000010000 */
[----:B------:R-:W-:Y:S01]  /*5720*/  FMUL.FTZ R45, R24, R45 ;  /* 0x0000002d182d7220 */ /* 0x000fe20000410000 */
[----:B------:R-:W-:Y:S01]  /*5730*/  FADD.FTZ R59, R59, R0 ;  /* 0x000000003b3b7221 */ /* 0x000fe20000010000 */
[----:B------:R-:W-:Y:S01]  /*5740*/  FFMA.FTZ R61, R113, R0, R61 ;  /* 0x00000000713d7223 */ /* 0x000fe2000001003d */
[----:B------:R-:W-:-:S02]  /*5750*/  FMUL.FTZ R32, R27, R101 ;  /* 0x000000651b207220 */ /* 0x000fc40000410000 */
[----:B------:R-:W-:Y:S01]  /*5760*/  FADD.FTZ R59, R59, R45 ;  /* 0x0000002d3b3b7221 */ /* 0x000fe20000010000 */
[----:B------:R-:W-:Y:S01]  /*5770*/  FFMA.FTZ R61, R102, R45, R61 ;  /* 0x0000002d663d7223 */ /* 0x000fe2000001003d */
        /* <DEDUP_REMOVED lines=8> */
[-C--:B------:R-:W-:Y:S01]  /*5800*/  FFMA.FTZ R64, R18, R47.reuse, R57 ;  /* 0x0000002f12407223 */ /* 0x080fe20000010039 */
[----:B------:R-:W-:Y:S01]  /*5810*/  FADD.FTZ R93, R55, R47 ;  /* 0x0000002f375d7221 */ /* 0x000fe20000010000 */
[----:B------:R-:W-:Y:S01]  /*5820*/  FMUL.FTZ R47, R24, R47 ;  /* 0x0000002f182f7220 */ /* 0x000fe20000410000 */
[----:B------:R-:W-:Y:S01]  /*5830*/  FADD.FTZ R59, R59, R36 ;  /* 0x000000243b3b7221 */ /* 0x000fe20000010000 */
[----:B------:R-:W-:Y:S01]  /*5840*/  FFMA.FTZ R61, R111, R36, R61 ;  /* 0x000000246f3d7223 */ /* 0x000fe2000001003d */
[----:B------:R-:W-:Y:S01]  /*5850*/  FFMA.FTZ R62, R113, R100, R62 ;  /* 0x00000064713e7223 */ /* 0x000fe2000001003e */
[----:B------:R-:W-:Y:S01]  /*5860*/  FADD.FTZ R63, R63, R100 ;  /* 0x000000643f3f7221 */ /* 0x000fe20000010000 */
[----:B------:R-:W-:Y:S01]  /*5870*/  FADD.FTZ R59, R59, R47 ;  /* 0x0000002f3b3b7221 */ /* 0x000fe20000010000 */
[----:B------:R-:W-:Y:S01]  /*5880*/  FFMA.FTZ R61, R18, R47, R61 ;  /* 0x0000002f123d7223 */ /* 0x000fe2000001003d */
[----:B------:R-:W-:Y:S01]  /*5890*/  FFMA.FTZ R62, R111, R98, R62 ;  /* 0x000000626f3e7223 */ /* 0x000fe2000001003e */
[----:B------:R-:W-:Y:S01]  /*58a0*/  FADD.FTZ R63, R63, R98 ;  /* 0x000000623f3f7221 */ /* 0x000fe20000010000 */
        /* <DEDUP_REMOVED lines=38> */
[----:B------:R-:W-:Y:S02]  /*5b10*/  FMUL.FTZ R55, R23, R68 ;  /* 0x0000004417377220 */ /* 0x000fe40000410000 */
[----:B------:R-:W-:Y:S01]  /*5b20*/  FADD.FTZ R58, R58, R54 ;  /* 0x000000363a3a7221 */ /* 0x000fe20000010000 */
[----:B------:R-:W-:Y:S01]  /*5b30*/  FFMA.FTZ R59, R10, R54, R59 ;  /* 0x000000360a3b7223 */ /* 0x000fe2000001003b */
[----:B------:R-:W-:Y:S02]  /*5b40*/  FMUL.FTZ R56, R28, R67 ;  /* 0x000000431c387220 */ /* 0x000fe40000410000 */
        /* <DEDUP_REMOVED lines=16> */
[----:B------:R-:W-:-:S03]  /*5c50*/  FFMA.FTZ R59, R6, R72, R59 ;  /* 0x00000048063b7223 */ /* 0x000fc6000001003b */
[----:B------:R-:W-:Y:S01]  /*5c60*/  FADD.FTZ R58, R58, R73 ;  /* 0x000000493a3a7221 */ /* 0x000fe20000010000 */
[----:B------:R-:W-:Y:S01]  /*5c70*/  FFMA.FTZ R59, R3, R73, R59 ;  /* 0x00000049033b7223 */ /* 0x000fe2000001003b */
[----:B------:R-:W-:Y:S01]  /*5c80*/  UIADD3 UR9, UP0, UPT, UR8, 0x4, URZ ;  /* 0x0000000408097890 */ /* 0x000fe2000ff1e0ff */
[----:B------:R-:W1:Y:S03]  /*5c90*/  S2R R105, SR_TID.X ;  /* 0x0000000000697919 */ /* 0x000e660000002100 */
[----:B------:R-:W-:Y:S02]  /*5ca0*/  UIADD3.X UR10, UPT, UPT, URZ, UR5, URZ, UP0, !UPT ;  /* 0x00000005ff0a7290 */ /* 0x000fe400087fe4ff */
[----:B------:R-:W-:-:S04]  /*5cb0*/  UISETP.GE.U32.AND UP0, UPT, UR9, UR14, UPT ;  /* 0x0000000e0900728c */ /* 0x000fc8000bf06070 */
[----:B------:R-:W-:Y:S01]  /*5cc0*/  UISETP.GE.AND.EX UP0, UPT, UR10, UR15, UPT, UP0 ;  /* 0x0000000f0a00728c */ /* 0x000fe2000bf06300 */
[----:B------:R-:W-:Y:S01]  /*5cd0*/  FFMA.FTZ R62, R9, R67, R62 ;  /* 0x00000043093e7223 */ /* 0x000fe2000001003e */
[----:B------:R-:W-:Y:S01]  /*5ce0*/  FADD.FTZ R63, R63, R67 ;  /* 0x000000433f3f7221 */ /* 0x000fe20000010000 */
[----:B------:R-:W-:Y:S02]  /*5cf0*/  FFMA.FTZ R64, R5, R69, R64 ;  /* 0x0000004505407223 */ /* 0x000fe40000010040 */
[----:B------:R-:W-:Y:S01]  /*5d00*/  FFMA.FTZ R62, R6, R81, R62 ;  /* 0x00000051063e7223 */ /* 0x000fe2000001003e */
[----:B------:R-:W-:Y:S01]  /*5d10*/  FADD.FTZ R63, R63, R81 ;  /* 0x000000513f3f7221 */ /* 0x000fe20000010000 */
[----:B------:R-:W-:Y:S01]  /*5d20*/  FFMA.FTZ R64, R3, R83, R64 ;  /* 0x0000005303407223 */ /* 0x000fe20000010040 */
[----:B--2---:R2:W-:Y:S02]  /*5d30*/  STS.64 [R99], R58 ;  /* 0x0000003a63007388 */ /* 0x0045e40000000a00 */
[----:B--2---:R-:W-:Y:S01]  /*5d40*/  FFMA.FTZ R58, R10, R66, R60 ;  /* 0x000000420a3a7223 */ /* 0x004fe2000001003c */
[----:B------:R-:W-:Y:S01]  /*5d50*/  FADD.FTZ R59, R65, R66 ;  /* 0x00000042413b7221 */ /* 0x000fe20000010000 */
[----:B------:R-:W-:Y:S01]  /*5d60*/  FFMA.FTZ R60, R8, R68, R61 ;  /* 0x00000044083c7223 */ /* 0x000fe2000001003d */
[----:B------:R-:W-:Y:S01]  /*5d70*/  FADD.FTZ R61, R98, R68 ;  /* 0x00000044623d7221 */ /* 0x000fe20000010000 */
[----:B------:R-:W-:Y:S01]  /*5d80*/  FADD.FTZ R65, R93, R69 ;  /* 0x000000455d417221 */ /* 0x000fe20000010000 */
[----:B------:R-:W-:Y:S01]  /*5d90*/  FFMA.FTZ R58, R7, R80, R58 ;  /* 0x00000050073a7223 */ /* 0x000fe2000001003a */
[----:B------:R-:W-:Y:S01]  /*5da0*/  FADD.FTZ R59, R59, R80 ;  /* 0x000000503b3b7221 */ /* 0x000fe20000010000 */
[----:B------:R-:W-:Y:S01]  /*5db0*/  FFMA.FTZ R60, R4, R82, R60 ;  /* 0x00000052043c7223 */ /* 0x000fe2000001003c */
[----:B------:R-:W-:Y:S01]  /*5dc0*/  FADD.FTZ R61, R61, R82 ;  /* 0x000000523d3d7221 */ /* 0x000fe20000010000 */
[----:B------:R-:W-:Y:S01]  /*5dd0*/  FADD.FTZ R65, R65, R83 ;  /* 0x0000005341417221 */ /* 0x000fe20000010000 */
[----:B------:R-:W-:Y:S06]  /*5de0*/  BAR.SYNC.DEFER_BLOCKING 0x0 ;  /* 0x0000000000007b1d */ /* 0x000fec0000010000 */
[----:B01----:R-:W-:Y:S05]  /*5df0*/  BRA.U !UP0, `(.L_x_450) ;  /* 0x0000000108ec7547 */ /* 0x003fea000b800000 */
[----:B------:R-:W0:Y:S01]  /*5e00*/  S2R R105, SR_TID.X ;  /* 0x0000000000697919 */ /* 0x000e220000002100 */
[----:B------:R-:W1:Y:S01]  /*5e10*/  S2UR UR8, SR_CgaCtaId ;  /* 0x00000000000879c3 */ /* 0x000e620000008800 */
[----:B------:R-:W-:-:S07]  /*5e20*/  UMOV UR5, 0x400 ;  /* 0x0000040000057882 */ /* 0x000fce0000000000 */
[----:B------:R-:W-:Y:S08]  /*5e30*/  S2UR UR11, SR_CTAID.Y ;  /* 0x00000000000b79c3 */ /* 0x000ff00000002600 */
[----:B------:R-:W2:Y:S01]  /*5e40*/  LDC.64 R82, c[0x0][0x3d0] ;  /* 0x0000f400ff527b82 */ /* 0x000ea20000000a00 */
[----:B-1----:R-:W-:-:S07]  /*5e50*/  ULEA UR5, UR8, UR5, 0x18 ;  /* 0x0000000508057291 */ /* 0x002fce000f8ec0ff */
[----:B------:R-:W1:Y:S01]  /*5e60*/  S2UR UR8, SR_CTAID.X ;  /* 0x00000000000879c3 */ /* 0x000e620000002500 */
[C---:B0-----:R-:W-:Y:S02]  /*5e70*/  SHF.L.U32 R67, R105.reuse, 0x1, RZ ;  /* 0x0000000169437819 */ /* 0x041fe400000006ff */
[----:B------:R-:W-:Y:S02]  /*5e80*/  LEA R66, R105, UR5, 0x5 ;  /* 0x0000000569427c11 */ /* 0x000fe4000f8e28ff */
[----:B------:R-:W-:-:S04]  /*5e90*/  LOP3.LUT R67, R67, 0x18, RZ, 0xc0, !PT ;  /* 0x0000001843437812 */ /* 0x000fc800078ec0ff */
[C---:B------:R-:W-:Y:S02]  /*5ea0*/  LOP3.LUT R69, R67.reuse, 0x8, RZ, 0x3c, !PT ;  /* 0x0000000843457812 */ /* 0x040fe400078e3cff */
[C---:B------:R-:W-:Y:S02]  /*5eb0*/  IADD3 R68, PT, PT, R66.reuse, R67, RZ ;  /* 0x0000004342447210 */ /* 0x040fe40007ffe0ff */
[C---:B-----5:R-:W-:Y:S02]  /*5ec0*/  LOP3.LUT R77, R67.reuse, 0x10, RZ, 0x3c, !PT ;  /* 0x00000010434d7812 */ /* 0x060fe400078e3cff */
[----:B------:R-:W-:Y:S01]  /*5ed0*/  LOP3.LUT R67, R67, 0x18, RZ, 0x3c, !PT ;  /* 0x0000001843437812 */ /* 0x000fe200078e3cff */
[----:B------:R0:W-:Y:S01]  /*5ee0*/  STS.64 [R68], R58 ;  /* 0x0000003a44007388 */ /* 0x0001e20000000a00 */
[C---:B------:R-:W-:Y:S02]  /*5ef0*/  IADD3 R69, PT, PT, R66.reuse, R69, RZ ;  /* 0x0000004542457210 */ /* 0x040fe40007ffe0ff */
[C---:B------:R-:W-:Y:S01]  /*5f00*/  IADD3 R77, PT, PT, R66.reuse, R77, RZ ;  /* 0x0000004d424d7210 */ /* 0x040fe20007ffe0ff */
[----:B-1----:R-:W-:Y:S01]  /*5f10*/  ULOP3.LUT UR8, UR8, 0x1f, URZ, 0xc0, !UPT ;  /* 0x0000001f08087892 */ /* 0x002fe2000f8ec0ff */
[----:B------:R-:W-:Y:S01]  /*5f20*/  IADD3 R67, PT, PT, R66, R67, RZ ;  /* 0x0000004342437210 */ /* 0x000fe20007ffe0ff */
[----:B------:R-:W-:Y:S01]  /*5f30*/  STS.64 [R69], R60 ;  /* 0x0000003c45007388 */ /* 0x000fe20000000a00 */
[----:B------:R-:W-:-:S03]  /*5f40*/  SHF.L.U32 R66, R105, 0x3, RZ ;  /* 0x0000000369427819 */ /* 0x000fc600000006ff */
[----:B------:R1:W-:Y:S01]  /*5f50*/  STS.64 [R77], R62 ;  /* 0x0000003e4d007388 */ /* 0x0003e20000000a00 */
[----:B------:R-:W-:Y:S02]  /*5f60*/  LOP3.LUT R66, R66, 0x1fe0, RZ, 0xc0, !PT ;  /* 0x00001fe042427812 */ /* 0x000fe400078ec0ff */
[----:B0-----:R-:W-:Y:S01]  /*5f70*/  SHF.R.U32.HI R68, RZ, 0x4, R105 ;  /* 0x00000004ff447819 */ /* 0x001fe20000011669 */
[----:B------:R-:W-:Y:S03]  /*5f80*/  STS.64 [R67], R64 ;  /* 0x0000004043007388 */ /* 0x000fe60000000a00 */
[----:B------:R-:W-:-:S04]  /*5f90*/  LOP3.LUT R68, R68, R105, RZ, 0x3c, !PT ;  /* 0x0000006944447212 */ /* 0x000fc800078e3cff */
[----:B------:R-:W-:Y:S02]  /*5fa0*/  SHF.L.U32 R68, R68, 0x3, RZ ;  /* 0x0000000344447819 */ /* 0x000fe400000006ff */
[----:B-1----:R-:W-:Y:S02]  /*5fb0*/  MOV R77, UR11 ;  /* 0x0000000b004d7c02 */ /* 0x002fe40008000f00 */
        /* <DEDUP_REMOVED lines=8> */
[----:B------:R-:W-:Y:S01]  /*6040*/  LEA R66, R77, UR8, 0x5 ;  /* 0x000000084d427c11 */ /* 0x000fe2000f8e28ff */
[----:B------:R-:W-:-:S04]  /*6050*/  FADD.FTZ R69, R67, R69 ;  /* 0x0000004543457221 */ /* 0x000fc80000010000 */
[----:B------:R-:W-:-:S05]  /*6060*/  IMAD R66, R66, 0x3c0, R105 ;  /* 0x000003c042427824 */ /* 0x000fca00078e0269 */
[----:B------:R-:W-:-:S05]  /*6070*/  SHF.L.U32 R80, R66, 0x1, RZ ;  /* 0x0000000142507819 */ /* 0x000fca00000006ff */
[C---:B--2---:R-:W-:Y:S01]  /*6080*/  IMAD.WIDE.U32 R66, R80.reuse, 0x4, R82 ;  /* 0x0000000450427825 */ /* 0x044fe200078e0052 */
[----:B------:R-:W-:-:S04]  /*6090*/  IADD3 R80, PT, PT, R80, 0x3c0, RZ ;  /* 0x000003c050507810 */ /* 0x000fc80007ffe0ff */
[----:B------:R0:W-:Y:S01]  /*60a0*/  STG.E.64 desc[UR12][R66.64+0x8000], R68 ;  /* 0x0080004442007986 */ /* 0x0001e2000c101b0c */
        /* <DEDUP_REMOVED lines=16> */
.L_x_450:
[----:B------:R-:W-:Y:S01]  /*61b0*/  ISETP.GT.U32.AND P0, PT, R105, 0x1f, PT ;  /* 0x0000001f6900780c */ /* 0x000fe20003f04070 */
[----:B------:R-:W-:Y:S01]  /*61c0*/  BSSY.RECONVERGENT B0, `(.L_x_451) ;  /* 0x0000030000007945 */ /* 0x000fe20003800200 */
[----:B------:R-:W-:-:S11]  /*61d0*/  CS2R R66, SRZ ;  /* 0x0000000000427805 */ /* 0x000fd6000001ff00 */
[----:B------:R-:W-:Y:S05]  /*61e0*/  @P0 BRA `(.L_x_452) ;  /* 0x0000000000b40947 */ /* 0x000fea0003800000 */
[----:B-----5:R-:W1:Y:S04]  /*61f0*/  LDS.64 R66, [R29] ;  /* 0x000000001d427984 */ /* 0x020e680000000a00 */
[----:B0-----:R-:W0:Y:S01]  /*6200*/  LDS.64 R68, [R29+0x18] ;  /* 0x000018001d447984 */ /* 0x001e220000000a00 */
[----:B-1----:R-:W-:Y:S01]  /*6210*/  FADD.FTZ R66, RZ, R66 ;  /* 0x00000042ff427221 */ /* 0x002fe20000010000 */
[----:B------:R-:W-:-:S03]  /*6220*/  FADD.FTZ R67, RZ, R67 ;  /* 0x00000043ff437221 */ /* 0x000fc60000010000 */
        /* <DEDUP_REMOVED lines=41> */
.L_x_452:
[----:B------:R-:W-:Y:S05]  /*64c0*/  BSYNC.RECONVERGENT B0 ;  /* 0x0000000000007941 */ /* 0x000fea0003800200 */
.L_x_451:
        /* <DEDUP_REMOVED lines=8> */
[----:B------:R-:W1:Y:S07]  /*6550*/  S2R R69, SR_TID.X ;  /* 0x0000000000457919 */ /* 0x000e6e0000002100 */
[----:B------:R-:W2:Y:S08]  /*6560*/  LDC R68, c[0x0][0x374] ;  /* 0x0000dd00ff447b82 */ /* 0x000eb00000000800 */
[----:B------:R-:W3:Y:S01]  /*6570*/  LDC.64 R80, c[0x0][0x3d0] ;  /* 0x0000f400ff507b82 */ /* 0x000ee20000000a00 */
[----:B0-----:R-:W-:-:S04]  /*6580*/  USHF.L.U32 UR5, UR5, 0x1, URZ ;  /* 0x0000000105057899 */ /* 0x001fc800080006ff */
[----:B------:R-:W-:Y:S01]  /*6590*/  ULOP3.LUT UR5, UR5, 0x3e, URZ, 0xc0, !UPT ;  /* 0x0000003e05057892 */ /* 0x000fe2000f8ec0ff */
[----:B--2--5:R-:W-:-:S05]  /*65a0*/  IMAD R68, R68, UR4, R77 ;  /* 0x0000000444447c24 */ /* 0x024fca000f8e024d */
[----:B-1----:R-:W-:-:S04]  /*65b0*/  LEA R69, R69, UR5, 0x5 ;  /* 0x0000000545457c11 */ /* 0x002fc8000f8e28ff */
[----:B------:R-:W-:-:S05]  /*65c0*/  LEA R68, R68, R69, 0xa ;  /* 0x0000004544447211 */ /* 0x000fca00078e50ff */
[----:B---3--:R-:W-:-:S05]  /*65d0*/  IMAD.WIDE.U32 R68, R68, 0x4, R80 ;  /* 0x0000000444447825 */ /* 0x008fca00078e0050 */
[----:B------:R0:W-:Y:S02]  /*65e0*/  STG.E.64 desc[UR12][R68.64], R66 ;  /* 0x0000004244007986 */ /* 0x0001e4000c101b0c */
.L_x_454:
[----:B------:R-:W-:Y:S05]  /*65f0*/  BSYNC.RECONVERGENT B0 ;  /* 0x0000000000007941 */ /* 0x000fea0003800200 */
.L_x_453:
[----:B------:R-:W-:Y:S05]  /*6600*/  BRA.U !UP0, `(.L_x_455) ;  /* 0x0000000108687547 */ /* 0x000fea000b800000 */
[----:B0-----:R-:W0:Y:S01]  /*6610*/  S2R R66, SR_TID.X ;  /* 0x0000000000427919 */ /* 0x001e220000002100 */
[----:B------:R-:W-:Y:S01]  /*6620*/  BAR.SYNC.DEFER_BLOCKING 0x0 ;  /* 0x0000000000007b1d */ /* 0x000fe20000010000 */
[----:B0-----:R-:W-:-:S13]  /*6630*/  ISETP.NE.AND P0, PT, R66, RZ, PT ;  /* 0x000000ff4200720c */ /* 0x001fda0003f05270 */
[----:B------:R-:W-:Y:S05]  /*6640*/  @P0 BRA `(.L_x_456) ;  /* 0x00000000004c0947 */ /* 0x000fea0003800000 */
[----:B------:R-:W0:Y:S01]  /*6650*/  S2UR UR8, SR_CTAID.Y ;  /* 0x00000000000879c3 */ /* 0x000e220000002600 */
[----:B------:R-:W-:Y:S02]  /*6660*/  MOV R68, 0x7fffff81 ;  /* 0x7fffff8100447802 */ /* 0x000fe40000000f00 */
[----:B------:R-:W-:Y:S02]  /*6670*/  MOV R66, UR6 ;  /* 0x0000000600427c02 */ /* 0x000fe40008000f00 */
[----:B------:R-:W-:-:S03]  /*6680*/  MOV R67, UR7 ;  /* 0x0000000700437c02 */ /* 0x000fc60008000f00 */
[----:B------:R-:W1:Y:S01]  /*6690*/  S2UR UR5, SR_CTAID.X ;  /* 0x00000000000579c3 */ /* 0x000e620000002500 */
[----:B0----5:R-:W-:-:S04]  /*66a0*/  MOV R77, UR8 ;  /* 0x00000008004d7c02 */ /* 0x021fc80008000f00 */
[----:B-1----:R-:W-:-:S04]  /*66b0*/  LOP3.LUT P0, RZ, R77, UR5, RZ, 0xfc, !PT ;  /* 0x000000054dff7c12 */ /* 0x002fc8000f80fcff */
[----:B------:R-:W-:Y:S01]  /*66c0*/  SEL R68, R68, 0x1, !P0 ;  /* 0x0000000144447807 */ /* 0x000fe20004000000 */
[----:B------:R-:W-:Y:S06]  /*66d0*/  MEMBAR.ALL.GPU ;  /* 0x0000000000007992 */ /* 0x000fec000000a000 */
[----:B------:R-:W-:-:S00]  /*66e0*/  ERRBAR ;  /* 0x00000000000079ab */ /* 0x000fc00000000000 */
[----:B------:R-:W-:Y:S06]  /*66f0*/  CGAERRBAR ;  /* 0x00000000000075ab */ /* 0x000fec0000000000 */
[----:B------:R0:W5:Y:S02]  /*6700*/  ATOM.E.ADD.STRONG.GPU PT, R66, desc[UR12][R66.64], R68 ;  /* 0x800000444242798a */ /* 0x00016400081ef10c */
[----:B0-----:R-:W0:Y:S02]  /*6710*/  LDC.64 R68, c[0x0][0x3d8] ;  /* 0x0000f600ff447b82 */ /* 0x001e240000000a00 */
.L_x_457:
[----:B0-----:R-:W2:Y:S04]  /*6720*/  LD.E.STRONG.GPU R67, desc[UR12][R68.64+0x10] ;  /* 0x0000100c44437980 */ /* 0x001ea8000c10f900 */
[----:B--2---:R-:W-:Y:S01]  /*6730*/  CCTL.IVALL ;  /* 0x00000000ff00798f */ /* 0x004fe20002000000 */
[----:B------:R-:W-:Y:S05]  /*6740*/  YIELD ;  /* 0x0000000000007946 */ /* 0x000fea0003800000 */
[----:B-----5:R-:W-:-:S04]  /*6750*/  LOP3.LUT R67, R67, R66, RZ, 0x3c, !PT ;  /* 0x0000004243437212 */ /* 0x020fc800078e3cff */
[----:B------:R-:W-:-:S13]  /*6760*/  ISETP.GT.AND P0, PT, R67, -0x1, PT ;  /* 0xffffffff4300780c */ /* 0x000fda0003f04270 */
[----:B------:R-:W-:Y:S05]  /*6770*/  @P0 BRA `(.L_x_457) ;  /* 0xfffffffc00e80947 */ /* 0x000fea000383ffff */
.L_x_456:
[----:B------:R-:W-:Y:S05]  /*6780*/  WARPSYNC.ALL ;  /* 0x0000000000007948 */ /* 0x000fea0003800000 */
[----:B------:R-:W-:Y:S06]  /*6790*/  BAR.SYNC.DEFER_BLOCKING 0x0 ;  /* 0x0000000000007b1d */ /* 0x000fec0000010000 */
[----:B------:R-:W-:Y:S05]  /*67a0*/  BRA `(.L_x_458) ;  /* 0x0000000000607947 */ /* 0x000fea0003800000 */
.L_x_455:
[----:B0-----:R-:W0:Y:S01]  /*67b0*/  S2R R66, SR_TID.X ;  /* 0x0000000000427919 */ /* 0x001e220000002100 */
[----:B------:R-:W-:Y:S01]  /*67c0*/  BAR.SYNC.DEFER_BLOCKING 0x0 ;  /* 0x0000000000007b1d */ /* 0x000fe20000010000 */
[----:B0-----:R-:W-:-:S13]  /*67d0*/  ISETP.NE.AND P0, PT, R66, RZ, PT ;  /* 0x000000ff4200720c */ /* 0x001fda0003f05270 */
[----:B------:R-:W-:Y:S05]  /*67e0*/  @P0 BRA `(.L_x_459) ;  /* 0x0000000000480947 */ /* 0x000fea0003800000 */
[----:B------:R-:W0:Y:S01]  /*67f0*/  S2UR UR5, SR_CTAID.X ;  /* 0x00000000000579c3 */ /* 0x000e220000002500 */
[----:B------:R-:W-:-:S07]  /*6800*/  MOV R68, 0x7fffffe1 ;  /* 0x7fffffe100447802 */ /* 0x000fce0000000f00 */
[----:B------:R-:W1:Y:S08]  /*6810*/  S2UR UR8, SR_CTAID.Y ;  /* 0x00000000000879c3 */ /* 0x000e700000002600 */
[----:B------:R-:W2:Y:S01]  /*6820*/  LDC.64 R66, c[0x0][0x3d8] ;  /* 0x0000f600ff427b82 */ /* 0x000ea20000000a00 */
[----:B0-----:R-:W-:-:S04]  /*6830*/  ISETP.NE.AND P0, PT, RZ, UR5, PT ;  /* 0x00000005ff007c0c */ /* 0x001fc8000bf05270 */
[----:B------:R-:W-:Y:S02]  /*6840*/  SEL R68, R68, 0x1, !P0 ;  /* 0x0000000144447807 */ /* 0x000fe40004000000 */
[----:B-1---5:R-:W-:-:S05]  /*6850*/  MOV R77, UR8 ;  /* 0x00000008004d7c02 */ /* 0x022fca0008000f00 */
[----:B--2---:R-:W-:Y:S01]  /*6860*/  IMAD.WIDE.U32 R66, R77, 0x4, R66 ;  /* 0x000000044d427825 */ /* 0x004fe200078e0042 */
[----:B------:R-:W-:Y:S06]  /*6870*/  MEMBAR.ALL.GPU ;  /* 0x0000000000007992 */ /* 0x000fec000000a000 */
[----:B------:R-:W-:-:S00]  /*6880*/  ERRBAR ;  /* 0x00000000000079ab */ /* 0x000fc00000000000 */
[----:B------:R-:W-:Y:S06]  /*6890*/  CGAERRBAR ;  /* 0x00000000000075ab */ /* 0x000fec0000000000 */
[----:B------:R0:W5:Y:S02]  /*68a0*/  ATOM.E.ADD.STRONG.GPU PT, R68, desc[UR12][R66.64], R68 ;  /* 0x800000444244798a */ /* 0x00016400081ef10c */
.L_x_460:
[----:B------:R-:W2:Y:S04]  /*68b0*/  LD.E.STRONG.GPU R69, desc[UR12][R66.64] ;  /* 0x0000000c42457980 */ /* 0x000ea8000c10f900 */
[----:B--2---:R-:W-:Y:S01]  /*68c0*/  CCTL.IVALL ;  /* 0x00000000ff00798f */ /* 0x004fe20002000000 */
[----:B------:R-:W-:Y:S05]  /*68d0*/  YIELD ;  /* 0x0000000000007946 */ /* 0x000fea0003800000 */
[----:B-----5:R-:W-:-:S04]  /*68e0*/  LOP3.LUT R69, R69, R68, RZ, 0x3c, !PT ;  /* 0x0000004445457212 */ /* 0x020fc800078e3cff */
[----:B------:R-:W-:-:S13]  /*68f0*/  ISETP.GT.AND P0, PT, R69, -0x1, PT ;  /* 0xffffffff4500780c */ /* 0x000fda0003f04270 */
[----:B------:R-:W-:Y:S05]  /*6900*/  @P0 BRA `(.L_x_460) ;  /* 0xfffffffc00e80947 */ /* 0x000fea000383ffff */
.L_x_459:
[----:B------:R-:W-:Y:S05]  /*6910*/  WARPSYNC.ALL ;  /* 0x0000000000007948 */ /* 0x000fea0003800000 */
[----:B------:R-:W-:Y:S06]  /*6920*/  BAR.SYNC.DEFER_BLOCKING 0x0 ;  /* 0x0000000000007b1d */ /* 0x000fec0000010000 */
.L_x_458:
[----:B------:R-:W2:Y:S01]  /*6930*/  LDL.LU R105, [R1+0x2c] ;  /* 0x00002c0001697983 */ /* 0x000ea20000300800 */
[----:B------:R-:W1:Y:S01]  /*6940*/  S2UR UR8, SR_CgaCtaId ;  /* 0x00000000000879c3 */ /* 0x000e620000008800 */
[----:B------:R-:W-:Y:S01]  /*6950*/  UMOV UR5, 0x400 ;  /* 0x0000040000057882 */ /* 0x000fe20000000000 */
[----:B------:R-:W3:Y:S01]  /*6960*/  LDCU.64 UR16, c[0x0][0x380] ;  /* 0x00007000ff1077ac */ /* 0x000ee20008000a00 */
[----:B------:R-:W4:Y:S04]  /*6970*/  LDL.LU R103, [R1+0x24] ;  /* 0x0000240001677983 */ /* 0x000f280000300800 */
[----:B------:R-:W3:Y:S04]  /*6980*/  LDL.LU R82, [R1+0x20] ;  /* 0x0000200001527983 */ /* 0x000ee80000300800 */
[----:B------:R-:W3:Y:S04]  /*6990*/  LDL.LU R83, [R1+0x1c] ;  /* 0x00001c0001537983 */ /* 0x000ee80000300800 */
[----:B------:R-:W3:Y:S04]  /*69a0*/  LDL.LU R93, [R1+0x18] ;  /* 0x00001800015d7983 */ /* 0x000ee80000300800 */
[----:B------:R-:W3:Y:S04]  /*69b0*/  LDL.LU R98, [R1+0x14] ;  /* 0x0000140001627983 */ /* 0x000ee80000300800 */
[----:B------:R-:W3:Y:S04]  /*69c0*/  LDL.LU R99, [R1+0x10] ;  /* 0x0000100001637983 */ /* 0x000ee80000300800 */
[----:B------:R-:W3:Y:S04]  /*69d0*/  LDL.LU R100, [R1+0x8] ;  /* 0x0000080001647983 */ /* 0x000ee80000300800 */
[----:B------:R-:W3:Y:S04]  /*69e0*/  LDL.LU R101, [R1+0x4] ;  /* 0x0000040001657983 */ /* 0x000ee80000300800 */
[----:B------:R0:W-:Y:S04]  /*69f0*/  STL [R1+0xcc], R58 ;  /* 0x0000cc3a01007387 */ /* 0x0001e80000100800 */
[----:B0-----:R-:W2:Y:S04]  /*6a00*/  LDL.LU R58, [R1+0xc] ;  /* 0x00000c00013a7983 */ /* 0x001ea80000300800 */
[----:B-----5:R0:W-:Y:S04]  /*6a10*/  STL [R1+0xc8], R29 ;  /* 0x0000c81d01007387 */ /* 0x0201e80000100800 */
[----:B0-----:R-:W4:Y:S04]  /*6a20*/  LDL R29, [R1+0xa0] ;  /* 0x0000a000011d7983 */ /* 0x001f280000100800 */
[----:B------:R0:W-:Y:S01]  /*6a30*/  STL [R1+0xc4], R28 ;  /* 0x0000c41c01007387 */ /* 0x0001e20000100800 */
[----:B------:R-:W-:-:S03]  /*6a40*/  UIADD3 UR5, UPT, UPT, UR5, 0x5280, URZ ;  /* 0x0000528005057890 */ /* 0x000fc6000fffe0ff */
[----:B------:R-:W-:Y:S01]  /*6a50*/  STL [R1+0xc0], R27 ;  /* 0x0000c01b01007387 */ /* 0x000fe20000100800 */
[----:B0-----:R-:W0:Y:S01]  /*6a60*/  S2R R28, SR_TID.X ;  /* 0x00000000001c7919 */ /* 0x001e220000002100 */
[----:B-1----:R-:W-:Y:S02]  /*6a70*/  ULEA UR5, UR8, UR5, 0x18 ;  /* 0x0000000508057291 */ /* 0x002fe4000f8ec0ff */
[----:B------:R-:W-:Y:S04]  /*6a80*/  STL [R1+0xbc], R26 ;  /* 0x0000bc1a01007387 */ /* 0x000fe80000100800 */
[----:B------:R-:W-:Y:S04]  /*6a90*/  STL [R1+0xb8], R25 ;  /* 0x0000b81901007387 */ /* 0x000fe80000100800 */
[----:B------:R-:W-:Y:S04]  /*6aa0*/  STL [R1+0xb4], R24 ;  /* 0x0000b41801007387 */ /* 0x000fe80000100800 */
[----:B------:R-:W-:Y:S04]  /*6ab0*/  STL [R1+0xb0], R23 ;  /* 0x0000b01701007387 */ /* 0x000fe80000100800 */
[----:B------:R-:W-:Y:S04]  /*6ac0*/  STL [R1+0xac], R22 ;  /* 0x0000ac1601007387 */ /* 0x000fe80000100800 */
[----:B------:R-:W-:Y:S01]  /*6ad0*/  STL [R1+0xa8], R21 ;  /* 0x0000a81501007387 */ /* 0x000fe20000100800 */
[----:B0-----:R-:W-:-:S13]  /*6ae0*/  ISETP.GT.U32.AND P0, PT, R28, 0xff, PT ;  /* 0x000000ff1c00780c */ /* 0x001fda0003f04070 */
[----:B------:R-:W0:Y:S01]  /*6af0*/  @!P0 S2R R77, SR_CTAID.Y ;  /* 0x00000000004d8919 */ /* 0x000e220000002600 */
[----:B------:R-:W0:Y:S01]  /*6b00*/  @!P0 LDC R67, c[0x0][0x374] ;  /* 0x0000dd00ff438b82 */ /* 0x000e220000000800 */
[----:B------:R-:W-:-:S04]  /*6b10*/  @!P0 SHF.L.U32 R66, R28, 0x1, RZ ;  /* 0x000000011c428819 */ /* 0x000fc800000006ff */
[----:B------:R-:W-:-:S03]  /*6b20*/  @!P0 LOP3.LUT R66, R66, 0x1e0, RZ, 0xc0, !PT ;  /* 0x000001e042428812 */ /* 0x000fc600078ec0ff */
[----:B------:R-:W1:Y:S01]  /*6b30*/  @!P0 LDC.64 R80, c[0x0][0x3d0] ;  /* 0x0000f400ff508b82 */ /* 0x000e620000000a00 */
[----:B0-----:R-:W-:-:S05]  /*6b40*/  @!P0 IMAD R67, R67, UR4, R77 ;  /* 0x0000000443438c24 */ /* 0x001fca000f8e024d */
[----:B------:R-:W-:Y:S02]  /*6b50*/  @!P0 LEA R66, R67, R66, 0x9 ;  /* 0x0000004243428211 */ /* 0x000fe400078e48ff */
[----:B------:R-:W-:-:S04]  /*6b60*/  @!P0 LOP3.LUT R67, R28, 0xf, RZ, 0xc0, !PT ;  /* 0x0000000f1c438812 */ /* 0x000fc800078ec0ff */
[----:B------:R-:W-:-:S04]  /*6b70*/  @!P0 IADD3 R66, PT, PT, R66, R67, RZ ;  /* 0x0000004342428210 */ /* 0x000fc80007ffe0ff */
[----:B------:R-:W-:-:S04]  /*6b80*/  @!P0 SHF.L.U32 R66, R66, 0x1, RZ ;  /* 0x0000000142428819 */ /* 0x000fc800000006ff */
[C---:B------:R-:W-:Y:S01]  /*6b90*/  @!P0 IADD3 R68, PT, PT, R66.reuse, 0x20, RZ ;  /* 0x0000002042448810 */ /* 0x040fe20007ffe0ff */
[----:B-1----:R-:W-:-:S04]  /*6ba0*/  @!P0 IMAD.WIDE.U32 R66, R66, 0x4, R80 ;  /* 0x0000000442428825 */ /* 0x002fc800078e0050 */
[----:B------:R-:W-:Y:S02]  /*6bb0*/  @!P0 IMAD.WIDE.U32 R68, R68, 0x4, R80 ;  /* 0x0000000444448825 */ /* 0x000fe400078e0050 */
[----:B------:R-:W3:Y:S04]  /*6bc0*/  @!P0 LDG.E.64 R66, desc[UR12][R66.64] ;  /* 0x0000000c42428981 */ /* 0x000ee8000c1e1b00 */
[----:B------:R-:W2:Y:S01]  /*6bd0*/  @!P0 LDG.E.64 R68, desc[UR12][R68.64] ;  /* 0x0000000c44448981 */ /* 0x000ea2000c1e1b00 */
[----:B------:R-:W-:Y:S02]  /*6be0*/  HFMA2 R80, -RZ, RZ, 0, 0 ;  /* 0x00000000ff507431 */ /* 0x000fe400000001ff */
[----:B---3--:R-:W-:Y:S01]  /*6bf0*/  @!P0 FADD.FTZ R66, RZ, R66 ;  /* 0x00000042ff428221 */ /* 0x008fe20000010000 */
[----:B------:R-:W-:-:S03]  /*6c00*/  @!P0 FADD.FTZ R67, RZ, R67 ;  /* 0x00000043ff438221 */ /* 0x000fc60000010000 */
[----:B--2---:R-:W-:Y:S01]  /*6c10*/  @!P0 FADD.FTZ R80, R68, R66 ;  /* 0x0000004244508221 */ /* 0x004fe20000010000 */
[----:B------:R-:W-:Y:S01]  /*6c20*/  MOV R66, RZ ;  /* 0x000000ff00427202 */ /* 0x000fe20000000f00 */
[----:B------:R-:W-:Y:S01]  /*6c30*/  @!P0 FADD.FTZ R66, R69, R67 ;  /* 0x0000004345428221 */ /* 0x000fe20000010000 */
[----:B------:R-:W-:Y:S02]  /*6c40*/  LOP3.LUT P0, RZ, R28, 0x30f, RZ, 0xc0, !PT ;  /* 0x0000030f1cff7812 */ /* 0x000fe4000780c0ff */
[----:B------:R-:W0:Y:S04]  /*6c50*/  SHFL.BFLY PT, R68, R80, 0x8, 0x1f ;  /* 0x0d001f0050447f89 */ /* 0x000e2800000e0000 */
        /* <DEDUP_REMOVED lines=14> */
[----:B------:R-:W-:Y:S01]  /*6d40*/  @!P0 LEA.HI R68, R28, UR5, RZ, 0x1f ;  /* 0x000000051c448c11 */ /* 0x000fe2000f8ff8ff */
[----:B-1----:R-:W-:Y:S02]  /*6d50*/  FADD.FTZ R67, R67, R69 ;  /* 0x0000004543437221 */ /* 0x002fe40000010000 */
[----:B------:R-:W-:Y:S02]  /*6d60*/  @!P0 FMUL.FTZ R66, R66, 1.6276042515528388321e-05 ;  /* 0x3788888942428820 */ /* 0x000fe40000410000 */
[----:B------:R-:W-:-:S05]  /*6d70*/  @!P0 FMUL.FTZ R67, R67, 1.6276042515528388321e-05 ;  /* 0x3788888943438820 */ /* 0x000fca0000410000 */
[----:B------:R4:W-:Y:S02]  /*6d80*/  @!P0 STS.64 [R68], R66 ;  /* 0x0000004244008388 */ /* 0x0009e40000000a00 */
[----:B----4-:R-:W-:-:S04]  /*6d90*/  LOP3.LUT R68, R29, 0xffff, RZ, 0xc0, !PT ;  /* 0x0000ffff1d447812 */ /* 0x010fc800078ec0ff */
[----:B------:R-:W-:Y:S01]  /*6da0*/  LEA R66, R68, UR5, 0x3 ;  /* 0x0000000544427c11 */ /* 0x000fe2000f8e18ff */
[----:B------:R-:W-:Y:S06]  /*6db0*/  BAR.SYNC.DEFER_BLOCKING 0x0 ;  /* 0x0000000000007b1d */ /* 0x000fec0000010000 */
[----:B------:R-:W0:Y:S02]  /*6dc0*/  LDS.64 R66, [R66] ;  /* 0x0000000042427984 */ /* 0x000e240000000a00 */
[--C-:B0-----:R-:W-:Y:S01]  /*6dd0*/  FADD.FTZ R69, R58, -R66.reuse ;  /* 0x800000423a457221 */ /* 0x101fe20000010000 */
[--C-:B------:R-:W-:Y:S01]  /*6de0*/  FADD.FTZ R81, R103, -R66.reuse ;  /* 0x8000004267517221 */ /* 0x100fe20000010000 */
[----:B------:R-:W2:Y:S01]  /*6df0*/  LDL.LU R58, [R1+0x38] ;  /* 0x00003800013a7983 */ /* 0x000ea20000300800 */
[--C-:B------:R-:W-:Y:S01]  /*6e00*/  FADD.FTZ R80, R105, -R66.reuse ;  /* 0x8000004269507221 */ /* 0x100fe20000010000 */
[--C-:B------:R-:W-:Y:S01]  /*6e10*/  FADD.FTZ R86, R86, -R66.reuse ;  /* 0x8000004256567221 */ /* 0x100fe20000010000 */
[--C-:B------:R-:W-:Y:S01]  /*6e20*/  FADD.FTZ R88, R88, -R66.reuse ;  /* 0x8000004258587221 */ /* 0x100fe20000010000 */
[----:B------:R-:W3:Y:S01]  /*6e30*/  LDL.LU R103, [R1+0x44] ;  /* 0x0000440001677983 */ /* 0x000ee20000300800 */
        /* <DEDUP_REMOVED lines=67> */
[----:B------:R-:W4:Y:S01]  /*7270*/  LDL.LU R21, [R1] ;  /* 0x0000000001157983 */ /* 0x000f220000300800 */
[----:B------:R-:W-:-:S03]  /*7280*/  FADD.FTZ R66, R73, -R66 ;  /* 0x8000004249427221 */ /* 0x000fc60000010000 */
[----:B------:R-:W4:Y:S01]  /*7290*/  LDL.LU R73, [R1+0x40] ;  /* 0x0000400001497983 */ /* 0x000f220000300800 */
[----:B------:R-:W-:-:S03]  /*72a0*/  FFMA.FTZ R69, R106, -R67, R69 ;  /* 0x800000436a457223 */ /* 0x000fc60000010045 */
[----:B------:R-:W4:Y:S01]  /*72b0*/  LDL.LU R106, [R1+0x6c] ;  /* 0x00006c00016a7983 */ /* 0x000f220000300800 */
[----:B--2---:R-:W-:-:S03]  /*72c0*/  FFMA.FTZ R86, R58, -R67, R86 ;  /* 0x800000433a567223 */ /* 0x004fc60000010056 */
[----:B------:R0:W5:Y:S01]  /*72d0*/  LDL.LU R58, [R1+0xcc] ;  /* 0x0000cc00013a7983 */ /* 0x0001620000300800 */
[----:B---3--:R-:W-:-:S03]  /*72e0*/  FFMA.FTZ R80, R103, -R67, R80 ;  /* 0x8000004367507223 */ /* 0x008fc60000010050 */
[----:B------:R-:W2:Y:S01]  /*72f0*/  LDL.LU R103, [R1+0x74] ;  /* 0x0000740001677983 */ /* 0x000ea20000300800 */
[----:B----4-:R-:W-:-:S03]  /*7300*/  FFMA.FTZ R88, R29, -R67, R88 ;  /* 0x800000431d587223 */ /* 0x010fc60000010058 */
[----:B------:R0:W5:Y:S01]  /*7310*/  LDL.LU R29, [R1+0xc8] ;  /* 0x0000c800011d7983 */ /* 0x0001620000300800 */
[----:B------:R-:W-:-:S03]  /*7320*/  FFMA.FTZ R81, R28, -R67, R81 ;  /* 0x800000431c517223 */ /* 0x000fc60000010051 */
[----:B------:R0:W5:Y:S01]  /*7330*/  LDL.LU R28, [R1+0xc4] ;  /* 0x0000c400011c7983 */ /* 0x0001620000300800 */
[----:B------:R-:W-:-:S03]  /*7340*/  FFMA.FTZ R92, R73, -R67, R92 ;  /* 0x80000043495c7223 */ /* 0x000fc6000001005c */
[----:B------:R-:W3:Y:S01]  /*7350*/  LDL.LU R73, [R1+0x7c] ;  /* 0x00007c0001497983 */ /* 0x000ee20000300800 */
[-C--:B------:R-:W-:Y:S01]  /*7360*/  FFMA.FTZ R82, R27, -R67.reuse, R82 ;  /* 0x800000431b527223 */ /* 0x080fe20000010052 */
[-C--:B------:R-:W-:Y:S01]  /*7370*/  FFMA.FTZ R95, R26, -R67.reuse, R95 ;  /* 0x800000431a5f7223 */ /* 0x080fe2000001005f */
[-C--:B------:R-:W-:Y:S01]  /*7380*/  FFMA.FTZ R83, R25, -R67.reuse, R83 ;  /* 0x8000004319537223 */ /* 0x080fe20000010053 */
[----:B------:R0:W5:Y:S01]  /*7390*/  LDL.LU R27, [R1+0xc0] ;  /* 0x0000c000011b7983 */ /* 0x0001620000300800 */
[-C--:B------:R-:W-:Y:S01]  /*73a0*/  FFMA.FTZ R91, R24, -R67.reuse, R91 ;  /* 0x80000043185b7223 */ /* 0x080fe2000001005b */
[-C--:B------:R-:W-:Y:S02]  /*73b0*/  FFMA.FTZ R93, R23, -R67.reuse, R93 ;  /* 0x80000043175d7223 */ /* 0x080fe4000001005d */
[----:B------:R0:W5:Y:S01]  /*73c0*/  LDL.LU R26, [R1+0xbc] ;  /* 0x0000bc00011a7983 */ /* 0x0001620000300800 */
[----:B------:R-:W-:-:S03]  /*73d0*/  FFMA.FTZ R79, R105, -R67, R79 ;  /* 0x80000043694f7223 */ /* 0x000fc6000001004f */
[----:B------:R0:W5:Y:S01]  /*73e0*/  LDL.LU R25, [R1+0xb8] ;  /* 0x0000b80001197983 */ /* 0x0001620000300800 */
[----:B------:R-:W-:-:S03]  /*73f0*/  FFMA.FTZ R98, R22, -R67, R98 ;  /* 0x8000004316627223 */ /* 0x000fc60000010062 */
[----:B------:R0:W5:Y:S01]  /*7400*/  LDL.LU R24, [R1+0xb4] ;  /* 0x0000b40001187983 */ /* 0x0001620000300800 */
[----:B------:R-:W-:-:S03]  /*7410*/  FFMA.FTZ R78, R21, -R67, R78 ;  /* 0x80000043154e7223 */ /* 0x000fc6000001004e */
[----:B------:R0:W5:Y:S01]  /*7420*/  LDL.LU R23, [R1+0xb0] ;  /* 0x0000b00001177983 */ /* 0x0001620000300800 */
[----:B------:R-:W-:-:S03]  /*7430*/  FFMA.FTZ R99, R106, -R67, R99 ;  /* 0x800000436a637223 */ /* 0x000fc60000010063 */
[----:B------:R-:W4:Y:S01]  /*7440*/  LDL.LU R105, [R1+0x8c] ;  /* 0x00008c0001697983 */ /* 0x000f220000300800 */
[----:B------:R-:W-:-:S03]  /*7450*/  FFMA.FTZ R76, R124, -R67, R76 ;  /* 0x800000437c4c7223 */ /* 0x000fc6000001004c */
[----:B------:R0:W5:Y:S01]  /*7460*/  LDL.LU R22, [R1+0xac] ;  /* 0x0000ac0001167983 */ /* 0x0001620000300800 */
[----:B------:R-:W-:-:S03]  /*7470*/  FFMA.FTZ R75, R123, -R67, R75 ;  /* 0x800000437b4b7223 */ /* 0x000fc6000001004b */
[----:B------:R0:W5:Y:S04]  /*7480*/  LDL.LU R21, [R1+0xa8] ;  /* 0x0000a80001157983 */ /* 0x0001680000300800 */
[----:B------:R-:W4:Y:S01]  /*7490*/  LDL.LU R106, [R1+0x90] ;  /* 0x00009000016a7983 */ /* 0x000f220000300800 */
[----:B------:R-:W-:-:S03]  /*74a0*/  FFMA.FTZ R74, R122, -R67, R74 ;  /* 0x800000437a4a7223 */ /* 0x000fc6000001004a */
[----:B------:R-:W4:Y:S04]  /*74b0*/  LDL.LU R124, [R1+0x80] ;  /* 0x00008000017c7983 */ /* 0x000f280000300800 */
[----:B------:R-:W4:Y:S01]  /*74c0*/  LDL.LU R123, [R1+0x88] ;  /* 0x00008800017b7983 */ /* 0x000f220000300800 */
[-C--:B--2---:R-:W-:Y:S01]  /*74d0*/  FFMA.FTZ R100, R103, -R67.reuse, R100 ;  /* 0x8000004367647223 */ /* 0x084fe20000010064 */
[-C--:B---3--:R-:W-:Y:S02]  /*74e0*/  FFMA.FTZ R101, R73, -R67.reuse, R101 ;  /* 0x8000004349657223 */ /* 0x088fe40000010065 */
[----:B------:R-:W2:Y:S04]  /*74f0*/  LDL.LU R73, [R1+0x78] ;  /* 0x0000780001497983 */ /* 0x000ea80000300800 */
[----:B------:R-:W3:Y:S04]  /*7500*/  LDL.LU R103, [R1+0x70] ;  /* 0x0000700001677983 */ /* 0x000ee80000300800 */
[----:B------:R-:W3:Y:S01]  /*7510*/  LDL.LU R122, [R1+0x84] ;  /* 0x00008400017a7983 */ /* 0x000ee20000300800 */
[-C--:B------:R-:W-:Y:S01]  /*7520*/  FFMA.FTZ R30, R121, -R67.reuse, R30 ;  /* 0x80000043791e7223 */ /* 0x080fe2000001001e */
[-C--:B------:R-:W-:Y:S01]  /*7530*/  FFMA.FTZ R115, R115, -R67.reuse, R38 ;  /* 0x8000004373737223 */ /* 0x080fe20000010026 */
[-C--:B----4-:R-:W-:Y:S01]  /*7540*/  FFMA.FTZ R94, R105, -R67.reuse, R94 ;  /* 0x80000043695e7223 */ /* 0x090fe2000001005e */
[-C--:B------:R-:W-:Y:S01]  /*7550*/  FFMA.FTZ R87, R106, -R67.reuse, R87 ;  /* 0x800000436a577223 */ /* 0x080fe20000010057 */
[-C--:B--2---:R-:W-:Y:S01]  /*7560*/  FFMA.FTZ R73, R73, -R67.reuse, R90 ;  /* 0x8000004349497223 */ /* 0x084fe2000001005a */
[----:B---3--:R-:W-:-:S02]  /*7570*/  FFMA.FTZ R125, R122, -R67, R125 ;  /* 0x800000437a7d7223 */ /* 0x008fc4000001007d */
[----:B------:R-:W2:Y:S04]  /*7580*/  LDL.LU R122, [R1+0x68] ;  /* 0x00006800017a7983 */ /* 0x000ea80000300800 */
[----:B------:R-:W3:Y:S04]  /*7590*/  LDL.LU R105, [R1+0x60] ;  /* 0x0000600001697983 */ /* 0x000ee80000300800 */
[----:B------:R-:W4:Y:S04]  /*75a0*/  LDL.LU R121, [R1+0x58] ;  /* 0x0000580001797983 */ /* 0x000f280000300800 */
[----:B------:R-:W4:Y:S04]  /*75b0*/  LDL.LU R106, [R1+0x4c] ;  /* 0x00004c00016a7983 */ /* 0x000f280000300800 */
[----:B------:R-:W4:Y:S04]  /*75c0*/  LDL.LU R90, [R1+0x94] ;  /* 0x00009400015a7983 */ /* 0x000f280000300800 */
[----:B------:R-:W4:Y:S01]  /*75d0*/  LDL.LU R38, [R1+0x98] ;  /* 0x0000980001267983 */ /* 0x000f220000300800 */
        /* <DEDUP_REMOVED lines=111> */
[----:B------:R-:W-:Y:S01]  /*7cd0*/  F2FP.BF16.F32.PACK_AB R56, R56, R7 ;  /* 0x000000073838723e */ /* 0x000fe200000010ff */
[----:B------:R-:W-:Y:S01]  /*7ce0*/  ULOP3.LUT UR4, UR4, 0x1, URZ, 0x3c, !UPT ;  /* 0x0000000104047892 */ /* 0x000fe2000f8e3cff */
[----:B------:R-:W-:Y:S01]  /*7cf0*/  UMOV UR8, UR9 ;  /* 0x0000000900087c82 */ /* 0x000fe20008000000 */
[----:B------:R-:W-:Y:S01]  /*7d00*/  UMOV UR5, UR10 ;  /* 0x0000000a00057c82 */ /* 0x000fe20008000000 */
[-C--:B--2---:R-:W-:Y:S01]  /*7d10*/  FFMA.FTZ R97, R122, -R67.reuse, R97 ;  /* 0x800000437a617223 */ /* 0x084fe20000010061 */
[-C--:B---3--:R-:W-:Y:S01]  /*7d20*/  FFMA.FTZ R105, R105, -R67.reuse, R104 ;  /* 0x8000004369697223 */ /* 0x088fe20000010068 */
[-C--:B----4-:R-:W-:Y:S01]  /*7d30*/  FFMA.FTZ R109, R121, -R67.reuse, R84 ;  /* 0x80000043796d7223 */ /* 0x090fe20000010054 */
[-C--:B------:R-:W-:Y:S01]  /*7d40*/  FFMA.FTZ R121, R110, -R67.reuse, R40 ;  /* 0x800000436e797223 */ /* 0x080fe20000010028 */
[-C--:B------:R-:W-:Y:S01]  /*7d50*/  FFMA.FTZ R119, R106, -R67.reuse, R2 ;  /* 0x800000436a777223 */ /* 0x080fe20000010002 */
[----:B------:R-:W-:Y:S01]  /*7d60*/  FFMA.FTZ R67, R3, -R67, R66 ;  /* 0x8000004303437223 */ /* 0x000fe20000010042 */
[----:B------:R-:W-:Y:S01]  /*7d70*/  IADD3 R2, P0, PT, R90, UR16, RZ ;  /* 0x000000105a027c10 */ /* 0x000fe2000ff1e0ff */
[C---:B------:R-:W-:Y:S01]  /*7d80*/  FMUL.FTZ R97, R20.reuse, R97 ;  /* 0x0000006114617220 */ /* 0x040fe20000410000 */
[C---:B------:R-:W-:Y:S01]  /*7d90*/  FMUL.FTZ R105, R20.reuse, R105 ;  /* 0x0000006914697220 */ /* 0x040fe20000410000 */
[----:B------:R-:W-:Y:S01]  /*7da0*/  FMUL.FTZ R109, R20, R109 ;  /* 0x0000006d146d7220 */ /* 0x000fe20000410000 */
[----:B------:R-:W-:Y:S01]  /*7db0*/  IADD3.X R3, PT, PT, R38, UR17, RZ, P0, !PT ;  /* 0x0000001126037c10 */ /* 0x000fe200087fe4ff */
        /* <DEDUP_REMOVED lines=30> */
.L_x_449:
[----:B------:R-:W1:Y:S01]  /*7fa0*/  S2R R10, SR_CTAID.Y ;  /* 0x00000000000a7919 */ /* 0x000e620000002600 */
[----:B0-----:R-:W1:Y:S02]  /*7fb0*/  S2R R3, SR_CTAID.X ;  /* 0x0000000000037919 */ /* 0x001e640000002500 */
[----:B-1----:R-:W-:-:S04]  /*7fc0*/  LEA R10, R10, R3, 0x5 ;  /* 0x000000030a0a7211 */ /* 0x002fc800078e28ff */
        /* <DEDUP_REMOVED lines=52> */
.L_x_473:
[----:B------:R-:W-:Y:S01]  /*8310*/  ISETP.LT.U32.AND P1, PT, R5, UR9, PT ;  /* 0x0000000905007c0c */ /* 0x000fe2000bf21070 */
[----:B------:R-:W-:Y:S01]  /*8320*/  BSSY.RECONVERGENT B0, `(.L_x_462) ;  /* 0x0000071000007945 */ /* 0x000fe20003800200 */
[----:B0-----:R-:W-:Y:S01]  /*8330*/  MOV R12, UR6 ;  /* 0x00000006000c7c02 */ /* 0x001fe20008000f00 */
[----:B-----5:R-:W-:Y:S01]  /*8340*/  HFMA2 R25, -RZ, RZ, 0, 0 ;  /* 0x00000000ff197431 */ /* 0x020fe200000001ff */
        /* <DEDUP_REMOVED lines=24> */
.L_x_466:
        /* <DEDUP_REMOVED lines=33> */
.L_x_465:
[----:B------:R-:W-:Y:S05]  /*86e0*/  BSYNC.RECONVERGENT B1 ;  /* 0x0000000000017941 */ /* 0x000fea0003800200 */
.L_x_464:
        /* <DEDUP_REMOVED lines=25> */
.L_x_468:
[----:B------:R-:W-:Y:S05]  /*8880*/  BSYNC.RECONVERGENT B1 ;  /* 0x0000000000017941 */ /* 0x000fea0003800200 */
.L_x_467:
        /* <DEDUP_REMOVED lines=26> */
.L_x_463:
[----:B------:R-:W-:Y:S05]  /*8a30*/  BSYNC.RECONVERGENT B0 ;  /* 0x0000000000007941 */ /* 0x000fea0003800200 */
.L_x_462:
[----:B------:R0:W-:Y:S01]  /*8a40*/  STS [R7], R25 ;  /* 0x0000001907007388 */ /* 0x0001e20000000800 */
[----:B------:R-:W1:Y:S01]  /*8a50*/  LDC.64 R20, c[0x0][0x388] ;  /* 0x0000e200ff147b82 */ /* 0x000e620000000a00 */
[----:B------:R-:W-:Y:S02]  /*8a60*/  ISETP.NE.AND P1, PT, R42, 0xf, PT ;  /* 0x0000000f2a00780c */ /* 0x000fe40003f25270 */
[----:B------:R0:W-:Y:S01]  /*8a70*/  STS [R7+0x780], R16 ;  /* 0x0007801007007388 */ /* 0x0001e20000000800 */
[----:B------:R-:W-:-:S04]  /*8a80*/  MOV R27, R6 ;  /* 0x00000006001b7202 */ /* 0x000fc80000000f00 */
[----:B------:R-:W2:Y:S08]  /*8a90*/  LDC.64 R22, c[0x0][0x390] ;  /* 0x0000e400ff167b82 */ /* 0x000eb00000000a00 */
[----:B0-----:R-:W-:Y:S06]  /*8aa0*/  BAR.SYNC.DEFER_BLOCKING 0x0 ;  /* 0x0000000000007b1d */ /* 0x001fec0000010000 */
.L_x_472:
        /* <DEDUP_REMOVED lines=31> */
.L_x_483:
        /* <DEDUP_REMOVED lines=11> */
.L_x_471:
[----:B------:R-:W-:Y:S05]  /*8d50*/  BSYNC.RECONVERGENT B0 ;  /* 0x0000000000007941 */ /* 0x000fea0003800200 */
.L_x_470:
        /* <DEDUP_REMOVED lines=9> */
.L_x_469:
        /* <DEDUP_REMOVED lines=8> */
.L_x_475:
[----:B------:R-:W-:Y:S05]  /*8e70*/  BSYNC B0 ;  /* 0x0000000000007941 */ /* 0x000fea0003800000 */
.L_x_474:
        /* <DEDUP_REMOVED lines=8> */
.L_x_476:
[----:B------:R-:W-:Y:S01]  /*8f00*/  FADD.FTZ R19, R19, R12 ;  /* 0x0000000c13137221 */ /* 0x000fe20000010000 */
[----:B------:R-:W-:-:S04]  /*8f10*/  HFMA2 R30, -RZ, RZ, 0, 2.384185791015625e-07 ;  /* 0x00000004ff1e7431 */ /* 0x000fc800000001ff */
[----:B------:R-:W-:Y:S02]  /*8f20*/  MOV R31, R19 ;  /* 0x00000013001f7202 */ /* 0x000fe40000000f00 */
[----:B------:R-:W-:-:S07]  /*8f30*/  MOV R16, R28 ;  /* 0x0000001c00107202 */ /* 0x000fce0000000f00 */
[----:B------:R-:W-:Y:S05]  /*8f40*/  WARPSYNC.COLLECTIVE R26, `(.L_x_477) ;  /* 0x000000001a087348 */ /* 0x000fea0003c00000 */
[----:B------:R0:W1:Y:S02]  /*8f50*/  SHFL.BFLY P3, R28, R31, R30, R33 ;  /* 0x0c00001e1f1c7389 */ /* 0x0000640000060021 */
[----:B01----:R-:W-:Y:S05]  /*8f60*/  ENDCOLLECTIVE ;  /* 0x000000000000791b */ /* 0x003fea0003800000 */
.L_x_477:
[----:B------:R-:W-:-:S05]  /*8f70*/  FADD.FTZ R16, R16, R13 ;  /* 0x0000000d10107221 */ /* 0x000fca0000010000 */
[----:B------:R-:W-:Y:S02]  /*8f80*/  MOV R31, R16 ;  /* 0x00000010001f7202 */ /* 0x000fe40000000f00 */
[----:B------:R-:W-:-:S07]  /*8f90*/  MOV R18, R28 ;  /* 0x0000001c00127202 */ /* 0x000fce0000000f00 */
[----:B------:R-:W-:Y:S05]  /*8fa0*/  WARPSYNC.COLLECTIVE R26, `(.L_x_478) ;  /* 0x000000001a087348 */ /* 0x000fea0003c00000 */
[----:B------:R0:W1:Y:S02]  /*8fb0*/  SHFL.BFLY P3, R28, R31, R30, R33 ;  /* 0x0c00001e1f1c7389 */ /* 0x0000640000060021 */
[----:B01----:R-:W-:Y:S05]  /*8fc0*/  ENDCOLLECTIVE ;  /* 0x000000000000791b */ /* 0x003fea0003800000 */
.L_x_478:
[----:B------:R-:W-:Y:S01]  /*8fd0*/  FADD.FTZ R18, R19, R18 ;  /* 0x0000001213127221 */ /* 0x000fe20000010000 */
[----:B------:R-:W-:-:S04]  /*8fe0*/  HFMA2 R30, -RZ, RZ, 0, 1.1920928955078125e-07 ;  /* 0x00000002ff1e7431 */ /* 0x000fc800000001ff */
[----:B------:R-:W-:Y:S02]  /*8ff0*/  MOV R31, R18 ;  /* 0x00000012001f7202 */ /* 0x000fe40000000f00 */
[----:B------:R-:W-:-:S07]  /*9000*/  MOV R25, R28 ;  /* 0x0000001c00197202 */ /* 0x000fce0000000f00 */
[----:B------:R-:W-:Y:S05]  /*9010*/  WARPSYNC.COLLECTIVE R26, `(.L_x_479) ;  /* 0x000000001a087348 */ /* 0x000fea0003c00000 */
[----:B------:R0:W1:Y:S02]  /*9020*/  SHFL.BFLY P3, R28, R31, R30, R33 ;  /* 0x0c00001e1f1c7389 */ /* 0x0000640000060021 */
[----:B01----:R-:W-:Y:S05]  /*9030*/  ENDCOLLECTIVE ;  /* 0x000000000000791b */ /* 0x003fea0003800000 */
.L_x_479:
[----:B------:R-:W-:-:S05]  /*9040*/  FADD.FTZ R25, R16, R25 ;  /* 0x0000001910197221 */ /* 0x000fca0000010000 */
[----:B------:R-:W-:Y:S02]  /*9050*/  MOV R31, R25 ;  /* 0x00000019001f7202 */ /* 0x000fe40000000f00 */
[----:B------:R-:W-:-:S07]  /*9060*/  MOV R29, R28 ;  /* 0x0000001c001d7202 */ /* 0x000fce0000000f00 */
[----:B------:R-:W-:Y:S05]  /*9070*/  WARPSYNC.COLLECTIVE R26, `(.L_x_480) ;  /* 0x000000001a087348 */ /* 0x000fea0003c00000 */
[----:B------:R0:W1:Y:S02]  /*9080*/  SHFL.BFLY P3, R28, R31, R30, R33 ;  /* 0x0c00001e1f1c7389 */ /* 0x0000640000060021 */
[----:B01----:R-:W-:Y:S05]  /*9090*/  ENDCOLLECTIVE ;  /* 0x000000000000791b */ /* 0x003fea0003800000 */
.L_x_480:
[----:B------:R-:W-:Y:S01]  /*90a0*/  FADD.FTZ R29, R18, R29 ;  /* 0x0000001d121d7221 */ /* 0x000fe20000010000 */
[----:B------:R-:W-:-:S04]  /*90b0*/  HFMA2 R30, -RZ, RZ, 0, 5.9604644775390625e-08 ;  /* 0x00000001ff1e7431 */ /* 0x000fc800000001ff */
[----:B------:R-:W-:Y:S02]  /*90c0*/  MOV R31, R29 ;  /* 0x0000001d001f7202 */ /* 0x000fe40000000f00 */
[----:B------:R-:W-:-:S07]  /*90d0*/  MOV R12, R28 ;  /* 0x0000001c000c7202 */ /* 0x000fce0000000f00 */
[----:B------:R-:W-:Y:S05]  /*90e0*/  WARPSYNC.COLLECTIVE R26, `(.L_x_481) ;  /* 0x000000001a087348 */ /* 0x000fea0003c00000 */
[----:B------:R0:W1:Y:S02]  /*90f0*/  SHFL.BFLY P3, R28, R31, R30, R33 ;  /* 0x0c00001e1f1c7389 */ /* 0x0000640000060021 */
[----:B01----:R-:W-:Y:S05]  /*9100*/  ENDCOLLECTIVE ;  /* 0x000000000000791b */ /* 0x003fea0003800000 */
.L_x_481:
[----:B------:R-:W-:-:S05]  /*9110*/  FADD.FTZ R12, R25, R12 ;  /* 0x0000000c190c7221 */ /* 0x000fca0000010000 */
[----:B------:R-:W-:Y:S02]  /*9120*/  MOV R31, R12 ;  /* 0x0000000c001f7202 */ /* 0x000fe40000000f00 */
[----:B------:R-:W-:-:S07]  /*9130*/  MOV R24, R28 ;  /* 0x0000001c00187202 */ /* 0x000fce0000000f00 */
[----:B------:R-:W-:Y:S05]  /*9140*/  WARPSYNC.COLLECTIVE R26, `(.L_x_482) ;  /* 0x000000001a087348 */ /* 0x000fea0003c00000 */
[----:B------:R0:W1:Y:S02]  /*9150*/  SHFL.BFLY P3, R28, R31, R30, R33 ;  /* 0x0c00001e1f1c7389 */ /* 0x0000640000060021 */
[----:B01----:R-:W-:Y:S05]  /*9160*/  ENDCOLLECTIVE ;  /* 0x000000000000791b */ /* 0x003fea0003800000 */
.L_x_482:
[----:B------:R-:W-:Y:S01]  /*9170*/  FADD.FTZ R24, R29, R24 ;  /* 0x000000181d187221 */ /* 0x000fe20000010000 */
[----:B------:R-:W-:Y:S01]  /*9180*/  MOV R13, R28 ;  /* 0x0000001c000d7202 */ /* 0x000fe20000000f00 */
[----:B------:R-:W-:Y:S06]  /*9190*/  BRA `(.L_x_483) ;  /* 0xfffffff800c07947 */ /* 0x000fec000383ffff */
.L_x_484:
        /* <DEDUP_REMOVED lines=14> */
.L_x_1552:


//--------------------- .text._ZN13group_norm_v218gn_bwd_cuda_kernelI13__nv_bfloat16Li480ELi2ELi16ELi60ELi1024ELb1ELb1ELi16ELi960ELi960ELi4ELb1ELi3ELb0ELb0ELNS_15WgradSyncMethodE3ENS_16CompileConditionILi1000EEEEEvPT_S6_S6_PKS5_S8_S8_S8_PKfflPfPj --------------------------
	.section	.text._ZN13group_norm_v218gn_bwd_cuda_kernelI13__nv_bfloat16Li480ELi2ELi16ELi60ELi1024ELb1ELb1ELi16ELi960ELi960ELi4ELb1ELi3ELb0ELb0ELNS_15WgradSyncMethodE3ENS_16CompileConditionILi1000EEEEEvPT_S6_S6_PKS5_S8_S8_S8_PKfflPfPj,"ax",@progbits
	.align	128
        .global         _ZN13group_norm_v218gn_bwd_cuda_kernelI13__nv_bfloat16Li480ELi2ELi16ELi60ELi1024ELb1ELb1ELi16ELi960ELi960ELi4ELb1ELi3ELb0ELb0ELNS_15WgradSyncMethodE3ENS_16CompileConditionILi1000EEEEEvPT_S6_S6_PKS5_S8_S8_S8_PKfflPfPj
        .type           _ZN13group_norm_v218gn_bwd_cuda_kernelI13__nv_bfloat16Li480ELi2ELi16ELi60ELi1024ELb1ELb1ELi16ELi960ELi960ELi4ELb1ELi3ELb0ELb0ELNS_15WgradSyncMethodE3ENS_16CompileConditionILi1000EEEEEvPT_S6_S6_PKS5_S8_S8_S8_PKfflPfPj,@function
        .size           _ZN13group_norm_v218gn_bwd_cuda_kernelI13__nv_bfloat16Li480ELi2ELi16ELi60ELi1024ELb1ELb1ELi16ELi960ELi960ELi4ELb1ELi3ELb0ELb0ELNS_15WgradSyncMethodE3ENS_16CompileConditionILi1000EEEEEvPT_S6_S6_PKS5_S8_S8_S8_PKfflPfPj,(.L_x_1553 - _ZN13group_norm_v218gn_bwd_cuda_kernelI13__nv_bfloat16Li480ELi2ELi16ELi60ELi1024ELb1ELb1ELi16ELi960ELi960ELi4ELb1ELi3ELb0ELb0ELNS_15WgradSyncMethodE3ENS_16CompileConditionILi1000EEEEEvPT_S6_S6_PKS5_S8_S8_S8_PKfflPfPj)
        .other          _ZN13group_norm_v218gn_bwd_cuda_kernelI13__nv_bfloat16Li480ELi2ELi16ELi60ELi1024ELb1ELb1ELi16ELi960ELi960ELi4ELb1ELi3ELb0ELb0ELNS_15WgradSyncMethodE3ENS_16CompileConditionILi1000EEEEEvPT_S6_S6_PKS5_S8_S8_S8_PKfflPfPj,@"STO_CUDA_ENTRY STV_DEFAULT"
_ZN13group_norm_v218gn_bwd_cuda_kernelI13__nv_bfloat16Li480ELi2ELi16ELi60ELi1024ELb1ELb1ELi16ELi960ELi960ELi4ELb1ELi3ELb0ELb0ELNS_15WgradSyncMethodE3ENS_16CompileConditionILi1000EEEEEvPT_S6_S6_PKS5_S8_S8_S8_PKfflPfPj:
.text._ZN13group_norm_v218gn_bwd_cuda_kernelI13__nv_bfloat16Li480ELi2ELi16ELi60ELi1024ELb1ELb1ELi16ELi960ELi960ELi4ELb1ELi3ELb0ELb0ELNS_15WgradSyncMethodE3ENS_16CompileConditionILi1000EEEEEvPT_S6_S6_PKS5_S8_S8_S8_PKfflPfPj:
        /* <DEDUP_REMOVED lines=30> */
.L_x_487:
        /* <DEDUP_REMOVED lines=8> */
.L_x_486:
[----:B------:R-:W-:Y:S05]  /*0260*/  WARPSYNC.ALL ;  /* 0x0000000000007948 */ /* 0x000fea0003800000 */
[----:B------:R-:W-:Y:S06]  /*0270*/  BAR.SYNC.DEFER_BLOCKING 0x0 ;  /* 0x0000000000007b1d */ /* 0x000fec0000010000 */
[----:B------:R-:W-:Y:S05]  /*0280*/  BRA `(.L_x_488) ;  /* 0x0000004c00ac7947 */ /* 0x000fea0003800000 */
.L_x_485:
[----:B------:R-:W0:Y:S01]  /*0290*/  S2R R9, SR_TID.X ;  /* 0x0000000000097919 */ /* 0x000e220000002100 */
[----:B------:R-:W1:Y:S01]  /*02a0*/  LDC.64 R6, c[0x0][0x3b0] ;  /* 0x0000ec00ff067b82 */ /* 0x000e620000000a00 */
[----:B0-----:R-:W-:-:S05]  /*02b0*/  LOP3.LUT R2, R9, 0xffff, RZ, 0xc0, !PT ;  /* 0x0000ffff09027812 */ /* 0x001fca00078ec0ff */
[----:B------:R-:W-:-:S05]  /*02c0*/  IMAD R2, R2, 0x445, RZ ;  /* 0x0000044502027824 */ /* 0x000fca00078e02ff */
[----:B------:R-:W-:Y:S02]  /*02d0*/  SHF.R.U32.HI R4, RZ, 0x12, R2 ;  /* 0x00000012ff047819 */ /* 0x000fe40000011602 */
[----:B------:R-:W0:Y:S02]  /*02e0*/  LDC.64 R2, c[0x0][0x3a8] ;  /* 0x0000ea00ff027b82 */ /* 0x000e240000000a00 */
[----:B------:R-:W-:-:S05]  /*02f0*/  PRMT R5, R4, 0x9910, RZ ;  /* 0x0000991004057816 */ /* 0x000fca00000000ff */
[----:B------:R-:W-:-:S05]  /*0300*/  IMAD R5, R5, 0xf0, RZ ;  /* 0x000000f005057824 */ /* 0x000fca00078e02ff */
[----:B------:R-:W-:-:S04]  /*0310*/  IADD3 R5, PT, PT, RZ, -R5, RZ ;  /* 0x80000005ff057210 */ /* 0x000fc80007ffe0ff */
[----:B------:R-:W-:-:S04]  /*0320*/  PRMT R5, R5, 0x7710, RZ ;  /* 0x0000771005057816 */ /* 0x000fc800000000ff */
[----:B------:R-:W-:-:S04]  /*0330*/  IADD3 R14, PT, PT, R5, R9, RZ ;  /* 0x00000009050e7210 */ /* 0x000fc80007ffe0ff */
[----:B------:R-:W-:Y:S01]  /*0340*/  LOP3.LUT R10, R14, 0xffff, RZ, 0xc0, !PT ;  /* 0x0000ffff0e0a7812 */ /* 0x000fe200078ec0ff */
[----:B------:R-:W2:Y:S03]  /*0350*/  S2R R8, SR_CgaCtaId ;  /* 0x0000000000087919 */ /* 0x000ea60000008800 */
[----:B------:R-:W-:Y:S01]  /*0360*/  SHF.L.U32 R5, R10, 0x2, RZ ;  /* 0x000000020a057819 */ /* 0x000fe200000006ff */
[----:B------:R3:W-:Y:S04]  /*0370*/  STL [R1+0xb0], R14 ;  /* 0x0000b00e01007387 */ /* 0x0007e80000100800 */
[----:B-1----:R-:W-:-:S04]  /*0380*/  IMAD.WIDE.U32 R6, R5, 0x2, R6 ;  /* 0x0000000205067825 */ /* 0x002fc800078e0006 */
[----:B0-----:R-:W-:Y:S02]  /*0390*/  IMAD.WIDE.U32 R2, R5, 0x2, R2 ;  /* 0x0000000205027825 */ /* 0x001fe400078e0002 */
[----:B------:R-:W4:Y:S04]  /*03a0*/  LDG.E.64.CONSTANT R6, desc[UR12][R6.64] ;  /* 0x0000000c06067981 */ /* 0x000f28000c1e9b00 */
[----:B------:R0:W5:Y:S01]  /*03b0*/  LDG.E.64.CONSTANT R12, desc[UR12][R2.64] ;  /* 0x0000000c020c7981 */ /* 0x000162000c1e9b00 */
[----:B------:R-:W-:-:S04]  /*03c0*/  MOV R5, 0x400 ;  /* 0x0000040000057802 */ /* 0x000fc80000000f00 */
[----:B------:R-:W-:-:S04]  /*03d0*/  IADD3 R5, PT, PT, R5, 0x3c00, RZ ;  /* 0x00003c0005057810 */ /* 0x000fc80007ffe0ff */
[----:B--2---:R-:W-:Y:S02]  /*03e0*/  LEA R5, R8, R5, 0x18 ;  /* 0x0000000508057211 */ /* 0x004fe400078ec0ff */
[----:B------:R-:W-:Y:S02]  /*03f0*/  SHF.R.U32.HI R8, RZ, 0x1, R9 ;  /* 0x00000001ff087819 */ /* 0x000fe40000011609 */
[----:B------:R-:W-:-:S03]  /*0400*/  SHF.L.U32 R9, R9, 0x3, RZ ;  /* 0x0000000309097819 */ /* 0x000fc600000006ff */
[--C-:B------:R-:W-:Y:S01]  /*0410*/  IMAD R8, R8, 0x168, R5.reuse ;  /* 0x0000016808087824 */ /* 0x100fe200078e0205 */
[----:B------:R-:W-:Y:S01]  /*0420*/  LOP3.LUT R9, R9, 0x8, RZ, 0xc0, !PT ;  /* 0x0000000809097812 */ /* 0x000fe200078ec0ff */
[----:B------:R-:W-:Y:S01]  /*0430*/  IMAD R5, R10, 0x18, R5 ;  /* 0x000000180a057824 */ /* 0x000fe200078e0205 */
[----:B------:R-:W-:Y:S02]  /*0440*/  PRMT R10, R14, 0x9910, RZ ;  /* 0x000099100e0a7816 */ /* 0x000fe400000000ff */
[----:B0-----:R-:W-:Y:S02]  /*0450*/  IADD3 R2, PT, PT, R8, R9, RZ ;  /* 0x0000000908027210 */ /* 0x001fe40007ffe0ff */
[----:B------:R-:W-:Y:S02]  /*0460*/  SHF.L.U32 R3, R11, 0x4, RZ ;  /* 0x000000040b037819 */ /* 0x000fe400000006ff */
[----:B------:R-:W-:Y:S02]  /*0470*/  MOV R8, R10 ;  /* 0x0000000a00087202 */ /* 0x000fe40000000f00 */
[----:B---3--:R-:W-:-:S02]  /*0480*/  LOP3.LUT R14, R4, 0x3f0, R3, 0xf8, !PT ;  /* 0x000003f0040e7812 */ /* 0x008fc400078ef803 */
[----:B------:R-:W-:Y:S01]  /*0490*/  LEA R3, R4, R5, 0x3 ;  /* 0x0000000504037211 */ /* 0x000fe200078e18ff */
[----:B------:R-:W-:-:S04]  /*04a0*/  IMAD R8, R8, 0x89, RZ ;  /* 0x0000008908087824 */ /* 0x000fc800078e02ff */
[----:B------:R0:W-:Y:S01]  /*04b0*/  STL [R1+0xb8], R3 ;  /* 0x0000b80301007387 */ /* 0x0001e20000100800 */
[----:B------:R-:W-:-:S03]  /*04c0*/  LOP3.LUT R8, R8, 0xffff, RZ, 0xc0, !PT ;  /* 0x0000ffff08087812 */ /* 0x000fc600078ec0ff */
[----:B------:R-:W-:Y:S04]  /*04d0*/  STL [R1+0x50], RZ ;  /* 0x000050ff01007387 */ /* 0x000fe80000100800 */
[----:B------:R-:W-:Y:S04]  /*04e0*/  STL [R1+0x6c], RZ ;  /* 0x00006cff01007387 */ /* 0x000fe80000100800 */
[----:B------:R-:W-:Y:S04]  /*04f0*/  STL [R1+0x48], RZ ;  /* 0x000048ff01007387 */ /* 0x000fe80000100800 */
[----:B------:R-:W-:Y:S04]  /*0500*/  STL [R1+0x64], RZ ;  /* 0x000064ff01007387 */ /* 0x000fe80000100800 */
[----:B------:R-:W-:Y:S04]  /*0510*/  STL [R1+0x4c], RZ ;  /* 0x00004cff01007387 */ /* 0x000fe80000100800 */
[----:B------:R-:W-:Y:S04]  /*0520*/  STL [R1+0x68], RZ ;  /* 0x000068ff01007387 */ /* 0x000fe80000100800 */
[----:B------:R-:W-:Y:S04]  /*0530*/  STL [R1+0x44], RZ ;  /* 0x000044ff01007387 */ /* 0x000fe80000100800 */
[----:B------:R-:W-:Y:S01]  /*0540*/  STL [R1+0x60], RZ ;  /* 0x000060ff01007387 */ /* 0x000fe20000100800 */
[----:B------:R-:W-:Y:S01]  /*0550*/  UMOV UR4, URZ ;  /* 0x000000ff00047c82 */ /* 0x000fe20008000000 */
[----:B----4-:R-:W-:-:S02]  /*0560*/  PRMT R11, R6, 0x7632, R11 ;  /* 0x00007632060b7816 */ /* 0x010fc4000000000b */
[----:B------:R-:W-:Y:S02]  /*0570*/  SHF.L.U32 R5, R6, 0x10, RZ ;  /* 0x0000001006057819 */ /* 0x000fe400000006ff */
[C---:B-----5:R-:W-:Y:S02]  /*0580*/  PRMT R9, R12.reuse, 0x7632, R9 ;  /* 0x000076320c097816 */ /* 0x060fe40000000009 */
[----:B0-----:R-:W-:Y:S02]  /*0590*/  SHF.L.U32 R3, R12, 0x10, RZ ;  /* 0x000000100c037819 */ /* 0x001fe400000006ff */
[C---:B------:R-:W-:Y:S02]  /*05a0*/  PRMT R12, R7.reuse, 0x7632, R12 ;  /* 0x00007632070c7816 */ /* 0x040fe4000000000c */
[----:B------:R-:W-:Y:S02]  /*05b0*/  SHF.L.U32 R6, R7, 0x10, RZ ;  /* 0x0000001007067819 */ /* 0x000fe400000006ff */
[----:B------:R-:W-:-:S02]  /*05c0*/  SHF.R.U32.HI R7, RZ, 0xb, R8 ;  /* 0x0000000bff077819 */ /* 0x000fc40000011608 */
[----:B------:R-:W-:Y:S02]  /*05d0*/  PRMT R10, R13, 0x7632, R10 ;  /* 0x000076320d0a7816 */ /* 0x000fe4000000000a */
[----:B------:R-:W-:Y:S01]  /*05e0*/  LOP3.LUT R30, R7, 0xffff, RZ, 0xc0, !PT ;  /* 0x0000ffff071e7812 */ /* 0x000fe200078ec0ff */
[----:B------:R0:W-:Y:S01]  /*05f0*/  STL [R1+0xb4], R7 ;  /* 0x0000b40701007387 */ /* 0x0001e20000100800 */
[----:B------:R-:W-:Y:S02]  /*0600*/  SHF.L.U32 R8, R10, 0x10, RZ ;  /* 0x000000100a087819 */ /* 0x000fe400000006ff */
[----:B------:R-:W-:Y:S02]  /*0610*/  SHF.L.U32 R4, R13, 0x10, RZ ;  /* 0x000000100d047819 */ /* 0x000fe400000006ff */
[----:B------:R-:W-:Y:S02]  /*0620*/  SHF.L.U32 R10, R12, 0x10, RZ ;  /* 0x000000100c0a7819 */ /* 0x000fe400000006ff */
[----:B0-----:R-:W-:-:S02]  /*0630*/  SHF.L.U32 R7, R9, 0x10, RZ ;  /* 0x0000001009077819 */ /* 0x001fc400000006ff */
[----:B------:R-:W-:-:S07]  /*0640*/  SHF.L.U32 R9, R11, 0x10, RZ ;  /* 0x000000100b097819 */ /* 0x000fce00000006ff */
.L_x_502:
[----:B------:R-:W2:Y:S01]  /*0650*/  LDL R11, [R1+0xb0] ;  /* 0x0000b000010b7983 */ /* 0x000ea20000100800 */
[----:B0-----:R-:W0:Y:S01]  /*0660*/  LDCU.64 UR14, c[0x0][0x3b8] ;  /* 0x00007700ff0e77ac */ /* 0x001e220008000a00 */
[----:B------:R-:W1:Y:S01]  /*0670*/  S2R R16, SR_TID.X ;  /* 0x0000000000107919 */ /* 0x000e620000002100 */
[----:B------:R-:W-:Y:S02]  /*0680*/  USHF.L.U32 UR9, UR8, 0x5, URZ ;  /* 0x0000000508097899 */ /* 0x000fe400080006ff */
[----:B------:R-:W-:Y:S01]  /*0690*/  USHF.L.U64.HI UR10, UR8, 0x5, UR5 ;  /* 0x00000005080a7899 */ /* 0x000fe20008010205 */
[----:B------:R-:W3:Y:S03]  /*06a0*/  S2R R17, SR_CTAID.X ;  /* 0x0000000000117919 */ /* 0x000ee60000002500 */
[----:B------:R-:W-:Y:S01]  /*06b0*/  MOV R12, UR9 ;  /* 0x00000009000c7c02 */ /* 0x000fe20008000f00 */
[----:B------:R-:W-:Y:S01]  /*06c0*/  UIMAD UR9, UR5, 0xf0000, URZ ;  /* 0x000f0000050978a4 */ /* 0x000fe2000f8e02ff */
[----:B------:R-:W-:Y:S01]  /*06d0*/  MOV R13, UR10 ;  /* 0x0000000a000d7c02 */ /* 0x000fe20008000f00 */
[----:B-----5:R4:W-:Y:S02]  /*06e0*/  STL [R1+0xc0], R2 ;  /* 0x0000c00201007387 */ /* 0x0209e40000100800 */
[----:B------:R-:W-:-:S02]  /*06f0*/  IMAD.WIDE.U32 R30, R30, 0x2, R12 ;  /* 0x000000021e1e7825 */ /* 0x000fc400078e000c */
[----:B------:R-:W4:Y:S01]  /*0700*/  LDCU.64 UR10, c[0x0][0x3a0] ;  /* 0x00007400ff0a77ac */ /* 0x000f220008000a00 */
[----:B------:R4:W-:Y:S01]  /*0710*/  STL [R1+0xbc], R0 ;  /* 0x0000bc0001007387 */ /* 0x0009e20000100800 */
[----:B0-----:R-:W-:-:S04]  /*0720*/  LEA R18, P0, R30, UR14, 0x2 ;  /* 0x0000000e1e127c11 */ /* 0x001fc8000f8010ff */
[----:B------:R-:W-:Y:S01]  /*0730*/  LEA.HI.X R19, R30, UR15, R31, 0x2, P0 ;  /* 0x0000000f1e137c11 */ /* 0x000fe200080f141f */
[----:B------:R-:W0:Y:S05]  /*0740*/  LDCU.64 UR14, c[0x0][0x3c8] ;  /* 0x00007900ff0e77ac */ /* 0x000e2a0008000a00 */
[----:B------:R-:W4:Y:S01]  /*0750*/  LDG.E.64.CONSTANT R18, desc[UR12][R18.64] ;  /* 0x0000000c12127981 */ /* 0x000f22000c1e9b00 */
[----:B-1----:R-:W-:Y:S02]  /*0760*/  LOP3.LUT R16, R16, 0xffff, RZ, 0xc0, !PT ;  /* 0x0000ffff10107812 */ /* 0x002fe400078ec0ff */
[----:B---3--:R-:W-:-:S03]  /*0770*/  SHF.L.U32 R17, R17, 0x4, RZ ;  /* 0x0000000411117819 */ /* 0x008fc600000006ff */
[----:B------:R-:W-:-:S05]  /*0780*/  IMAD R16, R16, 0x445, RZ ;  /* 0x0000044510107824 */ /* 0x000fca00078e02ff */
[----:B------:R-:W-:-:S04]  /*0790*/  SHF.R.U32.HI R16, RZ, 0x12, R16 ;  /* 0x00000012ff107819 */ /* 0x000fc80000011610 */
[----:B------:R-:W-:Y:S02]  /*07a0*/  LOP3.LUT R16, R16, 0x3f0, R17, 0xf8, !PT ;  /* 0x000003f010107812 */ /* 0x000fe400078ef811 */
[----:B--2---:R-:W-:Y:S02]  /*07b0*/  LOP3.LUT R14, R11, 0xffff, RZ, 0xc0, !PT ;  /* 0x0000ffff0b0e7812 */ /* 0x004fe400078ec0ff */
[----:B------:R-:W-:-:S03]  /*07c0*/  MOV R11, UR8 ;  /* 0x00000008000b7c02 */ /* 0x000fc60008000f00 */
[----:B------:R-:W-:-:S04]  /*07d0*/  IMAD.WIDE.U32 R14, R14, 0x4, RZ ;  /* 0x000000040e0e7825 */ /* 0x000fc800078e00ff */
[----:B------:R-:W-:-:S04]  /*07e0*/  IMAD.WIDE.U32 R12, R11, 0xf0000, R14 ;  /* 0x000f00000b0c7825 */ /* 0x000fc800078e000e */
[----:B------:R-:W-:-:S05]  /*07f0*/  IMAD R11, R16, 0x3c0, RZ ;  /* 0x000003c0100b7824 */ /* 0x000fca00078e02ff */
[----:B------:R-:W-:-:S04]  /*0800*/  IADD3 R11, P1, PT, R11, R12, RZ ;  /* 0x0000000c0b0b7210 */ /* 0x000fc80007f3e0ff */
[----:B------:R-:W-:Y:S01]  /*0810*/  IADD3.X R12, PT, PT, R13, UR9, RZ, P1, !PT ;  /* 0x000000090d0c7c10 */ /* 0x000fe20008ffe4ff */
[----:B------:R-:W1:Y:S01]  /*0820*/  LDCU UR9, c[0x0][0x3c0] ;  /* 0x00007800ff0977ac */ /* 0x000e620008000800 */
[C---:B----4-:R-:W-:Y:S02]  /*0830*/  SHF.L.U32 R2, R11.reuse, 0x1, RZ ;  /* 0x000000010b027819 */ /* 0x050fe400000006ff */
[----:B------:R-:W-:Y:S02]  /*0840*/  SHF.L.U64.HI R0, R11, 0x1, R12 ;  /* 0x000000010b007819 */ /* 0x000fe4000001020c */
[----:B------:R-:W-:-:S04]  /*0850*/  IADD3 R32, P0, PT, R2, UR10, RZ ;  /* 0x0000000a02207c10 */ /* 0x000fc8000ff1e0ff */
[----:B------:R-:W-:Y:S01]  /*0860*/  IADD3.X R33, PT, PT, R0, UR11, RZ, P0, !PT ;  /* 0x0000000b00217c10 */ /* 0x000fe200087fe4ff */
[----:B------:R-:W2:Y:S04]  /*0870*/  LDCU.64 UR10, c[0x0][0x398] ;  /* 0x00007300ff0a77ac */ /* 0x000ea80008000a00 */
[----:B------:R-:W3:Y:S04]  /*0880*/  LDG.E.64.CONSTANT R22, desc[UR12][R32.64] ;  /* 0x0000000c20167981 */ /* 0x000ee8000c1e9b00 */
[----:B------:R-:W4:Y:S04]  /*0890*/  LDG.E.64.CONSTANT R16, desc[UR12][R32.64+0xf00] ;  /* 0x000f000c20107981 */ /* 0x000f28000c1e9b00 */
[----:B------:R-:W4:Y:S04]  /*08a0*/  LDG.E.64.CONSTANT R20, desc[UR12][R32.64+0x1e00] ;  /* 0x001e000c20147981 */ /* 0x000f28000c1e9b00 */
[----:B------:R-:W4:Y:S04]  /*08b0*/  LDG.E.64.CONSTANT R24, desc[UR12][R32.64+0x2d00] ;  /* 0x002d000c20187981 */ /* 0x000f28000c1e9b00 */
[----:B------:R-:W4:Y:S01]  /*08c0*/  LDG.E.64.CONSTANT R12, desc[UR12][R32.64+0x3c00] ;  /* 0x003c000c200c7981 */ /* 0x000f22000c1e9b00 */
[----:B--2---:R-:W-:Y:S01]  /*08d0*/  IADD3 R30, P0, PT, R2, UR10, RZ ;  /* 0x0000000a021e7c10 */ /* 0x004fe2000ff1e0ff */
[----:B-1----:R-:W-:-:S02]  /*08e0*/  FADD.FTZ R11, R19, UR9 ;  /* 0x00000009130b7e21 */ /* 0x002fc40008010000 */
[----:B------:R-:W-:Y:S01]  /*08f0*/  STL [R1+0xa8], R2 ;  /* 0x0000a80201007387 */ /* 0x000fe20000100800 */
[----:B------:R-:W-:-:S03]  /*0900*/  IADD3.X R31, PT, PT, R0, UR11, RZ, P0, !PT ;  /* 0x0000000b001f7c10 */ /* 0x000fc600087fe4ff */
[----:B------:R-:W2:Y:S04]  /*0910*/  LDG.E.64.CONSTANT R38, desc[UR12][R32.64+0x4b00] ;  /* 0x004b000c20267981 */ /* 0x000ea8000c1e9b00 */
[----:B------:R-:W2:Y:S04]  /*0920*/  LDG.E.64.CONSTANT R28, desc[UR12][R30.64] ;  /* 0x0000000c1e1c7981 */ /* 0x000ea8000c1e9b00 */
[----:B------:R-:W2:Y:S04]  /*0930*/  LDG.E.64.CONSTANT R26, desc[UR12][R30.64+0xf00] ;  /* 0x000f000c1e1a7981 */ /* 0x000ea8000c1e9b00 */
[----:B------:R-:W2:Y:S01]  /*0940*/  LDG.E.64.CONSTANT R40, desc[UR12][R30.64+0x1e00] ;  /* 0x001e000c1e287981 */ /* 0x000ea2000c1e9b00 */
[----:B------:R-:W1:Y:S03]  /*0950*/  MUFU.RSQ R11, R11 ;  /* 0x0000000b000b7308 */ /* 0x000e660000001400 */
[----:B------:R-:W2:Y:S04]  /*0960*/  LDG.E.64.CONSTANT R36, desc[UR12][R30.64+0x2d00] ;  /* 0x002d000c1e247981 */ /* 0x000ea8000c1e9b00 */
[----:B------:R1:W-:Y:S01]  /*0970*/  STL [R1+0xac], R0 ;  /* 0x0000ac0001007387 */ /* 0x0003e20000100800 */
[----:B---3--:R-:W-:-:S05]  /*0980*/  SHF.L.U32 R15, R22, 0x10, RZ ;  /* 0x00000010160f7819 */ /* 0x008fca00000006ff */
[----:B------:R-:W-:Y:S01]  /*0990*/  FADD.FTZ R14, -R18, R15 ;  /* 0x0000000f120e7221 */ /* 0x000fe20000010100 */
[----:B------:R-:W-:-:S03]  /*09a0*/  SHF.L.U32 R15, R23, 0x10, RZ ;  /* 0x00000010170f7819 */ /* 0x000fc600000006ff */
[----:B-1----:R-:W-:Y:S02]  /*09b0*/  FMUL.FTZ R0, R11, R14 ;  /* 0x0000000e0b007220 */ /* 0x002fe40000410000 */
[----:B------:R-:W-:Y:S01]  /*09c0*/  FADD.FTZ R14, -R18, R15 ;  /* 0x0000000f120e7221 */ /* 0x000fe20000010100 */
[----:B----4-:R-:W-:Y:S01]  /*09d0*/  SHF.L.U32 R15, R16, 0x10, RZ ;  /* 0x00000010100f7819 */ /* 0x010fe200000006ff */
[----:B------:R-:W-:Y:S01]  /*09e0*/  FFMA.FTZ R53, R3, R0, R5 ;  /* 0x0000000003357223 */ /* 0x000fe20000010005 */
[----:B------:R1:W-:Y:S01]  /*09f0*/  STL [R1+0x70], R0 ;  /* 0x0000700001007387 */ /* 0x0003e20000100800 */
[----:B------:R-:W-:Y:S01]  /*0a00*/  SHF.L.U32 R19, R17, 0x10, RZ ;  /* 0x0000001011137819 */ /* 0x000fe200000006ff */
[----:B-1----:R-:W-:Y:S01]  /*0a10*/  FMUL.FTZ R0, R11, R14 ;  /* 0x0000000e0b007220 */ /* 0x002fe20000410000 */
[----:B------:R-:W-:-:S03]  /*0a20*/  FADD.FTZ R14, -R18, R15 ;  /* 0x0000000f120e7221 */ /* 0x000fc60000010100 */
[----:B------:R-:W-:Y:S01]  /*0a30*/  FFMA.FTZ R49, R4, R0, R6 ;  /* 0x0000000004317223 */ /* 0x000fe20000010006 */
[----:B------:R1:W-:Y:S01]  /*0a40*/  STL [R1+0x7c], R0 ;  /* 0x00007c0001007387 */ /* 0x0003e20000100800 */
[----:B------:R-:W-:Y:S01]  /*0a50*/  FADD.FTZ R19, -R18, R19 ;  /* 0x0000001312137221 */ /* 0x000fe20000010100 */
[----:B------:R-:W-:Y:S01]  /*0a60*/  SHF.L.U32 R34, R20, 0x10, RZ ;  /* 0x0000001014227819 */ /* 0x000fe200000006ff */
[----:B-1----:R-:W-:Y:S02]  /*0a70*/  FMUL.FTZ R0, R11, R14 ;  /* 0x0000000e0b007220 */ /* 0x002fe40000410000 */
[----:B------:R-:W3:Y:S02]  /*0a80*/  LDG.E.64.CONSTANT R14, desc[UR12][R32.64+0x5a00] ;  /* 0x005a000c200e7981 */ /* 0x000ee4000c1e9b00 */
[----:B------:R-:W-:Y:S02]  /*0a90*/  FFMA.FTZ R48, R3, R0, R5 ;  /* 0x0000000003307223 */ /* 0x000fe40000010005 */
[----:B------:R1:W-:Y:S01]  /*0aa0*/  STL [R1+0x88], R0 ;  /* 0x0000880001007387 */ /* 0x0003e20000100800 */
[----:B------:R-:W-:Y:S01]  /*0ab0*/  FADD.FTZ R34, -R18, R34 ;  /* 0x0000002212227221 */ /* 0x000fe20000010100 */
[----:B------:R-:W-:-:S02]  /*0ac0*/  PRMT R23, R22, 0x7632, R23 ;  /* 0x0000763216177816 */ /* 0x000fc40000000017 */
[----:B------:R-:W-:Y:S01]  /*0ad0*/  SHF.L.U32 R44, R12, 0x10, RZ ;  /* 0x000000100c2c7819 */ /* 0x000fe200000006ff */
[----:B------:R-:W-:Y:S01]  /*0ae0*/  FMUL.FTZ R55, R53, -1.4426950216293334961 ;  /* 0xbfb8aa3b35377820 */ /* 0x000fe20000410000 */
[----:B------:R-:W-:Y:S01]  /*0af0*/  PRMT R16, R16, 0x7632, R16 ;  /* 0x0000763210107816 */ /* 0x000fe20000000010 */
[----:B------:R-:W-:Y:S01]  /*0b00*/  FMUL.FTZ R52, R49, -1.4426950216293334961 ;  /* 0xbfb8aa3b31347820 */ /* 0x000fe20000410000 */
[----:B------:R-:W-:Y:S01]  /*0b10*/  PRMT R61, R17, 0x7632, R61 ;  /* 0x00007632113d7816 */ /* 0x000fe2000000003d */
[----:B------:R-:W4:Y:S01]  /*0b20*/  LDG.E.64.CONSTANT R32, desc[UR12][R32.64+0x6900] ;  /* 0x0069000c20207981 */ /* 0x000f22000c1e9b00 */
        /* <DEDUP_REMOVED lines=10> */
[----:B-1----:R-:W-:-:S04]  /*0bd0*/  FMUL.FTZ R0, R11, R19 ;  /* 0x000000130b007220 */ /* 0x002fc80000410000 */
[----:B------:R-:W-:Y:S01]  /*0be0*/  FFMA.FTZ R43, R4, R0, R6 ;  /* 0x00000000042b7223 */ /* 0x000fe20000010006 */
[----:B------:R1:W-:Y:S02]  /*0bf0*/  STL [R1+0xa4], R0 ;  /* 0x0000a40001007387 */ /* 0x0003e40000100800 */
[----:B-1----:R-:W-:Y:S02]  /*0c00*/  FMUL.FTZ R0, R11, R34 ;  /* 0x000000220b007220 */ /* 0x002fe40000410000 */
[----:B------:R-:W4:Y:S01]  /*0c10*/  LDG.E.64.CONSTANT R34, desc[UR12][R30.64+0x3c00] ;  /* 0x003c000c1e227981 */ /* 0x000f22000c1e9b00 */
[----:B------:R-:W-:Y:S02]  /*0c20*/  SHF.L.U32 R19, R25, 0x10, RZ ;  /* 0x0000001019137819 */ /* 0x000fe400000006ff */
[----:B------:R-:W-:-:S03]  /*0c30*/  PRMT R12, R23, 0x7632, R12 ;  /* 0x00007632170c7816 */ /* 0x000fc6000000000c */
[C---:B------:R-:W-:Y:S01]  /*0c40*/  FADD.FTZ R19, -R18.reuse, R19 ;  /* 0x0000001312137221 */ /* 0x040fe20000010100 */
[----:B------:R-:W-:Y:S01]  /*0c50*/  SHF.L.U32 R23, R23, 0x10, RZ ;  /* 0x0000001017177819 */ /* 0x000fe200000006ff */
[----:B------:R1:W-:Y:S01]  /*0c60*/  STL [R1+0x9c], R0 ;  /* 0x00009c0001007387 */ /* 0x0003e20000100800 */
[----:B------:R-:W-:Y:S01]  /*0c70*/  FFMA.FTZ R45, R3, R0, R5 ;  /* 0x00000000032d7223 */ /* 0x000fe20000010005 */
[C---:B------:R-:W-:Y:S02]  /*0c80*/  FADD.FTZ R44, -R18.reuse, R44 ;  /* 0x0000002c122c7221 */ /* 0x040fe40000010100 */
[----:B------:R-:W-:Y:S01]  /*0c90*/  FADD.FTZ R23, -R18, R23 ;  /* 0x0000001712177221 */ /* 0x000fe20000010100 */
[----:B-1----:R-:W-:Y:S01]  /*0ca0*/  FMUL.FTZ R0, R11, R19 ;  /* 0x000000130b007220 */ /* 0x002fe20000410000 */
[----:B------:R-:W-:Y:S01]  /*0cb0*/  SHF.L.U32 R19, R13, 0x10, RZ ;  /* 0x000000100d137819 */ /* 0x000fe200000006ff */
[----:B------:R-:W1:Y:S01]  /*0cc0*/  MUFU.EX2 R55, R55 ;  /* 0x0000003700377308 */ /* 0x000e620000000800 */
[----:B------:R-:W-:Y:S01]  /*0cd0*/  SHF.L.U32 R16, R16, 0x10, RZ ;  /* 0x0000001010107819 */ /* 0x000fe200000006ff */
[----:B------:R-:W-:Y:S01]  /*0ce0*/  FFMA.FTZ R46, R4, R0, R6 ;  /* 0x00000000042e7223 */ /* 0x000fe20000010006 */
[----:B------:R0:W-:Y:S01]  /*0cf0*/  STL [R1+0x98], R0 ;  /* 0x0000980001007387 */ /* 0x0001e20000100800 */
[----:B------:R-:W-:Y:S01]  /*0d00*/  FMUL.FTZ R2, R11, R23 ;  /* 0x000000170b027220 */ /* 0x000fe20000410000 */
[C---:B------:R-:W-:Y:S01]  /*0d10*/  FADD.FTZ R22, -R18.reuse, R19 ;  /* 0x0000001312167221 */ /* 0x040fe20000010100 */
[----:B------:R-:W-:-:S02]  /*0d20*/  FADD.FTZ R16, -R18, R16 ;  /* 0x0000001012107221 */ /* 0x000fc40000010100 */
[----:B------:R-:W-:Y:S01]  /*0d30*/  FFMA.FTZ R59, R7, R2, R9 ;  /* 0x00000002073b7223 */ /* 0x000fe20000010009 */
[----:B0-----:R-:W-:-:S04]  /*0d40*/  FMUL.FTZ R0, R11, R44 ;  /* 0x0000002c0b007220 */ /* 0x001fc80000410000 */
[----:B------:R-:W-:Y:S01]  /*0d50*/  FFMA.FTZ R19, R3, R0, R5 ;  /* 0x0000000003137223 */ /* 0x000fe20000010005 */
[----:B------:R0:W-:Y:S01]  /*0d60*/  STL [R1+0x90], R0 ;  /* 0x0000900001007387 */ /* 0x0001e20000100800 */
[----:B------:R-:W-:Y:S01]  /*0d70*/  FMUL.FTZ R56, R59, -1.4426950216293334961 ;  /* 0xbfb8aa3b3b387820 */ /* 0x000fe20000410000 */
[C---:B------:R-:W-:Y:S02]  /*0d80*/  FMUL.FTZ R58, R11.reuse, R16 ;  /* 0x000000100b3a7220 */ /* 0x040fe40000410000 */
[----:B------:R-:W4:Y:S01]  /*0d90*/  LDG.E.64.CONSTANT R16, desc[UR12][R30.64+0x4b00] ;  /* 0x004b000c1e107981 */ /* 0x000f22000c1e9b00 */
[----:B0-----:R-:W-:Y:S01]  /*0da0*/  FMUL.FTZ R0, R11, R22 ;  /* 0x000000160b007220 */ /* 0x001fe20000410000 */
[----:B------:R-:W-:Y:S01]  /*0db0*/  SHF.L.U32 R22, R12, 0x10, RZ ;  /* 0x000000100c167819 */ /* 0x000fe200000006ff */
[----:B------:R-:W-:Y:S04]  /*0dc0*/  MUFU.EX2 R52, R52 ;  /* 0x0000003400347308 */ /* 0x000fe80000000800 */
[----:B------:R-:W-:Y:S01]  /*0dd0*/  FADD.FTZ R22, -R18, R22 ;  /* 0x0000001612167221 */ /* 0x000fe20000010100 */
[----:B-1----:R-:W-:-:S03]  /*0de0*/  FADD.FTZ R55, R55, 1 ;  /* 0x3f80000037377421 */ /* 0x002fc60000010000 */
[----:B------:R-:W0:Y:S01]  /*0df0*/  MUFU.EX2 R56, R56 ;  /* 0x0000003800387308 */ /* 0x000e220000000800 */
[----:B------:R-:W-:Y:S01]  /*0e00*/  FMUL.FTZ R22, R11, R22 ;  /* 0x000000160b167220 */ /* 0x000fe20000410000 */
[----:B------:R1:W-:Y:S01]  /*0e10*/  STL [R1+0x8c], R0 ;  /* 0x00008c0001007387 */ /* 0x0003e20000100800 */
[----:B------:R-:W-:-:S03]  /*0e20*/  FMUL.FTZ R54, R19, -1.4426950216293334961 ;  /* 0xbfb8aa3b13367820 */ /* 0x000fc60000410000 */
[----:B------:R-:W-:Y:S02]  /*0e30*/  STL [R1+0x58], R2 ;  /* 0x0000580201007387 */ /* 0x000fe40000100800 */
[----:B------:R-:W2:Y:S02]  /*0e40*/  MUFU.RCP R57, R55 ;  /* 0x0000003700397308 */ /* 0x000ea40000001000 */
[----:B------:R0:W-:Y:S01]  /*0e50*/  STL [R1+0x84], R22 ;  /* 0x0000841601007387 */ /* 0x0001e20000100800 */
[----:B------:R-:W-:-:S05]  /*0e60*/  FFMA.FTZ R44, R4, R0, R6 ;  /* 0x00000000042c7223 */ /* 0x000fca0000010006 */
[----:B-1----:R1:W-:Y:S01]  /*0e70*/  MUFU.EX2 R0, R54 ;  /* 0x0000003600007308 */ /* 0x0023e20000000800 */
[----:B0-----:R-:W-:Y:S01]  /*0e80*/  FFMA.FTZ R22, R8, R22, R10 ;  /* 0x0000001608167223 */ /* 0x001fe2000001000a */
[----:B------:R-:W-:-:S03]  /*0e90*/  FMUL.FTZ R23, R44, -1.4426950216293334961 ;  /* 0xbfb8aa3b2c177820 */ /* 0x000fc60000410000 */
[----:B-1----:R-:W-:-:S03]  /*0ea0*/  FMUL.FTZ R54, R22, -1.4426950216293334961 ;  /* 0xbfb8aa3b16367820 */ /* 0x002fc60000410000 */
[----:B------:R0:W-:Y:S01]  /*0eb0*/  MUFU.EX2 R2, R23 ;  /* 0x0000001700027308 */ /* 0x0001e20000000800 */
[----:B------:R-:W-:Y:S01]  /*0ec0*/  FADD.FTZ R55, R56, 1 ;  /* 0x3f80000038377421 */ /* 0x000fe20000010000 */
[----:B------:R2:W-:Y:S06]  /*0ed0*/  STL [R1+0x80], R58 ;  /* 0x0000803a01007387 */ /* 0x0005ec0000100800 */
[----:B------:R-:W1:Y:S01]  /*0ee0*/  MUFU.EX2 R54, R54 ;  /* 0x0000003600367308 */ /* 0x000e620000000800 */
[----:B0-----:R-:W-:Y:S01]  /*0ef0*/  FADD.FTZ R23, R52, 1 ;  /* 0x3f80000034177421 */ /* 0x001fe20000010000 */
[----:B------:R-:W-:Y:S01]  /*0f00*/  FFMA.FTZ R52, R7, R58, R9 ;  /* 0x0000003a07347223 */ /* 0x000fe20000010009 */
[----:B------:R-:W-:Y:S01]  /*0f10*/  SHF.L.U32 R61, R61, 0x10, RZ ;  /* 0x000000103d3d7819 */ /* 0x000fe200000006ff */
[----:B--2---:R-:W-:-:S04]  /*0f20*/  FADD.FTZ R58, -R57, 1 ;  /* 0x3f800000393a7421 */ /* 0x004fc80000010100 */
[----:B------:R-:W0:Y:S01]  /*0f30*/  MUFU.RCP R23, R23 ;  /* 0x0000001700177308 */ /* 0x000e220000001000 */
[----:B------:R-:W-:Y:S01]  /*0f40*/  FFMA.FTZ R53, R53, R58, 1 ;  /* 0x3f80000035357423 */ /* 0x000fe2000001003a */
[----:B------:R-:W-:-:S06]  /*0f50*/  FADD.FTZ R58, -R18, R61 ;  /* 0x0000003d123a7221 */ /* 0x000fcc0000010100 */
[----:B------:R-:W2:Y:S01]  /*0f60*/  MUFU.RCP R55, R55 ;  /* 0x0000003700377308 */ /* 0x000ea20000001000 */
[----:B------:R-:W-:Y:S01]  /*0f70*/  FMUL.FTZ R58, R11, R58 ;  /* 0x0000003a0b3a7220 */ /* 0x000fe20000410000 */
[----:B-1----:R-:W-:Y:S01]  /*0f80*/  FADD.FTZ R54, R54, 1 ;  /* 0x3f80000036367421 */ /* 0x002fe20000010000 */
[----:B------:R-:W-:Y:S01]  /*0f90*/  FMUL.FTZ R51, R48, -1.4426950216293334961 ;  /* 0xbfb8aa3b30337820 */ /* 0x000fe20000410000 */
[----:B------:R-:W-:Y:S01]  /*0fa0*/  PRMT R12, R20, 0x7632, R12 ;  /* 0x00007632140c7816 */ /* 0x000fe2000000000c */
[----:B------:R-:W-:Y:S01]  /*0fb0*/  FMUL.FTZ R57, R57, R53 ;  /* 0x0000003539397220 */ /* 0x000fe20000410000 */
[----:B------:R1:W-:Y:S01]  /*0fc0*/  STL [R1+0x78], R58 ;  /* 0x0000783a01007387 */ /* 0x0003e20000100800 */
[----:B------:R-:W-:Y:S01]  /*0fd0*/  FFMA.FTZ R53, R8, R58, R10 ;  /* 0x0000003a08357223 */ /* 0x000fe2000001000a */
[----:B------:R-:W-:Y:S01]  /*0fe0*/  SHF.L.U32 R61, R12, 0x10, RZ ;  /* 0x000000100c3d7819 */ /* 0x000fe200000006ff */
[----:B0-----:R-:W-:Y:S01]  /*0ff0*/  FADD.FTZ R20, -R23, 1 ;  /* 0x3f80000017147421 */ /* 0x001fe20000010100 */
[----:B------:R-:W0:Y:S01]  /*1000*/  MUFU.EX2 R51, R51 ;  /* 0x0000003300337308 */ /* 0x000e220000000800 */
[----:B------:R-:W-:-:S07]  /*1010*/  FMUL.FTZ R56, R52, -1.4426950216293334961 ;  /* 0xbfb8aa3b34387820 */ /* 0x000fce0000410000 */
[----:B-1----:R2:W1:Y:S01]  /*1020*/  MUFU.RCP R58, R54 ;  /* 0x00000036003a7308 */ /* 0x0024620000001000 */
[----:B------:R-:W-:Y:S01]  /*1030*/  FFMA.FTZ R20, R49, R20, 1 ;  /* 0x3f80000031147423 */ /* 0x000fe20000010014 */
[----:B------:R-:W-:Y:S01]  /*1040*/  FADD.FTZ R49, -R18, R61 ;  /* 0x0000003d12317221 */ /* 0x000fe20000010100 */
[----:B--2---:R-:W-:-:S04]  /*1050*/  FADD.FTZ R54, -R55, 1 ;  /* 0x3f80000037367421 */ /* 0x004fc80000010100 */
[----:B------:R-:W-:Y:S01]  /*1060*/  FFMA.FTZ R59, R59, R54, 1 ;  /* 0x3f8000003b3b7423 */ /* 0x000fe20000010036 */
[----:B------:R-:W2:Y:S01]  /*1070*/  MUFU.EX2 R56, R56 ;  /* 0x0000003800387308 */ /* 0x000ea20000000800 */
[----:B------:R-:W-:Y:S02]  /*1080*/  FMUL.FTZ R61, R11, R49 ;  /* 0x000000310b3d7220 */ /* 0x000fe40000410000 */
[----:B------:R-:W-:Y:S01]  /*1090*/  FMUL.FTZ R59, R55, R59 ;  /* 0x0000003b373b7220 */ /* 0x000fe20000410000 */
[----:B------:R-:W-:Y:S01]  /*10a0*/  PRMT R55, R21, 0x7632, R55 ;  /* 0x0000763215377816 */ /* 0x000fe20000000037 */
[----:B------:R-:W-:Y:S01]  /*10b0*/  FMUL.FTZ R50, R47, -1.4426950216293334961 ;  /* 0xbfb8aa3b2f327820 */ /* 0x000fe20000410000 */
[----:B------:R1:W-:Y:S01]  /*10c0*/  STL [R1+0x74], R61 ;  /* 0x0000743d01007387 */ /* 0x0003e20000100800 */
[----:B------:R-:W-:Y:S01]  /*10d0*/  FFMA.FTZ R49, R7, R61, R9 ;  /* 0x0000003d07317223 */ /* 0x000fe20000010009 */
[----:B------:R-:W-:Y:S01]  /*10e0*/  SHF.L.U32 R55, R55, 0x10, RZ ;  /* 0x0000001037377819 */ /* 0x000fe200000006ff */
[----:B------:R-:W-:Y:S01]  /*10f0*/  FMUL.FTZ R20, R23, R20 ;  /* 0x0000001417147220 */ /* 0x000fe20000410000 */
[----:B------:R-:W-:Y:S01]  /*1100*/  FMUL.FTZ R23, R53, -1.4426950216293334961 ;  /* 0xbfb8aa3b35177820 */ /* 0x000fe20000410000 */
[----:B------:R-:W2:Y:S01]  /*1110*/  MUFU.EX2 R50, R50 ;  /* 0x0000003200327308 */ /* 0x000ea20000000800 */
[----:B0-----:R-:W-:Y:S01]  /*1120*/  FADD.FTZ R51, R51, 1 ;  /* 0x3f80000033337421 */ /* 0x001fe20000010000 */
[----:B------:R-:W-:Y:S01]  /*1130*/  FADD.FTZ R55, -R18, R55 ;  /* 0x0000003712377221 */ /* 0x000fe20000010100 */
[----:B-1----:R-:W-:-:S04]  /*1140*/  FADD.FTZ R61, -R58, 1 ;  /* 0x3f8000003a3d7421 */ /* 0x002fc80000010100 */
[----:B------:R-:W-:Y:S01]  /*1150*/  FFMA.FTZ R22, R22, R61, 1 ;  /* 0x3f80000016167423 */ /* 0x000fe2000001003d */
[----:B------:R-:W-:Y:S01]  /*1160*/  FMUL.FTZ R61, R11, R55 ;  /* 0x000000370b3d7220 */ /* 0x000fe20000410000 */
[----:B------:R-:W-:Y:S02]  /*1170*/  PRMT R21, R28, 0x7632, R21 ;  /* 0x000076321c157816 */ /* 0x000fe40000000015 */
[----:B------:R-:W-:Y:S01]  /*1180*/  FMUL.FTZ R58, R58, R22 ;  /* 0x000000163a3a7220 */ /* 0x000fe20000410000 */
[----:B------:R-:W-:Y:S01]  /*1190*/  SHF.L.U32 R22, R28, 0x10, RZ ;  /* 0x000000101c167819 */ /* 0x000fe200000006ff */
[----:B------:R-:W0:Y:S01]  /*11a0*/  MUFU.EX2 R23, R23 ;  /* 0x0000001700177308 */ /* 0x000e220000000800 */
[----:B--2---:R-:W-:Y:S01]  /*11b0*/  FADD.FTZ R28, R56, 1 ;  /* 0x3f800000381c7421 */ /* 0x004fe20000010000 */
[C---:B------:R-:W-:Y:S01]  /*11c0*/  SHF.L.U32 R56, R29.reuse, 0x10, RZ ;  /* 0x000000101d387819 */ /* 0x040fe200000006ff */
[----:B------:R1:W-:Y:S01]  /*11d0*/  STL [R1+0x54], R61 ;  /* 0x0000543d01007387 */ /* 0x0003e20000100800 */
[----:B------:R-:W-:Y:S01]  /*11e0*/  PRMT R12, R29, 0x7632, R12 ;  /* 0x000076321d0c7816 */ /* 0x000fe2000000000c */
[----:B------:R-:W-:-:S03]  /*11f0*/  FFMA.FTZ R29, R8, R61, R10 ;  /* 0x0000003d081d7223 */ /* 0x000fc6000001000a */
[----:B------:R-:W2:Y:S01]  /*1200*/  MUFU.RCP R51, R51 ;  /* 0x0000003300337308 */ /* 0x000ea20000001000 */
[----:B-1----:R-:W-:Y:S01]  /*1210*/  FMUL.FTZ R61, R42, -1.4426950216293334961 ;  /* 0xbfb8aa3b2a3d7820 */ /* 0x002fe20000410000 */
[----:B------:R-:W-:-:S06]  /*1220*/  FADD.FTZ R50, R50, 1 ;  /* 0x3f80000032327421 */ /* 0x000fcc0000010000 */
[----:B------:R-:W1:Y:S01]  /*1230*/  MUFU.EX2 R61, R61 ;  /* 0x0000003d003d7308 */ /* 0x000e620000000800 */
[----:B------:R-:W-:Y:S01]  /*1240*/  FMUL.FTZ R20, R56, R20 ;  /* 0x0000001438147220 */ /* 0x000fe20000410000 */
[----:B0-----:R-:W-:Y:S01]  /*1250*/  FADD.FTZ R23, R23, 1 ;  /* 0x3f80000017177421 */ /* 0x001fe20000010000 */
[----:B--2---:R-:W-:-:S05]  /*1260*/  FADD.FTZ R56, -R51, 1 ;  /* 0x3f80000033387421 */ /* 0x004fca0000010100 */
[----:B------:R-:W0:Y:S01]  /*1270*/  MUFU.RCP R50, R50 ;  /* 0x0000003200327308 */ /* 0x000e220000001000 */
[----:B------:R-:W-:Y:S01]  /*1280*/  FFMA.FTZ R56, R48, R56, 1 ;  /* 0x3f80000030387423 */ /* 0x000fe20000010038 */
[----:B------:R-:W-:-:S06]  /*1290*/  FMUL.FTZ R60, R43, -1.4426950216293334961 ;  /* 0xbfb8aa3b2b3c7820 */ /* 0x000fcc0000410000 */
[----:B------:R2:W0:Y:S01]  /*12a0*/  MUFU.RCP R55, R23 ;  /* 0x0000001700377308 */ /* 0x0004220000001000 */
[----:B------:R-:W-:Y:S01]  /*12b0*/  FMUL.FTZ R56, R51, R56 ;  /* 0x0000003833387220 */ /* 0x000fe20000410000 */
[----:B-1----:R-:W-:Y:S01]  /*12c0*/  FADD.FTZ R51, R61, 1 ;  /* 0x3f8000003d337421 */ /* 0x002fe20000010000 */
[----:B------:R-:W-:-:S05]  /*12d0*/  FMUL.FTZ R54, R49, -1.4426950216293334961 ;  /* 0xbfb8aa3b31367820 */ /* 0x000fca0000410000 */
[----:B------:R-:W1:Y:S01]  /*12e0*/  MUFU.RCP R28, R28 ;  /* 0x0000001c001c7308 */ /* 0x000e620000001000 */
[----:B--2---:R-:W-:Y:S01]  /*12f0*/  SHF.L.U32 R23, R12, 0x10, RZ ;  /* 0x000000100c177819 */ /* 0x004fe200000006ff */
[----:B------:R-:W-:Y:S01]  /*1300*/  FMUL.FTZ R48, R29, -1.4426950216293334961 ;  /* 0xbfb8aa3b1d307820 */ /* 0x000fe20000410000 */
[----:B------:R-:W-:-:S03]  /*1310*/  FMUL.FTZ R61, R45, -1.4426950216293334961 ;  /* 0xbfb8aa3b2d3d7820 */ /* 0x000fc60000410000 */
[----:B------:R-:W-:Y:S02]  /*1320*/  FMUL.FTZ R23, R23, R58 ;  /* 0x0000003a17177220 */ /* 0x000fe40000410000 */
[----:B------:R-:W2:Y:S01]  /*1330*/  MUFU.EX2 R60, R60 ;  /* 0x0000003c003c7308 */ /* 0x000ea20000000800 */
[----:B0-----:R-:W-:Y:S01]  /*1340*/  FADD.FTZ R58, -R50, 1 ;  /* 0x3f800000323a7421 */ /* 0x001fe20000010100 */
[----:B------:R-:W-:-:S06]  /*1350*/  PRMT R24, R24, 0x7632, R24 ;  /* 0x0000763218187816 */ /* 0x000fcc0000000018 */
[----:B------:R-:W0:Y:S01]  /*1360*/  MUFU.RCP R51, R51 ;  /* 0x0000003300337308 */ /* 0x000e220000001000 */
[----:B------:R-:W-:Y:S01]  /*1370*/  FFMA.FTZ R58, R47, R58, 1 ;  /* 0x3f8000002f3a7423 */ /* 0x000fe2000001003a */
[----:B------:R-:W-:-:S06]  /*1380*/  FADD.FTZ R47, -R55, 1 ;  /* 0x3f800000372f7421 */ /* 0x000fcc0000010100 */
[----:B------:R-:W3:Y:S01]  /*1390*/  MUFU.EX2 R54, R54 ;  /* 0x0000003600367308 */ /* 0x000ee20000000800 */
[----:B------:R-:W-:Y:S01]  /*13a0*/  FMUL.FTZ R22, R22, R57 ;  /* 0x0000003916167220 */ /* 0x000fe20000410000 */
[----:B-1----:R-:W-:-:S06]  /*13b0*/  FADD.FTZ R57, -R28, 1 ;  /* 0x3f8000001c397421 */ /* 0x002fcc0000010100 */
[----:B------:R-:W1:Y:S01]  /*13c0*/  MUFU.EX2 R48, R48 ;  /* 0x0000003000307308 */ /* 0x000e620000000800 */
[----:B------:R-:W-:Y:S01]  /*13d0*/  FFMA.FTZ R47, R53, R47, 1 ;  /* 0x3f800000352f7423 */ /* 0x000fe2000001002f */
[----:B------:R-:W-:-:S06]  /*13e0*/  SHF.L.U32 R24, R24, 0x10, RZ ;  /* 0x0000001018187819 */ /* 0x000fcc00000006ff */
[----:B------:R-:W1:Y:S01]  /*13f0*/  MUFU.EX2 R61, R61 ;  /* 0x0000003d003d7308 */ /* 0x000e620000000800 */
[----:B------:R-:W-:Y:S02]  /*1400*/  PRMT R12, R25, 0x7632, R12 ;  /* 0x00007632190c7816 */ /* 0x000fe4000000000c */
[----:B------:R-:W-:Y:S01]  /*1410*/  SHF.L.U32 R25, R26, 0x10, RZ ;  /* 0x000000101a197819 */ /* 0x000fe200000006ff */
[----:B------:R-:W-:Y:S01]  /*1420*/  FFMA.FTZ R57, R52, R57, 1 ;  /* 0x3f80000034397423 */ /* 0x000fe20000010039 */
[----:B------:R-:W-:Y:S01]  /*1430*/  SHF.L.U32 R21, R21, 0x10, RZ ;  /* 0x0000001015157819 */ /* 0x000fe200000006ff */
[----:B------:R-:W-:Y:S01]  /*1440*/  FMUL.FTZ R55, R55, R47 ;  /* 0x0000002f37377220 */ /* 0x000fe20000410000 */
[----:B--2---:R-:W-:Y:S01]  /*1450*/  FADD.FTZ R60, R60, 1 ;  /* 0x3f8000003c3c7421 */ /* 0x004fe20000010000 */
[----:B------:R-:W-:Y:S01]  /*1460*/  FADD.FTZ R47, -R18, R24 ;  /* 0x00000018122f7221 */ /* 0x000fe20000010100 */
[----:B------:R-:W-:Y:S01]  /*1470*/  SHF.L.U32 R52, R12, 0x10, RZ ;  /* 0x000000100c347819 */ /* 0x000fe200000006ff */
[----:B------:R-:W-:Y:S01]  /*1480*/  FMUL.FTZ R24, R25, R56 ;  /* 0x0000003819187220 */ /* 0x000fe20000410000 */
[----:B------:R-:W-:Y:S01]  /*1490*/  FMUL.FTZ R57, R28, R57 ;  /* 0x000000391c397220 */ /* 0x000fe20000410000 */
[----:B0-----:R-:W-:Y:S01]  /*14a0*/  FADD.FTZ R56, -R51, 1 ;  /* 0x3f80000033387421 */ /* 0x001fe20000010100 */
[----:B------:R-:W-:Y:S01]  /*14b0*/  FMUL.FTZ R58, R50, R58 ;  /* 0x0000003a323a7220 */ /* 0x000fe20000410000 */
[----:B---3--:R-:W-:Y:S01]  /*14c0*/  FADD.FTZ R28, R54, 1 ;  /* 0x3f800000361c7421 */ /* 0x008fe20000010000 */
[----:B------:R-:W-:Y:S01]  /*14d0*/  FMUL.FTZ R21, R21, R59 ;  /* 0x0000003b15157220 */ /* 0x000fe20000410000 */
[----:B------:R-:W0:Y:S01]  /*14e0*/  MUFU.RCP R50, R60 ;  /* 0x0000003c00327308 */ /* 0x000e220000001000 */
[----:B------:R-:W-:Y:S01]  /*14f0*/  FMUL.FTZ R59, R11, R47 ;  /* 0x0000002f0b3b7220 */ /* 0x000fe20000410000 */
[----:B-1----:R-:W-:Y:S01]  /*1500*/  FADD.FTZ R48, R48, 1 ;  /* 0x3f80000030307421 */ /* 0x002fe20000010000 */
[----:B------:R-:W-:Y:S01]  /*1510*/  FADD.FTZ R52, -R18, R52 ;  /* 0x0000003412347221 */ /* 0x000fe20000010100 */
[----:B------:R-:W-:Y:S01]  /*1520*/  FFMA.FTZ R42, R42, R56, 1 ;  /* 0x3f8000002a2a7423 */ /* 0x000fe20000010038 */
[----:B------:R-:W-:Y:S01]  /*1530*/  FADD.FTZ R56, R61, 1 ;  /* 0x3f8000003d387421 */ /* 0x000fe20000010000 */
[----:B------:R-:W-:Y:S01]  /*1540*/  FMUL.FTZ R61, R46, -1.4426950216293334961 ;  /* 0xbfb8aa3b2e3d7820 */ /* 0x000fe20000410000 */
[----:B------:R-:W-:Y:S01]  /*1550*/  FFMA.FTZ R47, R7, R59, R9 ;  /* 0x0000003b072f7223 */ /* 0x000fe20000010009 */
[----:B------:R-:W1:Y:S01]  /*1560*/  MUFU.RCP R28, R28 ;  /* 0x0000001c001c7308 */ /* 0x000e620000001000 */
[----:B------:R-:W-:Y:S01]  /*1570*/  FMUL.FTZ R54, R11, R52 ;  /* 0x000000340b367220 */ /* 0x000fe20000410000 */
[----:B------:R-:W-:Y:S01]  /*1580*/  PRMT R12, R27, 0x7632, R12 ;  /* 0x000076321b0c7816 */ /* 0x000fe2000000000c */
[----:B------:R-:W-:Y:S01]  /*1590*/  FMUL.FTZ R52, R47, -1.4426950216293334961 ;  /* 0xbfb8aa3b2f347820 */ /* 0x000fe20000410000 */
[----:B------:R-:W-:-:S04]  /*15a0*/  SHF.L.U32 R25, R27, 0x10, RZ ;  /* 0x000000101b197819 */ /* 0x000fc800000006ff */
[----:B------:R2:W3:Y:S01]  /*15b0*/  MUFU.RCP R53, R48 ;  /* 0x0000003000357308 */ /* 0x0004e20000001000 */
[----:B------:R-:W-:Y:S01]  /*15c0*/  SHF.L.U32 R27, R12, 0x10, RZ ;  /* 0x000000100c1b7819 */ /* 0x000fe200000006ff */
[----:B------:R-:W-:Y:S01]  /*15d0*/  STL [R1+0x40], R59 ;  /* 0x0000403b01007387 */ /* 0x000fe20000100800 */
[----:B------:R-:W-:-:S05]  /*15e0*/  PRMT R26, R26, 0x7632, R26 ;  /* 0x000076321a1a7816 */ /* 0x000fca000000001a */
[----:B------:R-:W3:Y:S01]  /*15f0*/  MUFU.EX2 R61, R61 ;  /* 0x0000003d003d7308 */ /* 0x000ee20000000800 */
[----:B--2---:R-:W-:Y:S01]  /*1600*/  FFMA.FTZ R48, R8, R54, R10 ;  /* 0x0000003608307223 */ /* 0x004fe2000001000a */
[----:B------:R2:W-:Y:S01]  /*1610*/  STL [R1+0x3c], R54 ;  /* 0x00003c3601007387 */ /* 0x0005e20000100800 */
[----:B------:R-:W-:Y:S01]  /*1620*/  FMUL.FTZ R27, R27, R55 ;  /* 0x000000371b1b7220 */ /* 0x000fe20000410000 */
[----:B------:R-:W-:Y:S01]  /*1630*/  SHF.L.U32 R26, R26, 0x10, RZ ;  /* 0x000000101a1a7819 */ /* 0x000fe200000006ff */
[----:B0-----:R-:W-:-:S03]  /*1640*/  FADD.FTZ R55, -R50, 1 ;  /* 0x3f80000032377421 */ /* 0x001fc60000010100 */
[----:B------:R-:W0:Y:S01]  /*1650*/  MUFU.EX2 R52, R52 ;  /* 0x0000003400347308 */ /* 0x000e220000000800 */
[----:B--2---:R-:W-:Y:S01]  /*1660*/  FMUL.FTZ R54, R48, -1.4426950216293334961 ;  /* 0xbfb8aa3b30367820 */ /* 0x004fe20000410000 */
[----:B------:R-:W-:Y:S01]  /*1670*/  FFMA.FTZ R43, R43, R55, 1 ;  /* 0x3f8000002b2b7423 */ /* 0x000fe20000010037 */
[----:B------:R-:W-:Y:S01]  /*1680*/  FMUL.FTZ R26, R26, R57 ;  /* 0x000000391a1a7220 */ /* 0x000fe20000410000 */
[----:B-1----:R-:W-:-:S04]  /*1690*/  FADD.FTZ R55, -R28, 1 ;  /* 0x3f8000001c377421 */ /* 0x002fc80000010100 */
[----:B------:R-:W1:Y:S01]  /*16a0*/  MUFU.EX2 R54, R54 ;  /* 0x0000003600367308 */ /* 0x000e620000000800 */
[----:B---3--:R-:W-:Y:S01]  /*16b0*/  FADD.FTZ R57, -R53, 1 ;  /* 0x3f80000035397421 */ /* 0x008fe20000010100 */
[----:B------:R-:W-:Y:S01]  /*16c0*/  FMUL.FTZ R42, R51, R42 ;  /* 0x0000002a332a7220 */ /* 0x000fe20000410000 */
[----:B------:R-:W-:Y:S01]  /*16d0*/  FFMA.FTZ R55, R49, R55, 1 ;  /* 0x3f80000031377423 */ /* 0x000fe20000010037 */
[----:B------:R-:W-:Y:S01]  /*16e0*/  FADD.FTZ R49, R61, 1 ;  /* 0x3f8000003d317421 */ /* 0x000fe20000010000 */
[----:B------:R-:W-:-:S03]  /*16f0*/  FMUL.FTZ R43, R50, R43 ;  /* 0x0000002b322b7220 */ /* 0x000fc60000410000 */
[----:B------:R2:W-:Y:S01]  /*1700*/  MUFU.RCP R51, R56 ;  /* 0x0000003800337308 */ /* 0x0005e20000001000 */
[----:B------:R-:W-:Y:S02]  /*1710*/  SHF.L.U32 R50, R40, 0x10, RZ ;  /* 0x0000001028327819 */ /* 0x000fe400000006ff */
[----:B------:R-:W-:Y:S01]  /*1720*/  PRMT R12, R12, 0x7632, R12 ;  /* 0x000076320c0c7816 */ /* 0x000fe2000000000c */
[----:B--2---:R-:W-:-:S04]  /*1730*/  FFMA.FTZ R56, R29, R57, 1 ;  /* 0x3f8000001d387423 */ /* 0x004fc80000010039 */
[----:B------:R-:W2:Y:S01]  /*1740*/  MUFU.RCP R49, R49 ;  /* 0x0000003100317308 */ /* 0x000ea20000001000 */
[----:B------:R-:W-:Y:S01]  /*1750*/  FMUL.FTZ R56, R53, R56 ;  /* 0x0000003835387220 */ /* 0x000fe20000410000 */
[----:B0-----:R-:W-:Y:S01]  /*1760*/  FADD.FTZ R53, R52, 1 ;  /* 0x3f80000034357421 */ /* 0x001fe20000010000 */
[----:B------:R-:W-:Y:S01]  /*1770*/  FMUL.FTZ R42, R50, R42 ;  /* 0x0000002a322a7220 */ /* 0x000fe20000410000 */
[----:B------:R-:W-:-:S04]  /*1780*/  SHF.L.U32 R12, R12, 0x10, RZ ;  /* 0x000000100c0c7819 */ /* 0x000fc800000006ff */
[----:B------:R1:W0:Y:S01]  /*1790*/  MUFU.RCP R50, R53 ;  /* 0x0000003500327308 */ /* 0x0002220000001000 */
[----:B------:R-:W-:Y:S01]  /*17a0*/  PRMT R52, R40, 0x7632, R52 ;  /* 0x0000763228347816 */ /* 0x000fe20000000034 */
[--C-:B------:R-:W-:Y:S01]  /*17b0*/  FADD.FTZ R57, -R18, R12.reuse ;  /* 0x0000000c12397221 */ /* 0x100fe20000010100 */
[----:B-1----:R-:W-:Y:S01]  /*17c0*/  FADD.FTZ R53, R54, 1 ;  /* 0x3f80000036357421 */ /* 0x002fe20000010000 */
[C---:B------:R-:W-:Y:S02]  /*17d0*/  PRMT R12, R41.reuse, 0x7632, R12 ;  /* 0x00007632290c7816 */ /* 0x040fe4000000000c */
[----:B------:R-:W-:Y:S01]  /*17e0*/  SHF.L.U32 R40, R41, 0x10, RZ ;  /* 0x0000001029287819 */ /* 0x000fe200000006ff */
[----:B------:R-:W-:Y:S01]  /*17f0*/  FMUL.FTZ R55, R28, R55 ;  /* 0x000000371c377220 */ /* 0x000fe20000410000 */
[----:B------:R-:W-:Y:S01]  /*1800*/  SHF.L.U32 R52, R52, 0x10, RZ ;  /* 0x0000001034347819 */ /* 0x000fe200000006ff */
[----:B------:R-:W1:Y:S01]  /*1810*/  MUFU.RCP R53, R53 ;  /* 0x0000003500357308 */ /* 0x000e620000001000 */
[----:B------:R-:W-:Y:S01]  /*1820*/  PRMT R54, R13, 0x7632, R54 ;  /* 0x000076320d367816 */ /* 0x000fe20000000036 */
[----:B------:R-:W-:Y:S01]  /*1830*/  FMUL.FTZ R43, R40, R43 ;  /* 0x0000002b282b7220 */ /* 0x000fe20000410000 */
[----:B------:R-:W-:Y:S01]  /*1840*/  SHF.L.U32 R41, R12, 0x10, RZ ;  /* 0x000000100c297819 */ /* 0x000fe200000006ff */
[----:B------:R-:W-:Y:S01]  /*1850*/  FMUL.FTZ R40, R52, R55 ;  /* 0x0000003734287220 */ /* 0x000fe20000410000 */
[----:B------:R-:W-:Y:S01]  /*1860*/  SHF.L.U32 R54, R54, 0x10, RZ ;  /* 0x0000001036367819 */ /* 0x000fe200000006ff */
[----:B--2---:R-:W-:Y:S01]  /*1870*/  FADD.FTZ R55, -R49, 1 ;  /* 0x3f80000031377421 */ /* 0x004fe20000010100 */
[----:B------:R-:W-:Y:S01]  /*1880*/  FMUL.FTZ R25, R25, R58 ;  /* 0x0000003a19197220 */ /* 0x000fe20000410000 */
[----:B------:R-:W-:Y:S01]  /*1890*/  FADD.FTZ R13, -R51, 1 ;  /* 0x3f800000330d7421 */ /* 0x000fe20000010100 */
[----:B------:R-:W-:Y:S01]  /*18a0*/  FMUL.FTZ R58, R11, R57 ;  /* 0x000000390b3a7220 */ /* 0x000fe20000410000 */
[----:B------:R-:W-:Y:S01]  /*18b0*/  FMUL.FTZ R41, R41, R56 ;  /* 0x0000003829297220 */ /* 0x000fe20000410000 */
[----:B------:R-:W-:Y:S01]  /*18c0*/  FADD.FTZ R56, -R18, R54 ;  /* 0x0000003612387221 */ /* 0x000fe20000010100 */
[----:B------:R-:W-:Y:S01]  /*18d0*/  FFMA.FTZ R55, R46, R55, 1 ;  /* 0x3f8000002e377423 */ /* 0x000fe20000010037 */
[----:B------:R-:W-:Y:S01]  /*18e0*/  FFMA.FTZ R13, R45, R13, 1 ;  /* 0x3f8000002d0d7423 */ /* 0x000fe2000001000d */
[----:B0-----:R-:W-:Y:S01]  /*18f0*/  FADD.FTZ R46, -R50, 1 ;  /* 0x3f800000322e7421 */ /* 0x001fe20000010100 */
[----:B------:R-:W-:Y:S01]  /*1900*/  FFMA.FTZ R12, R7, R58, R9 ;  /* 0x0000003a070c7223 */ /* 0x000fe20000010009 */
[----:B------:R-:W-:Y:S01]  /*1910*/  FADD.FTZ R45, R0, 1 ;  /* 0x3f800000002d7421 */ /* 0x000fe20000010000 */
[----:B------:R-:W-:Y:S01]  /*1920*/  FMUL.FTZ R0, R11, R56 ;  /* 0x000000380b007220 */ /* 0x000fe20000410000 */
[----:B------:R-:W-:Y:S01]  /*1930*/  FFMA.FTZ R46, R47, R46, 1 ;  /* 0x3f8000002f2e7423 */ /* 0x000fe2000001002e */
[----:B------:R-:W-:Y:S01]  /*1940*/  FMUL.FTZ R52, R12, -1.4426950216293334961 ;  /* 0xbfb8aa3b0c347820 */ /* 0x000fe20000410000 */
[----:B------:R-:W-:Y:S01]  /*1950*/  FMUL.FTZ R54, R51, R13 ;  /* 0x0000000d33367220 */ /* 0x000fe20000410000 */
[----:B-1----:R-:W-:Y:S01]  /*1960*/  FADD.FTZ R47, -R53, 1 ;  /* 0x3f800000352f7421 */ /* 0x002fe20000010100 */
[----:B------:R-:W-:Y:S01]  /*1970*/  FFMA.FTZ R13, R8, R0, R10 ;  /* 0x00000000080d7223 */ /* 0x000fe2000001000a */
[----:B------:R-:W2:Y:S02]  /*1980*/  LDG.E.64.CONSTANT R28, desc[UR12][R30.64+0x5a00] ;  /* 0x005a000c1e1c7981 */ /* 0x000ea4000c1e9b00 */
[----:B------:R-:W-:Y:S01]  /*1990*/  FFMA.FTZ R47, R48, R47, 1 ;  /* 0x3f800000302f7423 */ /* 0x000fe2000001002f */
[----:B------:R-:W-:Y:S01]  /*19a0*/  FMUL.FTZ R48, R13, -1.4426950216293334961 ;  /* 0xbfb8aa3b0d307820 */ /* 0x000fe20000410000 */
[----:B------:R-:W0:Y:S01]  /*19b0*/  MUFU.EX2 R52, R52 ;  /* 0x0000003400347308 */ /* 0x000e220000000800 */
[----:B------:R-:W-:Y:S01]  /*19c0*/  FADD.FTZ R51, R2, 1 ;  /* 0x3f80000002337421 */ /* 0x000fe20000010000 */
[----:B------:R-:W-:Y:S01]  /*19d0*/  FMUL.FTZ R55, R49, R55 ;  /* 0x0000003731377220 */ /* 0x000fe20000410000 */
[----:B------:R-:W-:-:S05]  /*19e0*/  SHF.L.U32 R49, R36, 0x10, RZ ;  /* 0x0000001024317819 */ /* 0x000fca00000006ff */
[----:B------:R-:W1:Y:S01]  /*19f0*/  MUFU.RCP R45, R45 ;  /* 0x0000002d002d7308 */ /* 0x000e620000001000 */
[----:B------:R-:W-:Y:S01]  /*1a00*/  FMUL.FTZ R46, R50, R46 ;  /* 0x0000002e322e7220 */ /* 0x000fe20000410000 */
[----:B------:R-:W-:Y:S01]  /*1a10*/  PRMT R36, R36, 0x7632, R36 ;  /* 0x0000763224247816 */ /* 0x000fe20000000024 */
[----:B------:R-:W-:Y:S04]  /*1a20*/  STL [R1+0x38], R58 ;  /* 0x0000383a01007387 */ /* 0x000fe80000100800 */
[----:B------:R-:W3:Y:S01]  /*1a30*/  LDG.E.64.CONSTANT R30, desc[UR12][R30.64+0x6900] ;  /* 0x0069000c1e1e7981 */ /* 0x000ee2000c1e9b00 */
[----:B------:R-:W-:Y:S01]  /*1a40*/  MUFU.EX2 R48, R48 ;  /* 0x0000003000307308 */ /* 0x000fe20000000800 */
[----:B------:R-:W-:-:S07]  /*1a50*/  PRMT R50, R37, 0x7632, R50 ;  /* 0x0000763225327816 */ /* 0x000fce0000000032 */
[----:B------:R-:W4:Y:S01]  /*1a60*/  MUFU.RCP R51, R51 ;  /* 0x0000003300337308 */ /* 0x000f220000001000 */
[----:B------:R-:W-:Y:S01]  /*1a70*/  FMUL.FTZ R53, R53, R47 ;  /* 0x0000002f35357220 */ /* 0x000fe20000410000 */
[----:B------:R-:W-:Y:S01]  /*1a80*/  SHF.L.U32 R36, R36, 0x10, RZ ;  /* 0x0000001024247819 */ /* 0x000fe200000006ff */
[----:B------:R-:W-:Y:S01]  /*1a90*/  FMUL.FTZ R47, R49, R54 ;  /* 0x00000036312f7220 */ /* 0x000fe20000410000 */
[----:B------:R-:W-:Y:S01]  /*1aa0*/  SHF.L.U32 R50, R50, 0x10, RZ ;  /* 0x0000001032327819 */ /* 0x000fe200000006ff */
[----:B0-----:R-:W-:Y:S01]  /*1ab0*/  FADD.FTZ R52, R52, 1 ;  /* 0x3f80000034347421 */ /* 0x001fe20000010000 */
[----:B------:R-:W-:Y:S01]  /*1ac0*/  SHF.L.U32 R54, R38, 0x10, RZ ;  /* 0x0000001026367819 */ /* 0x000fe200000006ff */
[----:B------:R-:W-:Y:S01]  /*1ad0*/  FMUL.FTZ R46, R36, R46 ;  /* 0x0000002e242e7220 */ /* 0x000fe20000410000 */
[----:B------:R-:W-:Y:S01]  /*1ae0*/  STL [R1+0xfc], R40 ;  /* 0x0000fc2801007387 */ /* 0x000fe20000100800 */
[----:B------:R-:W-:Y:S01]  /*1af0*/  FMUL.FTZ R36, R50, R53 ;  /* 0x0000003532247220 */ /* 0x000fe20000410000 */
[----:B------:R0:W0:Y:S01]  /*1b00*/  MUFU.RCP R56, R52 ;  /* 0x0000003400387308 */ /* 0x0000220000001000 */
[----:B------:R-:W-:Y:S01]  /*1b10*/  FADD.FTZ R54, -R18, R54 ;  /* 0x0000003612367221 */ /* 0x000fe20000010100 */
[----:B------:R-:W-:Y:S01]  /*1b20*/  SHF.L.U32 R49, R39, 0x10, RZ ;  /* 0x0000001027317819 */ /* 0x000fe200000006ff */
[----:B-1----:R-:W-:Y:S01]  /*1b30*/  FADD.FTZ R50, -R45, 1 ;  /* 0x3f8000002d327421 */ /* 0x002fe20000010100 */
[----:B------:R-:W-:Y:S01]  /*1b40*/  STL [R1+0xec], R41 ;  /* 0x0000ec2901007387 */ /* 0x000fe20000100800 */
[----:B----4-:R-:W-:Y:S01]  /*1b50*/  FADD.FTZ R53, -R51, 1 ;  /* 0x3f80000033357421 */ /* 0x010fe20000010100 */
[----:B0-----:R-:W-:-:S02]  /*1b60*/  FADD.FTZ R52, R48, 1 ;  /* 0x3f80000030347421 */ /* 0x001fc40000010000 */
[----:B------:R0:W-:Y:S01]  /*1b70*/  STL [R1+0x30], R0 ;  /* 0x0000300001007387 */ /* 0x0001e20000100800 */
[----:B------:R-:W-:Y:S01]  /*1b80*/  FFMA.FTZ R50, R19, R50, 1 ;  /* 0x3f80000013327423 */ /* 0x000fe20000010032 */
[----:B------:R-:W-:Y:S01]  /*1b90*/  FADD.FTZ R19, -R18, R49 ;  /* 0x0000003112137221 */ /* 0x000fe20000010100 */
[----:B------:R-:W-:Y:S01]  /*1ba0*/  FFMA.FTZ R48, R44, R53, 1 ;  /* 0x3f8000002c307423 */ /* 0x000fe20000010035 */
[----:B------:R-:W-:Y:S01]  /*1bb0*/  SHF.L.U32 R49, R14, 0x10, RZ ;  /* 0x000000100e317819 */ /* 0x000fe200000006ff */
[----:B------:R-:W1:Y:S01]  /*1bc0*/  MUFU.RCP R52, R52 ;  /* 0x0000003400347308 */ /* 0x000e620000001000 */
[----:B0-----:R-:W-:Y:S01]  /*1bd0*/  FMUL.FTZ R0, R11, R54 ;  /* 0x000000360b007220 */ /* 0x001fe20000410000 */
[----:B------:R-:W-:-:S03]  /*1be0*/  PRMT R54, R38, 0x7632, R54 ;  /* 0x0000763226367816 */ /* 0x000fc60000000036 */
[----:B------:R-:W-:Y:S01]  /*1bf0*/  FFMA.FTZ R44, R3, R0, R5 ;  /* 0x00000000032c7223 */ /* 0x000fe20000010005 */
[----:B------:R-:W-:Y:S01]  /*1c00*/  FMUL.FTZ R2, R11, R19 ;  /* 0x000000130b027220 */ /* 0x000fe20000410000 */
[----:B------:R-:W-:Y:S01]  /*1c10*/  FADD.FTZ R49, -R18, R49 ;  /* 0x0000003112317221 */ /* 0x000fe20000010100 */
[----:B------:R-:W-:Y:S01]  /*1c20*/  STL [R1+0xf0], R46 ;  /* 0x0000f02e01007387 */ /* 0x000fe20000100800 */
[----:B------:R-:W-:Y:S01]  /*1c30*/  FMUL.FTZ R19, R44, -1.4426950216293334961 ;  /* 0xbfb8aa3b2c137820 */ /* 0x000fe20000410000 */
[----:B------:R-:W-:Y:S02]  /*1c40*/  SHF.L.U32 R54, R54, 0x10, RZ ;  /* 0x0000001036367819 */ /* 0x000fe400000006ff */
[----:B------:R-:W-:Y:S01]  /*1c50*/  STL [R1+0xe4], R36 ;  /* 0x0000e42401007387 */ /* 0x000fe20000100800 */
[----:B------:R0:W4:Y:S01]  /*1c60*/  MUFU.EX2 R38, R19 ;  /* 0x0000001300267308 */ /* 0x0001220000000800 */
[----:B------:R-:W-:Y:S02]  /*1c70*/  PRMT R39, R39, 0x7632, R39 ;  /* 0x0000763227277816 */ /* 0x000fe40000000027 */
[----:B------:R1:W-:Y:S01]  /*1c80*/  STL [R1+0x18], R0 ;  /* 0x0000180001007387 */ /* 0x0003e20000100800 */
[----:B------:R-:W-:Y:S01]  /*1c90*/  FADD.FTZ R54, -R18, R54 ;  /* 0x0000003612367221 */ /* 0x000fe20000010100 */
[----:B------:R-:W-:-:S02]  /*1ca0*/  SHF.L.U32 R39, R39, 0x10, RZ ;  /* 0x0000001027277819 */ /* 0x000fc400000006ff */
[----:B------:R-:W-:Y:S01]  /*1cb0*/  STL [R1+0x14], R2 ;  /* 0x0000140201007387 */ /* 0x000fe20000100800 */
[----:B0-----:R-:W-:Y:S01]  /*1cc0*/  FADD.FTZ R19, -R56, 1 ;  /* 0x3f80000038137421 */ /* 0x001fe20000010100 */
[----:B-1----:R-:W-:Y:S02]  /*1cd0*/  FMUL.FTZ R0, R11, R49 ;  /* 0x000000310b007220 */ /* 0x002fe40000410000 */
[----:B------:R-:W-:Y:S01]  /*1ce0*/  STL [R1+0xd0], R2 ;  /* 0x0000d00201007387 */ /* 0x000fe20000100800 */
[----:B------:R-:W-:Y:S01]  /*1cf0*/  FFMA.FTZ R12, R12, R19, 1 ;  /* 0x3f8000000c0c7423 */ /* 0x000fe20000010013 */
[----:B------:R-:W-:Y:S02]  /*1d00*/  FFMA.FTZ R19, R3, R0, R5 ;  /* 0x0000000003137223 */ /* 0x000fe40000010005 */
[----:B------:R-:W-:Y:S01]  /*1d10*/  STL [R1+0x10], R0 ;  /* 0x0000100001007387 */ /* 0x000fe20000100800 */
[----:B------:R-:W-:-:S03]  /*1d20*/  FMUL.FTZ R50, R45, R50 ;  /* 0x000000322d327220 */ /* 0x000fc60000410000 */
[----:B------:R0:W-:Y:S01]  /*1d30*/  STL [R1+0xc8], R0 ;  /* 0x0000c80001007387 */ /* 0x0001e20000100800 */
[----:B------:R-:W-:Y:S01]  /*1d40*/  FFMA.FTZ R45, R4, R2, R6 ;  /* 0x00000002042d7223 */ /* 0x000fe20000010006 */
[----:B------:R-:W-:Y:S01]  /*1d50*/  FADD.FTZ R39, -R18, R39 ;  /* 0x0000002712277221 */ /* 0x000fe20000010100 */
[----:B------:R-:W-:Y:S01]  /*1d60*/  FMUL.FTZ R56, R56, R12 ;  /* 0x0000000c38387220 */ /* 0x000fe20000410000 */
[----:B0-----:R-:W-:Y:S01]  /*1d70*/  FMUL.FTZ R0, R11, R54 ;  /* 0x000000360b007220 */ /* 0x001fe20000410000 */
[----:B------:R-:W-:Y:S01]  /*1d80*/  FADD.FTZ R54, -R52, 1 ;  /* 0x3f80000034367421 */ /* 0x000fe20000010100 */
[----:B------:R-:W-:Y:S01]  /*1d90*/  FMUL.FTZ R53, R45, -1.4426950216293334961 ;  /* 0xbfb8aa3b2d357820 */ /* 0x000fe20000410000 */
[----:B------:R-:W-:Y:S02]  /*1da0*/  FMUL.FTZ R12, R11, R39 ;  /* 0x000000270b0c7220 */ /* 0x000fe40000410000 */
[----:B------:R-:W-:Y:S01]  /*1db0*/  FFMA.FTZ R13, R13, R54, 1 ;  /* 0x3f8000000d0d7423 */ /* 0x000fe20000010036 */
[----:B------:R-:W-:Y:S01]  /*1dc0*/  SHF.L.U32 R37, R37, 0x10, RZ ;  /* 0x0000001025257819 */ /* 0x000fe200000006ff */
[----:B----4-:R-:W-:-:S02]  /*1dd0*/  FADD.FTZ R38, R38, 1 ;  /* 0x3f80000026267421 */ /* 0x010fc40000010000 */
[----:B------:R-:W-:Y:S01]  /*1de0*/  FMUL.FTZ R13, R52, R13 ;  /* 0x0000000d340d7220 */ /* 0x000fe20000410000 */
[----:B------:R-:W-:Y:S01]  /*1df0*/  FFMA.FTZ R52, R8, R12, R10 ;  /* 0x0000000c08347223 */ /* 0x000fe2000001000a */
[C---:B------:R-:W-:Y:S01]  /*1e00*/  SHF.L.U32 R39, R34.reuse, 0x10, RZ ;  /* 0x0000001022277819 */ /* 0x040fe200000006ff */
[----:B------:R-:W0:Y:S01]  /*1e10*/  MUFU.EX2 R53, R53 ;  /* 0x0000003500357308 */ /* 0x000e220000000800 */
[----:B------:R-:W-:Y:S01]  /*1e20*/  FMUL.FTZ R37, R37, R55 ;  /* 0x0000003725257220 */ /* 0x000fe20000410000 */
[----:B------:R-:W-:Y:S01]  /*1e30*/  PRMT R14, R34, 0x7632, R14 ;  /* 0x00007632220e7816 */ /* 0x000fe2000000000e */
[----:B------:R-:W-:Y:S01]  /*1e40*/  FMUL.FTZ R51, R51, R48 ;  /* 0x0000003033337220 */ /* 0x000fe20000410000 */
[----:B------:R-:W-:Y:S01]  /*1e50*/  FMUL.FTZ R55, R52, -1.4426950216293334961 ;  /* 0xbfb8aa3b34377820 */ /* 0x000fe20000410000 */
[----:B------:R-:W-:Y:S01]  /*1e60*/  FFMA.FTZ R48, R7, R0, R9 ;  /* 0x0000000007307223 */ /* 0x000fe20000010009 */
[----:B------:R-:W-:Y:S02]  /*1e70*/  FMUL.FTZ R39, R39, R50 ;  /* 0x0000003227277220 */ /* 0x000fe40000410000 */
[----:B------:R1:W4:Y:S01]  /*1e80*/  MUFU.RCP R34, R38 ;  /* 0x0000002600227308 */ /* 0x0003220000001000 */
[C---:B------:R-:W-:Y:S01]  /*1e90*/  SHF.L.U32 R50, R35.reuse, 0x10, RZ ;  /* 0x0000001023327819 */ /* 0x040fe200000006ff */
[----:B------:R-:W-:Y:S01]  /*1ea0*/  FMUL.FTZ R54, R48, -1.4426950216293334961 ;  /* 0xbfb8aa3b30367820 */ /* 0x000fe20000410000 */
[----:B------:R-:W-:-:S05]  /*1eb0*/  PRMT R35, R35, 0x7632, R35 ;  /* 0x0000763223237816 */ /* 0x000fca0000000023 */
[----:B------:R-:W4:Y:S01]  /*1ec0*/  MUFU.EX2 R55, R55 ;  /* 0x0000003700377308 */ /* 0x000f220000000800 */
[----:B-1----:R-:W-:Y:S02]  /*1ed0*/  SHF.L.U32 R38, R35, 0x10, RZ ;  /* 0x0000001023267819 */ /* 0x002fe400000006ff */
[----:B------:R-:W-:Y:S01]  /*1ee0*/  SHF.L.U32 R35, R15, 0x10, RZ ;  /* 0x000000100f237819 */ /* 0x000fe200000006ff */
[----:B------:R-:W-:Y:S02]  /*1ef0*/  FMUL.FTZ R51, R50, R51 ;  /* 0x0000003332337220 */ /* 0x000fe40000410000 */
[----:B------:R-:W-:Y:S02]  /*1f00*/  FMUL.FTZ R38, R38, R13 ;  /* 0x0000000d26267220 */ /* 0x000fe40000410000 */
[----:B------:R-:W1:Y:S01]  /*1f10*/  MUFU.EX2 R54, R54 ;  /* 0x0000003600367308 */ /* 0x000e620000000800 */
[----:B------:R-:W-:Y:S01]  /*1f20*/  FADD.FTZ R13, -R18, R35 ;  /* 0x00000023120d7221 */ /* 0x000fe20000010100 */
[----:B------:R-:W-:Y:S01]  /*1f30*/  SHF.L.U32 R50, R14, 0x10, RZ ;  /* 0x000000100e327819 */ /* 0x000fe200000006ff */
[----:B0-----:R-:W-:Y:S01]  /*1f40*/  FADD.FTZ R53, R53, 1 ;  /* 0x3f80000035357421 */ /* 0x001fe20000010000 */
[----:B----4-:R-:W-:Y:S01]  /*1f50*/  FADD.FTZ R35, -R34, 1 ;  /* 0x3f80000022237421 */ /* 0x010fe20000010100 */
[----:B------:R-:W-:Y:S01]  /*1f60*/  FMUL.FTZ R13, R11, R13 ;  /* 0x0000000d0b0d7220 */ /* 0x000fe20000410000 */
[----:B------:R-:W-:Y:S01]  /*1f70*/  FMUL.FTZ R49, R19, -1.4426950216293334961 ;  /* 0xbfb8aa3b13317820 */ /* 0x000fe20000410000 */
[----:B------:R-:W-:Y:S01]  /*1f80*/  FMUL.FTZ R50, R50, R56 ;  /* 0x0000003832327220 */ /* 0x000fe20000410000 */
[----:B------:R-:W-:Y:S01]  /*1f90*/  FFMA.FTZ R56, R44, R35, 1 ;  /* 0x3f8000002c387423 */ /* 0x000fe20000010023 */
[----:B------:R-:W0:Y:S01]  /*1fa0*/  MUFU.RCP R53, R53 ;  /* 0x0000003500357308 */ /* 0x000e220000001000 */
[----:B------:R-:W-:Y:S01]  /*1fb0*/  FFMA.FTZ R35, R4, R13, R6 ;  /* 0x0000000d04237223 */ /* 0x000fe20000010006 */
[----:B------:R-:W-:Y:S01]  /*1fc0*/  FADD.FTZ R55, R55, 1 ;  /* 0x3f80000037377421 */ /* 0x000fe20000010000 */
[----:B------:R-:W-:-:S02]  /*1fd0*/  FMUL.FTZ R34, R34, R56 ;  /* 0x0000003822227220 */ /* 0x000fc40000410000 */
[----:B------:R-:W-:-:S03]  /*1fe0*/  FMUL.FTZ R56, R35, -1.4426950216293334961 ;  /* 0xbfb8aa3b23387820 */ /* 0x000fc60000410000 */
[----:B------:R-:W4:Y:S01]  /*1ff0*/  MUFU.EX2 R49, R49 ;  /* 0x0000003100317308 */ /* 0x000f220000000800 */
[----:B-1----:R-:W-:-:S07]  /*2000*/  FADD.FTZ R54, R54, 1 ;  /* 0x3f80000036367421 */ /* 0x002fce0000010000 */
[----:B------:R0:W1:Y:S08]  /*2010*/  MUFU.RCP R44, R55 ;  /* 0x00000037002c7308 */ /* 0x0000700000001000 */
[----:B------:R-:W1:Y:S01]  /*2020*/  MUFU.EX2 R56, R56 ;  /* 0x0000003800387308 */ /* 0x000e620000000800 */
[----:B0-----:R-:W-:-:S07]  /*2030*/  FADD.FTZ R55, -R53, 1 ;  /* 0x3f80000035377421 */ /* 0x001fce0000010100 */
[----:B------:R-:W0:Y:S01]  /*2040*/  MUFU.RCP R54, R54 ;  /* 0x0000003600367308 */ /* 0x000e220000001000 */
[----:B------:R-:W-:Y:S01]  /*2050*/  PRMT R14, R14, 0x7632, R14 ;  /* 0x000076320e0e7816 */ /* 0x000fe2000000000e */
[----:B------:R-:W-:Y:S01]  /*2060*/  FFMA.FTZ R45, R45, R55, 1 ;  /* 0x3f8000002d2d7423 */ /* 0x000fe20000010037 */
[----:B----4-:R-:W-:Y:S01]  /*2070*/  FADD.FTZ R55, R49, 1 ;  /* 0x3f80000031377421 */ /* 0x010fe20000010000 */
[----:B-1----:R-:W-:Y:S01]  /*2080*/  FADD.FTZ R49, -R44, 1 ;  /* 0x3f8000002c317421 */ /* 0x002fe20000010100 */
[----:B------:R-:W-:Y:S01]  /*2090*/  SHF.L.U32 R14, R14, 0x10, RZ ;  /* 0x000000100e0e7819 */ /* 0x000fe200000006ff */
[----:B------:R-:W-:Y:S02]  /*20a0*/  FMUL.FTZ R45, R53, R45 ;  /* 0x0000002d352d7220 */ /* 0x000fe40000410000 */
[----:B------:R-:W-:Y:S01]  /*20b0*/  FFMA.FTZ R49, R52, R49, 1 ;  /* 0x3f80000034317423 */ /* 0x000fe20000010031 */
[----:B------:R-:W-:Y:S01]  /*20c0*/  FADD.FTZ R56, R56, 1 ;  /* 0x3f80000038387421 */ /* 0x000fe20000010000 */
[----:B------:R-:W-:Y:S01]  /*20d0*/  MUFU.RCP R55, R55 ;  /* 0x0000003700377308 */ /* 0x000fe20000001000 */
[----:B------:R-:W-:Y:S01]  /*20e0*/  FADD.FTZ R14, -R18, R14 ;  /* 0x0000000e120e7221 */ /* 0x000fe20000010100 */
[----:B------:R-:W-:Y:S01]  /*20f0*/  FMUL.FTZ R49, R44, R49 ;  /* 0x000000312c317220 */ /* 0x000fe20000410000 */
[----:B0-----:R-:W-:-:S05]  /*2100*/  FADD.FTZ R53, -R54, 1 ;  /* 0x3f80000036357421 */ /* 0x001fca0000010100 */
[----:B------:R-:W0:Y:S01]  /*2110*/  MUFU.RCP R44, R56 ;  /* 0x00000038002c7308 */ /* 0x000e220000001000 */
[----:B------:R-:W-:Y:S01]  /*2120*/  FMUL.FTZ R14, R11, R14 ;  /* 0x0000000e0b0e7220 */ /* 0x000fe20000410000 */
[----:B------:R-:W-:Y:S01]  /*2130*/  FFMA.FTZ R48, R48, R53, 1 ;  /* 0x3f80000030307423 */ /* 0x000fe20000010035 */
[----:B------:R-:W-:Y:S02]  /*2140*/  SHF.L.U32 R53, R16, 0x10, RZ ;  /* 0x0000001010357819 */ /* 0x000fe400000006ff */
[----:B------:R-:W-:Y:S01]  /*2150*/  FFMA.FTZ R61, R7, R14, R9 ;  /* 0x0000000e073d7223 */ /* 0x000fe20000010009 */
[----:B------:R-:W-:Y:S01]  /*2160*/  FMUL.FTZ R52, R54, R48 ;  /* 0x0000003036347220 */ /* 0x000fe20000410000 */
[----:B------:R-:W-:Y:S01]  /*2170*/  SHF.L.U32 R48, R17, 0x10, RZ ;  /* 0x0000001011307819 */ /* 0x000fe200000006ff */
[----:B------:R-:W-:Y:S01]  /*2180*/  FMUL.FTZ R53, R53, R34 ;  /* 0x0000002235357220 */ /* 0x000fe20000410000 */
[----:B------:R-:W-:-:S03]  /*2190*/  FMUL.FTZ R34, R61, -1.4426950216293334961 ;  /* 0xbfb8aa3b3d227820 */ /* 0x000fc60000410000 */
[----:B------:R-:W-:Y:S02]  /*21a0*/  FMUL.FTZ R48, R48, R45 ;  /* 0x0000002d30307220 */ /* 0x000fe40000410000 */
[----:B------:R1:W4:Y:S01]  /*21b0*/  MUFU.EX2 R45, R34 ;  /* 0x00000022002d7308 */ /* 0x0003220000000800 */
[----:B------:R-:W-:Y:S02]  /*21c0*/  PRMT R15, R16, 0x7632, R15 ;  /* 0x00007632100f7816 */ /* 0x000fe4000000000f */
[----:B------:R-:W-:Y:S01]  /*21d0*/  PRMT R16, R17, 0x7632, R16 ;  /* 0x0000763211107816 */ /* 0x000fe20000000010 */
[----:B0-----:R-:W-:Y:S01]  /*21e0*/  FADD.FTZ R17, -R44, 1 ;  /* 0x3f8000002c117421 */ /* 0x001fe20000010100 */
[----:B-1----:R-:W-:-:S03]  /*21f0*/  FADD.FTZ R34, -R55, 1 ;  /* 0x3f80000037227421 */ /* 0x002fc60000010100 */
[----:B------:R-:W-:Y:S01]  /*2200*/  FFMA.FTZ R17, R35, R17, 1 ;  /* 0x3f80000023117423 */ /* 0x000fe20000010011 */
[----:B------:R-:W-:Y:S01]  /*2210*/  FFMA.FTZ R19, R19, R34, 1 ;  /* 0x3f80000013137423 */ /* 0x000fe20000010022 */
[----:B------:R-:W-:-:S05]  /*2220*/  SHF.L.U32 R34, R15, 0x10, RZ ;  /* 0x000000100f227819 */ /* 0x000fca00000006ff */
[----:B------:R-:W-:Y:S01]  /*2230*/  FMUL.FTZ R52, R34, R52 ;  /* 0x0000003422347220 */ /* 0x000fe20000410000 */
[----:B------:R-:W-:Y:S01]  /*2240*/  FMUL.FTZ R34, R44, R17 ;  /* 0x000000112c227220 */ /* 0x000fe20000410000 */
[----:B------:R-:W-:Y:S01]  /*2250*/  PRMT R17, R15, 0x7632, R17 ;  /* 0x000076320f117816 */ /* 0x000fe20000000011 */
[----:B----4-:R-:W-:Y:S01]  /*2260*/  FADD.FTZ R45, R45, 1 ;  /* 0x3f8000002d2d7421 */ /* 0x010fe20000010000 */
[----:B------:R-:W-:Y:S02]  /*2270*/  SHF.L.U32 R16, R16, 0x10, RZ ;  /* 0x0000001010107819 */ /* 0x000fe400000006ff */
[----:B------:R-:W-:Y:S01]  /*2280*/  SHF.L.U32 R17, R17, 0x10, RZ ;  /* 0x0000001011117819 */ /* 0x000fe200000006ff */
[----:B------:R-:W0:Y:S02]  /*2290*/  MUFU.RCP R56, R45 ;  /* 0x0000002d00387308 */ /* 0x000e240000001000 */
[----:B------:R-:W-:Y:S02]  /*22a0*/  FMUL.FTZ R49, R16, R49 ;  /* 0x0000003110317220 */ /* 0x000fe40000410000 */
[----:B------:R-:W-:Y:S01]  /*22b0*/  FADD.FTZ R17, -R18, R17 ;  /* 0x0000001112117221 */ /* 0x000fe20000010100 */
[----:B------:R-:W-:-:S03]  /*22c0*/  SHF.L.U32 R16, R32, 0x10, RZ ;  /* 0x0000001020107819 */ /* 0x000fc600000006ff */
[----:B------:R-:W-:Y:S01]  /*22d0*/  FMUL.FTZ R17, R11, R17 ;  /* 0x000000110b117220 */ /* 0x000fe20000410000 */
[----:B------:R-:W-:Y:S01]  /*22e0*/  FMUL.FTZ R35, R55, R19 ;  /* 0x0000001337237220 */ /* 0x000fe20000410000 */
[----:B------:R-:W-:Y:S01]  /*22f0*/  PRMT R32, R32, 0x7632, R32 ;  /* 0x0000763220207816 */ /* 0x000fe20000000020 */
[----:B------:R-:W-:Y:S01]  /*2300*/  FADD.FTZ R15, -R18, R16 ;  /* 0x00000010120f7221 */ /* 0x000fe20000010100 */
[C---:B------:R-:W-:Y:S01]  /*2310*/  PRMT R19, R33.reuse, 0x7632, R19 ;  /* 0x0000763221137816 */ /* 0x040fe20000000013 */
[----:B------:R-:W-:Y:S01]  /*2320*/  FFMA.FTZ R55, R8, R17, R10 ;  /* 0x0000001108377223 */ /* 0x000fe2000001000a */
[----:B------:R-:W-:Y:S01]  /*2330*/  SHF.L.U32 R16, R33, 0x10, RZ ;  /* 0x0000001021107819 */ /* 0x000fe200000006ff */
[----:B------:R-:W-:Y:S01]  /*2340*/  FMUL.FTZ R15, R11, R15 ;  /* 0x0000000f0b0f7220 */ /* 0x000fe20000410000 */
[----:B------:R-:W-:Y:S01]  /*2350*/  SHF.L.U32 R32, R32, 0x10, RZ ;  /* 0x0000001020207819 */ /* 0x000fe200000006ff */
[----:B------:R-:W-:Y:S01]  /*2360*/  FMUL.FTZ R60, R55, -1.4426950216293334961 ;  /* 0xbfb8aa3b373c7820 */ /* 0x000fe20000410000 */
[----:B------:R-:W-:Y:S01]  /*2370*/  SHF.L.U32 R19, R19, 0x10, RZ ;  /* 0x0000001013137819 */ /* 0x000fe200000006ff */
[C---:B------:R-:W-:Y:S01]  /*2380*/  FADD.FTZ R16, -R18.reuse, R16 ;  /* 0x0000001012107221 */ /* 0x040fe20000010100 */
[----:B------:R-:W-:Y:S01]  /*2390*/  FFMA.FTZ R59, R3, R15, R5 ;  /* 0x0000000f033b7223 */ /* 0x000fe20000010005 */
[----:B------:R-:W-:-:S02]  /*23a0*/  FADD.FTZ R32, -R18, R32 ;  /* 0x0000002012207221 */ /* 0x000fc40000010100 */
[----:B------:R-:W-:Y:S01]  /*23b0*/  FADD.FTZ R19, -R18, R19 ;  /* 0x0000001312137221 */ /* 0x000fe20000010100 */
[----:B------:R-:W-:Y:S01]  /*23c0*/  FMUL.FTZ R16, R11, R16 ;  /* 0x000000100b107220 */ /* 0x000fe20000410000 */
[----:B0-----:R-:W-:Y:S01]  /*23d0*/  FADD.FTZ R18, -R56, 1 ;  /* 0x3f80000038127421 */ /* 0x001fe20000010100 */
[----:B------:R-:W0:Y:S01]  /*23e0*/  MUFU.EX2 R60, R60 ;  /* 0x0000003c003c7308 */ /* 0x000e220000000800 */
[----:B------:R-:W-:Y:S01]  /*23f0*/  FMUL.FTZ R54, R59, -1.4426950216293334961 ;  /* 0xbfb8aa3b3b367820 */ /* 0x000fe20000410000 */
[----:B------:R-:W-:Y:S01]  /*2400*/  FFMA.FTZ R58, R4, R16, R6 ;  /* 0x00000010043a7223 */ /* 0x000fe20000010006 */
[----:B------:R-:W-:Y:S01]  /*2410*/  FFMA.FTZ R61, R61, R18, 1 ;  /* 0x3f8000003d3d7423 */ /* 0x000fe20000010012 */
[C---:B------:R-:W-:Y:S02]  /*2420*/  FMUL.FTZ R18, R11.reuse, R32 ;  /* 0x000000200b127220 */ /* 0x040fe40000410000 */
[----:B------:R-:W-:Y:S01]  /*2430*/  FMUL.FTZ R44, R58, -1.4426950216293334961 ;  /* 0xbfb8aa3b3a2c7820 */ /* 0x000fe20000410000 */
[----:B------:R-:W-:Y:S01]  /*2440*/  FMUL.FTZ R19, R11, R19 ;  /* 0x000000130b137220 */ /* 0x000fe20000410000 */
[----:B------:R-:W1:Y:S01]  /*2450*/  MUFU.EX2 R54, R54 ;  /* 0x0000003600367308 */ /* 0x000e620000000800 */
[----:B------:R-:W-:-:S02]  /*2460*/  FFMA.FTZ R57, R7, R18, R9 ;  /* 0x0000001207397223 */ /* 0x000fc40000010009 */
[----:B------:R-:W-:Y:S02]  /*2470*/  FFMA.FTZ R33, R8, R19, R10 ;  /* 0x0000001308217223 */ /* 0x000fe4000001000a */
[----:B------:R-:W-:-:S03]  /*2480*/  FMUL.FTZ R45, R57, -1.4426950216293334961 ;  /* 0xbfb8aa3b392d7820 */ /* 0x000fc60000410000 */
[----:B------:R-:W4:Y:S01]  /*2490*/  MUFU.EX2 R44, R44 ;  /* 0x0000002c002c7308 */ /* 0x000f220000000800 */
[----:B0-----:R-:W-:Y:S01]  /*24a0*/  FADD.FTZ R60, R60, 1 ;  /* 0x3f8000003c3c7421 */ /* 0x001fe20000010000 */
[----:B------:R-:W-:-:S06]  /*24b0*/  FMUL.FTZ R32, R33, -1.4426950216293334961 ;  /* 0xbfb8aa3b21207820 */ /* 0x000fcc0000410000 */
[----:B------:R-:W0:Y:S01]  /*24c0*/  MUFU.EX2 R45, R45 ;  /* 0x0000002d002d7308 */ /* 0x000e220000000800 */
[----:B-1----:R-:W-:-:S07]  /*24d0*/  FADD.FTZ R54, R54, 1 ;  /* 0x3f80000036367421 */ /* 0x002fce0000010000 */
[----:B------:R-:W1:Y:S01]  /*24e0*/  MUFU.RCP R60, R60 ;  /* 0x0000003c003c7308 */ /* 0x000e620000001000 */
[----:B----4-:R-:W-:-:S07]  /*24f0*/  FADD.FTZ R44, R44, 1 ;  /* 0x3f8000002c2c7421 */ /* 0x010fce0000010000 */
[----:B------:R-:W4:Y:S01]  /*2500*/  MUFU.EX2 R32, R32 ;  /* 0x0000002000207308 */ /* 0x000f220000000800 */
[----:B0-----:R-:W-:-:S07]  /*2510*/  FADD.FTZ R45, R45, 1 ;  /* 0x3f8000002d2d7421 */ /* 0x001fce0000010000 */
[----:B------:R-:W0:Y:S01]  /*2520*/  MUFU.RCP R54, R54 ;  /* 0x0000003600367308 */ /* 0x000e220000001000 */
[----:B------:R-:W-:Y:S01]  /*2530*/  FMUL.FTZ R56, R56, R61 ;  /* 0x0000003d38387220 */ /* 0x000fe20000410000 */
[----:B-1----:R-:W-:-:S06]  /*2540*/  FADD.FTZ R61, -R60, 1 ;  /* 0x3f8000003c3d7421 */ /* 0x002fcc0000010100 */
[----:B------:R-:W1:Y:S01]  /*2550*/  MUFU.RCP R44, R44 ;  /* 0x0000002c002c7308 */ /* 0x000e620000001000 */
[----:B----4-:R-:W-:Y:S01]  /*2560*/  FADD.FTZ R32, R32, 1 ;  /* 0x3f80000020207421 */ /* 0x010fe20000010000 */
[----:B------:R-:W-:-:S06]  /*2570*/  FFMA.FTZ R55, R55, R61, 1 ;  /* 0x3f80000037377423 */ /* 0x000fcc000001003d */
[----:B------:R-:W4:Y:S01]  /*2580*/  MUFU.RCP R45, R45 ;  /* 0x0000002d002d7308 */ /* 0x000f220000001000 */
[----:B------:R-:W-:Y:S01]  /*2590*/  FMUL.FTZ R55, R60, R55 ;  /* 0x000000373c377220 */ /* 0x000fe20000410000 */
[----:B0-----:R-:W-:-:S06]  /*25a0*/  FADD.FTZ R60, -R54, 1 ;  /* 0x3f800000363c7421 */ /* 0x001fcc0000010100 */
[----:B------:R-:W0:Y:S01]  /*25b0*/  MUFU.RCP R32, R32 ;  /* 0x0000002000207308 */ /* 0x000e220000001000 */
[----:B------:R-:W-:Y:S01]  /*25c0*/  FFMA.FTZ R59, R59, R60, 1 ;  /* 0x3f8000003b3b7423 */ /* 0x000fe2000001003c */
[----:B-1----:R-:W-:Y:S01]  /*25d0*/  FADD.FTZ R60, -R44, 1 ;  /* 0x3f8000002c3c7421 */ /* 0x002fe20000010100 */
[----:B------:R-:W-:Y:S03]  /*25e0*/  STL [R1+0xc], R0 ;  /* 0x00000c0001007387 */ /* 0x000fe60000100800 */
[----:B------:R-:W-:Y:S01]  /*25f0*/  FFMA.FTZ R58, R58, R60, 1 ;  /* 0x3f8000003a3a7423 */ /* 0x000fe2000001003c */
[----:B------:R1:W-:Y:S01]  /*2600*/  STL [R1+0xd4], R0 ;  /* 0x0000d40001007387 */ /* 0x0003e20000100800 */
[----:B----4-:R-:W-:-:S04]  /*2610*/  FADD.FTZ R60, -R45, 1 ;  /* 0x3f8000002d3c7421 */ /* 0x010fc80000010100 */
[----:B------:R-:W-:Y:S01]  /*2620*/  FFMA.FTZ R57, R57, R60, 1 ;  /* 0x3f80000039397423 */ /* 0x000fe2000001003c */
[----:B-1----:R-:W4:Y:S01]  /*2630*/  LDL.LU R0, [R1+0x50] ;  /* 0x0000500001007983 */ /* 0x002f220000300800 */
[----:B0-----:R-:W-:-:S03]  /*2640*/  FADD.FTZ R60, -R32, 1 ;  /* 0x3f800000203c7421 */ /* 0x001fc60000010100 */
[----:B------:R-:W-:Y:S04]  /*2650*/  STL [R1+0xd8], R12 ;  /* 0x0000d80c01007387 */ /* 0x000fe80000100800 */
[----:B------:R-:W-:Y:S04]  /*2660*/  STL [R1+0xf4], R51 ;  /* 0x0000f43301007387 */ /* 0x000fe80000100800 */
[----:B------:R-:W-:Y:S04]  /*2670*/  STL [R1+0xdc], R50 ;  /* 0x0000dc3201007387 */ /* 0x000fe80000100800 */
[----:B------:R-:W-:Y:S01]  /*2680*/  STL [R1+0xe0], R38 ;  /* 0x0000e02601007387 */ /* 0x000fe20000100800 */
[----:B------:R-:W-:-:S03]  /*2690*/  FFMA.FTZ R33, R33, R60, 1 ;  /* 0x3f80000021217423 */ /* 0x000fc6000001003c */
[----:B------:R-:W-:Y:S04]  /*26a0*/  STL [R1+0xc4], R13 ;  /* 0x0000c40d01007387 */ /* 0x000fe80000100800 */
[----:B------:R0:W-:Y:S01]  /*26b0*/  STL [R1+0xcc], R14 ;  /* 0x0000cc0e01007387 */ /* 0x0001e20000100800 */
[----:B------:R-:W-:-:S03]  /*26c0*/  FMUL.FTZ R2, R32, R33 ;  /* 0x0000002120027220 */ /* 0x000fc60000410000 */
[----:B0-----:R-:W4:Y:S04]  /*26d0*/  LDL R14, [R1+0x70] ;  /* 0x00007000010e7983 */ /* 0x001f280000100800 */
[----:B------:R0:W-:Y:S04]  /*26e0*/  STL [R1+0xe8], R53 ;  /* 0x0000e83501007387 */ /* 0x0001e80000100800 */
[----:B0-----:R-:W4:Y:S04]  /*26f0*/  LDL.LU R53, [R1+0x4c] ;  /* 0x00004c0001357983 */ /* 0x001f280000300800 */
[----:B------:R-:W-:Y:S04]  /*2700*/  STL [R1+0xf8], R48 ;  /* 0x0000f83001007387 */ /* 0x000fe80000100800 */
[----:B------:R0:W-:Y:S04]  /*2710*/  STL [R1+0x100], R52 ;  /* 0x0001003401007387 */ /* 0x0001e80000100800 */
[----:B0-----:R-:W4:Y:S04]  /*2720*/  LDL R52, [R1+0x7c] ;  /* 0x00007c0001347983 */ /* 0x001f280000100800 */
[----:B------:R-:W-:Y:S04]  /*2730*/  STL [R1+0x104], R49 ;  /* 0x0001043101007387 */ /* 0x000fe80000100800 */
[----:B------:R-:W4:Y:S04]  /*2740*/  LDL R61, [R1+0x58] ;  /* 0x00005800013d7983 */ /* 0x000f280000100800 */
[----:B------:R-:W4:Y:S04]  /*2750*/  LDL.LU R48, [R1+0x44] ;  /* 0x0000440001307983 */ /* 0x000f280000300800 */
[----:B------:R-:W4:Y:S04]  /*2760*/  LDL.LU R46, [R1+0x48] ;  /* 0x00004800012e7983 */ /* 0x000f280000300800 */
[----:B------:R0:W-:Y:S04]  /*2770*/  STL [R1+0x34], R2 ;  /* 0x0000340201007387 */ /* 0x0001e80000100800 */
[----:B------:R-:W4:Y:S04]  /*2780*/  LDL.LU R38, [R1+0x68] ;  /* 0x0000680001267983 */ /* 0x000f280000300800 */
[----:B0-----:R-:W4:Y:S04]  /*2790*/  LDL.LU R2, [R1+0x6c] ;  /* 0x00006c0001027983 */ /* 0x001f280000300800 */
[----:B------:R-:W4:Y:S04]  /*27a0*/  LDL.LU R13, [R1+0x60] ;  /* 0x00006000010d7983 */ /* 0x000f280000300800 */
[----:B------:R-:W4:Y:S04]  /*27b0*/  LDL.LU R12, [R1+0x64] ;  /* 0x00006400010c7983 */ /* 0x000f280000300800 */
[----:B------:R-:W4:Y:S04]  /*27c0*/  LDL R51, [R1+0x88] ;  /* 0x0000880001337983 */ /* 0x000f280000100800 */
[----:B------:R-:W4:Y:S01]  /*27d0*/  LDL R36, [R1+0xa0] ;  /* 0x0000a00001247983 */ /* 0x000f220000100800 */
[----:B--2---:R-:W-:-:S02]  /*27e0*/  SHF.L.U32 R32, R28, 0x10, RZ ;  /* 0x000000101c207819 */ /* 0x004fc400000006ff */
[----:B------:R-:W-:Y:S02]  /*27f0*/  PRMT R28, R28, 0x7632, R28 ;  /* 0x000076321c1c7816 */ /* 0x000fe4000000001c */
[C---:B------:R-:W-:Y:S01]  /*2800*/  SHF.L.U32 R33, R29.reuse, 0x10, RZ ;  /* 0x000000101d217819 */ /* 0x040fe200000006ff */
[----:B------:R-:W-:Y:S01]  /*2810*/  FMUL.FTZ R32, R32, R35 ;  /* 0x0000002320207220 */ /* 0x000fe20000410000 */
[----:B------:R-:W-:Y:S01]  /*2820*/  PRMT R35, R29, 0x7632, R35 ;  /* 0x000076321d237816 */ /* 0x000fe20000000023 */
[----:B------:R-:W-:Y:S01]  /*2830*/  FMUL.FTZ R45, R45, R57 ;  /* 0x000000392d2d7220 */ /* 0x000fe20000410000 */
[----:B------:R-:W-:Y:S01]  /*2840*/  SHF.L.U32 R28, R28, 0x10, RZ ;  /* 0x000000101c1c7819 */ /* 0x000fe200000006ff */
[----:B------:R-:W-:Y:S01]  /*2850*/  FMUL.FTZ R54, R54, R59 ;  /* 0x0000003b36367220 */ /* 0x000fe20000410000 */
[----:B------:R-:W-:Y:S01]  /*2860*/  SHF.L.U32 R35, R35, 0x10, RZ ;  /* 0x0000001023237819 */ /* 0x000fe200000006ff */
[----:B------:R-:W-:Y:S01]  /*2870*/  FMUL.FTZ R33, R33, R34 ;  /* 0x0000002221217220 */ /* 0x000fe20000410000 */
[----:B------:R-:W-:Y:S01]  /*2880*/  FMUL.FTZ R44, R44, R58 ;  /* 0x0000003a2c2c7220 */ /* 0x000fe20000410000 */
[----:B------:R-:W-:Y:S01]  /*2890*/  FMUL.FTZ R34, R28, R56 ;  /* 0x000000381c227220 */ /* 0x000fe20000410000 */
[----:B------:R-:W-:Y:S01]  /*28a0*/  FMUL.FTZ R49, R4, R20 ;  /* 0x0000001404317220 */ /* 0x000fe20000410000 */
[----:B------:R-:W-:Y:S01]  /*28b0*/  FMUL.FTZ R35, R35, R55 ;  /* 0x0000003723237220 */ /* 0x000fe20000410000 */
[----:B------:R-:W2:Y:S01]  /*28c0*/  LDL R41, [R1+0x94] ;  /* 0x0000940001297983 */ /* 0x000ea20000100800 */
[----:B---3--:R-:W-:-:S02]  /*28d0*/  SHF.L.U32 R29, R31, 0x10, RZ ;  /* 0x000000101f1d7819 */ /* 0x008fc400000006ff */
[----:B------:R-:W-:Y:S01]  /*28e0*/  PRMT R59, R31, 0x7632, R59 ;  /* 0x000076321f3b7816 */ /* 0x000fe2000000003b */
[----:B------:R-:W3:Y:S04]  /*28f0*/  LDL R40, [R1+0x84] ;  /* 0x0000840001287983 */ /* 0x000ee80000100800 */
[----:B------:R-:W3:Y:S01]  /*2900*/  LDL R50, [R1+0xa4] ;  /* 0x0000a40001327983 */ /* 0x000ee20000100800 */
[----:B----4-:R-:W-:-:S03]  /*2910*/  FADD.FTZ R56, R22, R0 ;  /* 0x0000000016387221 */ /* 0x010fc60000010000 */
[----:B------:R-:W4:Y:S01]  /*2920*/  LDL R0, [R1+0x98] ;  /* 0x0000980001007983 */ /* 0x000f220000100800 */
[----:B------:R-:W-:-:S04]  /*2930*/  FADD.FTZ R56, R56, R24 ;  /* 0x0000001838387221 */ /* 0x000fc80000010000 */
[----:B------:R-:W-:Y:S01]  /*2940*/  FADD.FTZ R56, R56, R42 ;  /* 0x0000002a38387221 */ /* 0x000fe20000010000 */
[-C--:B------:R-:W-:Y:S01]  /*2950*/  FFMA.FTZ R55, R14, R22.reuse, R53 ;  /* 0x000000160e377223 */ /* 0x080fe20000010035 */
[C---:B------:R-:W-:Y:S01]  /*2960*/  FMUL.FTZ R22, R3.reuse, R22 ;  /* 0x0000001603167220 */ /* 0x040fe20000410000 */
[C---:B------:R-:W-:Y:S01]  /*2970*/  FMUL.FTZ R53, R3.reuse, R42 ;  /* 0x0000002a03357220 */ /* 0x040fe20000410000 */
[----:B------:R-:W-:Y:S01]  /*2980*/  FFMA.FTZ R57, R52, R20, R48 ;  /* 0x0000001434397223 */ /* 0x000fe20000010030 */
[-C--:B------:R-:W-:Y:S01]  /*2990*/  FMUL.FTZ R48, R3, R24.reuse ;  /* 0x0000001803307220 */ /* 0x080fe20000410000 */
[----:B------:R-:W-:Y:S01]  /*29a0*/  FADD.FTZ R58, R20, R46 ;  /* 0x0000002e143a7221 */ /* 0x000fe20000010000 */
[----:B------:R-:W-:Y:S01]  /*29b0*/  FMUL.FTZ R46, R4, R25 ;  /* 0x00000019042e7220 */ /* 0x000fe20000410000 */
[----:B------:R-:W-:Y:S02]  /*29c0*/  FADD.FTZ R31, R21, R2 ;  /* 0x00000002151f7221 */ /* 0x000fe40000010000 */
[----:B------:R-:W4:Y:S04]  /*29d0*/  LDL R2, [R1+0x90] ;  /* 0x0000900001027983 */ /* 0x000f280000100800 */
[----:B------:R0:W-:Y:S04]  /*29e0*/  STL [R1+0x20], R22 ;  /* 0x0000201601007387 */ /* 0x0001e80000100800 */
[----:B------:R1:W-:Y:S01]  /*29f0*/  STL [R1+0x2c], R49 ;  /* 0x00002c3101007387 */ /* 0x0003e20000100800 */
[----:B------:R-:W-:-:S03]  /*2a00*/  FFMA.FTZ R55, R51, R24, R55 ;  /* 0x0000001833377223 */ /* 0x000fc60000010037 */
[----:B------:R-:W-:Y:S01]  /*2a10*/  STL [R1+0x28], R48 ;  /* 0x0000283001007387 */ /* 0x000fe20000100800 */
[----:B------:R-:W-:-:S03]  /*2a20*/  FFMA.FTZ R20, R36, R42, R55 ;  /* 0x0000002a24147223 */ /* 0x000fc60000010037 */
[----:B------:R-:W-:Y:S04]  /*2a30*/  STL [R1+0x24], R46 ;  /* 0x0000242e01007387 */ /* 0x000fe80000100800 */
[----:B------:R-:W4:Y:S01]  /*2a40*/  LDL R42, [R1+0x9c] ;  /* 0x00009c00012a7983 */ /* 0x000f220000100800 */
[C---:B------:R-:W-:Y:S02]  /*2a50*/  PRMT R28, R30.reuse, 0x7632, R28 ;  /* 0x000076321e1c7816 */ /* 0x040fe4000000001c */
[----:B------:R-:W-:Y:S01]  /*2a60*/  SHF.L.U32 R30, R30, 0x10, RZ ;  /* 0x000000101e1e7819 */ /* 0x000fe200000006ff */
[----:B------:R-:W-:Y:S01]  /*2a70*/  FADD.FTZ R58, R58, R25 ;  /* 0x000000193a3a7221 */ /* 0x000fe20000010000 */
[----:B------:R-:W-:-:S03]  /*2a80*/  SHF.L.U32 R28, R28, 0x10, RZ ;  /* 0x000000101c1c7819 */ /* 0x000fc600000006ff */
[----:B------:R-:W-:Y:S01]  /*2a90*/  FMUL.FTZ R30, R30, R54 ;  /* 0x000000361e1e7220 */ /* 0x000fe20000410000 */
[----:B------:R-:W-:Y:S01]  /*2aa0*/  FFMA.FTZ R54, R61, R21, R38 ;  /* 0x000000153d367223 */ /* 0x000fe20000010026 */
[----:B------:R-:W-:Y:S01]  /*2ab0*/  FMUL.FTZ R38, R4, R43 ;  /* 0x0000002b04267220 */ /* 0x000fe20000410000 */
[----:B--2---:R-:W-:Y:S01]  /*2ac0*/  FFMA.FTZ R57, R41, R25, R57 ;  /* 0x0000001929397223 */ /* 0x004fe20000010039 */
[----:B------:R-:W-:Y:S01]  /*2ad0*/  FMUL.FTZ R55, R7, R21 ;  /* 0x0000001507377220 */ /* 0x000fe20000410000 */
[----:B------:R-:W-:Y:S01]  /*2ae0*/  FMUL.FTZ R44, R29, R44 ;  /* 0x0000002c1d2c7220 */ /* 0x000fe20000410000 */
[----:B------:R-:W-:Y:S01]  /*2af0*/  FADD.FTZ R60, R58, R43 ;  /* 0x0000002b3a3c7221 */ /* 0x000fe20000010000 */
[----:B------:R-:W-:Y:S01]  /*2b00*/  STL [R1+0x1c], R53 ;  /* 0x00001c3501007387 */ /* 0x000fe20000100800 */
[----:B------:R-:W-:Y:S01]  /*2b10*/  FADD.FTZ R24, RZ, R22 ;  /* 0x00000016ff187221 */ /* 0x000fe20000010000 */
[----:B------:R-:W-:Y:S01]  /*2b20*/  FMUL.FTZ R45, R28, R45 ;  /* 0x0000002d1c2d7220 */ /* 0x000fe20000410000 */
[----:B---3--:R-:W-:Y:S01]  /*2b30*/  FFMA.FTZ R29, R40, R23, R13 ;  /* 0x00000017281d7223 */ /* 0x008fe2000001000d */
[----:B------:R-:W-:Y:S01]  /*2b40*/  FFMA.FTZ R25, R50, R43, R57 ;  /* 0x0000002b32197223 */ /* 0x000fe20000010039 */
[----:B0-----:R-:W-:Y:S01]  /*2b50*/  FFMA.FTZ R22, R14, R22, RZ ;  /* 0x000000160e167223 */ /* 0x001fe200000100ff */
[----:B------:R-:W2:Y:S01]  /*2b60*/  LDL R43, [R1+0x74] ;  /* 0x00007400012b7983 */ /* 0x000ea20000100800 */
[----:B------:R-:W-:Y:S01]  /*2b70*/  FADD.FTZ R28, R23, R12 ;  /* 0x0000000c171c7221 */ /* 0x000fe20000010000 */
[----:B------:R-:W-:Y:S01]  /*2b80*/  SHF.L.U32 R13, R59, 0x10, RZ ;  /* 0x000000103b0d7819 */ /* 0x000fe200000006ff */
[----:B------:R-:W-:Y:S01]  /*2b90*/  FADD.FTZ R59, R56, R47 ;  /* 0x0000002f383b7221 */ /* 0x000fe20000010000 */
[----:B------:R-:W-:Y:S01]  /*2ba0*/  STL [R1+0x8], R38 ;  /* 0x0000082601007387 */ /* 0x000fe20000100800 */
[----:B------:R-:W-:Y:S01]  /*2bb0*/  FMUL.FTZ R12, R3, R47 ;  /* 0x0000002f030c7220 */ /* 0x000fe20000410000 */
[----:B------:R-:W-:-:S02]  /*2bc0*/  FADD.FTZ R24, R24, R55 ;  /* 0x0000003718187221 */ /* 0x000fc40000010000 */
[----:B------:R0:W-:Y:S01]  /*2bd0*/  STL [R1+0x4], R55 ;  /* 0x0000043701007387 */ /* 0x0001e20000100800 */
[----:B------:R-:W-:Y:S01]  /*2be0*/  FFMA.FTZ R22, R61, R55, R22 ;  /* 0x000000373d167223 */ /* 0x000fe20000010016 */
[----:B------:R-:W-:Y:S01]  /*2bf0*/  FMUL.FTZ R57, R8, R23 ;  /* 0x0000001708397220 */ /* 0x000fe20000410000 */
[----:B------:R-:W-:Y:S01]  /*2c00*/  FADD.FTZ R23, R24, R49 ;  /* 0x0000003118177221 */ /* 0x000fe20000010000 */
[----:B------:R-:W3:Y:S01]  /*2c10*/  LDL R14, [R1+0x8c] ;  /* 0x00008c00010e7983 */ /* 0x000ee20000100800 */
[----:B------:R-:W-:Y:S01]  /*2c20*/  FADD.FTZ R59, R59, R39 ;  /* 0x000000273b3b7221 */ /* 0x000fe20000010000 */
[----:B------:R-:W-:Y:S01]  /*2c30*/  FMUL.FTZ R56, R3, R39 ;  /* 0x0000002703387220 */ /* 0x000fe20000410000 */
[----:B------:R-:W-:Y:S01]  /*2c40*/  FFMA.FTZ R24, R52, R49, R22 ;  /* 0x0000003134187223 */ /* 0x000fe20000010016 */
[----:B------:R-:W-:Y:S01]  /*2c50*/  FADD.FTZ R60, R60, R37 ;  /* 0x000000253c3c7221 */ /* 0x000fe20000010000 */
[----:B------:R-:W-:Y:S02]  /*2c60*/  FMUL.FTZ R58, R4, R37 ;  /* 0x00000025043a7220 */ /* 0x000fe40000410000 */
[----:B------:R-:W-:Y:S01]  /*2c70*/  FFMA.FTZ R24, R40, R57, R24 ;  /* 0x0000003928187223 */ /* 0x000fe20000010018 */
[----:B----4-:R-:W-:Y:S01]  /*2c80*/  FFMA.FTZ R21, R0, R37, R25 ;  /* 0x0000002500157223 */ /* 0x010fe20000010019 */
[----:B------:R-:W-:-:S02]  /*2c90*/  FFMA.FTZ R20, R42, R47, R20 ;  /* 0x0000002f2a147223 */ /* 0x000fc40000010014 */
[----:B------:R-:W4:Y:S02]  /*2ca0*/  LDL R47, [R1+0x80] ;  /* 0x00008000012f7983 */ /* 0x000f240000100800 */
[----:B------:R-:W-:Y:S02]  /*2cb0*/  FFMA.FTZ R20, R2, R39, R20 ;  /* 0x0000002702147223 */ /* 0x000fe40000010014 */
[----:B------:R3:W-:Y:S04]  /*2cc0*/  STL [R1], R12 ;  /* 0x0000000c01007387 */ /* 0x0007e80000100800 */
[----:B------:R-:W3:Y:S04]  /*2cd0*/  LDL R61, [R1+0x54] ;  /* 0x00005400013d7983 */ /* 0x000ee80000100800 */
[----:B------:R-:W2:Y:S04]  /*2ce0*/  LDL R39, [R1+0x78] ;  /* 0x0000780001277983 */ /* 0x000ea80000100800 */
[----:B-1----:R-:W3:Y:S04]  /*2cf0*/  LDL.LU R49, [R1+0x104] ;  /* 0x0001040001317983 */ /* 0x002ee80000300800 */
[----:B------:R-:W3:Y:S04]  /*2d00*/  LDL.LU R52, [R1+0x100] ;  /* 0x0001000001347983 */ /* 0x000ee80000300800 */
[----:B------:R-:W3:Y:S04]  /*2d10*/  LDL R37, [R1+0x40] ;  /* 0x0000400001257983 */ /* 0x000ee80000100800 */
[----:B------:R-:W3:Y:S01]  /*2d20*/  LDL.LU R40, [R1+0xfc] ;  /* 0x0000fc0001287983 */ /* 0x000ee20000300800 */
[----:B------:R-:W-:Y:S01]  /*2d30*/  FADD.FTZ R23, R23, R57 ;  /* 0x0000003917177221 */ /* 0x000fe20000010000 */
[----:B0-----:R-:W-:Y:S01]  /*2d40*/  FMUL.FTZ R55, R7, R26 ;  /* 0x0000001a07377220 */ /* 0x001fe20000410000 */
[----:B------:R-:W-:-:S02]  /*2d50*/  FFMA.FTZ R24, R51, R48, R24 ;  /* 0x0000003033187223 */ /* 0x000fc40000010018 */
[----:B------:R-:W-:Y:S01]  /*2d60*/  FADD.FTZ R23, R23, R48 ;  /* 0x0000003017177221 */ /* 0x000fe20000010000 */
[----:B------:R-:W-:Y:S01]  /*2d70*/  FADD.FTZ R28, R28, R27 ;  /* 0x0000001b1c1c7221 */ /* 0x000fe20000010000 */
[----:B------:R-:W3:Y:S02]  /*2d80*/  LDL.LU R48, [R1+0xf8] ;  /* 0x0000f80001307983 */ /* 0x000ee40000300800 */
[----:B------:R-:W-:Y:S01]  /*2d90*/  FADD.FTZ R25, R23, R55 ;  /* 0x0000003717197221 */ /* 0x000fe20000010000 */
[----:B------:R-:W-:Y:S01]  /*2da0*/  FADD.FTZ R31, R31, R26 ;  /* 0x0000001a1f1f7221 */ /* 0x000fe20000010000 */
[----:B------:R-:W3:Y:S02]  /*2db0*/  LDL.LU R51, [R1+0xf4] ;  /* 0x0000f40001337983 */ /* 0x000ee40000300800 */
[----:B------:R-:W-:Y:S01]  /*2dc0*/  FADD.FTZ R25, R25, R46 ;  /* 0x0000002e19197221 */ /* 0x000fe20000010000 */
[C---:B----4-:R-:W-:Y:S01]  /*2dd0*/  FFMA.FTZ R24, R47.reuse, R55, R24 ;  /* 0x000000372f187223 */ /* 0x050fe20000010018 */
[----:B------:R-:W-:Y:S01]  /*2de0*/  FFMA.FTZ R22, R47, R26, R54 ;  /* 0x0000001a2f167223 */ /* 0x000fe20000010036 */
[----:B------:R-:W-:-:S02]  /*2df0*/  FMUL.FTZ R54, R8, R27 ;  /* 0x0000001b08367220 */ /* 0x000fc40000410000 */
[----:B------:R-:W-:Y:S02]  /*2e00*/  FFMA.FTZ R24, R41, R46, R24 ;  /* 0x0000002e29187223 */ /* 0x000fe40000010018 */
[----:B------:R-:W-:Y:S01]  /*2e10*/  FADD.FTZ R25, R25, R54 ;  /* 0x0000003619197221 */ /* 0x000fe20000010000 */
[C---:B--2---:R-:W-:Y:S01]  /*2e20*/  FFMA.FTZ R29, R39.reuse, R27, R29 ;  /* 0x0000001b271d7223 */ /* 0x044fe2000001001d */
[----:B------:R-:W-:Y:S01]  /*2e30*/  FFMA.FTZ R24, R39, R54, R24 ;  /* 0x0000003627187223 */ /* 0x000fe20000010018 */
[----:B------:R-:W2:Y:S04]  /*2e40*/  LDL R27, [R1+0x18] ;  /* 0x00001800011b7983 */ /* 0x000ea80000100800 */
[----:B------:R-:W4:Y:S01]  /*2e50*/  LDL.LU R46, [R1+0xf0] ;  /* 0x0000f000012e7983 */ /* 0x000f220000300800 */
[----:B------:R-:W-:-:S03]  /*2e60*/  FADD.FTZ R25, R25, R53 ;  /* 0x0000003519197221 */ /* 0x000fc60000010000 */
[----:B------:R-:W2:Y:S01]  /*2e70*/  LDL.LU R41, [R1+0xec] ;  /* 0x0000ec0001297983 */ /* 0x000ea20000300800 */
[----:B------:R-:W-:Y:S01]  /*2e80*/  FFMA.FTZ R24, R36, R53, R24 ;  /* 0x0000003524187223 */ /* 0x000fe20000010018 */
[-C--:B---3--:R-:W-:Y:S01]  /*2e90*/  FFMA.FTZ R23, R43, R40.reuse, R22 ;  /* 0x000000282b177223 */ /* 0x088fe20000010016 */
[----:B------:R-:W-:Y:S01]  /*2ea0*/  FADD.FTZ R22, R31, R40 ;  /* 0x000000281f167221 */ /* 0x000fe20000010000 */
[----:B------:R-:W-:Y:S02]  /*2eb0*/  FMUL.FTZ R47, R7, R40 ;  /* 0x00000028072f7220 */ /* 0x000fe40000410000 */
[----:B------:R-:W3:Y:S04]  /*2ec0*/  LDL R40, [R1+0x3c] ;  /* 0x00003c0001287983 */ /* 0x000ee80000100800 */
[----:B------:R-:W3:Y:S04]  /*2ed0*/  LDL.LU R53, [R1+0xe8] ;  /* 0x0000e80001357983 */ /* 0x000ee80000300800 */
[----:B------:R-:W3:Y:S01]  /*2ee0*/  LDL.LU R36, [R1+0xe4] ;  /* 0x0000e40001247983 */ /* 0x000ee20000300800 */
[----:B------:R-:W-:Y:S01]  /*2ef0*/  FADD.FTZ R25, R25, R47 ;  /* 0x0000002f19197221 */ /* 0x000fe20000010000 */
[----:B------:R-:W-:-:S03]  /*2f00*/  FFMA.FTZ R24, R43, R47, R24 ;  /* 0x0000002f2b187223 */ /* 0x000fc60000010018 */
[----:B------:R-:W-:Y:S01]  /*2f10*/  FADD.FTZ R25, R25, R38 ;  /* 0x0000002619197221 */ /* 0x000fe20000010000 */
[----:B------:R-:W-:Y:S02]  /*2f20*/  FFMA.FTZ R26, R50, R38, R24 ;  /* 0x00000026321a7223 */ /* 0x000fe40000010018 */
[----:B------:R-:W3:Y:S04]  /*2f30*/  LDL.LU R38, [R1+0xe0] ;  /* 0x0000e00001267983 */ /* 0x000ee80000300800 */
[----:B------:R-:W3:Y:S01]  /*2f40*/  LDL.LU R50, [R1+0xdc] ;  /* 0x0000dc0001327983 */ /* 0x000ee20000300800 */
[----:B----4-:R-:W-:Y:S01]  /*2f50*/  FADD.FTZ R24, R22, R46 ;  /* 0x0000002e16187221 */ /* 0x010fe20000010000 */
[----:B--2---:R-:W-:Y:S01]  /*2f60*/  FADD.FTZ R28, R28, R41 ;  /* 0x000000291c1c7221 */ /* 0x004fe20000010000 */
[-C--:B------:R-:W-:Y:S01]  /*2f70*/  FMUL.FTZ R43, R8, R41.reuse ;  /* 0x00000029082b7220 */ /* 0x080fe20000410000 */
[----:B------:R-:W-:-:S03]  /*2f80*/  FFMA.FTZ R29, R61, R41, R29 ;  /* 0x000000293d1d7223 */ /* 0x000fc6000001001d */
[----:B------:R-:W-:Y:S01]  /*2f90*/  FFMA.FTZ R26, R61, R43, R26 ;  /* 0x0000002b3d1a7223 */ /* 0x000fe2000001001a */
[-C--:B------:R-:W-:Y:S01]  /*2fa0*/  FFMA.FTZ R23, R37, R46.reuse, R23 ;  /* 0x0000002e25177223 */ /* 0x080fe20000010017 */
[----:B------:R-:W-:Y:S02]  /*2fb0*/  FMUL.FTZ R46, R7, R46 ;  /* 0x0000002e072e7220 */ /* 0x000fe40000410000 */
[----:B------:R-:W-:Y:S01]  /*2fc0*/  FFMA.FTZ R26, R42, R12, R26 ;  /* 0x0000000c2a1a7223 */ /* 0x000fe2000001001a */
[----:B---3--:R-:W-:Y:S02]  /*2fd0*/  FADD.FTZ R22, R28, R36 ;  /* 0x000000241c167221 */ /* 0x008fe40000010000 */
[----:B------:R-:W2:Y:S01]  /*2fe0*/  LDL R28, [R1+0x38] ;  /* 0x00003800011c7983 */ /* 0x000ea20000100800 */
[----:B------:R-:W-:Y:S01]  /*2ff0*/  FFMA.FTZ R61, R40, R36, R29 ;  /* 0x00000024283d7223 */ /* 0x000fe2000001001d */
[----:B------:R-:W-:Y:S02]  /*3000*/  FFMA.FTZ R26, R37, R46, R26 ;  /* 0x0000002e251a7223 */ /* 0x000fe4000001001a */
[----:B------:R-:W3:Y:S01]  /*3010*/  LDL R29, [R1+0x30] ;  /* 0x00003000011d7983 */ /* 0x000ee20000100800 */
[----:B------:R-:W-:Y:S01]  /*3020*/  FADD.FTZ R25, R25, R43 ;  /* 0x0000002b19197221 */ /* 0x000fe20000010000 */
[----:B------:R-:W-:Y:S01]  /*3030*/  FMUL.FTZ R42, R8, R36 ;  /* 0x00000024082a7220 */ /* 0x000fe20000410000 */
[----:B------:R-:W-:-:S02]  /*3040*/  FFMA.FTZ R26, R0, R58, R26 ;  /* 0x0000003a001a7223 */ /* 0x000fc4000001001a */
[----:B------:R-:W-:Y:S02]  /*3050*/  FADD.FTZ R25, R25, R12 ;  /* 0x0000000c19197221 */ /* 0x000fe40000010000 */
[----:B------:R-:W4:Y:S01]  /*3060*/  LDL.LU R12, [R1+0xd8] ;  /* 0x0000d800010c7983 */ /* 0x000f220000300800 */
[----:B------:R-:W-:-:S03]  /*3070*/  FFMA.FTZ R26, R40, R42, R26 ;  /* 0x0000002a281a7223 */ /* 0x000fc6000001001a */
[----:B------:R-:W4:Y:S01]  /*3080*/  LDL.LU R0, [R1+0xd4] ;  /* 0x0000d40001007983 */ /* 0x000f220000300800 */
[----:B------:R-:W-:-:S03]  /*3090*/  FFMA.FTZ R26, R2, R56, R26 ;  /* 0x00000038021a7223 */ /* 0x000fc6000001001a */
[----:B------:R-:W4:Y:S04]  /*30a0*/  LDL.LU R37, [R1+0x34] ;  /* 0x0000340001257983 */ /* 0x000f280000300800 */
[----:B------:R-:W4:Y:S01]  /*30b0*/  LDL.LU R2, [R1+0xd0] ;  /* 0x0000d00001027983 */ /* 0x000f220000300800 */
[----:B------:R-:W-:Y:S01]  /*30c0*/  FMUL.FTZ R41, R7, R50 ;  /* 0x0000003207297220 */ /* 0x000fe20000410000 */
[-C--:B------:R-:W-:Y:S01]  /*30d0*/  FFMA.FTZ R21, R14, R51.reuse, R21 ;  /* 0x000000330e157223 */ /* 0x080fe20000010015 */
[----:B------:R-:W-:Y:S01]  /*30e0*/  FADD.FTZ R60, R60, R51 ;  /* 0x000000333c3c7221 */ /* 0x000fe20000010000 */
[----:B------:R-:W-:Y:S01]  /*30f0*/  FMUL.FTZ R51, R4, R51 ;  /* 0x0000003304337220 */ /* 0x000fe20000410000 */
[----:B------:R-:W-:Y:S01]  /*3100*/  FMUL.FTZ R40, R8, R38 ;  /* 0x0000002608287220 */ /* 0x000fe20000410000 */
[-C--:B------:R-:W-:Y:S01]  /*3110*/  FMUL.FTZ R39, R3, R53.reuse ;  /* 0x0000003503277220 */ /* 0x080fe20000410000 */
[----:B------:R-:W-:Y:S01]  /*3120*/  FADD.FTZ R22, R22, R38 ;  /* 0x0000002616167221 */ /* 0x000fe20000010000 */
[----:B------:R-:W-:Y:S01]  /*3130*/  FADD.FTZ R24, R24, R50 ;  /* 0x0000003218187221 */ /* 0x000fe20000010000 */
[----:B------:R-:W-:Y:S01]  /*3140*/  FFMA.FTZ R31, R27, R53, R20 ;  /* 0x000000351b1f7223 */ /* 0x000fe20000010014 */
[----:B------:R-:W-:Y:S01]  /*3150*/  FADD.FTZ R59, R59, R53 ;  /* 0x000000353b3b7221 */ /* 0x000fe20000010000 */
[----:B------:R-:W-:Y:S01]  /*3160*/  FADD.FTZ R60, R60, R48 ;  /* 0x000000303c3c7221 */ /* 0x000fe20000010000 */
[----:B------:R-:W-:Y:S01]  /*3170*/  FADD.FTZ R53, R24, R52 ;  /* 0x0000003418357221 */ /* 0x000fe20000010000 */
[----:B------:R-:W-:Y:S01]  /*3180*/  FMUL.FTZ R20, R4, R48 ;  /* 0x0000003004147220 */ /* 0x000fe20000410000 */
[----:B--2---:R-:W-:-:S04]  /*3190*/  FFMA.FTZ R26, R28, R41, R26 ;  /* 0x000000291c1a7223 */ /* 0x004fc8000001001a */
[----:B------:R-:W-:Y:S01]  /*31a0*/  FFMA.FTZ R26, R14, R51, R26 ;  /* 0x000000330e1a7223 */ /* 0x000fe2000001001a */
[C---:B---3--:R-:W-:Y:S01]  /*31b0*/  FFMA.FTZ R61, R29.reuse, R38, R61 ;  /* 0x000000261d3d7223 */ /* 0x048fe2000001003d */
[----:B------:R-:W-:Y:S01]  /*31c0*/  FFMA.FTZ R23, R28, R50, R23 ;  /* 0x000000321c177223 */ /* 0x000fe20000010017 */
[----:B------:R-:W2:Y:S01]  /*31d0*/  LDL.LU R14, [R1+0xcc] ;  /* 0x0000cc00010e7983 */ /* 0x000ea20000300800 */
[----:B------:R-:W-:Y:S01]  /*31e0*/  FFMA.FTZ R26, R29, R40, R26 ;  /* 0x000000281d1a7223 */ /* 0x000fe2000001001a */
[----:B------:R-:W-:-:S03]  /*31f0*/  FMUL.FTZ R38, R7, R52 ;  /* 0x0000003407267220 */ /* 0x000fc60000410000 */
[----:B------:R-:W-:Y:S01]  /*3200*/  FFMA.FTZ R26, R27, R39, R26 ;  /* 0x000000271b1a7223 */ /* 0x000fe2000001001a */
[----:B----4-:R-:W-:-:S03]  /*3210*/  FFMA.FTZ R50, R0, R52, R23 ;  /* 0x0000003400327223 */ /* 0x010fc60000010017 */
[----:B------:R-:W-:Y:S02]  /*3220*/  FFMA.FTZ R26, R0, R38, R26 ;  /* 0x00000026001a7223 */ /* 0x000fe4000001001a */
[----:B------:R-:W3:Y:S01]  /*3230*/  LDL.LU R0, [R1+0xc8] ;  /* 0x0000c80001007983 */ /* 0x000ee20000300800 */
[-C--:B------:R-:W-:Y:S01]  /*3240*/  FFMA.FTZ R61, R12, R49.reuse, R61 ;  /* 0x000000310c3d7223 */ /* 0x080fe2000001003d */
[----:B------:R-:W-:Y:S01]  /*3250*/  FFMA.FTZ R52, R2, R48, R21 ;  /* 0x0000003002347223 */ /* 0x000fe20000010015 */
[----:B------:R-:W-:Y:S01]  /*3260*/  FADD.FTZ R48, R22, R49 ;  /* 0x0000003116307221 */ /* 0x000fe20000010000 */
[----:B------:R-:W-:Y:S01]  /*3270*/  FMUL.FTZ R21, R8, R49 ;  /* 0x0000003108157220 */ /* 0x000fe20000410000 */
[----:B------:R-:W-:Y:S02]  /*3280*/  FMUL.FTZ R49, R13, R37 ;  /* 0x000000250d317220 */ /* 0x000fe40000410000 */
[----:B------:R-:W4:Y:S01]  /*3290*/  LDL.LU R13, [R1+0xc4] ;  /* 0x0000c400010d7983 */ /* 0x000f220000300800 */
[----:B------:R-:W-:-:S03]  /*32a0*/  FFMA.FTZ R26, R2, R20, R26 ;  /* 0x00000014021a7223 */ /* 0x000fc6000001001a */
        /* <DEDUP_REMOVED lines=11> */
[----:B------:R-:W-:Y:S01]  /*3360*/  FMUL.FTZ R22, R3, R32 ;  /* 0x0000002003167220 */ /* 0x000fe20000410000 */
[----:B------:R-:W-:Y:S02]  /*3370*/  FFMA.FTZ R29, R12, R21, R26 ;  /* 0x000000150c1d7223 */ /* 0x000fe4000001001a */
[----:B------:R-:W-:Y:S01]  /*3380*/  FADD.FTZ R25, R25, R21 ;  /* 0x0000001519197221 */ /* 0x000fe20000010000 */
[----:B------:R-:W-:-:S03]  /*3390*/  FMUL.FTZ R23, R7, R34 ;  /* 0x0000002207177220 */ /* 0x000fc60000410000 */
        /* <DEDUP_REMOVED lines=13> */
[----:B------:R-:W-:-:S03]  /*3470*/  FADD.FTZ R59, R59, R32 ;  /* 0x000000203b3b7221 */ /* 0x000fc60000010000 */
[----:B------:R-:W-:Y:S01]  /*3480*/  FADD.FTZ R28, R28, R37 ;  /* 0x000000251c1c7221 */ /* 0x000fe20000010000 */
[----:B------:R-:W-:Y:S01]  /*3490*/  FADD.FTZ R60, R60, R33 ;  /* 0x000000213c3c7221 */ /* 0x000fe20000010000 */
[----:B------:R-:W-:Y:S01]  /*34a0*/  FADD.FTZ R53, R53, R34 ;  /* 0x0000002235357221 */ /* 0x000fe20000010000 */
[----:B------:R-:W-:Y:S01]  /*34b0*/  FFMA.FTZ R61, R17, R35, R61 ;  /* 0x00000023113d7223 */ /* 0x000fe2000001003d */
[----:B------:R-:W-:Y:S02]  /*34c0*/  FADD.FTZ R48, R48, R35 ;  /* 0x0000002330307221 */ /* 0x000fe40000010000 */
[----:B------:R-:W-:Y:S02]  /*34d0*/  FADD.FTZ R53, R53, R45 ;  /* 0x0000002d35357221 */ /* 0x000fe40000010000 */
[----:B------:R-:W-:Y:S01]  /*34e0*/  FADD.FTZ R35, R48, R49 ;  /* 0x0000003130237221 */ /* 0x000fe20000010000 */
[----:B------:R-:W-:-:S04]  /*34f0*/  UIADD3 UR9, UP0, UPT, UR8, 0x3, URZ ;  /* 0x0000000308097890 */ /* 0x000fc8000ff1e0ff */
[----:B------:R-:W-:Y:S02]  /*3500*/  UIADD3.X UR10, UPT, UPT, URZ, UR5, URZ, UP0, !UPT ;  /* 0x00000005ff0a7290 */ /* 0x000fe400087fe4ff */
[----:B------:R-:W-:-:S04]  /*3510*/  UISETP.GE.U32.AND UP0, UPT, UR9, UR14, UPT ;  /* 0x0000000e0900728c */ /* 0x000fc8000bf06070 */
[----:B------:R-:W-:Y:S01]  /*3520*/  UISETP.GE.AND.EX UP0, UPT, UR10, UR15, UPT, UP0 ;  /* 0x0000000f0a00728c */ /* 0x000fe2000bf06300 */
[----:B---3--:R-:W-:-:S04]  /*3530*/  FFMA.FTZ R29, R0, R22, R29 ;  /* 0x00000016001d7223 */ /* 0x008fc8000001001d */
[----:B--2---:R-:W-:-:S04]  /*3540*/  FFMA.FTZ R29, R14, R23, R29 ;  /* 0x000000170e1d7223 */ /* 0x004fc8000001001d */
[----:B----4-:R-:W-:-:S04]  /*3550*/  FFMA.FTZ R29, R13, R24, R29 ;  /* 0x000000180d1d7223 */ /* 0x010fc8000001001d */
[----:B------:R-:W-:-:S04]  /*3560*/  FFMA.FTZ R29, R17, R25, R29 ;  /* 0x00000019111d7223 */ /* 0x000fc8000001001d */
[----:B------:R-:W-:-:S04]  /*3570*/  FFMA.FTZ R29, R15, R26, R29 ;  /* 0x0000001a0f1d7223 */ /* 0x000fc8000001001d */
[----:B------:R-:W-:-:S04]  /*3580*/  FFMA.FTZ R29, R18, R27, R29 ;  /* 0x0000001b121d7223 */ /* 0x000fc8000001001d */
[----:B------:R-:W-:Y:S01]  /*3590*/  FFMA.FTZ R29, R16, R36, R29 ;  /* 0x00000024101d7223 */ /* 0x000fe2000001001d */
[----:B------:R-:W-:Y:S01]  /*35a0*/  FFMA.FTZ R31, R0, R32, R31 ;  /* 0x00000020001f7223 */ /* 0x000fe2000001001f */
[----:B------:R-:W-:Y:S02]  /*35b0*/  FFMA.FTZ R52, R13, R33, R52 ;  /* 0x000000210d347223 */ /* 0x000fe40000010034 */
[----:B------:R-:W-:Y:S01]  /*35c0*/  FFMA.FTZ R29, R19, R37, R29 ;  /* 0x00000025131d7223 */ /* 0x000fe2000001001d */
[----:B------:R-:W-:Y:S01]  /*35d0*/  FFMA.FTZ R50, R14, R34, R50 ;  /* 0x000000220e327223 */ /* 0x000fe20000010032 */
[----:B------:R-:W-:Y:S01]  /*35e0*/  FFMA.FTZ R32, R15, R30, R31 ;  /* 0x0000001e0f207223 */ /* 0x000fe2000001001f */
[----:B------:R-:W-:Y:S02]  /*35f0*/  FADD.FTZ R33, R59, R30 ;  /* 0x0000001e3b217221 */ /* 0x000fe40000010000 */
[----:B------:R0:W-:Y:S01]  /*3600*/  STS.64 [R2], R28 ;  /* 0x0000001c02007388 */ /* 0x0001e20000000a00 */
[----:B------:R-:W-:Y:S01]  /*3610*/  FFMA.FTZ R50, R18, R45, R50 ;  /* 0x0000002d12327223 */ /* 0x000fe20000010032 */
[----:B------:R-:W-:Y:S01]  /*3620*/  FFMA.FTZ R34, R19, R49, R61 ;  /* 0x0000003113227223 */ /* 0x000fe2000001003d */
[----:B0-----:R-:W-:Y:S01]  /*3630*/  FFMA.FTZ R29, R16, R44, R52 ;  /* 0x0000002c101d7223 */ /* 0x001fe20000010034 */
[----:B------:R0:W5:Y:S01]  /*3640*/  LDL.LU R2, [R1+0xc0] ;  /* 0x0000c00001027983 */ /* 0x0001620000300800 */
[----:B------:R-:W-:-:S03]  /*3650*/  FADD.FTZ R28, R60, R44 ;  /* 0x0000002c3c1c7221 */ /* 0x000fc60000010000 */
[----:B------:R0:W5:Y:S04]  /*3660*/  LDL.LU R0, [R1+0xbc] ;  /* 0x0000bc0001007983 */ /* 0x0001680000300800 */
[----:B------:R0:W-:Y:S04]  /*3670*/  STL [R1+0x4c], R32 ;  /* 0x00004c2001007387 */ /* 0x0001e80000100800 */
[----:B------:R0:W-:Y:S04]  /*3680*/  STL [R1+0x50], R33 ;  /* 0x0000502101007387 */ /* 0x0001e80000100800 */
[----:B------:R0:W-:Y:S04]  /*3690*/  STL [R1+0x44], R29 ;  /* 0x0000441d01007387 */ /* 0x0001e80000100800 */
[----:B------:R0:W-:Y:S04]  /*36a0*/  STL [R1+0x48], R28 ;  /* 0x0000481c01007387 */ /* 0x0001e80000100800 */
[----:B------:R0:W-:Y:S04]  /*36b0*/  STL [R1+0x68], R50 ;  /* 0x0000683201007387 */ /* 0x0001e80000100800 */
[----:B------:R0:W-:Y:S01]  /*36c0*/  STL [R1+0x6c], R53 ;  /* 0x00006c3501007387 */ /* 0x0001e20000100800 */
[----:B------:R-:W1:Y:S03]  /*36d0*/  S2R R59, SR_TID.X ;  /* 0x00000000003b7919 */ /* 0x000e660000002100 */
[----:B------:R0:W-:Y:S01]  /*36e0*/  STL.64 [R1+0x60], R34 ;  /* 0x0000602201007387 */ /* 0x0001e20000100a00 */
[----:B------:R-:W-:Y:S06]  /*36f0*/  BAR.SYNC.DEFER_BLOCKING 0x0 ;  /* 0x0000000000007b1d */ /* 0x000fec0000010000 */
[----:B------:R-:W-:Y:S05]  /*3700*/  BRA.U !UP0, `(.L_x_489) ;  /* 0x0000000108f87547 */ /* 0x000fea000b800000 */
[----:B-1----:R-:W0:Y:S01]  /*3710*/  S2R R59, SR_TID.X ;  /* 0x00000000003b7919 */ /* 0x002e220000002100 */
[----:B------:R-:W1:Y:S01]  /*3720*/  S2UR UR8, SR_CgaCtaId ;  /* 0x00000000000879c3 */ /* 0x000e620000008800 */
[----:B------:R-:W-:Y:S01]  /*3730*/  UMOV UR5, 0x400 ;  /* 0x0000040000057882 */ /* 0x000fe20000000000 */
[----:B------:R-:W-:Y:S02]  /*3740*/  MOV R45, R28 ;  /* 0x0000001c002d7202 */ /* 0x000fe40000000f00 */
[----:B------:R-:W-:Y:S02]  /*3750*/  MOV R44, R29 ;  /* 0x0000001d002c7202 */ /* 0x000fe40000000f00 */
[----:B------:R-:W-:Y:S02]  /*3760*/  MOV R52, R50 ;  /* 0x0000003200347202 */ /* 0x000fe40000000f00 */
[----:B------:R-:W-:Y:S01]  /*3770*/  S2UR UR11, SR_CTAID.Y ;  /* 0x00000000000b79c3 */ /* 0x000fe20000002600 */
[----:B-1----:R-:W-:-:S07]  /*3780*/  ULEA UR5, UR8, UR5, 0x18 ;  /* 0x0000000508057291 */ /* 0x002fce000f8ec0ff */
[----:B------:R-:W1:Y:S01]  /*3790*/  S2UR UR8, SR_CTAID.X ;  /* 0x00000000000879c3 */ /* 0x000e620000002500 */
[C---:B0-----:R-:W-:Y:S02]  /*37a0*/  SHF.L.U32 R28, R59.reuse, 0x1, RZ ;  /* 0x000000013b1c7819 */ /* 0x041fe400000006ff */
[----:B-----5:R-:W-:Y:S02]  /*37b0*/  LEA R0, R59, UR5, 0x5 ;  /* 0x000000053b007c11 */ /* 0x020fe4000f8e28ff */
[----:B------:R-:W-:-:S04]  /*37c0*/  LOP3.LUT R28, R28, 0x18, RZ, 0xc0, !PT ;  /* 0x000000181c1c7812 */ /* 0x000fc800078ec0ff */
[----:B------:R-:W-:Y:S02]  /*37d0*/  LOP3.LUT R30, R28, 0x8, RZ, 0x3c, !PT ;  /* 0x000000081c1e7812 */ /* 0x000fe400078e3cff */
[----:B------:R-:W-:Y:S02]  /*37e0*/  IADD3 R29, PT, PT, R0, R28, RZ ;  /* 0x0000001c001d7210 */ /* 0x000fe40007ffe0ff */
[C---:B------:R-:W-:Y:S02]  /*37f0*/  LOP3.LUT R31, R28.reuse, 0x10, RZ, 0x3c, !PT ;  /* 0x000000101c1f7812 */ /* 0x040fe400078e3cff */
[----:B------:R-:W-:Y:S01]  /*3800*/  LOP3.LUT R28, R28, 0x18, RZ, 0x3c, !PT ;  /* 0x000000181c1c7812 */ /* 0x000fe200078e3cff */
[----:B------:R0:W-:Y:S01]  /*3810*/  STS.64 [R29], R32 ;  /* 0x000000201d007388 */ /* 0x0001e20000000a00 */
[C---:B------:R-:W-:Y:S02]  /*3820*/  IADD3 R30, PT, PT, R0.reuse, R30, RZ ;  /* 0x0000001e001e7210 */ /* 0x040fe40007ffe0ff */
[C---:B------:R-:W-:Y:S01]  /*3830*/  IADD3 R31, PT, PT, R0.reuse, R31, RZ ;  /* 0x0000001f001f7210 */ /* 0x040fe20007ffe0ff */
[----:B-1----:R-:W-:Y:S01]  /*3840*/  ULOP3.LUT UR8, UR8, 0x3f, URZ, 0xc0, !UPT ;  /* 0x0000003f08087892 */ /* 0x002fe2000f8ec0ff */
[----:B------:R-:W-:Y:S01]  /*3850*/  IADD3 R28, PT, PT, R0, R28, RZ ;  /* 0x0000001c001c7210 */ /* 0x000fe20007ffe0ff */
[----:B------:R-:W-:Y:S04]  /*3860*/  STS.64 [R30], R52 ;  /* 0x000000341e007388 */ /* 0x000fe80000000a00 */
[----:B------:R-:W-:Y:S01]  /*3870*/  STS.64 [R31], R44 ;  /* 0x0000002c1f007388 */ /* 0x000fe20000000a00 */
[----:B0-----:R-:W-:-:S03]  /*3880*/  SHF.R.U32.HI R29, RZ, 0x4, R59 ;  /* 0x00000004ff1d7819 */ /* 0x001fc6000001163b */
[----:B------:R0:W-:Y:S01]  /*3890*/  STS.64 [R28], R34 ;  /* 0x000000221c007388 */ /* 0x0001e20000000a00 */
[----:B------:R-:W-:Y:S02]  /*38a0*/  SHF.L.U32 R32, R59, 0x3, RZ ;  /* 0x000000033b207819 */ /* 0x000fe400000006ff */
[----:B------:R-:W-:Y:S02]  /*38b0*/  LOP3.LUT R29, R29, R59, RZ, 0x3c, !PT ;  /* 0x0000003b1d1d7212 */ /* 0x000fe400078e3cff */
[----:B------:R-:W-:Y:S02]  /*38c0*/  LOP3.LUT R32, R32, 0x1fe0, RZ, 0xc0, !PT ;  /* 0x00001fe020207812 */ /* 0x000fe400078ec0ff */
[----:B------:R-:W-:-:S04]  /*38d0*/  SHF.L.U32 R29, R29, 0x3, RZ ;  /* 0x000000031d1d7819 */ /* 0x000fc800000006ff */
[----:B------:R-:W-:Y:S01]  /*38e0*/  LOP3.LUT R0, R29, 0x18, RZ, 0xc0, !PT ;  /* 0x000000181d007812 */ /* 0x000fe200078ec0ff */
[----:B0-----:R-:W0:Y:S03]  /*38f0*/  LDC.64 R34, c[0x0][0x3d0] ;  /* 0x0000f400ff227b82 */ /* 0x001e260000000a00 */
[----:B------:R-:W-:-:S05]  /*3900*/  IADD3 R0, PT, PT, R32, UR5, R0 ;  /* 0x0000000520007c10 */ /* 0x000fca000fffe000 */
[----:B------:R-:W-:Y:S06]  /*3910*/  BAR.SYNC.DEFER_BLOCKING 0x0 ;  /* 0x0000000000007b1d */ /* 0x000fec0000010000 */
[----:B------:R-:W1:Y:S04]  /*3920*/  LDS.64 R28, [R0] ;  /* 0x00000000001c7984 */ /* 0x000e680000000a00 */
[----:B------:R2:W3:Y:S02]  /*3930*/  LDS.64 R30, [R0+0x1e00] ;  /* 0x001e0000001e7984 */ /* 0x0004e40000000a00 */
[----:B--2---:R-:W-:Y:S01]  /*3940*/  MOV R0, UR11 ;  /* 0x0000000b00007c02 */ /* 0x004fe20008000f00 */
[----:B-1----:R-:W-:Y:S01]  /*3950*/  FADD.FTZ R28, RZ, R28 ;  /* 0x0000001cff1c7221 */ /* 0x002fe20000010000 */
[----:B------:R-:W-:-:S03]  /*3960*/  FADD.FTZ R29, RZ, R29 ;  /* 0x0000001dff1d7221 */ /* 0x000fc60000010000 */
[----:B---3--:R-:W-:Y:S01]  /*3970*/  FADD.FTZ R28, R28, R30 ;  /* 0x0000001e1c1c7221 */ /* 0x008fe20000010000 */
[----:B------:R-:W-:Y:S01]  /*3980*/  LEA R30, R0, UR8, 0x6 ;  /* 0x00000008001e7c11 */ /* 0x000fe2000f8e30ff */
[----:B------:R-:W-:-:S04]  /*3990*/  FADD.FTZ R29, R29, R31 ;  /* 0x0000001f1d1d7221 */ /* 0x000fc80000010000 */
[----:B------:R-:W-:-:S05]  /*39a0*/  IMAD R30, R30, 0x3c0, R59 ;  /* 0x000003c01e1e7824 */ /* 0x000fca00078e023b */
[----:B------:R-:W-:-:S05]  /*39b0*/  SHF.L.U32 R32, R30, 0x1, RZ ;  /* 0x000000011e207819 */ /* 0x000fca00000006ff */
[C---:B0-----:R-:W-:Y:S01]  /*39c0*/  IMAD.WIDE.U32 R30, R32.reuse, 0x4, R34 ;  /* 0x00000004201e7825 */ /* 0x041fe200078e0022 */
        /* <DEDUP_REMOVED lines=18> */
.L_x_489:
[----:B-1----:R-:W-:Y:S01]  /*3af0*/  ISETP.GT.U32.AND P0, PT, R59, 0x1f, PT ;  /* 0x0000001f3b00780c */ /* 0x002fe20003f04070 */
[----:B------:R-:W-:Y:S01]  /*3b00*/  BSSY.RECONVERGENT B0, `(.L_x_490) ;  /* 0x0000030000007945 */ /* 0x000fe20003800200 */
[----:B0-----:R-:W-:-:S11]  /*3b10*/  CS2R R28, SRZ ;  /* 0x00000000001c7805 */ /* 0x001fd6000001ff00 */
[----:B------:R-:W-:Y:S05]  /*3b20*/  @P0 BRA `(.L_x_491) ;  /* 0x0000000000b40947 */ /* 0x000fea0003800000 */
[----:B-----5:R-:W0:Y:S04]  /*3b30*/  LDS.64 R28, [R2] ;  /* 0x00000000021c7984 */ /* 0x020e280000000a00 */
[----:B--2---:R-:W1:Y:S01]  /*3b40*/  LDS.64 R30, [R2+0x18] ;  /* 0x00001800021e7984 */ /* 0x004e620000000a00 */
        /* <DEDUP_REMOVED lines=43> */
.L_x_491:
[----:B------:R-:W-:Y:S05]  /*3e00*/  BSYNC.RECONVERGENT B0 ;  /* 0x0000000000007941 */ /* 0x000fea0003800200 */
.L_x_490:
[----:B--2---:R-:W0:Y:S01]  /*3e10*/  SHFL.BFLY PT, R31, R28, 0x1, 0x1f ;  /* 0x0c201f001c1f7f89 */ /* 0x004e2200000e0000 */
        /* <DEDUP_REMOVED lines=17> */
.L_x_493:
[----:B------:R-:W-:Y:S05]  /*3f30*/  BSYNC.RECONVERGENT B0 ;  /* 0x0000000000007941 */ /* 0x000fea0003800200 */
.L_x_492:
        /* <DEDUP_REMOVED lines=18> */
.L_x_496:
[----:B0-----:R-:W2:Y:S04]  /*4060*/  LD.E.STRONG.GPU R31, desc[UR12][R28.64+0xc] ;  /* 0x00000c0c1c1f7980 */ /* 0x001ea8000c10f900 */
[----:B--2---:R-:W-:Y:S01]  /*4070*/  CCTL.IVALL ;  /* 0x00000000ff00798f */ /* 0x004fe20002000000 */
[----:B------:R-:W-:Y:S05]  /*4080*/  YIELD ;  /* 0x0000000000007946 */ /* 0x000fea0003800000 */
[----:B-----5:R-:W-:-:S04]  /*4090*/  LOP3.LUT R31, R31, R30, RZ, 0x3c, !PT ;  /* 0x0000001e1f1f7212 */ /* 0x020fc800078e3cff */
[----:B------:R-:W-:-:S13]  /*40a0*/  ISETP.GT.AND P0, PT, R31, -0x1, PT ;  /* 0xffffffff1f00780c */ /* 0x000fda0003f04270 */
[----:B------:R-:W-:Y:S05]  /*40b0*/  @P0 BRA `(.L_x_496) ;  /* 0xfffffffc00e80947 */ /* 0x000fea000383ffff */
.L_x_495:
[----:B------:R-:W-:Y:S05]  /*40c0*/  WARPSYNC.ALL ;  /* 0x0000000000007948 */ /* 0x000fea0003800000 */
[----:B------:R-:W-:Y:S06]  /*40d0*/  BAR.SYNC.DEFER_BLOCKING 0x0 ;  /* 0x0000000000007b1d */ /* 0x000fec0000010000 */
[----:B------:R-:W-:Y:S05]  /*40e0*/  BRA `(.L_x_497) ;  /* 0x0000000000607947 */ /* 0x000fea0003800000 */
.L_x_494:
        /* <DEDUP_REMOVED lines=16> */
.L_x_499:
[----:B------:R-:W2:Y:S04]  /*41f0*/  LD.E.STRONG.GPU R31, desc[UR12][R28.64] ;  /* 0x0000000c1c1f7980 */ /* 0x000ea8000c10f900 */
[----:B--2---:R-:W-:Y:S01]  /*4200*/  CCTL.IVALL ;  /* 0x00000000ff00798f */ /* 0x004fe20002000000 */
[----:B------:R-:W-:Y:S05]  /*4210*/  YIELD ;  /* 0x0000000000007946 */ /* 0x000fea0003800000 */
[----:B-----5:R-:W-:-:S04]  /*4220*/  LOP3.LUT R31, R31, R30, RZ, 0x3c, !PT ;  /* 0x0000001e1f1f7212 */ /* 0x020fc800078e3cff */
[----:B------:R-:W-:-:S13]  /*4230*/  ISETP.GT.AND P0, PT, R31, -0x1, PT ;  /* 0xffffffff1f00780c */ /* 0x000fda0003f04270 */
[----:B------:R-:W-:Y:S05]  /*4240*/  @P0 BRA `(.L_x_499) ;  /* 0xfffffffc00e80947 */ /* 0x000fea000383ffff */
.L_x_498:
[----:B------:R-:W-:Y:S05]  /*4250*/  WARPSYNC.ALL ;  /* 0x0000000000007948 */ /* 0x000fea0003800000 */
[----:B------:R-:W-:Y:S06]  /*4260*/  BAR.SYNC.DEFER_BLOCKING 0x0 ;  /* 0x0000000000007b1d */ /* 0x000fec0000010000 */
.L_x_497:
[----:B------:R-:W1:Y:S01]  /*4270*/  S2R R50, SR_TID.X ;  /* 0x0000000000327919 */ /* 0x000e620000002100 */
[----:B------:R-:W-:Y:S01]  /*4280*/  BSSY.RECONVERGENT B0, `(.L_x_500) ;  /* 0x0000022000007945 */ /* 0x000fe20003800200 */
[----:B0-----:R-:W-:Y:S02]  /*4290*/  CS2R R28, SRZ ;  /* 0x00000000001c7805 */ /* 0x001fe4000001ff00 */
[----:B-1----:R-:W-:-:S13]  /*42a0*/  ISETP.GT.U32.AND P0, PT, R50, 0xff, PT ;  /* 0x000000ff3200780c */ /* 0x002fda0003f04070 */
[----:B------:R-:W-:Y:S05]  /*42b0*/  @P0 BRA `(.L_x_501) ;  /* 0x0000000000780947 */ /* 0x000fea0003800000 */
[----:B------:R-:W0:Y:S01]  /*42c0*/  S2UR UR5, SR_CTAID.Y ;  /* 0x00000000000579c3 */ /* 0x000e220000002600 */
[----:B------:R-:W-:-:S04]  /*42d0*/  SHF.L.U32 R29, R50, 0x2, RZ ;  /* 0x00000002321d7819 */ /* 0x000fc800000006ff */
[----:B------:R-:W-:-:S03]  /*42e0*/  LOP3.LUT R29, R29, 0x3c0, RZ, 0xc0, !PT ;  /* 0x000003c01d1d7812 */ /* 0x000fc600078ec0ff */
[----:B------:R-:W1:Y:S08]  /*42f0*/  LDC R28, c[0x0][0x374] ;  /* 0x0000dd00ff1c7b82 */ /* 0x000e700000000800 */
[----:B------:R-:W2:Y:S01]  /*4300*/  LDC.64 R44, c[0x0][0x3d0] ;  /* 0x0000f400ff2c7b82 */ /* 0x000ea20000000a00 */
[----:B0----5:R-:W-:-:S05]  /*4310*/  MOV R0, UR5 ;  /* 0x0000000500007c02 */ /* 0x021fca0008000f00 */
[----:B-1----:R-:W-:-:S05]  /*4320*/  IMAD R28, R28, UR4, R0 ;  /* 0x000000041c1c7c24 */ /* 0x002fca000f8e0200 */
[----:B------:R-:W-:Y:S02]  /*4330*/  LEA R28, R28, R29, 0xa ;  /* 0x0000001d1c1c7211 */ /* 0x000fe400078e50ff */
[----:B------:R-:W-:-:S04]  /*4340*/  LOP3.LUT R29, R50, 0xf, RZ, 0xc0, !PT ;  /* 0x0000000f321d7812 */ /* 0x000fc800078ec0ff */
[----:B------:R-:W-:-:S04]  /*4350*/  IADD3 R28, PT, PT, R28, R29, RZ ;  /* 0x0000001d1c1c7210 */ /* 0x000fc80007ffe0ff */
[----:B------:R-:W-:-:S04]  /*4360*/  SHF.L.U32 R32, R28, 0x1, RZ ;  /* 0x000000011c207819 */ /* 0x000fc800000006ff */
[C---:B------:R-:W-:Y:S01]  /*4370*/  IADD3 R28, PT, PT, R32.reuse, 0x20, RZ ;  /* 0x00000020201c7810 */ /* 0x040fe20007ffe0ff */
[C---:B--2---:R-:W-:Y:S01]  /*4380*/  IMAD.WIDE.U32 R30, R32.reuse, 0x4, R44 ;  /* 0x00000004201e7825 */ /* 0x044fe200078e002c */
        /* <DEDUP_REMOVED lines=14> */
[----:B------:R-:W-:-:S03]  /*4470*/  FADD.FTZ R29, R35, R29 ;  /* 0x0000001d231d7221 */ /* 0x000fc60000010000 */
[----:B------:R-:W-:Y:S01]  /*4480*/  FADD.FTZ R28, R32, R28 ;  /* 0x0000001c201c7221 */ /* 0x000fe20000010000 */
[----:B------:R-:W-:-:S07]  /*4490*/  FADD.FTZ R29, R33, R29 ;  /* 0x0000001d211d7221 */ /* 0x000fce0000010000 */
.L_x_501:
[----:B------:R-:W-:Y:S05]  /*44a0*/  BSYNC.RECONVERGENT B0 ;  /* 0x0000000000007941 */ /* 0x000fea0003800200 */
.L_x_500:
[----:B------:R-:W2:Y:S04]  /*44b0*/  LDL R49, [R1+0xb4] ;  /* 0x0000b40001317983 */ /* 0x000ea80000100800 */
[----:B------:R-:W0:Y:S01]  /*44c0*/  SHFL.BFLY PT, R30, R28, 0x8, 0x1f ;  /* 0x0d001f001c1e7f89 */ /* 0x000e2200000e0000 */
[----:B------:R-:W1:Y:S01]  /*44d0*/  S2UR UR8, SR_CgaCtaId ;  /* 0x00000000000879c3 */ /* 0x000e620000008800 */
[----:B------:R-:W-:Y:S01]  /*44e0*/  LOP3.LUT P0, RZ, R50, 0x30f, RZ, 0xc0, !PT ;  /* 0x0000030f32ff7812 */ /* 0x000fe2000780c0ff */
[----:B------:R-:W-:Y:S01]  /*44f0*/  UMOV UR5, 0x400 ;  /* 0x0000040000057882 */ /* 0x000fe20000000000 */
[----:B------:R-:W3:Y:S01]  /*4500*/  LDL.LU R31, [R1+0x20] ;  /* 0x00002000011f7983 */ /* 0x000ee20000300800 */
[----:B------:R-:W4:Y:S03]  /*4510*/  LDCU.64 UR16, c[0x0][0x380] ;  /* 0x00007000ff1077ac */ /* 0x000f260008000a00 */
[----:B------:R-:W4:Y:S04]  /*4520*/  LDL.LU R48, [R1+0x70] ;  /* 0x0000700001307983 */ /* 0x000f280000300800 */
[----:B------:R-:W4:Y:S04]  /*4530*/  LDL.LU R32, [R1+0x4] ;  /* 0x0000040001207983 */ /* 0x000f280000300800 */
[----:B------:R-:W4:Y:S04]  /*4540*/  LDL.LU R45, [R1+0x58] ;  /* 0x00005800012d7983 */ /* 0x000f280000300800 */
[----:B------:R-:W4:Y:S04]  /*4550*/  LDL.LU R33, [R1+0x2c] ;  /* 0x00002c0001217983 */ /* 0x000f280000300800 */
[----:B------:R-:W4:Y:S04]  /*4560*/  LDL.LU R44, [R1+0x7c] ;  /* 0x00007c00012c7983 */ /* 0x000f280000300800 */
[----:B------:R-:W4:Y:S04]  /*4570*/  LDL.LU R34, [R1+0x28] ;  /* 0x0000280001227983 */ /* 0x000f280000300800 */
[----:B------:R-:W4:Y:S01]  /*4580*/  LDL.LU R35, [R1+0x24] ;  /* 0x0000240001237983 */ /* 0x000f220000300800 */
[----:B0-----:R-:W-:Y:S01]  /*4590*/  FADD.FTZ R30, R30, R28 ;  /* 0x0000001c1e1e7221 */ /* 0x001fe20000010000 */
[----:B------:R-:W-:-:S02]  /*45a0*/  UIADD3 UR5, UPT, UPT, UR5, 0x5280, URZ ;  /* 0x0000528005057890 */ /* 0x000fc4000fffe0ff */
[----:B------:R-:W-:Y:S02]  /*45b0*/  STL [R1+0xcc], R5 ;  /* 0x0000cc0501007387 */ /* 0x000fe40000100800 */
[----:B-1----:R-:W-:Y:S02]  /*45c0*/  ULEA UR5, UR8, UR5, 0x18 ;  /* 0x0000000508057291 */ /* 0x002fe4000f8ec0ff */
[----:B------:R-:W-:Y:S04]  /*45d0*/  STL [R1+0xc8], R4 ;  /* 0x0000c80401007387 */ /* 0x000fe80000100800 */
[----:B------:R-:W-:Y:S04]  /*45e0*/  STL [R1+0xc4], R3 ;  /* 0x0000c40301007387 */ /* 0x000fe80000100800 */
[----:B-----5:R0:W-:Y:S04]  /*45f0*/  STL [R1+0xc0], R2 ;  /* 0x0000c00201007387 */ /* 0x0201e80000100800 */
[----:B------:R1:W-:Y:S04]  /*4600*/  STL [R1+0xbc], R0 ;  /* 0x0000bc0001007387 */ /* 0x0003e80000100800 */
[----:B------:R-:W1:Y:S04]  /*4610*/  SHFL.BFLY PT, R28, R29, 0x8, 0x1f ;  /* 0x0d001f001d1c7f89 */ /* 0x000e6800000e0000 */
[----:B0-----:R-:W4:Y:S04]  /*4620*/  LDL.LU R2, [R1+0x1c] ;  /* 0x00001c0001027983 */ /* 0x001f280000300800 */
[----:B-1----:R-:W4:Y:S01]  /*4630*/  LDL.LU R0, [R1+0x8] ;  /* 0x0000080001007983 */ /* 0x002f220000300800 */
[----:B------:R-:W-:-:S03]  /*4640*/  FADD.FTZ R28, R28, R29 ;  /* 0x0000001d1c1c7221 */ /* 0x000fc60000010000 */
        /* <DEDUP_REMOVED lines=20> */
[----:B---3--:R-:W-:-:S04]  /*4790*/  FADD.FTZ R31, R31, -R28 ;  /* 0x8000001c1f1f7221 */ /* 0x008fc80000010000 */
[----:B----4-:R-:W-:Y:S02]  /*47a0*/  FFMA.FTZ R31, R48, -R29, R31 ;  /* 0x8000001d301f7223 */ /* 0x010fe4000001001f */
[----:B------:R-:W2:Y:S01]  /*47b0*/  LDL.LU R48, [R1] ;  /* 0x0000000001307983 */ /* 0x000ea20000300800 */
[----:B------:R-:W-:-:S03]  /*47c0*/  FADD.FTZ R33, R33, -R28 ;  /* 0x8000001c21217221 */ /* 0x000fc60000010000 */
[----:B------:R-:W3:Y:S01]  /*47d0*/  LDL.LU R49, [R1+0x84] ;  /* 0x0000840001317983 */ /* 0x000ee20000300800 */
[----:B------:R-:W-:-:S03]  /*47e0*/  FADD.FTZ R32, R32, -R28 ;  /* 0x8000001c20207221 */ /* 0x000fc60000010000 */
[----:B------:R-:W4:Y:S04]  /*47f0*/  LDL.LU R5, [R1+0x88] ;  /* 0x0000880001057983 */ /* 0x000f280000300800 */
[----:B------:R-:W2:Y:S01]  /*4800*/  LDL.LU R4, [R1+0x80] ;  /* 0x0000800001047983 */ /* 0x000ea20000300800 */
[-C--:B------:R-:W-:Y:S01]  /*4810*/  FFMA.FTZ R33, R44, -R29.reuse, R33 ;  /* 0x8000001d2c217223 */ /* 0x080fe20000010021 */
[----:B------:R-:W-:Y:S01]  /*4820*/  FFMA.FTZ R32, R45, -R29, R32 ;  /* 0x8000001d2d207223 */ /* 0x000fe20000010020 */
[--C-:B------:R-:W-:Y:S01]  /*4830*/  FADD.FTZ R44, R2, -R28.reuse ;  /* 0x8000001c022c7221 */ /* 0x100fe20000010000 */
[----:B------:R-:W2:Y:S01]  /*4840*/  LDL.LU R3, [R1+0x94] ;  /* 0x0000940001037983 */ /* 0x000ea20000300800 */
[----:B------:R-:W-:-:S03]  /*4850*/  FADD.FTZ R45, R0, -R28 ;  /* 0x8000001c002d7221 */ /* 0x000fc60000010000 */
[----:B------:R-:W2:Y:S04]  /*4860*/  LDL.LU R2, [R1+0x78] ;  /* 0x0000780001027983 */ /* 0x000ea80000300800 */
[----:B------:R-:W2:Y:S01]  /*4870*/  LDL.LU R0, [R1+0xa0] ;  /* 0x0000a00001007983 */ /* 0x000ea20000300800 */
[--C-:B------:R-:W-:Y:S01]  /*4880*/  FADD.FTZ R34, R34, -R28.reuse ;  /* 0x8000001c22227221 */ /* 0x100fe20000010000 */
[--C-:B------:R-:W-:Y:S01]  /*4890*/  FADD.FTZ R55, R55, -R28.reuse ;  /* 0x8000001c37377221 */ /* 0x100fe20000010000 */
[--C-:B------:R-:W-:Y:S01]  /*48a0*/  FADD.FTZ R57, R57, -R28.reuse ;  /* 0x8000001c39397221 */ /* 0x100fe20000010000 */
[----:B------:R-:W2:Y:S01]  /*48b0*/  LDL.LU R52, [R1+0x74] ;  /* 0x0000740001347983 */ /* 0x000ea20000300800 */
[----:B------:R-:W-:-:S03]  /*48c0*/  FADD.FTZ R35, R35, -R28 ;  /* 0x8000001c23237221 */ /* 0x000fc60000010000 */
[----:B------:R-:W2:Y:S01]  /*48d0*/  LDL.LU R50, [R1+0xa4] ;  /* 0x0000a40001327983 */ /* 0x000ea20000300800 */
        /* <DEDUP_REMOVED lines=21> */
[-C--:B---3--:R-:W-:Y:S01]  /*4a30*/  FFMA.FTZ R57, R49, -R29.reuse, R57 ;  /* 0x8000001d31397223 */ /* 0x088fe20000010039 */
[----:B----4-:R-:W-:-:S02]  /*4a40*/  FFMA.FTZ R34, R5, -R29, R34 ;  /* 0x8000001d05227223 */ /* 0x010fc40000010022 */
[----:B------:R-:W3:Y:S01]  /*4a50*/  LDL.LU R5, [R1+0x54] ;  /* 0x0000540001057983 */ /* 0x000ee20000300800 */
[----:B--2---:R-:W-:-:S03]  /*4a60*/  FFMA.FTZ R55, R4, -R29, R55 ;  /* 0x8000001d04377223 */ /* 0x004fc60000010037 */
[----:B------:R-:W2:Y:S04]  /*4a70*/  LDL.LU R4, [R1+0x9c] ;  /* 0x00009c0001047983 */ /* 0x000ea80000300800 */
[----:B------:R-:W4:Y:S01]  /*4a80*/  LDL.LU R49, [R1+0x40] ;  /* 0x0000400001317983 */ /* 0x000f220000300800 */
[-C--:B------:R-:W-:Y:S01]  /*4a90*/  FFMA.FTZ R35, R3, -R29.reuse, R35 ;  /* 0x8000001d03237223 */ /* 0x080fe20000010023 */
[-C--:B------:R-:W-:Y:S01]  /*4aa0*/  FFMA.FTZ R54, R2, -R29.reuse, R54 ;  /* 0x8000001d02367223 */ /* 0x080fe20000010036 */
[--C-:B------:R-:W-:Y:S01]  /*4ab0*/  FADD.FTZ R48, R48, -R28.reuse ;  /* 0x8000001c30307221 */ /* 0x100fe20000010000 */
[----:B------:R-:W4:Y:S01]  /*4ac0*/  LDL.LU R3, [R1+0x98] ;  /* 0x0000980001037983 */ /* 0x000f220000300800 */
[----:B------:R-:W-:Y:S01]  /*4ad0*/  FADD.FTZ R28, R37, -R28 ;  /* 0x8000001c251c7221 */ /* 0x000fe20000010000 */
[----:B------:R-:W-:-:S02]  /*4ae0*/  FFMA.FTZ R44, R0, -R29, R44 ;  /* 0x8000001d002c7223 */ /* 0x000fc4000001002c */
[----:B------:R-:W4:Y:S04]  /*4af0*/  LDL.LU R2, [R1+0x3c] ;  /* 0x00003c0001027983 */ /* 0x000f280000300800 */
[----:B------:R-:W4:Y:S04]  /*4b00*/  LDL.LU R0, [R1+0x90] ;  /* 0x0000900001007983 */ /* 0x000f280000300800 */
[----:B------:R-:W4:Y:S01]  /*4b10*/  LDL.LU R37, [R1+0x38] ;  /* 0x0000380001257983 */ /* 0x000f220000300800 */
[----:B------:R-:W-:-:S03]  /*4b20*/  FFMA.FTZ R47, R52, -R29, R47 ;  /* 0x8000001d342f7223 */ /* 0x000fc6000001002f */
[----:B------:R-:W4:Y:S01]  /*4b30*/  LDL.LU R61, [R1+0x8c] ;  /* 0x00008c00013d7983 */ /* 0x000f220000300800 */
[----:B------:R-:W-:-:S03]  /*4b40*/  FFMA.FTZ R45, R50, -R29, R45 ;  /* 0x8000001d322d7223 */ /* 0x000fc6000001002d */
[----:B------:R-:W4:Y:S04]  /*4b50*/  LDL.LU R60, [R1+0x30] ;  /* 0x00003000013c7983 */ /* 0x000f280000300800 */
[----:B------:R-:W4:Y:S04]  /*4b60*/  LDL.LU R59, [R1+0x18] ;  /* 0x00001800013b7983 */ /* 0x000f280000300800 */
[----:B------:R-:W4:Y:S04]  /*4b70*/  LDL.LU R53, [R1+0xc] ;  /* 0x00000c0001357983 */ /* 0x000f280000300800 */
[----:B------:R-:W4:Y:S04]  /*4b80*/  LDL.LU R52, [R1+0x14] ;  /* 0x0000140001347983 */ /* 0x000f280000300800 */
[----:B------:R-:W4:Y:S01]  /*4b90*/  LDL.LU R50, [R1+0x10] ;  /* 0x0000100001327983 */ /* 0x000f220000300800 */
[----:B---3--:R-:W-:-:S03]  /*4ba0*/  FFMA.FTZ R43, R5, -R29, R43 ;  /* 0x8000001d052b7223 */ /* 0x008fc6000001002b */
[----:B------:R0:W5:Y:S01]  /*4bb0*/  LDL.LU R5, [R1+0xcc] ;  /* 0x0000cc0001057983 */ /* 0x0001620000300800 */
[----:B--2---:R-:W-:-:S03]  /*4bc0*/  FFMA.FTZ R48, R4, -R29, R48 ;  /* 0x8000001d04307223 */ /* 0x004fc60000010030 */
[----:B------:R0:W5:Y:S01]  /*4bd0*/  LDL.LU R4, [R1+0xc8] ;  /* 0x0000c80001047983 */ /* 0x0001620000300800 */
[----:B----4-:R-:W-:-:S03]  /*4be0*/  FFMA.FTZ R46, R49, -R29, R46 ;  /* 0x8000001d312e7223 */ /* 0x010fc6000001002e */
[----:B------:R-:W2:Y:S01]  /*4bf0*/  LDL.LU R49, [R1+0xa8] ;  /* 0x0000a80001317983 */ /* 0x000ea20000300800 */
[----:B------:R-:W-:-:S03]  /*4c00*/  FFMA.FTZ R58, R3, -R29, R58 ;  /* 0x8000001d033a7223 */ /* 0x000fc6000001003a */
[----:B------:R0:W5:Y:S01]  /*4c10*/  LDL.LU R3, [R1+0xc4] ;  /* 0x0000c40001037983 */ /* 0x0001620000300800 */
[----:B------:R-:W-:-:S03]  /*4c20*/  FFMA.FTZ R42, R2, -R29, R42 ;  /* 0x8000001d022a7223 */ /* 0x000fc6000001002a */
        /* <DEDUP_REMOVED lines=63> */
[----:B------:R-:W-:Y:S01]  /*5020*/  ULOP3.LUT UR4, UR4, 0x1, URZ, 0x3c, !UPT ;  /* 0x0000000104047892 */ /* 0x000fe2000f8e3cff */
[----:B------:R-:W-:Y:S01]  /*5030*/  UMOV UR8, UR9 ;  /* 0x0000000900087c82 */ /* 0x000fe20008000000 */
[----:B------:R-:W-:Y:S01]  /*5040*/  UMOV UR5, UR10 ;  /* 0x0000000a00057c82 */ /* 0x000fe20008000000 */
[----:B--2---:R-:W-:Y:S01]  /*5050*/  IADD3 R12, P0, PT, R49, UR16, RZ ;  /* 0x00000010310c7c10 */ /* 0x004fe2000ff1e0ff */
[C---:B------:R-:W-:Y:S01]  /*5060*/  FMUL.FTZ R49, R11.reuse, R58 ;  /* 0x0000003a0b317220 */ /* 0x040fe20000410000 */
[----:B------:R-:W-:-:S04]  /*5070*/  FMUL.FTZ R11, R11, R28 ;  /* 0x0000001c0b0b7220 */ /* 0x000fc80000410000 */
[----:B------:R-:W-:Y:S02]  /*5080*/  F2FP.BF16.F32.PACK_AB R49, R42, R49 ;  /* 0x000000312a31723e */ /* 0x000fe400000010ff */
[----:B------:R-:W-:Y:S02]  /*5090*/  F2FP.BF16.F32.PACK_AB R27, R11, R36 ;  /* 0x000000240b1b723e */ /* 0x000fe400000010ff */
[----:B---3--:R-:W-:-:S05]  /*50a0*/  IADD3.X R13, PT, PT, R37, UR17, RZ, P0, !PT ;  /* 0x00000011250d7c10 */ /* 0x008fca00087fe4ff */
        /* <DEDUP_REMOVED lines=9> */
.L_x_488:
[----:B0-----:R-:W0:Y:S01]  /*5140*/  S2R R26, SR_CTAID.Y ;  /* 0x00000000001a7919 */ /* 0x001e220000002600 */
        /* <DEDUP_REMOVED lines=17> */
[--C-:B0-----:R-:W-:Y:S02]  /*5260*/  SHF.R.U32.HI R31, RZ, 0x5, R11.reuse ;  /* 0x00000005ff1f7819 */ /* 0x101fe4000001160b */
        /* <DEDUP_REMOVED lines=35> */
.L_x_514:
        /* <DEDUP_REMOVED lines=26> */
.L_x_507:
        /* <DEDUP_REMOVED lines=33> */
.L_x_506:
[----:B------:R-:W-:Y:S05]  /*5850*/  BSYNC.RECONVERGENT B1 ;  /* 0x0000000000017941 */ /* 0x000fea0003800200 */
.L_x_505:
        /* <DEDUP_REMOVED lines=25> */
.L_x_509:
[----:B------:R-:W-:Y:S05]  /*59f0*/  BSYNC.RECONVERGENT B1 ;  /* 0x0000000000017941 */ /* 0x000fea0003800200 */
.L_x_508:
        /* <DEDUP_REMOVED lines=28> */
.L_x_504:
[----:B------:R-:W-:Y:S05]  /*5bc0*/  BSYNC.RECONVERGENT B0 ;  /* 0x0000000000007941 */ /* 0x000fea0003800200 */
.L_x_503:
[----:B------:R0:W-:Y:S01]  /*5bd0*/  STS [R27], R35 ;  /* 0x000000231b007388 */ /* 0x0001e20000000800 */
[----:B------:R-:W1:Y:S01]  /*5be0*/  LDC.64 R6, c[0x0][0x388] ;  /* 0x0000e200ff067b82 */ /* 0x000e620000000a00 */
[----:B------:R-:W-:Y:S02]  /*5bf0*/  ISETP.NE.AND P1, PT, R40, 0xf, PT ;  /* 0x0000000f2800780c */ /* 0x000fe40003f25270 */
[----:B------:R0:W-:Y:S01]  /*5c00*/  STS [R27+0x780], R36 ;  /* 0x000780241b007388 */ /* 0x0001e20000000800 */
[----:B------:R-:W-:-:S04]  /*5c10*/  MOV R9, R28 ;  /* 0x0000001c00097202 */ /* 0x000fc80000000f00 */
[----:B------:R-:W2:Y:S08]  /*5c20*/  LDC.64 R4, c[0x0][0x390] ;  /* 0x0000e400ff047b82 */ /* 0x000eb00000000a00 */
[----:B0-----:R-:W-:Y:S06]  /*5c30*/  BAR.SYNC.DEFER_BLOCKING 0x0 ;  /* 0x0000000000007b1d */ /* 0x001fec0000010000 */
.L_x_513:
        /* <DEDUP_REMOVED lines=32> */
.L_x_524:
        /* <DEDUP_REMOVED lines=10> */
.L_x_512:
[----:B------:R-:W-:Y:S05]  /*5ee0*/  BSYNC.RECONVERGENT B0 ;  /* 0x0000000000007941 */ /* 0x000fea0003800200 */
.L_x_511:
        /* <DEDUP_REMOVED lines=9> */
.L_x_510:
        /* <DEDUP_REMOVED lines=8> */
.L_x_516:
[----:B------:R-:W-:Y:S05]  /*6000*/  BSYNC B0 ;  /* 0x0000000000007941 */ /* 0x000fea0003800000 */
.L_x_515:
        /* <DEDUP_REMOVED lines=8> */
.L_x_517:
[----:B------:R-:W-:Y:S01]  /*6090*/  FADD.FTZ R11, R11, R8 ;  /* 0x000000080b0b7221 */ /* 0x000fe20000010000 */
[----:B------:R-:W-:-:S04]  /*60a0*/  HFMA2 R20, -RZ, RZ, 0, 2.384185791015625e-07 ;  /* 0x00000004ff147431 */ /* 0x000fc800000001ff */
[----:B------:R-:W-:Y:S02]  /*60b0*/  MOV R19, R11 ;  /* 0x0000000b00137202 */ /* 0x000fe40000000f00 */
[----:B------:R-:W-:-:S07]  /*60c0*/  MOV R13, R18 ;  /* 0x00000012000d7202 */ /* 0x000fce0000000f00 */
[----:B------:R-:W-:Y:S05]  /*60d0*/  WARPSYNC.COLLECTIVE R16, `(.L_x_518) ;  /* 0x0000000010087348 */ /* 0x000fea0003c00000 */
[----:B------:R0:W1:Y:S02]  /*60e0*/  SHFL.BFLY P3, R18, R19, R20, R21 ;  /* 0x0c00001413127389 */ /* 0x0000640000060015 */
[----:B01----:R-:W-:Y:S05]  /*60f0*/  ENDCOLLECTIVE ;  /* 0x000000000000791b */ /* 0x003fea0003800000 */
.L_x_518:
[----:B------:R-:W-:-:S05]  /*6100*/  FADD.FTZ R13, R13, R10 ;  /* 0x0000000a0d0d7221 */ /* 0x000fca0000010000 */
[----:B------:R-:W-:Y:S02]  /*6110*/  MOV R19, R13 ;  /* 0x0000000d00137202 */ /* 0x000fe40000000f00 */
[----:B------:R-:W-:-:S07]  /*6120*/  MOV R12, R18 ;  /* 0x00000012000c7202 */ /* 0x000fce0000000f00 */
[----:B------:R-:W-:Y:S05]  /*6130*/  WARPSYNC.COLLECTIVE R16, `(.L_x_519) ;  /* 0x0000000010087348 */ /* 0x000fea0003c00000 */
[----:B------:R0:W1:Y:S02]  /*6140*/  SHFL.BFLY P3, R18, R19, R20, R21 ;  /* 0x0c00001413127389 */ /* 0x0000640000060015 */
[----:B01----:R-:W-:Y:S05]  /*6150*/  ENDCOLLECTIVE ;  /* 0x000000000000791b */ /* 0x003fea0003800000 */
.L_x_519:
[----:B------:R-:W-:Y:S01]  /*6160*/  FADD.FTZ R12, R11, R12 ;  /* 0x0000000c0b0c7221 */ /* 0x000fe20000010000 */
[----:B------:R-:W-:-:S04]  /*6170*/  HFMA2 R20, -RZ, RZ, 0, 1.1920928955078125e-07 ;  /* 0x00000002ff147431 */ /* 0x000fc800000001ff */
[----:B------:R-:W-:Y:S02]  /*6180*/  MOV R19, R12 ;  /* 0x0000000c00137202 */ /* 0x000fe40000000f00 */
[----:B------:R-:W-:-:S07]  /*6190*/  MOV R14, R18 ;  /* 0x00000012000e7202 */ /* 0x000fce0000000f00 */
[----:B------:R-:W-:Y:S05]  /*61a0*/  WARPSYNC.COLLECTIVE R16, `(.L_x_520) ;  /* 0x0000000010087348 */ /* 0x000fea0003c00000 */
[----:B------:R0:W1:Y:S02]  /*61b0*/  SHFL.BFLY P3, R18, R19, R20, R21 ;  /* 0x0c00001413127389 */ /* 0x0000640000060015 */
[----:B01----:R-:W-:Y:S05]  /*61c0*/  ENDCOLLECTIVE ;  /* 0x000000000000791b */ /* 0x003fea0003800000 */
.L_x_520:
[----:B------:R-:W-:-:S05]  /*61d0*/  FADD.FTZ R14, R13, R14 ;  /* 0x0000000e0d0e7221 */ /* 0x000fca0000010000 */
[----:B------:R-:W-:Y:S02]  /*61e0*/  MOV R19, R14 ;  /* 0x0000000e00137202 */ /* 0x000fe40000000f00 */
[----:B------:R-:W-:-:S07]  /*61f0*/  MOV R15, R18 ;  /* 0x00000012000f7202 */ /* 0x000fce0000000f00 */
[----:B------:R-:W-:Y:S05]  /*6200*/  WARPSYNC.COLLECTIVE R16, `(.L_x_521) ;  /* 0x0000000010087348 */ /* 0x000fea0003c00000 */
[----:B------:R0:W1:Y:S02]  /*6210*/  SHFL.BFLY P3, R18, R19, R20, R21 ;  /* 0x0c00001413127389 */ /* 0x0000640000060015 */
[----:B01----:R-:W-:Y:S05]  /*6220*/  ENDCOLLECTIVE ;  /* 0x000000000000791b */ /* 0x003fea0003800000 */
.L_x_521:
[----:B------:R-:W-:Y:S01]  /*6230*/  FADD.FTZ R15, R12, R15 ;  /* 0x0000000f0c0f7221 */ /* 0x000fe20000010000 */
[----:B------:R-:W-:-:S04]  /*6240*/  HFMA2 R20, -RZ, RZ, 0, 5.9604644775390625e-08 ;  /* 0x00000001ff147431 */ /* 0x000fc800000001ff */
[----:B------:R-:W-:Y:S02]  /*6250*/  MOV R19, R15 ;  /* 0x0000000f00137202 */ /* 0x000fe40000000f00 */
[----:B------:R-:W-:-:S07]  /*6260*/  MOV R17, R18 ;  /* 0x0000001200117202 */ /* 0x000fce0000000f00 */
[----:B------:R-:W-:Y:S05]  /*6270*/  WARPSYNC.COLLECTIVE R16, `(.L_x_522) ;  /* 0x0000000010087348 */ /* 0x000fea0003c00000 */
[----:B------:R0:W1:Y:S02]  /*6280*/  SHFL.BFLY P3, R18, R19, R20, R21 ;  /* 0x0c00001413127389 */ /* 0x0000640000060015 */
[----:B01----:R-:W-:Y:S05]  /*6290*/  ENDCOLLECTIVE ;  /* 0x000000000000791b */ /* 0x003fea0003800000 */
.L_x_522:
[----:B------:R-:W-:-:S05]  /*62a0*/  FADD.FTZ R17, R14, R17 ;  /* 0x000000110e117221 */ /* 0x000fca0000010000 */
[----:B------:R-:W-:Y:S02]  /*62b0*/  MOV R19, R17 ;  /* 0x0000001100137202 */ /* 0x000fe40000000f00 */
[----:B------:R-:W-:-:S07]  /*62c0*/  MOV R8, R18 ;  /* 0x0000001200087202 */ /* 0x000fce0000000f00 */
[----:B------:R-:W-:Y:S05]  /*62d0*/  WARPSYNC.COLLECTIVE R16, `(.L_x_523) ;  /* 0x0000000010087348 */ /* 0x000fea0003c00000 */
[----:B------:R0:W1:Y:S02]  /*62e0*/  SHFL.BFLY P3, R18, R19, R20, R21 ;  /* 0x0c00001413127389 */ /* 0x0000640000060015 */
[----:B01----:R-:W-:Y:S05]  /*62f0*/  ENDCOLLECTIVE ;  /* 0x000000000000791b */ /* 0x003fea0003800000 */
.L_x_523:
[----:B------:R-:W-:Y:S01]  /*6300*/  FADD.FTZ R8, R15, R8 ;  /* 0x000000080f087221 */ /* 0x000fe20000010000 */
[----:B------:R-:W-:Y:S01]  /*6310*/  MOV R10, R18 ;  /* 0x00000012000a7202 */ /* 0x000fe20000000f00 */
[----:B------:R-:W-:Y:S06]  /*6320*/  BRA `(.L_x_524) ;  /* 0xfffffff800c47947 */ /* 0x000fec000383ffff */
.L_x_525:
        /* <DEDUP_REMOVED lines=13> */
.L_x_1553:


//--------------------- .text._ZN13group_norm_v218gn_bwd_cuda_kernelI13__nv_bfloat16Li480ELi2ELi16ELi60ELi1024ELb1ELb1ELi16ELi960ELi960ELi4ELb1ELi4ELb0ELb0ELNS_15WgradSyncMethodE3ENS_16CompileConditionILi1000EEEEEvPT_S6_S6_PKS5_S8_S8_S8_PKfflPfPj --------------------------
	.section	.text._ZN13group_norm_v218gn_bwd_cuda_kernelI13__nv_bfloat16Li480ELi2ELi16ELi60ELi1024ELb1ELb1ELi16ELi960ELi960ELi4ELb1ELi4ELb0ELb0ELNS_15WgradSyncMethodE3ENS_16CompileConditionILi1000EEEEEvPT_S6_S6_PKS5_S8_S8_S8_PKfflPfPj,"ax",@progbits
	.align	128
        .global         _ZN13group_norm_v218gn_bwd_cuda_kernelI13__nv_bfloat16Li480ELi2ELi16ELi60ELi1024ELb1ELb1ELi16ELi960ELi960ELi4ELb1ELi4ELb0ELb0ELNS_15WgradSyncMethodE3ENS_16CompileConditionILi1000EEEEEvPT_S6_S6_PKS5_S8_S8_S8_PKfflPfPj
        .type           _ZN13group_norm_v218gn_bwd_cuda_kernelI13__nv_bfloat16Li480ELi2ELi16ELi60ELi1024ELb1ELb1ELi16ELi960ELi960ELi4ELb1ELi4ELb0ELb0ELNS_15WgradSyncMethodE3ENS_16CompileConditionILi1000EEEEEvPT_S6_S6_PKS5_S8_S8_S8_PKfflPfPj,@function
        .size           _ZN13group_norm_v218gn_bwd_cuda_kernelI13__nv_bfloat16Li480ELi2ELi16ELi60ELi1024ELb1ELb1ELi16ELi960ELi960ELi4ELb1ELi4ELb0ELb0ELNS_15WgradSyncMethodE3ENS_16CompileConditionILi1000EEEEEvPT_S6_S6_PKS5_S8_S8_S8_PKfflPfPj,(.L_x_1554 - _ZN13group_norm_v218gn_bwd_cuda_kernelI13__nv_bfloat16Li480ELi2ELi16ELi60ELi1024ELb1ELb1ELi16ELi960ELi960ELi4ELb1ELi4ELb0ELb0ELNS_15WgradSyncMethodE3ENS_16CompileConditionILi1000EEEEEvPT_S6_S6_PKS5_S8_S8_S8_PKfflPfPj)
        .other          _ZN13group_norm_v218gn_bwd_cuda_kernelI13__nv_bfloat16Li480ELi2ELi16ELi60ELi1024ELb1ELb1ELi16ELi960ELi960ELi4ELb1ELi4ELb0ELb0ELNS_15WgradSyncMethodE3ENS_16CompileConditionILi1000EEEEEvPT_S6_S6_PKS5_S8_S8_S8_PKfflPfPj,@"STO_CUDA_ENTRY STV_DEFAULT"
_ZN13group_norm_v218gn_bwd_cuda_kernelI13__nv_bfloat16Li480ELi2ELi16ELi60ELi1024ELb1ELb1ELi16ELi960ELi960ELi4ELb1ELi4ELb0ELb0ELNS_15WgradSyncMethodE3ENS_16CompileConditionILi1000EEEEEvPT_S6_S6_PKS5_S8_S8_S8_PKfflPfPj:
.text._ZN13group_norm_v218gn_bwd_cuda_kernelI13__nv_bfloat16Li480ELi2ELi16ELi60ELi1024ELb1ELb1ELi16ELi960ELi960ELi4ELb1ELi4ELb0ELb0ELNS_15WgradSyncMethodE3ENS_16CompileConditionILi1000EEEEEvPT_S6_S6_PKS5_S8_S8_S8_PKfflPfPj:
        /* <DEDUP_REMOVED lines=30> */
.L_x_528:
        /* <DEDUP_REMOVED lines=8> */
.L_x_527:
[----:B------:R-:W-:Y:S05]  /*0260*/  WARPSYNC.ALL ;  /* 0x0000000000007948 */ /* 0x000fea0003800000 */
[----:B------:R-:W-:Y:S06]  /*0270*/  BAR.SYNC.DEFER_BLOCKING 0x0 ;  /* 0x0000000000007b1d */ /* 0x000fec0000010000 */
[----:B------:R-:W-:Y:S05]  /*0280*/  BRA `(.L_x_529) ;  /* 0x0000004c00ac7947 */ /* 0x000fea0003800000 */
.L_x_526:
        /* <DEDUP_REMOVED lines=60> */
.L_x_543:
        /* <DEDUP_REMOVED lines=842> */
.L_x_530:
        /* <DEDUP_REMOVED lines=49> */
.L_x_532:
[----:B------:R-:W-:Y:S05]  /*3e00*/  BSYNC.RECONVERGENT B0 ;  /* 0x0000000000007941 */ /* 0x000fea0003800200 */
.L_x_531:
        /* <DEDUP_REMOVED lines=18> */
.L_x_534:
[----:B------:R-:W-:Y:S05]  /*3f30*/  BSYNC.RECONVERGENT B0 ;  /* 0x0000000000007941 */ /* 0x000fea0003800200 */
.L_x_533:
        /* <DEDUP_REMOVED lines=18> */
.L_x_537:
[----:B0-----:R-:W2:Y:S04]  /*4060*/  LD.E.STRONG.GPU R31, desc[UR12][R28.64+0x10] ;  /* 0x0000100c1c1f7980 */ /* 0x001ea8000c10f900 */
[----:B--2---:R-:W-:Y:S01]  /*4070*/  CCTL.IVALL ;  /* 0x00000000ff00798f */ /* 0x004fe20002000000 */
[----:B------:R-:W-:Y:S05]  /*4080*/  YIELD ;  /* 0x0000000000007946 */ /* 0x000fea0003800000 */
[----:B-----5:R-:W-:-:S04]  /*4090*/  LOP3.LUT R31, R31, R30, RZ, 0x3c, !PT ;  /* 0x0000001e1f1f7212 */ /* 0x020fc800078e3cff */
[----:B------:R-:W-:-:S13]  /*40a0*/  ISETP.GT.AND P0, PT, R31, -0x1, PT ;  /* 0xffffffff1f00780c */ /* 0x000fda0003f04270 */
[----:B------:R-:W-:Y:S05]  /*40b0*/  @P0 BRA `(.L_x_537) ;  /* 0xfffffffc00e80947 */ /* 0x000fea000383ffff */
.L_x_536:
[----:B------:R-:W-:Y:S05]  /*40c0*/  WARPSYNC.ALL ;  /* 0x0000000000007948 */ /* 0x000fea0003800000 */
[----:B------:R-:W-:Y:S06]  /*40d0*/  BAR.SYNC.DEFER_BLOCKING 0x0 ;  /* 0x0000000000007b1d */ /* 0x000fec0000010000 */
[----:B------:R-:W-:Y:S05]  /*40e0*/  BRA `(.L_x_538) ;  /* 0x0000000000607947 */ /* 0x000fea0003800000 */
.L_x_535:
        /* <DEDUP_REMOVED lines=16> */
.L_x_540:
[----:B------:R-:W2:Y:S04]  /*41f0*/  LD.E.STRONG.GPU R31, desc[UR12][R28.64] ;  /* 0x0000000c1c1f7980 */ /* 0x000ea8000c10f900 */
[----:B--2---:R-:W-:Y:S01]  /*4200*/  CCTL.IVALL ;  /* 0x00000000ff00798f */ /* 0x004fe20002000000 */
[----:B------:R-:W-:Y:S05]  /*4210*/  YIELD ;  /* 0x0000000000007946 */ /* 0x000fea0003800000 */
[----:B-----5:R-:W-:-:S04]  /*4220*/  LOP3.LUT R31, R31, R30, RZ, 0x3c, !PT ;  /* 0x0000001e1f1f7212 */ /* 0x020fc800078e3cff */
[----:B------:R-:W-:-:S13]  /*4230*/  ISETP.GT.AND P0, PT, R31, -0x1, PT ;  /* 0xffffffff1f00780c */ /* 0x000fda0003f04270 */
[----:B------:R-:W-:Y:S05]  /*4240*/  @P0 BRA `(.L_x_540) ;  /* 0xfffffffc00e80947 */ /* 0x000fea000383ffff */
.L_x_539:
[----:B------:R-:W-:Y:S05]  /*4250*/  WARPSYNC.ALL ;  /* 0x0000000000007948 */ /* 0x000fea0003800000 */
[----:B------:R-:W-:Y:S06]  /*4260*/  BAR.SYNC.DEFER_BLOCKING 0x0 ;  /* 0x0000000000007b1d */ /* 0x000fec0000010000 */
.L_x_538:
        /* <DEDUP_REMOVED lines=35> */
.L_x_542:
[----:B------:R-:W-:Y:S05]  /*44a0*/  BSYNC.RECONVERGENT B0 ;  /* 0x0000000000007941 */ /* 0x000fea0003800200 */
.L_x_541:
        /* <DEDUP_REMOVED lines=201> */
.L_x_529:
        /* <DEDUP_REMOVED lines=54> */
.L_x_555:
        /* <DEDUP_REMOVED lines=26> */
.L_x_548:
        /* <DEDUP_REMOVED lines=33> */
.L_x_547:
[----:B------:R-:W-:Y:S05]  /*5850*/  BSYNC.RECONVERGENT B1 ;  /* 0x0000000000017941 */ /* 0x000fea0003800200 */
.L_x_546:
        /* <DEDUP_REMOVED lines=25> */
.L_x_550:
[----:B------:R-:W-:Y:S05]  /*59f0*/  BSYNC.RECONVERGENT B1 ;  /* 0x0000000000017941 */ /* 0x000fea0003800200 */
.L_x_549:
        /* <DEDUP_REMOVED lines=28> */
.L_x_545:
[----:B------:R-:W-:Y:S05]  /*5bc0*/  BSYNC.RECONVERGENT B0 ;  /* 0x0000000000007941 */ /* 0x000fea0003800200 */
.L_x_544:
[----:B------:R0:W-:Y:S01]  /*5bd0*/  STS [R27], R35 ;  /* 0x000000231b007388 */ /* 0x0001e20000000800 */
[----:B------:R-:W1:Y:S01]  /*5be0*/  LDC.64 R6, c[0x0][0x388] ;  /* 0x0000e200ff067b82 */ /* 0x000e620000000a00 */
[----:B------:R-:W-:Y:S02]  /*5bf0*/  ISETP.NE.AND P1, PT, R40, 0xf, PT ;  /* 0x0000000f2800780c */ /* 0x000fe40003f25270 */
[----:B------:R0:W-:Y:S01]  /*5c00*/  STS [R27+0x780], R36 ;  /* 0x000780241b007388 */ /* 0x0001e20000000800 */
[----:B------:R-:W-:-:S04]  /*5c10*/  MOV R9, R28 ;  /* 0x0000001c00097202 */ /* 0x000fc80000000f00 */
[----:B------:R-:W2:Y:S08]  /*5c20*/  LDC.64 R4, c[0x0][0x390] ;  /* 0x0000e400ff047b82 */ /* 0x000eb00000000a00 */
[----:B0-----:R-:W-:Y:S06]  /*5c30*/  BAR.SYNC.DEFER_BLOCKING 0x0 ;  /* 0x0000000000007b1d */ /* 0x001fec0000010000 */
.L_x_554:
        /* <DEDUP_REMOVED lines=32> */
.L_x_565:
        /* <DEDUP_REMOVED lines=10> */
.L_x_553:
[----:B------:R-:W-:Y:S05]  /*5ee0*/  BSYNC.RECONVERGENT B0 ;  /* 0x0000000000007941 */ /* 0x000fea0003800200 */
.L_x_552:
        /* <DEDUP_REMOVED lines=9> */
.L_x_551:
        /* <DEDUP_REMOVED lines=8> */
.L_x_557:
[----:B------:R-:W-:Y:S05]  /*6000*/  BSYNC B0 ;  /* 0x0000000000007941 */ /* 0x000fea0003800000 */
.L_x_556:
        /* <DEDUP_REMOVED lines=8> */
.L_x_558:
[----:B------:R-:W-:Y:S01]  /*6090*/  FADD.FTZ R11, R11, R8 ;  /* 0x000000080b0b7221 */ /* 0x000fe20000010000 */
[----:B------:R-:W-:-:S04]  /*60a0*/  HFMA2 R20, -RZ, RZ, 0, 2.384185791015625e-07 ;  /* 0x00000004ff147431 */ /* 0x000fc800000001ff */
[----:B------:R-:W-:Y:S02]  /*60b0*/  MOV R19, R11 ;  /* 0x0000000b00137202 */ /* 0x000fe40000000f00 */
[----:B------:R-:W-:-:S07]  /*60c0*/  MOV R13, R18 ;  /* 0x00000012000d7202 */ /* 0x000fce0000000f00 */
[----:B------:R-:W-:Y:S05]  /*60d0*/  WARPSYNC.COLLECTIVE R16, `(.L_x_559) ;  /* 0x0000000010087348 */ /* 0x000fea0003c00000 */
[----:B------:R0:W1:Y:S02]  /*60e0*/  SHFL.BFLY P3, R18, R19, R20, R21 ;  /* 0x0c00001413127389 */ /* 0x0000640000060015 */
[----:B01----:R-:W-:Y:S05]  /*60f0*/  ENDCOLLECTIVE ;  /* 0x000000000000791b */ /* 0x003fea0003800000 */
.L_x_559:
[----:B------:R-:W-:-:S05]  /*6100*/  FADD.FTZ R13, R13, R10 ;  /* 0x0000000a0d0d7221 */ /* 0x000fca0000010000 */
[----:B------:R-:W-:Y:S02]  /*6110*/  MOV R19, R13 ;  /* 0x0000000d00137202 */ /* 0x000fe40000000f00 */
[----:B------:R-:W-:-:S07]  /*6120*/  MOV R12, R18 ;  /* 0x00000012000c7202 */ /* 0x000fce0000000f00 */
[----:B------:R-:W-:Y:S05]  /*6130*/  WARPSYNC.COLLECTIVE R16, `(.L_x_560) ;  /* 0x0000000010087348 */ /* 0x000fea0003c00000 */
[----:B------:R0:W1:Y:S02]  /*6140*/  SHFL.BFLY P3, R18, R19, R20, R21 ;  /* 0x0c00001413127389 */ /* 0x0000640000060015 */
[----:B01----:R-:W-:Y:S05]  /*6150*/  ENDCOLLECTIVE ;  /* 0x000000000000791b */ /* 0x003fea0003800000 */
.L_x_560:
[----:B------:R-:W-:Y:S01]  /*6160*/  FADD.FTZ R12, R11, R12 ;  /* 0x0000000c0b0c7221 */ /* 0x000fe20000010000 */
[----:B------:R-:W-:-:S04]  /*6170*/  HFMA2 R20, -RZ, RZ, 0, 1.1920928955078125e-07 ;  /* 0x00000002ff147431 */ /* 0x000fc800000001ff */
[----:B------:R-:W-:Y:S02]  /*6180*/  MOV R19, R12 ;  /* 0x0000000c00137202 */ /* 0x000fe40000000f00 */
[----:B------:R-:W-:-:S07]  /*6190*/  MOV R14, R18 ;  /* 0x00000012000e7202 */ /* 0x000fce0000000f00 */
[----:B------:R-:W-:Y:S05]  /*61a0*/  WARPSYNC.COLLECTIVE R16, `(.L_x_561) ;  /* 0x0000000010087348 */ /* 0x000fea0003c00000 */
[----:B------:R0:W1:Y:S02]  /*61b0*/  SHFL.BFLY P3, R18, R19, R20, R21 ;  /* 0x0c00001413127389 */ /* 0x0000640000060015 */
[----:B01----:R-:W-:Y:S05]  /*61c0*/  ENDCOLLECTIVE ;  /* 0x000000000000791b */ /* 0x003fea0003800000 */
.L_x_561:
[----:B------:R-:W-:-:S05]  /*61d0*/  FADD.FTZ R14, R13, R14 ;  /* 0x0000000e0d0e7221 */ /* 0x000fca0000010000 */
[----:B------:R-:W-:Y:S02]  /*61e0*/  MOV R19, R14 ;  /* 0x0000000e00137202 */ /* 0x000fe40000000f00 */
[----:B------:R-:W-:-:S07]  /*61f0*/  MOV R15, R18 ;  /* 0x00000012000f7202 */ /* 0x000fce0000000f00 */
[----:B------:R-:W-:Y:S05]  /*6200*/  WARPSYNC.COLLECTIVE R16, `(.L_x_562) ;  /* 0x0000000010087348 */ /* 0x000fea0003c00000 */
[----:B------:R0:W1:Y:S02]  /*6210*/  SHFL.BFLY P3, R18, R19, R20, R21 ;  /* 0x0c00001413127389 */ /* 0x0000640000060015 */
[----:B01----:R-:W-:Y:S05]  /*6220*/  ENDCOLLECTIVE ;  /* 0x000000000000791b */ /* 0x003fea0003800000 */
.L_x_562:
[----:B------:R-:W-:Y:S01]  /*6230*/  FADD.FTZ R15, R12, R15 ;  /* 0x0000000f0c0f7221 */ /* 0x000fe20000010000 */
[----:B------:R-:W-:-:S04]  /*6240*/  HFMA2 R20, -RZ, RZ, 0, 5.9604644775390625e-08 ;  /* 0x00000001ff147431 */ /* 0x000fc800000001ff */
[----:B------:R-:W-:Y:S02]  /*6250*/  MOV R19, R15 ;  /* 0x0000000f00137202 */ /* 0x000fe40000000f00 */
[----:B------:R-:W-:-:S07]  /*6260*/  MOV R17, R18 ;  /* 0x0000001200117202 */ /* 0x000fce0000000f00 */
[----:B------:R-:W-:Y:S05]  /*6270*/  WARPSYNC.COLLECTIVE R16, `(.L_x_563) ;  /* 0x0000000010087348 */ /* 0x000fea0003c00000 */
[----:B------:R0:W1:Y:S02]  /*6280*/  SHFL.BFLY P3, R18, R19, R20, R21 ;  /* 0x0c00001413127389 */ /* 0x0000640000060015 */
[----:B01----:R-:W-:Y:S05]  /*6290*/  ENDCOLLECTIVE ;  /* 0x000000000000791b */ /* 0x003fea0003800000 */
.L_x_563:
[----:B------:R-:W-:-:S05]  /*62a0*/  FADD.FTZ R17, R14, R17 ;  /* 0x000000110e117221 */ /* 0x000fca0000010000 */
[----:B------:R-:W-:Y:S02]  /*62b0*/  MOV R19, R17 ;  /* 0x0000001100137202 */ /* 0x000fe40000000f00 */
[----:B------:R-:W-:-:S07]  /*62c0*/  MOV R8, R18 ;  /* 0x0000001200087202 */ /* 0x000fce0000000f00 */
[----:B------:R-:W-:Y:S05]  /*62d0*/  WARPSYNC.COLLECTIVE R16, `(.L_x_564) ;  /* 0x0000000010087348 */ /* 0x000fea0003c00000 */
[----:B------:R0:W1:Y:S02]  /*62e0*/  SHFL.BFLY P3, R18, R19, R20, R21 ;  /* 0x0c00001413127389 */ /* 0x0000640000060015 */
[----:B01----:R-:W-:Y:S05]  /*62f0*/  ENDCOLLECTIVE ;  /* 0x000000000000791b */ /* 0x003fea0003800000 */
.L_x_564:
[----:B------:R-:W-:Y:S01]  /*6300*/  FADD.FTZ R8, R15, R8 ;  /* 0x000000080f087221 */ /* 0x000fe20000010000 */
[----:B------:R-:W-:Y:S01]  /*6310*/  MOV R10, R18 ;  /* 0x00000012000a7202 */ /* 0x000fe20000000f00 */
[----:B------:R-:W-:Y:S06]  /*6320*/  BRA `(.L_x_565) ;  /* 0xfffffff800c47947 */ /* 0x000fec000383ffff */
.L_x_566:
        /* <DEDUP_REMOVED lines=13> */
.L_x_1554:


//--------------------- .text._ZN13group_norm_v214gn_cuda_kernelI13__nv_bfloat16Li480ELi3ELi32ELi30ELi1024ELb0ELi4ELi960ELi960ELi4ELb1ELi1ELb0ELb0ENS_16CompileConditionILi1000EEEEEvPT_PKS4_S7_S7_flPfS8_Pj --------------------------
	.section	.text._ZN13group_norm_v214gn_cuda_kernelI13__nv_bfloat16Li480ELi3ELi32ELi30ELi1024ELb0ELi4ELi960ELi960ELi4ELb1ELi1ELb0ELb0ENS_16CompileConditionILi1000EEEEEvPT_PKS4_S7_S7_flPfS8_Pj,"ax",@progbits
	.align	128
        .global         _ZN13group_norm_v214gn_cuda_kernelI13__nv_bfloat16Li480ELi3ELi32ELi30ELi1024ELb0ELi4ELi960ELi960ELi4ELb1ELi1ELb0ELb0ENS_16CompileConditionILi1000EEEEEvPT_PKS4_S7_S7_flPfS8_Pj
        .type           _ZN13group_norm_v214gn_cuda_kernelI13__nv_bfloat16Li480ELi3ELi32ELi30ELi1024ELb0ELi4ELi960ELi960ELi4ELb1ELi1ELb0ELb0ENS_16CompileConditionILi1000EEEEEvPT_PKS4_S7_S7_flPfS8_Pj,@function
        .size           _ZN13group_norm_v214gn_cuda_kernelI13__nv_bfloat16Li480ELi3ELi32ELi30ELi1024ELb0ELi4ELi960ELi960ELi4ELb1ELi1ELb0ELb0ENS_16CompileConditionILi1000EEEEEvPT_PKS4_S7_S7_flPfS8_Pj,(.L_x_1555 - _ZN13group_norm_v214gn_cuda_kernelI13__nv_bfloat16Li480ELi3ELi32ELi30ELi1024ELb0ELi4ELi960ELi960ELi4ELb1ELi1ELb0ELb0ENS_16CompileConditionILi1000EEEEEvPT_PKS4_S7_S7_flPfS8_Pj)
        .other          _ZN13group_norm_v214gn_cuda_kernelI13__nv_bfloat16Li480ELi3ELi32ELi30ELi1024ELb0ELi4ELi960ELi960ELi4ELb1ELi1ELb0ELb0ENS_16CompileConditionILi1000EEEEEvPT_PKS4_S7_S7_flPfS8_Pj,@"STO_CUDA_ENTRY STV_DEFAULT"
_ZN13group_norm_v214gn_cuda_kernelI13__nv_bfloat16Li480ELi3ELi32ELi30ELi1024ELb0ELi4ELi960ELi960ELi4ELb1ELi1ELb0ELb0ENS_16CompileConditionILi1000EEEEEvPT_PKS4_S7_S7_flPfS8_Pj:
.text._ZN13group_norm_v214gn_cuda_kernelI13__nv_bfloat16Li480ELi3ELi32ELi30ELi1024ELb0ELi4ELi960ELi960ELi4ELb1ELi1ELb0ELb0ENS_16CompileConditionILi1000EEEEEvPT_PKS4_S7_S7_flPfS8_Pj:
[----:B------:R-:W0:Y:S08]  /*0000*/  LDC R1, c[0x0][0x37c] ;  /* 0x0000df00ff017b82 */ /* 0x000e300000000800 */
[----:B------:R-:W1:Y:S01]  /*0010*/  S2UR UR6, SR_CTAID.Y ;  /* 0x00000000000679c3 */ /* 0x000e620000002600 */
[----:B0-----:R-:W-:-:S07]  /*0020*/  IADD3 R1, PT, PT, R1, -0x100, RZ ;  /* 0xffffff0001017810 */ /* 0x001fce0007ffe0ff */
[----:B------:R-:W1:Y:S02]  /*0030*/  LDC.64 R2, c[0x0][0x3a8] ;  /* 0x0000ea00ff027b82 */ /* 0x000e640000000a00 */
[----:B-1----:R-:W-:-:S04]  /*0040*/  ISETP.LE.U32.AND P0, PT, R2, UR6, PT ;  /* 0x0000000602007c0c */ /* 0x002fc8000bf03070 */
[----:B------:R-:W-:-:S13]  /*0050*/  ISETP.GE.AND.EX P0, PT, RZ, R3, PT, P0 ;  /* 0x00000003ff00720c */ /* 0x000fda0003f06300 */
[----:B------:R-:W-:Y:S05]  /*0060*/  @P0 EXIT ;  /* 0x000000000000094d */ /* 0x000fea0003800000 */
[----:B------:R-:W0:Y:S01]  /*0070*/  S2R R5, SR_TID.X ;  /* 0x0000000000057919 */ /* 0x000e220000002100 */
[----:B------:R-:W1:Y:S01]  /*0080*/  S2UR UR5, SR_CgaCtaId ;  /* 0x00000000000579c3 */ /* 0x000e620000008800 */
[----:B------:R-:W-:Y:S01]  /*0090*/  UMOV UR4, 0x400 ;  /* 0x0000040000047882 */ /* 0x000fe20000000000 */
[----:B------:R-:W2:Y:S01]  /*00a0*/  LDCU.64 UR10, c[0x0][0x358] ;  /* 0x00006b00ff0a77ac */ /* 0x000ea20008000a00 */
[----:B------:R-:W3:Y:S05]  /*00b0*/  S2R R2, SR_CTAID.X ;  /* 0x0000000000027919 */ /* 0x000eea0000002500 */
[----:B------:R-:W4:Y:S01]  /*00c0*/  LDC.64 R6, c[0x0][0x3b0] ;  /* 0x0000ec00ff067b82 */ /* 0x000f220000000a00 */
[----:B-1----:R-:W-:-:S02]  /*00d0*/  ULEA UR7, UR5, UR4, 0x18 ;  /* 0x0000000405077291 */ /* 0x002fc4000f8ec0ff */
[----:B------:R-:W-:-:S04]  /*00e0*/  UIADD3 UR4, UPT, UPT, UR4, 0x2d00, URZ ;  /* 0x00002d0004047890 */ /* 0x000fc8000fffe0ff */
[----:B------:R-:W-:Y:S01]  /*00f0*/  ULEA UR4, UR5, UR4, 0x18 ;  /* 0x0000000405047291 */ /* 0x000fe2000f8ec0ff */
[----:B0-----:R-:W-:Y:S02]  /*0100*/  LOP3.LUT R0, R5, 0xffff, RZ, 0xc0, !PT ;  /* 0x0000ffff05007812 */ /* 0x001fe400078ec0ff */
[----:B----4-:R-:W-:Y:S02]  /*0110*/  ISETP.EQ.U32.AND P1, PT, R6, RZ, PT ;  /* 0x000000ff0600720c */ /* 0x010fe40003f22070 */
[----:B---3--:R-:W-:Y:S01]  /*0120*/  LOP3.LUT P0, RZ, R2, 0xff, RZ, 0xc0, !PT ;  /* 0x000000ff02ff7812 */ /* 0x008fe2000780c0ff */
[----:B------:R-:W-:-:S03]  /*0130*/  IMAD R0, R0, 0x8889, RZ ;  /* 0x0000888900007824 */ /* 0x000fc600078e02ff */
[----:B------:R-:W-:Y:S02]  /*0140*/  ISETP.EQ.OR.EX P0, PT, R7, RZ, P0, P1 ;  /* 0x000000ff0700720c */ /* 0x000fe40000702710 */
[----:B------:R-:W-:Y:S02]  /*0150*/  SHF.R.U32.HI R32, RZ, 0x17, R0 ;  /* 0x00000017ff207819 */ /* 0x000fe40000011600 */
[----:B------:R-:W-:Y:S02]  /*0160*/  ISETP.GT.U32.OR P0, PT, R5, 0x1f, P0 ;  /* 0x0000001f0500780c */ /* 0x000fe40000704470 */
[C---:B------:R-:W-:Y:S02]  /*0170*/  PRMT R0, R32.reuse, 0x9910, RZ ;  /* 0x0000991020007816 */ /* 0x040fe400000000ff */
[----:B------:R-:W-:Y:S01]  /*0180*/  LEA R28, R32, UR7, 0x3 ;  /* 0x00000007201c7c11 */ /* 0x000fe2000f8e18ff */
[----:B------:R-:W-:Y:S01]  /*0190*/  UMOV UR7, UR6 ;  /* 0x0000000600077c82 */ /* 0x000fe20008000000 */
[----:B------:R-:W-:Y:S01]  /*01a0*/  UMOV UR6, URZ ;  /* 0x000000ff00067c82 */ /* 0x000fe20008000000 */
[----:B------:R-:W-:-:S05]  /*01b0*/  IMAD R0, R0, 0xf0, RZ ;  /* 0x000000f000007824 */ /* 0x000fca00078e02ff */
[----:B------:R-:W-:-:S04]  /*01c0*/  IADD3 R0, PT, PT, RZ, -R0, RZ ;  /* 0x80000000ff007210 */ /* 0x000fc80007ffe0ff */
[----:B------:R-:W-:-:S04]  /*01d0*/  PRMT R30, R0, 0x7710, RZ ;  /* 0x00007710001e7816 */ /* 0x000fc800000000ff */
[----:B------:R-:W-:-:S04]  /*01e0*/  IADD3 R30, PT, PT, R30, R5, RZ ;  /* 0x000000051e1e7210 */ /* 0x000fc80007ffe0ff */
[C---:B------:R-:W-:Y:S02]  /*01f0*/  SHF.L.U32 R0, R30.reuse, 0x2, RZ ;  /* 0x000000021e007819 */ /* 0x040fe400000006ff */
[----:B------:R-:W-:Y:S02]  /*0200*/  LOP3.LUT R3, R30, 0xffff, RZ, 0xc0, !PT ;  /* 0x0000ffff1e037812 */ /* 0x000fe400078ec0ff */
[C---:B------:R-:W-:Y:S02]  /*0210*/  IADD3 R2, PT, PT, R0.reuse, 0x2, RZ ;  /* 0x0000000200027810 */ /* 0x040fe40007ffe0ff */
[----:B------:R-:W-:Y:S01]  /*0220*/  LOP3.LUT R0, R0, 0xffff, RZ, 0xc0, !PT ;  /* 0x0000ffff00007812 */ /* 0x000fe200078ec0ff */
[----:B------:R-:W-:Y:S01]  /*0230*/  IMAD R28, R3, 0x18, R28 ;  /* 0x00000018031c7824 */ /* 0x000fe200078e021c */
[----:B------:R-:W-:-:S03]  /*0240*/  LOP3.LUT R2, R2, 0xffff, RZ, 0xc0, !PT ;  /* 0x0000ffff02027812 */ /* 0x000fc600078ec0ff */
[----:B------:R-:W-:Y:S02]  /*0250*/  IMAD R0, R0, 0x889, RZ ;  /* 0x0000088900007824 */ /* 0x000fe400078e02ff */
[----:B------:R-:W-:-:S03]  /*0260*/  IMAD R2, R2, 0x889, RZ ;  /* 0x0000088902027824 */ /* 0x000fc600078e02ff */
[----:B------:R-:W-:Y:S02]  /*0270*/  SHF.R.U32.HI R26, RZ, 0x10, R0 ;  /* 0x00000010ff1a7819 */ /* 0x000fe40000011600 */
[----:B------:R-:W-:Y:S02]  /*0280*/  SHF.R.U32.HI R24, RZ, 0x10, R2 ;  /* 0x00000010ff187819 */ /* 0x000fe40000011602 */
[----:B------:R-:W-:Y:S02]  /*0290*/  LEA R26, R26, UR4, 0x3 ;  /* 0x000000041a1a7c11 */ /* 0x000fe4000f8e18ff */
[----:B------:R-:W-:Y:S01]  /*02a0*/  LEA R24, R24, UR4, 0x3 ;  /* 0x0000000418187c11 */ /* 0x000fe2000f8e18ff */
[----:B--2---:R-:W-:-:S06]  /*02b0*/  UMOV UR4, URZ ;  /* 0x000000ff00047c82 */ /* 0x004fcc0008000000 */
.L_x_580:
[----:B------:R-:W0:Y:S01]  /*02c0*/  S2UR UR14, SR_CTAID.X ;  /* 0x00000000000e79c3 */ /* 0x000e220000002500 */
[----:B-1----:R-:W-:Y:S01]  /*02d0*/  SHF.L.U32 R2, R30, 0x2, RZ ;  /* 0x000000021e027819 */ /* 0x002fe200000006ff */
[----:B------:R-:W1:Y:S01]  /*02e0*/  LDCU.64 UR8, c[0x0][0x388] ;  /* 0x00007100ff0877ac */ /* 0x000e620008000a00 */
[----:B------:R-:W-:Y:S01]  /*02f0*/  MOV R5, UR7 ;  /* 0x0000000700057c02 */ /* 0x000fe20008000f00 */
[----:B------:R-:W-:Y:S01]  /*0300*/  IMAD.MOV.U32 R3, RZ, RZ, RZ ;  /* 0x000000ffff037224 */ /* 0x000fe200078e00ff */
[----:B------:R-:W-:-:S03]  /*0310*/  LOP3.LUT R2, R2, 0x3fffc, RZ, 0xe2, !PT ;  /* 0x0003fffc02027812 */ /* 0x000fc600078ee2ff */
[----:B------:R-:W2:Y:S02]  /*0320*/  LDC.64 R16, c[0x0][0x390] ;  /* 0x0000e400ff107b82 */ /* 0x000ea40000000a00 */
[----:B------:R-:W-:-:S06]  /*0330*/  IMAD.WIDE.U32 R4, R5, 0xf0000, R2 ;  /* 0x000f000005047825 */ /* 0x000fcc00078e0002 */
[----:B------:R-:W3:Y:S01]  /*0340*/  LDC.64 R10, c[0x0][0x398] ;  /* 0x0000e600ff0a7b82 */ /* 0x000ee20000000a00 */
[----:B0-----:R-:W-:-:S04]  /*0350*/  USHF.L.U32 UR5, UR14, 0x2, URZ ;  /* 0x000000020e057899 */ /* 0x001fc800080006ff */
[----:B------:R-:W-:-:S06]  /*0360*/  ULOP3.LUT UR5, UR5, 0x3fc, URZ, 0xc0, !UPT ;  /* 0x000003fc05057892 */ /* 0x000fcc000f8ec0ff */
[----:B------:R-:W-:Y:S01]  /*0370*/  IADD3 R0, PT, PT, R32, UR5, RZ ;  /* 0x0000000520007c10 */ /* 0x000fe2000fffe0ff */
[----:B------:R-:W-:-:S04]  /*0380*/  UIMAD UR5, UR6, 0xf0000, URZ ;  /* 0x000f0000060578a4 */ /* 0x000fc8000f8e02ff */
[----:B------:R-:W-:-:S05]  /*0390*/  IMAD R3, R0, 0x3c0, RZ ;  /* 0x000003c000037824 */ /* 0x000fca00078e02ff */
[----:B------:R-:W-:-:S04]  /*03a0*/  IADD3 R18, P1, PT, R3, R4, RZ ;  /* 0x0000000403127210 */ /* 0x000fc80007f3e0ff */
[----:B------:R-:W-:Y:S02]  /*03b0*/  IADD3.X R5, PT, PT, R5, UR5, RZ, P1, !PT ;  /* 0x0000000505057c10 */ /* 0x000fe40008ffe4ff */
[C---:B------:R-:W-:Y:S02]  /*03c0*/  SHF.L.U32 R0, R18.reuse, 0x1, RZ ;  /* 0x0000000112007819 */ /* 0x040fe400000006ff */
[----:B------:R-:W-:Y:S02]  /*03d0*/  SHF.L.U64.HI R18, R18, 0x1, R5 ;  /* 0x0000000112127819 */ /* 0x000fe40000010205 */
[----:B-1----:R-:W-:-:S04]  /*03e0*/  IADD3 R8, P1, PT, R0, UR8, RZ ;  /* 0x0000000800087c10 */ /* 0x002fc8000ff3e0ff */
[----:B------:R-:W-:-:S05]  /*03f0*/  IADD3.X R9, PT, PT, R18, UR9, RZ, P1, !PT ;  /* 0x0000000912097c10 */ /* 0x000fca0008ffe4ff */
[----:B------:R-:W4:Y:S04]  /*0400*/  LDG.E.64.CONSTANT R6, desc[UR10][R8.64] ;  /* 0x0000000a08067981 */ /* 0x000f28000c1e9b00 */
[----:B------:R-:W4:Y:S01]  /*0410*/  LDG.E.64.CONSTANT R4, desc[UR10][R8.64+0xf00] ;  /* 0x000f000a08047981 */ /* 0x000f22000c1e9b00 */
[----:B--2---:R-:W-:-:S04]  /*0420*/  IMAD.WIDE.U32 R16, R2, 0x2, R16 ;  /* 0x0000000202107825 */ /* 0x004fc800078e0010 */
[----:B---3--:R-:W-:Y:S02]  /*0430*/  IMAD.WIDE.U32 R2, R2, 0x2, R10 ;  /* 0x0000000202027825 */ /* 0x008fe400078e000a */
[----:B------:R-:W5:Y:S04]  /*0440*/  LDG.E.64.CONSTANT R16, desc[UR10][R16.64] ;  /* 0x0000000a10107981 */ /* 0x000f68000c1e9b00 */
[----:B------:R-:W5:Y:S01]  /*0450*/  LDG.E.64.CONSTANT R2, desc[UR10][R2.64] ;  /* 0x0000000a02027981 */ /* 0x000f62000c1e9b00 */
[----:B------:R-:W-:Y:S01]  /*0460*/  UIADD3 URZ, UP0, UPT, UR7, 0x1, URZ ;  /* 0x0000000107ff7890 */ /* 0x000fe2000ff1e0ff */
[----:B------:R-:W-:Y:S01]  /*0470*/  BSSY.RECONVERGENT B0, `(.L_x_567) ;  /* 0x00000ac000007945 */ /* 0x000fe20003800200 */
[----:B------:R-:W-:Y:S01]  /*0480*/  CS2R R14, SRZ ;  /* 0x00000000000e7805 */ /* 0x000fe2000001ff00 */
[----:B------:R-:W0:Y:S01]  /*0490*/  S2R R34, SR_TID.X ;  /* 0x0000000000227919 */ /* 0x000e220000002100 */
[----:B------:R-:W-:Y:S01]  /*04a0*/  UIADD3.X UR8, UPT, UPT, URZ, UR6, URZ, UP0, !UPT ;  /* 0x00000006ff087290 */ /* 0x000fe200087fe4ff */
[----:B0-----:R-:W-:-:S02]  /*04b0*/  ISETP.GT.U32.AND P1, PT, R34, 0x3f, PT ;  /* 0x0000003f2200780c */ /* 0x001fc40003f24070 */
[C---:B----4-:R-:W-:Y:S02]  /*04c0*/  PRMT R35, R6.reuse, 0x7632, R35 ;  /* 0x0000763206237816 */ /* 0x050fe40000000023 */
[----:B------:R-:W-:Y:S02]  /*04d0*/  SHF.L.U32 R37, R6, 0x10, RZ ;  /* 0x0000001006257819 */ /* 0x000fe400000006ff */
[C---:B------:R-:W-:Y:S02]  /*04e0*/  PRMT R25, R7.reuse, 0x7632, R25 ;  /* 0x0000763207197816 */ /* 0x040fe40000000019 */
[----:B------:R-:W-:Y:S01]  /*04f0*/  SHF.L.U32 R29, R7, 0x10, RZ ;  /* 0x00000010071d7819 */ /* 0x000fe200000006ff */
[----:B------:R-:W-:Y:S01]  /*0500*/  FFMA.FTZ R6, R37, R37, RZ ;  /* 0x0000002525067223 */ /* 0x000fe200000100ff */
[----:B------:R-:W-:Y:S02]  /*0510*/  SHF.L.U32 R35, R35, 0x10, RZ ;  /* 0x0000001023237819 */ /* 0x000fe400000006ff */
[C---:B------:R-:W-:Y:S01]  /*0520*/  PRMT R31, R4.reuse, 0x7632, R31 ;  /* 0x00007632041f7816 */ /* 0x040fe2000000001f */
[----:B------:R-:W-:Y:S01]  /*0530*/  FADD.FTZ R8, RZ, R29 ;  /* 0x0000001dff087221 */ /* 0x000fe20000010000 */
[----:B------:R-:W-:Y:S01]  /*0540*/  SHF.L.U32 R33, R4, 0x10, RZ ;  /* 0x0000001004217819 */ /* 0x000fe200000006ff */
[----:B------:R-:W-:Y:S01]  /*0550*/  FADD.FTZ R4, RZ, R37 ;  /* 0x00000025ff047221 */ /* 0x000fe20000010000 */
[----:B------:R-:W-:Y:S01]  /*0560*/  SHF.L.U32 R25, R25, 0x10, RZ ;  /* 0x0000001019197819 */ /* 0x000fe200000006ff */
[----:B------:R-:W-:Y:S01]  /*0570*/  FFMA.FTZ R10, R29, R29, RZ ;  /* 0x0000001d1d0a7223 */ /* 0x000fe200000100ff */
[----:B------:R-:W-:Y:S01]  /*0580*/  PRMT R27, R5, 0x7632, R27 ;  /* 0x00007632051b7816 */ /* 0x000fe2000000001b */
[----:B------:R-:W-:Y:S01]  /*0590*/  FFMA.FTZ R6, R35, R35, R6 ;  /* 0x0000002323067223 */ /* 0x000fe20000010006 */
[----:B------:R-:W-:Y:S01]  /*05a0*/  SHF.L.U32 R19, R5, 0x10, RZ ;  /* 0x0000001005137819 */ /* 0x000fe200000006ff */
[----:B------:R-:W-:Y:S01]  /*05b0*/  FADD.FTZ R4, R4, R35 ;  /* 0x0000002304047221 */ /* 0x000fe20000010000 */
[----:B------:R-:W-:Y:S01]  /*05c0*/  FADD.FTZ R8, R8, R25 ;  /* 0x0000001908087221 */ /* 0x000fe20000010000 */
[----:B------:R-:W-:Y:S01]  /*05d0*/  FFMA.FTZ R10, R25, R25, R10 ;  /* 0x00000019190a7223 */ /* 0x000fe2000001000a */
[----:B------:R-:W-:Y:S01]  /*05e0*/  IMAD.U32 R31, R31, 0x10000, RZ ;  /* 0x000100001f1f7824 */ /* 0x000fe200078e00ff */
[----:B------:R-:W-:Y:S01]  /*05f0*/  SHF.L.U32 R27, R27, 0x10, RZ ;  /* 0x000000101b1b7819 */ /* 0x000fe200000006ff */
[----:B------:R-:W-:Y:S01]  /*0600*/  FFMA.FTZ R6, R33, R33, R6 ;  /* 0x0000002121067223 */ /* 0x000fe20000010006 */
[----:B------:R-:W-:Y:S01]  /*0610*/  FADD.FTZ R4, R4, R33 ;  /* 0x0000002104047221 */ /* 0x000fe20000010000 */
[----:B------:R-:W-:Y:S01]  /*0620*/  FADD.FTZ R8, R8, R19 ;  /* 0x0000001308087221 */ /* 0x000fe20000010000 */
[----:B------:R-:W-:Y:S01]  /*0630*/  FFMA.FTZ R10, R19, R19, R10 ;  /* 0x00000013130a7223 */ /* 0x000fe2000001000a */
[----:B------:R-:W-:Y:S01]  /*0640*/  FFMA.FTZ R5, R31, R31, R6 ;  /* 0x0000001f1f057223 */ /* 0x000fe20000010006 */
[----:B------:R-:W-:Y:S01]  /*0650*/  FADD.FTZ R4, R4, R31 ;  /* 0x0000001f04047221 */ /* 0x000fe20000010000 */
[----:B------:R-:W-:Y:S01]  /*0660*/  FADD.FTZ R6, R8, R27 ;  /* 0x0000001b08067221 */ /* 0x000fe20000010000 */
[----:B------:R-:W-:-:S03]  /*0670*/  FFMA.FTZ R7, R27, R27, R10 ;  /* 0x0000001b1b077223 */ /* 0x000fc6000001000a */
[----:B------:R0:W-:Y:S04]  /*0680*/  STS.64 [R28], R4 ;  /* 0x000000041c007388 */ /* 0x0001e80000000a00 */
[----:B------:R0:W-:Y:S01]  /*0690*/  STS.64 [R28+0x1680], R6 ;  /* 0x001680061c007388 */ /* 0x0001e20000000a00 */
[----:B------:R-:W-:Y:S06]  /*06a0*/  BAR.SYNC.DEFER_BLOCKING 0x0 ;  /* 0x0000000000007b1d */ /* 0x000fec0000010000 */
[----:B------:R-:W-:Y:S05]  /*06b0*/  @P1 BRA `(.L_x_568) ;  /* 0x00000008001c1947 */ /* 0x000fea0003800000 */
[----:B0-----:R-:W0:Y:S01]  /*06c0*/  S2R R5, SR_CgaCtaId ;  /* 0x0000000000057919 */ /* 0x001e220000008800 */
[----:B------:R-:W-:Y:S02]  /*06d0*/  SHF.R.U32.HI R15, RZ, 0x1, R34 ;  /* 0x00000001ff0f7819 */ /* 0x000fe40000011622 */
[----:B------:R-:W-:Y:S02]  /*06e0*/  MOV R12, 0x400 ;  /* 0x00000400000c7802 */ /* 0x000fe40000000f00 */
[----:B------:R-:W-:Y:S01]  /*06f0*/  SHF.L.U32 R13, R34, 0x3, RZ ;  /* 0x00000003220d7819 */ /* 0x000fe200000006ff */
[C---:B------:R-:W-:Y:S02]  /*0700*/  IMAD R4, R15.reuse, -0x80000000, RZ ;  /* 0x800000000f047824 */ /* 0x040fe400078e02ff */
[----:B------:R-:W-:Y:S01]  /*0710*/  IMAD R15, R15, 0x1e, RZ ;  /* 0x0000001e0f0f7824 */ /* 0x000fe200078e02ff */
[----:B------:R-:W-:Y:S02]  /*0720*/  LOP3.LUT R13, R13, 0x8, RZ, 0xc0, !PT ;  /* 0x000000080d0d7812 */ /* 0x000fe400078ec0ff */
[----:B------:R-:W-:-:S02]  /*0730*/  SHF.R.S32.HI R4, RZ, 0x1f, R4 ;  /* 0x0000001fff047819 */ /* 0x000fc40000011404 */
[C---:B------:R-:W-:Y:S02]  /*0740*/  LOP3.LUT P1, RZ, R15.reuse, 0x2, RZ, 0xc0, !PT ;  /* 0x000000020fff7812 */ /* 0x040fe4000782c0ff */
[----:B------:R-:W-:Y:S02]  /*0750*/  LOP3.LUT R14, R4, 0xf0, RZ, 0xc0, !PT ;  /* 0x000000f0040e7812 */ /* 0x000fe400078ec0ff */
[C---:B------:R-:W-:Y:S02]  /*0760*/  IADD3 R4, PT, PT, R15.reuse, 0x2, RZ ;  /* 0x000000020f047810 */ /* 0x040fe40007ffe0ff */
[----:B------:R-:W-:Y:S02]  /*0770*/  IADD3 R23, PT, PT, R15, 0x8, RZ ;  /* 0x000000080f177810 */ /* 0x000fe40007ffe0ff */
[----:B------:R-:W-:Y:S02]  /*0780*/  SHF.R.U32.HI R6, RZ, 0x2, R4 ;  /* 0x00000002ff067819 */ /* 0x000fe40000011604 */
[----:B------:R-:W-:-:S02]  /*0790*/  LEA.HI R7, R4, 0xf0, RZ, 0x1e ;  /* 0x000000f004077811 */ /* 0x000fc400078ff0ff */
[----:B------:R-:W-:Y:S02]  /*07a0*/  LEA.HI R23, R23, R14, RZ, 0x1e ;  /* 0x0000000e17177211 */ /* 0x000fe400078ff0ff */
[----:B------:R-:W-:Y:S02]  /*07b0*/  @P1 IADD3 R7, PT, PT, R6, RZ, RZ ;  /* 0x000000ff06071210 */ /* 0x000fe40007ffe0ff */
[----:B0-----:R-:W-:Y:S02]  /*07c0*/  LEA R12, R5, R12, 0x18 ;  /* 0x0000000c050c7211 */ /* 0x001fe400078ec0ff */
[----:B------:R-:W-:-:S03]  /*07d0*/  LEA.HI R5, R15, R14, RZ, 0x1e ;  /* 0x0000000e0f057211 */ /* 0x000fc600078ff0ff */
[--C-:B------:R-:W-:Y:S01]  /*07e0*/  IMAD R6, R7, 0x18, R12.reuse ;  /* 0x0000001807067824 */ /* 0x100fe200078e020c */
[----:B------:R-:W-:Y:S01]  /*07f0*/  IADD3 R7, PT, PT, R15, 0x6, RZ ;  /* 0x000000060f077810 */ /* 0x000fe20007ffe0ff */
[----:B------:R-:W-:Y:S01]  /*0800*/  IMAD R4, R5, 0x18, R12 ;  /* 0x0000001805047824 */ /* 0x000fe200078e020c */
[----:B------:R-:W-:Y:S02]  /*0810*/  IADD3 R5, PT, PT, R15, 0x4, RZ ;  /* 0x000000040f057810 */ /* 0x000fe40007ffe0ff */
[----:B------:R-:W-:Y:S01]  /*0820*/  IADD3 R6, PT, PT, R13, R6, RZ ;  /* 0x000000060d067210 */ /* 0x000fe20007ffe0ff */
[----:B------:R-:W-:Y:S01]  /*0830*/  IMAD.SHL.U32 R20, R7, 0x40000000, RZ ;  /* 0x4000000007147824 */ /* 0x000fe200078e00ff */
[----:B------:R-:W-:Y:S02]  /*0840*/  IADD3 R4, PT, PT, R4, R13, RZ ;  /* 0x0000000d04047210 */ /* 0x000fe40007ffe0ff */
[----:B------:R-:W-:Y:S01]  /*0850*/  LEA.HI R5, R5, R14, RZ, 0x1e ;  /* 0x0000000e05057211 */ /* 0x000fe200078ff0ff */
[----:B------:R0:W-:Y:S01]  /*0860*/  LDS.64 R10, [R6] ;  /* 0x00000000060a7984 */ /* 0x0001e20000000a00 */
[----:B------:R-:W-:-:S03]  /*0870*/  SHF.R.S32.HI R21, RZ, 0x1f, R20 ;  /* 0x0000001fff157819 */ /* 0x000fc60000011414 */
[----:B------:R-:W1:Y:S01]  /*0880*/  LDS.64 R8, [R4] ;  /* 0x0000000004087984 */ /* 0x000e620000000a00 */
[----:B------:R-:W-:Y:S01]  /*0890*/  IMAD R20, R5, 0x18, R12 ;  /* 0x0000001805147824 */ /* 0x000fe200078e020c */
[----:B------:R-:W-:-:S04]  /*08a0*/  LOP3.LUT R22, R21, 0xf0, RZ, 0xc0, !PT ;  /* 0x000000f015167812 */ /* 0x000fc800078ec0ff */
[----:B------:R-:W-:Y:S02]  /*08b0*/  IADD3 R5, PT, PT, R13, R20, RZ ;  /* 0x000000140d057210 */ /* 0x000fe40007ffe0ff */
[----:B------:R-:W-:-:S04]  /*08c0*/  LEA.HI R7, R7, R22, RZ, 0x1e ;  /* 0x0000001607077211 */ /* 0x000fc800078ff0ff */
[----:B------:R-:W2:Y:S01]  /*08d0*/  LDS.64 R4, [R5] ;  /* 0x0000000005047984 */ /* 0x000ea20000000a00 */
[----:B0-----:R-:W-:-:S05]  /*08e0*/  IMAD R6, R7, 0x18, R12 ;  /* 0x0000001807067824 */ /* 0x001fca00078e020c */
[----:B------:R-:W-:-:S06]  /*08f0*/  IADD3 R6, PT, PT, R13, R6, RZ ;  /* 0x000000060d067210 */ /* 0x000fcc0007ffe0ff */
[----:B------:R-:W0:Y:S01]  /*0900*/  LDS.64 R6, [R6] ;  /* 0x0000000006067984 */ /* 0x000e220000000a00 */
[----:B-1----:R-:W-:Y:S01]  /*0910*/  FADD.FTZ R21, RZ, R8 ;  /* 0x00000008ff157221 */ /* 0x002fe20000010000 */
[----:B------:R-:W-:-:S03]  /*0920*/  FADD.FTZ R8, RZ, R9 ;  /* 0x00000009ff087221 */ /* 0x000fc60000010000 */
[----:B------:R-:W-:Y:S01]  /*0930*/  FADD.FTZ R21, R21, R10 ;  /* 0x0000000a15157221 */ /* 0x000fe20000010000 */
[----:B------:R-:W-:Y:S01]  /*0940*/  FADD.FTZ R10, R8, R11 ;  /* 0x0000000b080a7221 */ /* 0x000fe20000010000 */
[----:B------:R-:W-:Y:S01]  /*0950*/  IADD3 R11, PT, PT, R15, 0xa, RZ ;  /* 0x0000000a0f0b7810 */ /* 0x000fe20007ffe0ff */
[----:B------:R-:W-:Y:S01]  /*0960*/  IMAD R8, R23, 0x18, R12 ;  /* 0x0000001817087824 */ /* 0x000fe200078e020c */
[----:B------:R-:W-:Y:S02]  /*0970*/  IADD3 R23, PT, PT, R15, 0xc, RZ ;  /* 0x0000000c0f177810 */ /* 0x000fe40007ffe0ff */
[----:B------:R-:W-:Y:S02]  /*0980*/  SHF.L.U32 R9, R11, 0x1e, RZ ;  /* 0x0000001e0b097819 */ /* 0x000fe400000006ff */
[----:B------:R-:W-:Y:S01]  /*0990*/  IADD3 R8, PT, PT, R13, R8, RZ ;  /* 0x000000080d087210 */ /* 0x000fe20007ffe0ff */
[----:B--2---:R-:W-:Y:S01]  /*09a0*/  FADD.FTZ R21, R21, R4 ;  /* 0x0000000415157221 */ /* 0x004fe20000010000 */
[----:B------:R-:W-:Y:S01]  /*09b0*/  SHF.R.S32.HI R20, RZ, 0x1f, R9 ;  /* 0x0000001fff147819 */ /* 0x000fe20000011409 */
[----:B------:R-:W-:Y:S01]  /*09c0*/  FADD.FTZ R10, R10, R5 ;  /* 0x000000050a0a7221 */ /* 0x000fe20000010000 */
[----:B------:R-:W-:-:S02]  /*09d0*/  LEA.HI R23, R23, R14, RZ, 0x1e ;  /* 0x0000000e17177211 */ /* 0x000fc400078ff0ff */
[----:B------:R-:W-:Y:S01]  /*09e0*/  LOP3.LUT R20, R20, 0xf0, RZ, 0xc0, !PT ;  /* 0x000000f014147812 */ /* 0x000fe200078ec0ff */
[----:B------:R-:W1:Y:S03]  /*09f0*/  LDS.64 R8, [R8] ;  /* 0x0000000008087984 */ /* 0x000e660000000a00 */
[----:B------:R-:W-:Y:S01]  /*0a00*/  LEA.HI R11, R11, R20, RZ, 0x1e ;  /* 0x000000140b0b7211 */ /* 0x000fe200078ff0ff */
[----:B------:R-:W-:Y:S02]  /*0a10*/  IMAD R20, R23, 0x18, R12 ;  /* 0x0000001817147824 */ /* 0x000fe400078e020c */
[----:B0-----:R-:W-:Y:S02]  /*0a20*/  FADD.FTZ R21, R21, R6 ;  /* 0x0000000615157221 */ /* 0x001fe40000010000 */
[----:B------:R-:W-:Y:S01]  /*0a30*/  IMAD R4, R11, 0x18, R12 ;  /* 0x000000180b047824 */ /* 0x000fe200078e020c */
[----:B------:R-:W-:-:S04]  /*0a40*/  IADD3 R11, PT, PT, R15, 0xe, RZ ;  /* 0x0000000e0f0b7810 */ /* 0x000fc80007ffe0ff */
[----:B------:R-:W-:Y:S01]  /*0a50*/  IADD3 R4, PT, PT, R13, R4, RZ ;  /* 0x000000040d047210 */ /* 0x000fe20007ffe0ff */
[----:B------:R-:W-:-:S05]  /*0a60*/  IMAD.SHL.U32 R5, R11, 0x40000000, RZ ;  /* 0x400000000b057824 */ /* 0x000fca00078e00ff */
[----:B------:R-:W-:Y:S02]  /*0a70*/  SHF.R.S32.HI R6, RZ, 0x1f, R5 ;  /* 0x0000001fff067819 */ /* 0x000fe40000011405 */
[----:B------:R-:W0:Y:S02]  /*0a80*/  LDS.64 R4, [R4] ;  /* 0x0000000004047984 */ /* 0x000e240000000a00 */
[----:B------:R-:W-:-:S04]  /*0a90*/  LOP3.LUT R6, R6, 0xf0, RZ, 0xc0, !PT ;  /* 0x000000f006067812 */ /* 0x000fc800078ec0ff */
[----:B------:R-:W-:Y:S01]  /*0aa0*/  LEA.HI R11, R11, R6, RZ, 0x1e ;  /* 0x000000060b0b7211 */ /* 0x000fe200078ff0ff */
[----:B------:R-:W-:Y:S01]  /*0ab0*/  FADD.FTZ R6, R10, R7 ;  /* 0x000000070a067221 */ /* 0x000fe20000010000 */
[----:B------:R-:W-:-:S03]  /*0ac0*/  IADD3 R10, PT, PT, R13, R20, RZ ;  /* 0x000000140d0a7210 */ /* 0x000fc60007ffe0ff */
[----:B------:R-:W-:-:S03]  /*0ad0*/  IMAD R22, R11, 0x18, R12 ;  /* 0x000000180b167824 */ /* 0x000fc600078e020c */
[----:B------:R-:W2:Y:S02]  /*0ae0*/  LDS.64 R10, [R10] ;  /* 0x000000000a0a7984 */ /* 0x000ea40000000a00 */
[----:B------:R-:W-:Y:S01]  /*0af0*/  IADD3 R7, PT, PT, R13, R22, RZ ;  /* 0x000000160d077210 */ /* 0x000fe20007ffe0ff */
[----:B-1----:R-:W-:Y:S01]  /*0b00*/  FADD.FTZ R23, R21, R8 ;  /* 0x0000000815177221 */ /* 0x002fe20000010000 */
[----:B------:R-:W-:Y:S01]  /*0b10*/  FADD.FTZ R8, R6, R9 ;  /* 0x0000000906087221 */ /* 0x000fe20000010000 */
[----:B------:R-:W-:-:S03]  /*0b20*/  IADD3 R21, PT, PT, R15, 0x12, RZ ;  /* 0x000000120f157810 */ /* 0x000fc60007ffe0ff */
[----:B------:R-:W1:Y:S01]  /*0b30*/  LDS.64 R6, [R7] ;  /* 0x0000000007067984 */ /* 0x000e620000000a00 */
[----:B------:R-:W-:-:S04]  /*0b40*/  SHF.L.U32 R9, R21, 0x1e, RZ ;  /* 0x0000001e15097819 */ /* 0x000fc800000006ff */
[----:B------:R-:W-:-:S04]  /*0b50*/  SHF.R.S32.HI R9, RZ, 0x1f, R9 ;  /* 0x0000001fff097819 */ /* 0x000fc80000011409 */
[----:B------:R-:W-:Y:S02]  /*0b60*/  LOP3.LUT R20, R9, 0xf0, RZ, 0xc0, !PT ;  /* 0x000000f009147812 */ /* 0x000fe400078ec0ff */
[----:B------:R-:W-:Y:S02]  /*0b70*/  IADD3 R9, PT, PT, R15, 0x10, RZ ;  /* 0x000000100f097810 */ /* 0x000fe40007ffe0ff */
[----:B------:R-:W-:Y:S02]  /*0b80*/  LEA.HI R21, R21, R20, RZ, 0x1e ;  /* 0x0000001415157211 */ /* 0x000fe400078ff0ff */
[----:B------:R-:W-:Y:S01]  /*0b90*/  LEA.HI R9, R9, R14, RZ, 0x1e ;  /* 0x0000000e09097211 */ /* 0x000fe200078ff0ff */
[----:B0-----:R-:W-:Y:S01]  /*0ba0*/  FADD.FTZ R8, R8, R5 ;  /* 0x0000000508087221 */ /* 0x001fe20000010000 */
[----:B------:R-:W-:Y:S01]  /*0bb0*/  IADD3 R5, PT, PT, R15, 0x16, RZ ;  /* 0x000000160f057810 */ /* 0x000fe20007ffe0ff */
[----:B------:R-:W-:Y:S01]  /*0bc0*/  FADD.FTZ R23, R23, R4 ;  /* 0x0000000417177221 */ /* 0x000fe20000010000 */
[----:B------:R-:W-:-:S02]  /*0bd0*/  IMAD R36, R21, 0x18, R12 ;  /* 0x0000001815247824 */ /* 0x000fc400078e020c */
[----:B------:R-:W-:-:S04]  /*0be0*/  SHF.L.U32 R4, R5, 0x1e, RZ ;  /* 0x0000001e05047819 */ /* 0x000fc800000006ff */
[----:B------:R-:W-:-:S04]  /*0bf0*/  SHF.R.S32.HI R4, RZ, 0x1f, R4 ;  /* 0x0000001fff047819 */ /* 0x000fc80000011404 */
[----:B------:R-:W-:Y:S01]  /*0c00*/  LOP3.LUT R20, R4, 0xf0, RZ, 0xc0, !PT ;  /* 0x000000f004147812 */ /* 0x000fe200078ec0ff */
[----:B------:R-:W-:Y:S02]  /*0c10*/  IMAD R4, R9, 0x18, R12 ;  /* 0x0000001809047824 */ /* 0x000fe400078e020c */
[----:B--2---:R-:W-:Y:S01]  /*0c20*/  FADD.FTZ R9, R23, R10 ;  /* 0x0000000a17097221 */ /* 0x004fe20000010000 */
[----:B------:R-:W-:Y:S01]  /*0c30*/  FADD.FTZ R8, R8, R11 ;  /* 0x0000000b08087221 */ /* 0x000fe20000010000 */
[----:B------:R-:W-:Y:S01]  /*0c40*/  LEA.HI R5, R5, R20, RZ, 0x1e ;  /* 0x0000001405057211 */ /* 0x000fe200078ff0ff */
[----:B------:R-:W-:Y:S01]  /*0c50*/  IMAD.IADD R10, R13, 0x1, R4 ;  /* 0x000000010d0a7824 */ /* 0x000fe200078e0204 */
[C---:B------:R-:W-:Y:S02]  /*0c60*/  IADD3 R23, PT, PT, R15.reuse, 0x14, RZ ;  /* 0x000000140f177810 */ /* 0x040fe40007ffe0ff */
[----:B------:R-:W-:Y:S01]  /*0c70*/  IADD3 R20, PT, PT, R15, 0x18, RZ ;  /* 0x000000180f147810 */ /* 0x000fe20007ffe0ff */
[----:B-1----:R-:W-:Y:S01]  /*0c80*/  FADD.FTZ R9, R9, R6 ;  /* 0x0000000609097221 */ /* 0x002fe20000010000 */
[C---:B------:R-:W-:Y:S01]  /*0c90*/  IADD3 R6, PT, PT, R15.reuse, 0x1c, RZ ;  /* 0x0000001c0f067810 */ /* 0x040fe20007ffe0ff */
[----:B------:R-:W0:Y:S01]  /*0ca0*/  LDS.64 R10, [R10] ;  /* 0x000000000a0a7984 */ /* 0x000e220000000a00 */
[----:B------:R-:W-:Y:S01]  /*0cb0*/  IADD3 R15, PT, PT, R15, 0x1a, RZ ;  /* 0x0000001a0f0f7810 */ /* 0x000fe20007ffe0ff */
[----:B------:R-:W-:Y:S01]  /*0cc0*/  IMAD R22, R5, 0x18, R12 ;  /* 0x0000001805167824 */ /* 0x000fe200078e020c */
[----:B------:R-:W-:-:S02]  /*0cd0*/  LEA.HI R4, R23, R14, RZ, 0x1e ;  /* 0x0000000e17047211 */ /* 0x000fc400078ff0ff */
[-C--:B------:R-:W-:Y:S02]  /*0ce0*/  LEA.HI R23, R6, R14.reuse, RZ, 0x1e ;  /* 0x0000000e06177211 */ /* 0x080fe400078ff0ff */
[----:B------:R-:W-:Y:S01]  /*0cf0*/  SHF.L.U32 R6, R15, 0x1e, RZ ;  /* 0x0000001e0f067819 */ /* 0x000fe200000006ff */
[--C-:B------:R-:W-:Y:S01]  /*0d00*/  IMAD R4, R4, 0x18, R12.reuse ;  /* 0x0000001804047824 */ /* 0x100fe200078e020c */
[----:B------:R-:W-:Y:S01]  /*0d10*/  LEA.HI R20, R20, R14, RZ, 0x1e ;  /* 0x0000000e14147211 */ /* 0x000fe200078ff0ff */
[----:B------:R-:W-:Y:S01]  /*0d20*/  IMAD R14, R23, 0x18, R12 ;  /* 0x00000018170e7824 */ /* 0x000fe200078e020c */
[----:B------:R-:W-:Y:S02]  /*0d30*/  SHF.R.S32.HI R6, RZ, 0x1f, R6 ;  /* 0x0000001fff067819 */ /* 0x000fe40000011406 */
[C---:B------:R-:W-:Y:S01]  /*0d40*/  IADD3 R22, PT, PT, R13.reuse, R22, RZ ;  /* 0x000000160d167210 */ /* 0x040fe20007ffe0ff */
[----:B------:R-:W-:Y:S01]  /*0d50*/  IMAD R20, R20, 0x18, R12 ;  /* 0x0000001814147824 */ /* 0x000fe200078e020c */
[----:B------:R-:W-:Y:S01]  /*0d60*/  LOP3.LUT R6, R6, 0xf0, RZ, 0xc0, !PT ;  /* 0x000000f006067812 */ /* 0x000fe200078ec0ff */
[----:B------:R-:W-:-:S03]  /*0d70*/  IMAD.IADD R14, R13, 0x1, R14 ;  /* 0x000000010d0e7824 */ /* 0x000fc600078e020e */
[----:B------:R-:W-:Y:S02]  /*0d80*/  LEA.HI R15, R15, R6, RZ, 0x1e ;  /* 0x000000060f0f7211 */ /* 0x000fe400078ff0ff */
[C---:B------:R-:W-:Y:S02]  /*0d90*/  IADD3 R6, PT, PT, R13.reuse, R4, RZ ;  /* 0x000000040d067210 */ /* 0x040fe40007ffe0ff */
[----:B------:R-:W-:Y:S01]  /*0da0*/  IADD3 R4, PT, PT, R13, R36, RZ ;  /* 0x000000240d047210 */ /* 0x000fe20007ffe0ff */
[----:B------:R-:W-:Y:S01]  /*0db0*/  FADD.FTZ R36, R8, R7 ;  /* 0x0000000708247221 */ /* 0x000fe20000010000 */
[----:B------:R-:W-:Y:S01]  /*0dc0*/  IMAD R12, R15, 0x18, R12 ;  /* 0x000000180f0c7824 */ /* 0x000fe200078e020c */
[C---:B------:R-:W-:Y:S01]  /*0dd0*/  IADD3 R20, PT, PT, R13.reuse, R20, RZ ;  /* 0x000000140d147210 */ /* 0x040fe20007ffe0ff */
[----:B------:R-:W-:Y:S03]  /*0de0*/  LDS.64 R6, [R6] ;  /* 0x0000000006067984 */ /* 0x000fe60000000a00 */
[----:B------:R-:W-:Y:S01]  /*0df0*/  IADD3 R13, PT, PT, R13, R12, RZ ;  /* 0x0000000c0d0d7210 */ /* 0x000fe20007ffe0ff */
[----:B------:R-:W1:Y:S04]  /*0e00*/  LDS.64 R4, [R4] ;  /* 0x0000000004047984 */ /* 0x000e680000000a00 */
[----:B------:R-:W-:Y:S04]  /*0e10*/  LDS.64 R14, [R14] ;  /* 0x000000000e0e7984 */ /* 0x000fe80000000a00 */
[----:B------:R-:W-:Y:S01]  /*0e20*/  LDS.64 R12, [R13] ;  /* 0x000000000d0c7984 */ /* 0x000fe20000000a00 */
[----:B0-----:R-:W-:Y:S01]  /*0e30*/  FADD.FTZ R21, R9, R10 ;  /* 0x0000000a09157221 */ /* 0x001fe20000010000 */
[----:B------:R-:W-:-:S02]  /*0e40*/  FADD.FTZ R36, R36, R11 ;  /* 0x0000000b24247221 */ /* 0x000fc40000010000 */
[----:B------:R-:W0:Y:S04]  /*0e50*/  LDS.64 R8, [R22] ;  /* 0x0000000016087984 */ /* 0x000e280000000a00 */
[----:B------:R-:W2:Y:S01]  /*0e60*/  LDS.64 R10, [R20] ;  /* 0x00000000140a7984 */ /* 0x000ea20000000a00 */
[----:B-1----:R-:W-:Y:S01]  /*0e70*/  FADD.FTZ R21, R21, R4 ;  /* 0x0000000415157221 */ /* 0x002fe20000010000 */
[----:B------:R-:W-:-:S03]  /*0e80*/  FADD.FTZ R36, R36, R5 ;  /* 0x0000000524247221 */ /* 0x000fc60000010000 */
[----:B------:R-:W-:Y:S01]  /*0e90*/  FADD.FTZ R21, R21, R6 ;  /* 0x0000000615157221 */ /* 0x000fe20000010000 */
[----:B------:R-:W-:-:S03]  /*0ea0*/  FADD.FTZ R36, R36, R7 ;  /* 0x0000000724247221 */ /* 0x000fc60000010000 */
[----:B0-----:R-:W-:Y:S01]  /*0eb0*/  FADD.FTZ R21, R21, R8 ;  /* 0x0000000815157221 */ /* 0x001fe20000010000 */
[----:B------:R-:W-:-:S03]  /*0ec0*/  FADD.FTZ R36, R36, R9 ;  /* 0x0000000924247221 */ /* 0x000fc60000010000 */
[----:B--2---:R-:W-:Y:S01]  /*0ed0*/  FADD.FTZ R21, R21, R10 ;  /* 0x0000000a15157221 */ /* 0x004fe20000010000 */
[----:B------:R-:W-:-:S03]  /*0ee0*/  FADD.FTZ R36, R36, R11 ;  /* 0x0000000b24247221 */ /* 0x000fc60000010000 */
[----:B------:R-:W-:Y:S01]  /*0ef0*/  FADD.FTZ R21, R21, R12 ;  /* 0x0000000c15157221 */ /* 0x000fe20000010000 */
[----:B------:R-:W-:-:S03]  /*0f00*/  FADD.FTZ R36, R36, R13 ;  /* 0x0000000d24247221 */ /* 0x000fc60000010000 */
[----:B------:R-:W-:Y:S01]  /*0f10*/  FADD.FTZ R14, R21, R14 ;  /* 0x0000000e150e7221 */ /* 0x000fe20000010000 */
[----:B------:R-:W-:-:S07]  /*0f20*/  FADD.FTZ R15, R36, R15 ;  /* 0x0000000f240f7221 */ /* 0x000fce0000010000 */
.L_x_568:
[----:B------:R-:W-:Y:S05]  /*0f30*/  BSYNC.RECONVERGENT B0 ;  /* 0x0000000000007941 */ /* 0x000fea0003800200 */
.L_x_567:
[----:B0-----:R-:W0:Y:S01]  /*0f40*/  SHFL.BFLY PT, R5, R14, 0x1, 0x1f ;  /* 0x0c201f000e057f89 */ /* 0x001e2200000e0000 */
[C---:B------:R-:W-:Y:S01]  /*0f50*/  LOP3.LUT P2, RZ, R34.reuse, 0x3c1, RZ, 0xc0, !PT ;  /* 0x000003c122ff7812 */ /* 0x040fe2000784c0ff */
[----:B------:R-:W-:Y:S01]  /*0f60*/  BSSY.RECONVERGENT B0, `(.L_x_569) ;  /* 0x0000011000007945 */ /* 0x000fe20003800200 */
[C---:B------:R-:W-:Y:S01]  /*0f70*/  ISETP.NE.AND P3, PT, R34.reuse, RZ, PT ;  /* 0x000000ff2200720c */ /* 0x040fe20003f65270 */
[----:B------:R-:W1:Y:S01]  /*0f80*/  SHFL.BFLY PT, R6, R15, 0x1, 0x1f ;  /* 0x0c201f000f067f89 */ /* 0x000e6200000e0000 */
[----:B------:R-:W-:Y:S01]  /*0f90*/  ISETP.GT.U32.AND P1, PT, R34, 0xff, PT ;  /* 0x000000ff2200780c */ /* 0x000fe20003f24070 */
[----:B0-----:R-:W-:Y:S01]  /*0fa0*/  FADD.FTZ R4, R5, R14 ;  /* 0x0000000e05047221 */ /* 0x001fe20000010000 */
[----:B-1----:R-:W-:-:S07]  /*0fb0*/  FADD.FTZ R5, R6, R15 ;  /* 0x0000000f06057221 */ /* 0x002fce0000010000 */
[----:B------:R-:W-:Y:S05]  /*0fc0*/  @P2 BRA `(.L_x_570) ;  /* 0x0000000000282947 */ /* 0x000fea0003800000 */
[----:B------:R-:W0:Y:S01]  /*0fd0*/  S2R R9, SR_CTAID.Y ;  /* 0x0000000000097919 */ /* 0x000e220000002600 */
[----:B------:R-:W0:Y:S01]  /*0fe0*/  LDC R8, c[0x0][0x374] ;  /* 0x0000dd00ff087b82 */ /* 0x000e220000000800 */
[----:B------:R-:W-:-:S04]  /*0ff0*/  USHF.L.U32 UR5, UR14, 0x1, URZ ;  /* 0x000000010e057899 */ /* 0x000fc800080006ff */
[----:B------:R-:W-:-:S03]  /*1000*/  ULOP3.LUT UR5, UR5, 0x1fe, URZ, 0xc0, !UPT ;  /* 0x000001fe05057892 */ /* 0x000fc6000f8ec0ff */
[----:B------:R-:W1:Y:S01]  /*1010*/  LDC.64 R6, c[0x0][0x3b8] ;  /* 0x0000ee00ff067b82 */ /* 0x000e620000000a00 */
[----:B0-----:R-:W-:Y:S02]  /*1020*/  IMAD R8, R8, UR4, R9 ;  /* 0x0000000408087c24 */ /* 0x001fe4000f8e0209 */
[----:B------:R-:W-:-:S04]  /*1030*/  LEA R9, R34, UR5, 0x8 ;  /* 0x0000000522097c11 */ /* 0x000fc8000f8e40ff */
[----:B------:R-:W-:-:S05]  /*1040*/  LEA R9, R8, R9, 0xe ;  /* 0x0000000908097211 */ /* 0x000fca00078e70ff */
[----:B-1----:R-:W-:-:S05]  /*1050*/  IMAD.WIDE.U32 R6, R9, 0x4, R6 ;  /* 0x0000000409067825 */ /* 0x002fca00078e0006 */
[----:B------:R0:W-:Y:S02]  /*1060*/  STG.E.64 desc[UR10][R6.64], R4 ;  /* 0x0000000406007986 */ /* 0x0001e4000c101b0a */
.L_x_570:
[----:B------:R-:W-:Y:S05]  /*1070*/  BSYNC.RECONVERGENT B0 ;  /* 0x0000000000007941 */ /* 0x000fea0003800200 */
.L_x_569:
[----:B------:R-:W-:Y:S01]  /*1080*/  BAR.SYNC.DEFER_BLOCKING 0x0 ;  /* 0x0000000000007b1d */ /* 0x000fe20000010000 */
[----:B------:R-:W-:-:S05]  /*1090*/  CS2R R22, SRZ ;  /* 0x0000000000167805 */ /* 0x000fca000001ff00 */
[----:B------:R-:W-:Y:S05]  /*10a0*/  @P3 BRA `(.L_x_571) ;  /* 0x00000000004c3947 */ /* 0x000fea0003800000 */
[----:B------:R-:W1:Y:S01]  /*10b0*/  S2R R11, SR_CTAID.Y ;  /* 0x00000000000b7919 */ /* 0x000e620000002600 */
[----:B0-----:R-:W1:Y:S01]  /*10c0*/  LDC.64 R4, c[0x0][0x3c0] ;  /* 0x0000f000ff047b82 */ /* 0x001e620000000a00 */
[----:B------:R-:W-:Y:S01]  /*10d0*/  ISETP.NE.AND P2, PT, RZ, UR14, PT ;  /* 0x0000000eff007c0c */ /* 0x000fe2000bf45270 */
[----:B------:R-:W0:Y:S01]  /*10e0*/  LDCU.64 UR12, c[0x0][0x3c0] ;  /* 0x00007800ff0c77ac */ /* 0x000e220008000a00 */
[----:B------:R-:W-:-:S04]  /*10f0*/  MOV R9, 0x7fffff01 ;  /* 0x7fffff0100097802 */ /* 0x000fc80000000f00 */
[----:B------:R-:W-:Y:S01]  /*1100*/  SEL R9, R9, 0x1, !P2 ;  /* 0x0000000109097807 */ /* 0x000fe20005000000 */
[----:B-1----:R-:W-:Y:S01]  /*1110*/  IMAD.WIDE.U32 R6, R11, 0x4, R4 ;  /* 0x000000040b067825 */ /* 0x002fe200078e0004 */
[----:B------:R-:W-:Y:S06]  /*1120*/  MEMBAR.ALL.GPU ;  /* 0x0000000000007992 */ /* 0x000fec000000a000 */
[----:B------:R-:W-:-:S00]  /*1130*/  ERRBAR ;  /* 0x00000000000079ab */ /* 0x000fc00000000000 */
[----:B------:R-:W-:Y:S06]  /*1140*/  CGAERRBAR ;  /* 0x00000000000075ab */ /* 0x000fec0000000000 */
[----:B------:R1:W5:Y:S01]  /*1150*/  ATOM.E.ADD.STRONG.GPU PT, R6, desc[UR10][R6.64], R9 ;  /* 0x800000090606798a */ /* 0x00036200081ef10a */
[----:B0-----:R-:W-:-:S04]  /*1160*/  LEA R4, P2, R11, UR12, 0x2 ;  /* 0x0000000c0b047c11 */ /* 0x001fc8000f8410ff */
[----:B------:R-:W-:-:S09]  /*1170*/  LEA.HI.X R5, R11, UR13, RZ, 0x2, P2 ;  /* 0x0000000d0b057c11 */ /* 0x000fd200090f14ff */
.L_x_572:
[----:B-1----:R-:W2:Y:S04]  /*1180*/  LD.E.STRONG.GPU R7, desc[UR10][R4.64] ;  /* 0x0000000a04077980 */ /* 0x002ea8000c10f900 */
[----:B--2---:R-:W-:Y:S01]  /*1190*/  CCTL.IVALL ;  /* 0x00000000ff00798f */ /* 0x004fe20002000000 */
[----:B------:R-:W-:Y:S05]  /*11a0*/  YIELD ;  /* 0x0000000000007946 */ /* 0x000fea0003800000 */
[----:B-----5:R-:W-:-:S04]  /*11b0*/  LOP3.LUT R7, R7, R6, RZ, 0x3c, !PT ;  /* 0x0000000607077212 */ /* 0x020fc800078e3cff */
[----:B------:R-:W-:-:S13]  /*11c0*/  ISETP.GT.AND P2, PT, R7, -0x1, PT ;  /* 0xffffffff0700780c */ /* 0x000fda0003f44270 */
[----:B------:R-:W-:Y:S05]  /*11d0*/  @P2 BRA `(.L_x_572) ;  /* 0xfffffffc00e82947 */ /* 0x000fea000383ffff */
.L_x_571:
[----:B------:R-:W-:Y:S05]  /*11e0*/  WARPSYNC.ALL ;  /* 0x0000000000007948 */ /* 0x000fea0003800000 */
[----:B------:R-:W-:Y:S06]  /*11f0*/  BAR.SYNC.DEFER_BLOCKING 0x0 ;  /* 0x0000000000007b1d */ /* 0x000fec0000010000 */
[----:B------:R-:W-:Y:S04]  /*1200*/  BSSY.RECONVERGENT B0, `(.L_x_573) ;  /* 0x00000aa000007945 */ /* 0x000fe80003800200 */
[----:B------:R-:W-:Y:S05]  /*1210*/  @P1 BRA `(.L_x_574) ;  /* 0x0000000800a01947 */ /* 0x000fea0003800000 */
[----:B0-----:R-:W0:Y:S01]  /*1220*/  S2R R7, SR_CTAID.Y ;  /* 0x0000000000077919 */ /* 0x001e220000002600 */
        /* <DEDUP_REMOVED lines=8> */
[----:B------:R-:W-:-:S05]  /*12b0*/  SHF.L.U32 R20, R4, 0x1, RZ ;  /* 0x0000000104147819 */ /* 0x000fca00000006ff */
[C---:B------:R-:W-:Y:S02]  /*12c0*/  VIADD R15, R20.reuse, 0x10 ;  /* 0x00000010140f7836 */ /* 0x040fe40000000000 */
[----:B-1----:R-:W-:-:S04]  /*12d0*/  IMAD.WIDE.U32 R12, R20, 0x4, R22 ;  /* 0x00000004140c7825 */ /* 0x002fc800078e0016 */
[--C-:B------:R-:W-:Y:S02]  /*12e0*/  IMAD.WIDE.U32 R14, R15, 0x4, R22.reuse ;  /* 0x000000040f0e7825 */ /* 0x100fe400078e0016 */
[----:B------:R-:W2:Y:S04]  /*12f0*/  LDG.E.64 R12, desc[UR10][R12.64] ;  /* 0x0000000a0c0c7981 */ /* 0x000ea8000c1e1b00 */
[----:B------:R-:W2:Y:S01]  /*1300*/  LDG.E.64 R14, desc[UR10][R14.64] ;  /* 0x0000000a0e0e7981 */ /* 0x000ea2000c1e1b00 */
[C---:B------:R-:W-:Y:S02]  /*1310*/  IADD3 R5, PT, PT, R20.reuse, 0x20, RZ ;  /* 0x0000002014057810 */ /* 0x040fe40007ffe0ff */
[C---:B------:R-:W-:Y:S02]  /*1320*/  IADD3 R7, PT, PT, R20.reuse, 0x30, RZ ;  /* 0x0000003014077810 */ /* 0x040fe40007ffe0ff */
[C---:B------:R-:W-:Y:S01]  /*1330*/  IADD3 R9, PT, PT, R20.reuse, 0x40, RZ ;  /* 0x0000004014097810 */ /* 0x040fe20007ffe0ff */
[----:B------:R-:W-:Y:S01]  /*1340*/  IMAD.WIDE.U32 R4, R5, 0x4, R22 ;  /* 0x0000000405047825 */ /* 0x000fe200078e0016 */
[----:B------:R-:W-:-:S03]  /*1350*/  IADD3 R11, PT, PT, R20, 0x50, RZ ;  /* 0x00000050140b7810 */ /* 0x000fc60007ffe0ff */
[--C-:B------:R-:W-:Y:S02]  /*1360*/  IMAD.WIDE.U32 R6, R7, 0x4, R22.reuse ;  /* 0x0000000407067825 */ /* 0x100fe400078e0016 */
[----:B------:R-:W3:Y:S02]  /*1370*/  LDG.E.64 R4, desc[UR10][R4.64] ;  /* 0x0000000a04047981 */ /* 0x000ee4000c1e1b00 */
[--C-:B------:R-:W-:Y:S02]  /*1380*/  IMAD.WIDE.U32 R8, R9, 0x4, R22.reuse ;  /* 0x0000000409087825 */ /* 0x100fe400078e0016 */
[----:B------:R-:W3:Y:S02]  /*1390*/  LDG.E.64 R6, desc[UR10][R6.64] ;  /* 0x0000000a06067981 */ /* 0x000ee4000c1e1b00 */
[----:B------:R-:W-:Y:S02]  /*13a0*/  IMAD.WIDE.U32 R10, R11, 0x4, R22 ;  /* 0x000000040b0a7825 */ /* 0x000fe400078e0016 */
[----:B------:R-:W4:Y:S04]  /*13b0*/  LDG.E.64 R8, desc[UR10][R8.64] ;  /* 0x0000000a08087981 */ /* 0x000f28000c1e1b00 */
[----:B------:R-:W4:Y:S04]  /*13c0*/  LDG.E.64 R10, desc[UR10][R10.64] ;  /* 0x0000000a0a0a7981 */ /* 0x000f28000c1e1b00 */
[----:B--2---:R0:W-:Y:S02]  /*13d0*/  STL.128 [R1], R12 ;  /* 0x0000000c01007387 */ /* 0x0041e40000100c00 */
[----:B0-----:R-:W-:-:S02]  /*13e0*/  IADD3 R13, PT, PT, R20, 0x60, RZ ;  /* 0x00000060140d7810 */ /* 0x001fc40007ffe0ff */
[----:B------:R-:W-:-:S03]  /*13f0*/  IADD3 R15, PT, PT, R20, 0x70, RZ ;  /* 0x00000070140f7810 */ /* 0x000fc60007ffe0ff */
[----:B------:R-:W-:-:S04]  /*1400*/  IMAD.WIDE.U32 R12, R13, 0x4, R22 ;  /* 0x000000040d0c7825 */ /* 0x000fc800078e0016 */
[--C-:B------:R-:W-:Y:S02]  /*1410*/  IMAD.WIDE.U32 R14, R15, 0x4, R22.reuse ;  /* 0x000000040f0e7825 */ /* 0x100fe400078e0016 */
[----:B------:R-:W2:Y:S04]  /*1420*/  LDG.E.64 R12, desc[UR10][R12.64] ;  /* 0x0000000a0c0c7981 */ /* 0x000ea8000c1e1b00 */
[----:B------:R-:W2:Y:S01]  /*1430*/  LDG.E.64 R14, desc[UR10][R14.64] ;  /* 0x0000000a0e0e7981 */ /* 0x000ea2000c1e1b00 */
[C---:B------:R-:W-:Y:S02]  /*1440*/  IADD3 R21, PT, PT, R20.reuse, 0x80, RZ ;  /* 0x0000008014157810 */ /* 0x040fe40007ffe0ff */
[C---:B------:R-:W-:Y:S01]  /*1450*/  IADD3 R36, PT, PT, R20.reuse, 0x90, RZ ;  /* 0x0000009014247810 */ /* 0x040fe20007ffe0ff */
[----:B---3--:R0:W-:Y:S04]  /*1460*/  STL.128 [R1+0x10], R4 ;  /* 0x0000100401007387 */ /* 0x0081e80000100c00 */
[----:B----4-:R1:W-:Y:S01]  /*1470*/  STL.128 [R1+0x20], R8 ;  /* 0x0000200801007387 */ /* 0x0103e20000100c00 */
[----:B0-----:R-:W-:Y:S01]  /*1480*/  IMAD.WIDE.U32 R4, R21, 0x4, R22 ;  /* 0x0000000415047825 */ /* 0x001fe200078e0016 */
[----:B------:R-:W-:-:S03]  /*1490*/  IADD3 R21, PT, PT, R20, 0xc0, RZ ;  /* 0x000000c014157810 */ /* 0x000fc60007ffe0ff */
[--C-:B------:R-:W-:Y:S01]  /*14a0*/  IMAD.WIDE.U32 R6, R36, 0x4, R22.reuse ;  /* 0x0000000424067825 */ /* 0x100fe200078e0016 */
[C---:B-1----:R-:W-:Y:S01]  /*14b0*/  IADD3 R11, PT, PT, R20.reuse, 0xb0, RZ ;  /* 0x000000b0140b7810 */ /* 0x042fe20007ffe0ff */
[----:B------:R-:W3:Y:S01]  /*14c0*/  LDG.E.64 R4, desc[UR10][R4.64] ;  /* 0x0000000a04047981 */ /* 0x000ee2000c1e1b00 */
[C---:B------:R-:W-:Y:S01]  /*14d0*/  IADD3 R36, PT, PT, R20.reuse, 0xd0, RZ ;  /* 0x000000d014247810 */ /* 0x040fe20007ffe0ff */
[----:B------:R-:W-:Y:S02]  /*14e0*/  VIADD R9, R20, 0xa0 ;  /* 0x000000a014097836 */ /* 0x000fe40000000000 */
[----:B------:R-:W3:Y:S01]  /*14f0*/  LDG.E.64 R6, desc[UR10][R6.64] ;  /* 0x0000000a06067981 */ /* 0x000ee2000c1e1b00 */
[----:B------:R-:W-:-:S04]  /*1500*/  IMAD.WIDE.U32 R10, R11, 0x4, R22 ;  /* 0x000000040b0a7825 */ /* 0x000fc800078e0016 */
[--C-:B------:R-:W-:Y:S02]  /*1510*/  IMAD.WIDE.U32 R8, R9, 0x4, R22.reuse ;  /* 0x0000000409087825 */ /* 0x100fe400078e0016 */
[----:B------:R-:W4:Y:S04]  /*1520*/  LDG.E.64 R10, desc[UR10][R10.64] ;  /* 0x0000000a0a0a7981 */ /* 0x000f28000c1e1b00 */
[----:B------:R-:W4:Y:S04]  /*1530*/  LDG.E.64 R8, desc[UR10][R8.64] ;  /* 0x0000000a08087981 */ /* 0x000f28000c1e1b00 */
[----:B--2---:R0:W-:Y:S02]  /*1540*/  STL.128 [R1+0x30], R12 ;  /* 0x0000300c01007387 */ /* 0x0041e40000100c00 */
[----:B0-----:R-:W-:-:S04]  /*1550*/  IMAD.WIDE.U32 R12, R21, 0x4, R22 ;  /* 0x00000004150c7825 */ /* 0x001fc800078e0016 */
[----:B------:R-:W-:Y:S02]  /*1560*/  IMAD.WIDE.U32 R14, R36, 0x4, R22 ;  /* 0x00000004240e7825 */ /* 0x000fe400078e0016 */
[----:B------:R-:W2:Y:S04]  /*1570*/  LDG.E.64 R12, desc[UR10][R12.64] ;  /* 0x0000000a0c0c7981 */ /* 0x000ea8000c1e1b00 */
[----:B------:R-:W2:Y:S01]  /*1580*/  LDG.E.64 R14, desc[UR10][R14.64] ;  /* 0x0000000a0e0e7981 */ /* 0x000ea2000c1e1b00 */
[----:B------:R-:W-:-:S03]  /*1590*/  IADD3 R21, PT, PT, R20, 0x100, RZ ;  /* 0x0000010014157810 */ /* 0x000fc60007ffe0ff */
[----:B---3--:R0:W-:Y:S01]  /*15a0*/  STL.128 [R1+0x40], R4 ;  /* 0x0000400401007387 */ /* 0x0081e20000100c00 */
[----:B------:R-:W-:-:S03]  /*15b0*/  IADD3 R36, PT, PT, R20, 0x110, RZ ;  /* 0x0000011014247810 */ /* 0x000fc60007ffe0ff */
[----:B----4-:R1:W-:Y:S01]  /*15c0*/  STL.128 [R1+0x50], R8 ;  /* 0x0000500801007387 */ /* 0x0103e20000100c00 */
[C---:B0-----:R-:W-:Y:S02]  /*15d0*/  IADD3 R5, PT, PT, R20.reuse, 0xe0, RZ ;  /* 0x000000e014057810 */ /* 0x041fe40007ffe0ff */
[----:B------:R-:W-:-:S03]  /*15e0*/  IADD3 R7, PT, PT, R20, 0xf0, RZ ;  /* 0x000000f014077810 */ /* 0x000fc60007ffe0ff */
[----:B------:R-:W-:-:S04]  /*15f0*/  IMAD.WIDE.U32 R4, R5, 0x4, R22 ;  /* 0x0000000405047825 */ /* 0x000fc800078e0016 */
[--C-:B------:R-:W-:Y:S02]  /*1600*/  IMAD.WIDE.U32 R6, R7, 0x4, R22.reuse ;  /* 0x0000000407067825 */ /* 0x100fe400078e0016 */
[----:B------:R-:W3:Y:S02]  /*1610*/  LDG.E.64 R4, desc[UR10][R4.64] ;  /* 0x0000000a04047981 */ /* 0x000ee4000c1e1b00 */
[--C-:B-1----:R-:W-:Y:S02]  /*1620*/  IMAD.WIDE.U32 R8, R21, 0x4, R22.reuse ;  /* 0x0000000415087825 */ /* 0x102fe400078e0016 */
[----:B------:R-:W3:Y:S02]  /*1630*/  LDG.E.64 R6, desc[UR10][R6.64] ;  /* 0x0000000a06067981 */ /* 0x000ee4000c1e1b00 */
[----:B------:R-:W-:Y:S02]  /*1640*/  IMAD.WIDE.U32 R10, R36, 0x4, R22 ;  /* 0x00000004240a7825 */ /* 0x000fe400078e0016 */
[----:B------:R-:W4:Y:S04]  /*1650*/  LDG.E.64 R8, desc[UR10][R8.64] ;  /* 0x0000000a08087981 */ /* 0x000f28000c1e1b00 */
[----:B------:R-:W4:Y:S04]  /*1660*/  LDG.E.64 R10, desc[UR10][R10.64] ;  /* 0x0000000a0a0a7981 */ /* 0x000f28000c1e1b00 */
[----:B--2---:R0:W-:Y:S02]  /*1670*/  STL.128 [R1+0x60], R12 ;  /* 0x0000600c01007387 */ /* 0x0041e40000100c00 */
[C---:B0-----:R-:W-:Y:S01]  /*1680*/  IADD3 R13, PT, PT, R20.reuse, 0x120, RZ ;  /* 0x00000120140d7810 */ /* 0x041fe20007ffe0ff */
[----:B------:R-:W-:-:S04]  /*1690*/  VIADD R15, R20, 0x130 ;  /* 0x00000130140f7836 */ /* 0x000fc80000000000 */
        /* <DEDUP_REMOVED lines=11> */
[C---:B------:R-:W-:Y:S01]  /*1750*/  IADD3 R36, PT, PT, R20.reuse, 0x190, RZ ;  /* 0x0000019014247810 */ /* 0x040fe20007ffe0ff */
[----:B------:R-:W3:Y:S01]  /*1760*/  LDG.E.64 R4, desc[UR10][R4.64] ;  /* 0x0000000a04047981 */ /* 0x000ee2000c1e1b00 */
[C---:B-1----:R-:W-:Y:S02]  /*1770*/  IADD3 R9, PT, PT, R20.reuse, 0x160, RZ ;  /* 0x0000016014097810 */ /* 0x042fe40007ffe0ff */
[----:B------:R-:W-:Y:S01]  /*1780*/  IADD3 R11, PT, PT, R20, 0x170, RZ ;  /* 0x00000170140b7810 */ /* 0x000fe20007ffe0ff */
[----:B------:R-:W3:Y:S02]  /*1790*/  LDG.E.64 R6, desc[UR10][R6.64] ;  /* 0x0000000a06067981 */ /* 0x000ee4000c1e1b00 */
        /* <DEDUP_REMOVED lines=9> */
[C---:B------:R-:W-:Y:S01]  /*1830*/  IADD3 R36, PT, PT, R20.reuse, 0x1f0, RZ ;  /* 0x000001f014247810 */ /* 0x040fe20007ffe0ff */
[C---:B------:R-:W-:Y:S02]  /*1840*/  VIADD R21, R20.reuse, 0x1c0 ;  /* 0x000001c014157836 */ /* 0x040fe40000000000 */
[----:B---3--:R0:W-:Y:S04]  /*1850*/  STL.128 [R1+0xa0], R4 ;  /* 0x0000a00401007387 */ /* 0x0081e80000100c00 */
[----:B----4-:R1:W-:Y:S01]  /*1860*/  STL.128 [R1+0xb0], R8 ;  /* 0x0000b00801007387 */ /* 0x0103e20000100c00 */
[----:B0-----:R-:W-:-:S02]  /*1870*/  IADD3 R5, PT, PT, R20, 0x1a0, RZ ;  /* 0x000001a014057810 */ /* 0x001fc40007ffe0ff */
[----:B------:R-:W-:-:S03]  /*1880*/  IADD3 R7, PT, PT, R20, 0x1b0, RZ ;  /* 0x000001b014077810 */ /* 0x000fc60007ffe0ff */
[----:B------:R-:W-:Y:S01]  /*1890*/  IMAD.WIDE.U32 R4, R5, 0x4, R22 ;  /* 0x0000000405047825 */ /* 0x000fe200078e0016 */
[----:B-1----:R-:W-:-:S03]  /*18a0*/  IADD3 R11, PT, PT, R20, 0x1d0, RZ ;  /* 0x000001d0140b7810 */ /* 0x002fc60007ffe0ff */
[--C-:B------:R-:W-:Y:S02]  /*18b0*/  IMAD.WIDE.U32 R6, R7, 0x4, R22.reuse ;  /* 0x0000000407067825 */ /* 0x100fe400078e0016 */
[----:B------:R-:W3:Y:S02]  /*18c0*/  LDG.E.64 R4, desc[UR10][R4.64] ;  /* 0x0000000a04047981 */ /* 0x000ee4000c1e1b00 */
[--C-:B------:R-:W-:Y:S02]  /*18d0*/  IMAD.WIDE.U32 R10, R11, 0x4, R22.reuse ;  /* 0x000000040b0a7825 */ /* 0x100fe400078e0016 */
[----:B------:R-:W3:Y:S04]  /*18e0*/  LDG.E.64 R6, desc[UR10][R6.64] ;  /* 0x0000000a06067981 */ /* 0x000ee8000c1e1b00 */
[----:B------:R-:W4:Y:S04]  /*18f0*/  LDG.E.64 R10, desc[UR10][R10.64] ;  /* 0x0000000a0a0a7981 */ /* 0x000f28000c1e1b00 */
[----:B--2---:R0:W-:Y:S02]  /*1900*/  STL.128 [R1+0xc0], R12 ;  /* 0x0000c00c01007387 */ /* 0x0041e40000100c00 */
[----:B0-----:R-:W-:Y:S01]  /*1910*/  IADD3 R13, PT, PT, R20, 0x1e0, RZ ;  /* 0x000001e0140d7810 */ /* 0x001fe20007ffe0ff */
[----:B------:R-:W-:-:S04]  /*1920*/  IMAD.WIDE.U32 R14, R36, 0x4, R22 ;  /* 0x00000004240e7825 */ /* 0x000fc800078e0016 */
[--C-:B------:R-:W-:Y:S02]  /*1930*/  IMAD.WIDE.U32 R12, R13, 0x4, R22.reuse ;  /* 0x000000040d0c7825 */ /* 0x100fe400078e0016 */
[----:B------:R-:W2:Y:S02]  /*1940*/  LDG.E.64 R14, desc[UR10][R14.64] ;  /* 0x0000000a0e0e7981 */ /* 0x000ea4000c1e1b00 */
[----:B------:R-:W-:Y:S02]  /*1950*/  IMAD.WIDE.U32 R20, R21, 0x4, R22 ;  /* 0x0000000415147825 */ /* 0x000fe400078e0016 */
[----:B------:R-:W2:Y:S04]  /*1960*/  LDG.E.64 R12, desc[UR10][R12.64] ;  /* 0x0000000a0c0c7981 */ /* 0x000ea8000c1e1b00 */
[----:B------:R-:W4:Y:S04]  /*1970*/  LDG.E.64 R8, desc[UR10][R20.64] ;  /* 0x0000000a14087981 */ /* 0x000f28000c1e1b00 */
[----:B---3--:R0:W-:Y:S01]  /*1980*/  STL.128 [R1+0xd0], R4 ;  /* 0x0000d00401007387 */ /* 0x0081e20000100c00 */
[----:B------:R-:W-:-:S02]  /*1990*/  CS2R R22, SRZ ;  /* 0x0000000000167805 */ /* 0x000fc4000001ff00 */
[----:B------:R-:W-:Y:S01]  /*19a0*/  MOV R36, R1 ;  /* 0x0000000100247202 */ /* 0x000fe20000000f00 */
[----:B------:R-:W-:Y:S01]  /*19b0*/  UMOV UR5, URZ ;  /* 0x000000ff00057c82 */ /* 0x000fe20008000000 */
[----:B--2---:R0:W-:Y:S04]  /*19c0*/  STL.128 [R1+0xf0], R12 ;  /* 0x0000f00c01007387 */ /* 0x0041e80000100c00 */
[----:B----4-:R0:W-:Y:S02]  /*19d0*/  STL.128 [R1+0xe0], R8 ;  /* 0x0000e00801007387 */ /* 0x0101e40000100c00 */
.L_x_575:
[----:B0-----:R-:W2:Y:S04]  /*19e0*/  LDL.128 R4, [R36] ;  /* 0x0000000024047983 */ /* 0x001ea80000100c00 */
[----:B------:R-:W3:Y:S01]  /*19f0*/  LDL.128 R12, [R36+0x10] ;  /* 0x00001000240c7983 */ /* 0x000ee20000100c00 */
[----:B--2---:R-:W-:Y:S01]  /*1a00*/  FADD.FTZ R9, R4, R22 ;  /* 0x0000001604097221 */ /* 0x004fe20000010000 */
[----:B------:R-:W-:Y:S02]  /*1a10*/  FADD.FTZ R4, R5, R23 ;  /* 0x0000001705047221 */ /* 0x000fe40000010000 */
[----:B------:R-:W2:Y:S01]  /*1a20*/  LDL.128 R20, [R36+0x20] ;  /* 0x0000200024147983 */ /* 0x000ea20000100c00 */
[----:B------:R-:W-:-:S04]  /*1a30*/  FADD.FTZ R9, R9, R6 ;  /* 0x0000000609097221 */ /* 0x000fc80000010000 */
[----:B---3--:R-:W-:Y:S02]  /*1a40*/  FADD.FTZ R12, R9, R12 ;  /* 0x0000000c090c7221 */ /* 0x008fe40000010000 */
[----:B------:R-:W3:Y:S01]  /*1a50*/  LDL.128 R8, [R36+0x30] ;  /* 0x0000300024087983 */ /* 0x000ee20000100c00 */
[----:B------:R-:W-:-:S04]  /*1a60*/  FADD.FTZ R4, R4, R7 ;  /* 0x0000000704047221 */ /* 0x000fc80000010000 */
[----:B------:R-:W-:Y:S02]  /*1a70*/  FADD.FTZ R13, R4, R13 ;  /* 0x0000000d040d7221 */ /* 0x000fe40000010000 */
[----:B------:R-:W4:Y:S01]  /*1a80*/  LDL.128 R4, [R36+0x40] ;  /* 0x0000400024047983 */ /* 0x000f220000100c00 */
[----:B------:R-:W-:Y:S01]  /*1a90*/  FADD.FTZ R12, R12, R14 ;  /* 0x0000000e0c0c7221 */ /* 0x000fe20000010000 */
[----:B------:R-:W-:-:S03]  /*1aa0*/  FADD.FTZ R14, R13, R15 ;  /* 0x0000000f0d0e7221 */ /* 0x000fc60000010000 */
[----:B--2---:R-:W-:Y:S01]  /*1ab0*/  FADD.FTZ R13, R12, R20 ;  /* 0x000000140c0d7221 */ /* 0x004fe20000010000 */
[----:B------:R-:W-:-:S03]  /*1ac0*/  FADD.FTZ R14, R14, R21 ;  /* 0x000000150e0e7221 */ /* 0x000fc60000010000 */
[----:B------:R-:W-:Y:S01]  /*1ad0*/  FADD.FTZ R13, R13, R22 ;  /* 0x000000160d0d7221 */ /* 0x000fe20000010000 */
[----:B------:R-:W-:-:S03]  /*1ae0*/  FADD.FTZ R14, R14, R23 ;  /* 0x000000170e0e7221 */ /* 0x000fc60000010000 */
[----:B---3--:R-:W-:Y:S01]  /*1af0*/  FADD.FTZ R13, R13, R8 ;  /* 0x000000080d0d7221 */ /* 0x008fe20000010000 */
[----:B------:R-:W-:-:S03]  /*1b00*/  FADD.FTZ R8, R14, R9 ;  /* 0x000000090e087221 */ /* 0x000fc60000010000 */
[----:B------:R-:W-:Y:S02]  /*1b10*/  FADD.FTZ R9, R13, R10 ;  /* 0x0000000a0d097221 */ /* 0x000fe40000010000 */
[----:B------:R-:W2:Y:S01]  /*1b20*/  LDL.128 R12, [R36+0x50] ;  /* 0x00005000240c7983 */ /* 0x000ea20000100c00 */
[----:B------:R-:W-:Y:S01]  /*1b30*/  FADD.FTZ R20, R8, R11 ;  /* 0x0000000b08147221 */ /* 0x000fe20000010000 */
[----:B----4-:R-:W-:Y:S02]  /*1b40*/  FADD.FTZ R4, R9, R4 ;  /* 0x0000000409047221 */ /* 0x010fe40000010000 */
[----:B------:R-:W3:Y:S01]  /*1b50*/  LDL.128 R8, [R36+0x60] ;  /* 0x0000600024087983 */ /* 0x000ee20000100c00 */
[----:B------:R-:W-:-:S03]  /*1b60*/  FADD.FTZ R5, R20, R5 ;  /* 0x0000000514057221 */ /* 0x000fc60000010000 */
[----:B------:R0:W4:Y:S01]  /*1b70*/  LDL.128 R20, [R36+0x70] ;  /* 0x0000700024147983 */ /* 0x0001220000100c00 */
[----:B------:R-:W-:Y:S01]  /*1b80*/  FADD.FTZ R4, R4, R6 ;  /* 0x0000000604047221 */ /* 0x000fe20000010000 */
[----:B------:R-:W-:Y:S01]  /*1b90*/  FADD.FTZ R6, R5, R7 ;  /* 0x0000000705067221 */ /* 0x000fe20000010000 */
[----:B------:R-:W-:-:S04]  /*1ba0*/  UIADD3 UR5, UPT, UPT, UR5, 0x10, URZ ;  /* 0x0000001005057890 */ /* 0x000fc8000fffe0ff */
[----:B------:R-:W-:Y:S01]  /*1bb0*/  UISETP.NE.AND UP0, UPT, UR5, 0x20, UPT ;  /* 0x000000200500788c */ /* 0x000fe2000bf05270 */
[----:B0-----:R-:W-:Y:S01]  /*1bc0*/  IADD3 R36, PT, PT, R36, 0x80, RZ ;  /* 0x0000008024247810 */ /* 0x001fe20007ffe0ff */
[----:B--2---:R-:W-:Y:S01]  /*1bd0*/  FADD.FTZ R5, R4, R12 ;  /* 0x0000000c04057221 */ /* 0x004fe20000010000 */
[----:B------:R-:W-:-:S03]  /*1be0*/  FADD.FTZ R6, R6, R13 ;  /* 0x0000000d06067221 */ /* 0x000fc60000010000 */
[----:B------:R-:W-:Y:S01]  /*1bf0*/  FADD.FTZ R5, R5, R14 ;  /* 0x0000000e05057221 */ /* 0x000fe20000010000 */
[----:B------:R-:W-:-:S03]  /*1c00*/  FADD.FTZ R6, R6, R15 ;  /* 0x0000000f06067221 */ /* 0x000fc60000010000 */
[----:B---3--:R-:W-:Y:S01]  /*1c10*/  FADD.FTZ R5, R5, R8 ;  /* 0x0000000805057221 */ /* 0x008fe20000010000 */
[----:B------:R-:W-:-:S03]  /*1c20*/  FADD.FTZ R6, R6, R9 ;  /* 0x0000000906067221 */ /* 0x000fc60000010000 */
[----:B------:R-:W-:Y:S01]  /*1c30*/  FADD.FTZ R5, R5, R10 ;  /* 0x0000000a05057221 */ /* 0x000fe20000010000 */
[----:B------:R-:W-:-:S03]  /*1c40*/  FADD.FTZ R6, R6, R11 ;  /* 0x0000000b06067221 */ /* 0x000fc60000010000 */
[----:B----4-:R-:W-:Y:S01]  /*1c50*/  FADD.FTZ R5, R5, R20 ;  /* 0x0000001405057221 */ /* 0x010fe20000010000 */
[----:B------:R-:W-:-:S03]  /*1c60*/  FADD.FTZ R6, R6, R21 ;  /* 0x0000001506067221 */ /* 0x000fc60000010000 */
[----:B------:R-:W-:Y:S01]  /*1c70*/  FADD.FTZ R22, R5, R22 ;  /* 0x0000001605167221 */ /* 0x000fe20000010000 */
[----:B------:R-:W-:Y:S01]  /*1c80*/  FADD.FTZ R23, R6, R23 ;  /* 0x0000001706177221 */ /* 0x000fe20000010000 */
[----:B------:R-:W-:Y:S06]  /*1c90*/  BRA.U UP0, `(.L_x_575) ;  /* 0xfffffffd00507547 */ /* 0x000fec000b83ffff */
.L_x_574:
[----:B------:R-:W-:Y:S05]  /*1ca0*/  BSYNC.RECONVERGENT B0 ;  /* 0x0000000000007941 */ /* 0x000fea0003800200 */
.L_x_573:
[----:B0-----:R-:W0:Y:S01]  /*1cb0*/  SHFL.BFLY PT, R5, R22, 0x4, 0x1f ;  /* 0x0c801f0016057f89 */ /* 0x001e2200000e0000 */
[----:B------:R-:W-:Y:S01]  /*1cc0*/  LOP3.LUT P1, RZ, R34, 0x307, RZ, 0xc0, !PT ;  /* 0x0000030722ff7812 */ /* 0x000fe2000782c0ff */
[----:B------:R-:W-:Y:S02]  /*1cd0*/  BSSY.RECONVERGENT B0, `(.L_x_576) ;  /* 0x0000016000007945 */ /* 0x000fe40003800200 */
        /* <DEDUP_REMOVED lines=10> */
[----:B-1----:R-:W-:Y:S01]  /*1d80*/  FADD.FTZ R8, R7, R8 ;  /* 0x0000000807087221 */ /* 0x002fe20000010000 */
[----:B------:R-:W-:Y:S06]  /*1d90*/  @P1 BRA `(.L_x_577) ;  /* 0x0000000000241947 */ /* 0x000fec0003800000 */
[----:B------:R-:W0:Y:S01]  /*1da0*/  S2UR UR9, SR_CgaCtaId ;  /* 0x00000000000979c3 */ /* 0x000e220000008800 */
[----:B------:R-:W-:Y:S01]  /*1db0*/  FMUL.FTZ R4, R9, 3.2552085031056776643e-05 ;  /* 0x3808888909047820 */ /* 0x000fe20000410000 */
[----:B------:R-:W-:Y:S02]  /*1dc0*/  UMOV UR5, 0x400 ;  /* 0x0000040000057882 */ /* 0x000fe40000000000 */
[----:B------:R-:W-:Y:S01]  /*1dd0*/  UIADD3 UR5, UPT, UPT, UR5, 0x2d00, URZ ;  /* 0x00002d0005057890 */ /* 0x000fe2000fffe0ff */
[----:B------:R-:W-:-:S04]  /*1de0*/  FMUL.FTZ R5, R4, R4 ;  /* 0x0000000404057220 */ /* 0x000fc80000410000 */
[----:B------:R-:W-:-:S05]  /*1df0*/  FFMA.FTZ R5, R8, 3.2552085031056776643e-05, -R5 ;  /* 0x3808888908057823 */ /* 0x000fca0000010805 */
[----:B------:R-:W-:Y:S01]  /*1e00*/  FMNMX.FTZ R5, RZ, R5, !PT ;  /* 0x00000005ff057209 */ /* 0x000fe20007810000 */
[----:B0-----:R-:W-:-:S09]  /*1e10*/  ULEA UR5, UR9, UR5, 0x18 ;  /* 0x0000000509057291 */ /* 0x001fd2000f8ec0ff */
[----:B------:R0:W-:Y:S03]  /*1e20*/  STS.64 [R34+UR5], R4 ;  /* 0x0000000422007988 */ /* 0x0001e60008000a05 */
.L_x_577:
[----:B------:R-:W-:Y:S05]  /*1e30*/  BSYNC.RECONVERGENT B0 ;  /* 0x0000000000007941 */ /* 0x000fea0003800200 */
.L_x_576:
[----:B------:R-:W-:Y:S01]  /*1e40*/  BAR.SYNC.DEFER_BLOCKING 0x0 ;  /* 0x0000000000007b1d */ /* 0x000fe20000010000 */
[----:B-----5:R-:W-:Y:S02]  /*1e50*/  PRMT R10, R16, 0x7632, R10 ;  /* 0x00007632100a7816 */ /* 0x020fe4000000000a */
[----:B------:R-:W-:Y:S02]  /*1e60*/  PRMT R8, R17, 0x7632, R8 ;  /* 0x0000763211087816 */ /* 0x000fe40000000008 */
[----:B------:R-:W-:Y:S01]  /*1e70*/  PRMT R11, R2, 0x7632, R11 ;  /* 0x00007632020b7816 */ /* 0x000fe2000000000b */
[----:B------:R-:W-:Y:S01]  /*1e80*/  BSSY.RECONVERGENT B0, `(.L_x_578) ;  /* 0x0000013000007945 */ /* 0x000fe20003800200 */
[----:B------:R-:W-:-:S03]  /*1e90*/  PRMT R9, R3, 0x7632, R9 ;  /* 0x0000763203097816 */ /* 0x000fc60000000009 */
[----:B------:R-:W-:Y:S05]  /*1ea0*/  @P0 BRA `(.L_x_579) ;  /* 0x0000000000400947 */ /* 0x000fea0003800000 */
[----:B------:R-:W1:Y:S01]  /*1eb0*/  S2UR UR9, SR_CgaCtaId ;  /* 0x00000000000979c3 */ /* 0x000e620000008800 */
[----:B------:R-:W-:Y:S01]  /*1ec0*/  UMOV UR5, 0x400 ;  /* 0x0000040000057882 */ /* 0x000fe20000000000 */
[----:B------:R-:W2:Y:S01]  /*1ed0*/  LDCU.64 UR12, c[0x0][0x3b0] ;  /* 0x00007600ff0c77ac */ /* 0x000ea20008000a00 */
[----:B------:R-:W-:Y:S01]  /*1ee0*/  MOV R7, UR7 ;  /* 0x0000000700077c02 */ /* 0x000fe20008000f00 */
[----:B------:R-:W-:Y:S01]  /*1ef0*/  IMAD.U32 R6, RZ, RZ, UR6 ;  /* 0x00000006ff067e24 */ /* 0x000fe2000f8e00ff */
[----:B------:R-:W-:-:S04]  /*1f00*/  UIADD3 UR5, UPT, UPT, UR5, 0x2d00, URZ ;  /* 0x00002d0005057890 */ /* 0x000fc8000fffe0ff */
[----:B-1----:R-:W-:-:S06]  /*1f10*/  ULEA UR5, UR9, UR5, 0x18 ;  /* 0x0000000509057291 */ /* 0x002fcc000f8ec0ff */
[----:B0-----:R-:W-:-:S05]  /*1f20*/  IADD3 R5, PT, PT, R34, UR5, RZ ;  /* 0x0000000522057c10 */ /* 0x001fca000fffe0ff */
[C---:B------:R-:W-:Y:S01]  /*1f30*/  IMAD R4, R34.reuse, 0x7, R5 ;  /* 0x0000000722047824 */ /* 0x040fe200078e0205 */
[----:B------:R-:W-:-:S04]  /*1f40*/  SHF.L.U32 R34, R34, 0x1, RZ ;  /* 0x0000000122227819 */ /* 0x000fc800000006ff */
[C---:B------:R-:W-:Y:S01]  /*1f50*/  LEA R34, P1, R7.reuse, R34, 0x6 ;  /* 0x0000002207227211 */ /* 0x040fe200078230ff */
[----:B------:R-:W0:Y:S03]  /*1f60*/  LDS.64 R4, [R4] ;  /* 0x0000000004047984 */ /* 0x000e260000000a00 */
[----:B------:R-:W-:Y:S02]  /*1f70*/  LEA.HI.X R7, R7, RZ, R6, 0x6, P1 ;  /* 0x000000ff07077211 */ /* 0x000fe400008f3406 */
[----:B--2---:R-:W-:-:S04]  /*1f80*/  LEA R6, P1, R34, UR12, 0x2 ;  /* 0x0000000c22067c11 */ /* 0x004fc8000f8210ff */
[----:B------:R-:W-:-:S05]  /*1f90*/  LEA.HI.X R7, R34, UR13, R7, 0x2, P1 ;  /* 0x0000000d22077c11 */ /* 0x000fca00088f1407 */
[----:B0-----:R1:W-:Y:S04]  /*1fa0*/  STG.E.64 desc[UR10][R6.64], R4 ;  /* 0x0000000406007986 */ /* 0x0013e8000c101b0a */
.L_x_579:
[----:B------:R-:W-:Y:S05]  /*1fb0*/  BSYNC.RECONVERGENT B0 ;  /* 0x0000000000007941 */ /* 0x000fea0003800200 */
.L_x_578:
[----:B-1----:R-:W1:Y:S01]  /*1fc0*/  LDS.64 R6, [R24] ;  /* 0x0000000018067984 */ /* 0x002e620000000a00 */
[----:B------:R-:W1:Y:S01]  /*1fd0*/  LDCU UR5, c[0x0][0x3a0] ;  /* 0x00007400ff0577ac */ /* 0x000e620008000800 */
[----:B------:R-:W-:Y:S02]  /*1fe0*/  SHF.L.U32 R14, R2, 0x10, RZ ;  /* 0x00000010020e7819 */ /* 0x000fe400000006ff */
[----:B0-----:R-:W0:Y:S01]  /*1ff0*/  LDS.64 R4, [R26] ;  /* 0x000000001a047984 */ /* 0x001e220000000a00 */
[----:B------:R-:W2:Y:S01]  /*2000*/  LDCU.64 UR12, c[0x0][0x380] ;  /* 0x00007000ff0c77ac */ /* 0x000ea20008000a00 */
[----:B------:R-:W-:Y:S02]  /*2010*/  SHF.L.U32 R3, R3, 0x10, RZ ;  /* 0x0000001003037819 */ /* 0x000fe400000006ff */
[----:B------:R-:W-:Y:S01]  /*2020*/  SHF.L.U32 R10, R10, 0x10, RZ ;  /* 0x000000100a0a7819 */ /* 0x000fe200000006ff */
[----:B------:R-:W-:Y:S01]  /*2030*/  UIADD3 UR7, UPT, UPT, UR7, 0x1, URZ ;  /* 0x0000000107077890 */ /* 0x000fe2000fffe0ff */
[----:B------:R-:W-:Y:S01]  /*2040*/  SHF.L.U32 R11, R11, 0x10, RZ ;  /* 0x000000100b0b7819 */ /* 0x000fe200000006ff */
[----:B------:R-:W-:Y:S01]  /*2050*/  ULOP3.LUT UR4, UR4, 0x1, URZ, 0x3c, !UPT ;  /* 0x0000000104047892 */ /* 0x000fe2000f8e3cff */
[----:B------:R-:W-:Y:S01]  /*2060*/  SHF.L.U32 R13, R16, 0x10, RZ ;  /* 0x00000010100d7819 */ /* 0x000fe200000006ff */
[----:B------:R-:W-:Y:S01]  /*2070*/  UMOV UR6, UR8 ;  /* 0x0000000800067c82 */ /* 0x000fe20008000000 */
[----:B------:R-:W-:-:S02]  /*2080*/  SHF.L.U32 R8, R8, 0x10, RZ ;  /* 0x0000001008087819 */ /* 0x000fc400000006ff */
[----:B------:R-:W-:Y:S01]  /*2090*/  SHF.L.U32 R9, R9, 0x10, RZ ;  /* 0x0000001009097819 */ /* 0x000fe200000006ff */
[----:B-1----:R-:W-:Y:S01]  /*20a0*/  FADD.FTZ R2, R7, UR5 ;  /* 0x0000000507027e21 */ /* 0x002fe20008010000 */
[--C-:B------:R-:W-:Y:S01]  /*20b0*/  FADD.FTZ R29, R29, -R6.reuse ;  /* 0x800000061d1d7221 */ /* 0x100fe20000010000 */
[--C-:B------:R-:W-:Y:S01]  /*20c0*/  FADD.FTZ R25, R25, -R6.reuse ;  /* 0x8000000619197221 */ /* 0x100fe20000010000 */
[--C-:B------:R-:W-:Y:S01]  /*20d0*/  FADD.FTZ R19, R19, -R6.reuse ;  /* 0x8000000613137221 */ /* 0x100fe20000010000 */
[----:B0-----:R-:W-:Y:S01]  /*20e0*/  FADD.FTZ R5, R5, UR5 ;  /* 0x0000000505057e21 */ /* 0x001fe20008010000 */
[----:B------:R-:W-:Y:S01]  /*20f0*/  FADD.FTZ R27, R27, -R6 ;  /* 0x800000061b1b7221 */ /* 0x000fe20000010000 */
[----:B------:R-:W0:Y:S01]  /*2100*/  MUFU.RSQ R2, R2 ;  /* 0x0000000200027308 */ /* 0x000e220000001400 */
[--C-:B------:R-:W-:Y:S01]  /*2110*/  FADD.FTZ R20, R35, -R4.reuse ;  /* 0x8000000423147221 */ /* 0x100fe20000010000 */
[----:B------:R-:W-:Y:S01]  /*2120*/  SHF.L.U32 R6, R17, 0x10, RZ ;  /* 0x0000001011067819 */ /* 0x000fe200000006ff */
[--C-:B------:R-:W-:Y:S01]  /*2130*/  FADD.FTZ R22, R33, -R4.reuse ;  /* 0x8000000421167221 */ /* 0x100fe20000010000 */
[--C-:B------:R-:W-:Y:S01]  /*2140*/  FADD.FTZ R34, R31, -R4.reuse ;  /* 0x800000041f227221 */ /* 0x100fe20000010000 */
[----:B------:R-:W-:-:S03]  /*2150*/  FADD.FTZ R12, R37, -R4 ;  /* 0x80000004250c7221 */ /* 0x000fc60000010000 */
[----:B------:R-:W1:Y:S01]  /*2160*/  MUFU.RSQ R5, R5 ;  /* 0x0000000500057308 */ /* 0x000e620000001400 */
[----:B0-----:R-:W-:Y:S01]  /*2170*/  FMUL.FTZ R29, R29, R2 ;  /* 0x000000021d1d7220 */ /* 0x001fe20000410000 */
[C---:B------:R-:W-:Y:S01]  /*2180*/  FMUL.FTZ R25, R2.reuse, R25 ;  /* 0x0000001902197220 */ /* 0x040fe20000410000 */
[C---:B------:R-:W-:Y:S01]  /*2190*/  FMUL.FTZ R19, R2.reuse, R19 ;  /* 0x0000001302137220 */ /* 0x040fe20000410000 */
[----:B------:R-:W-:Y:S01]  /*21a0*/  FMUL.FTZ R27, R2, R27 ;  /* 0x0000001b021b7220 */ /* 0x000fe20000410000 */
[----:B--2---:R-:W-:Y:S01]  /*21b0*/  IADD3 R2, P1, PT, R0, UR12, RZ ;  /* 0x0000000c00027c10 */ /* 0x004fe2000ff3e0ff */
[--C-:B------:R-:W-:Y:S01]  /*21c0*/  FFMA.FTZ R29, R29, R6, R3.reuse ;  /* 0x000000061d1d7223 */ /* 0x100fe20000010003 */
[----:B------:R-:W-:Y:S01]  /*21d0*/  FFMA.FTZ R19, R6, R19, R3 ;  /* 0x0000001306137223 */ /* 0x000fe20000010003 */
[----:B------:R-:W-:Y:S01]  /*21e0*/  FFMA.FTZ R0, R25, R8, R9 ;  /* 0x0000000819007223 */ /* 0x000fe20000010009 */
[C---:B-1----:R-:W-:Y:S01]  /*21f0*/  FMUL.FTZ R7, R5.reuse, R20 ;  /* 0x0000001405077220 */ /* 0x042fe20000410000 */
[C---:B------:R-:W-:Y:S01]  /*2200*/  FMUL.FTZ R22, R5.reuse, R22 ;  /* 0x0000001605167220 */ /* 0x040fe20000410000 */
[----:B------:R-:W-:Y:S01]  /*2210*/  FMUL.FTZ R34, R5, R34 ;  /* 0x0000002205227220 */ /* 0x000fe20000410000 */
[----:B------:R-:W-:Y:S01]  /*2220*/  FMUL.FTZ R4, R12, R5 ;  /* 0x000000050c047220 */ /* 0x000fe20000410000 */
[----:B------:R-:W-:Y:S01]  /*2230*/  IADD3.X R3, PT, PT, R18, UR13, RZ, P1, !PT ;  /* 0x0000000d12037c10 */ /* 0x000fe20008ffe4ff */
[----:B------:R-:W0:Y:S01]  /*2240*/  LDCU.64 UR12, c[0x0][0x3a8] ;  /* 0x00007500ff0c77ac */ /* 0x000e220008000a00 */
[--C-:B------:R-:W-:Y:S01]  /*2250*/  FFMA.FTZ R7, R7, R10, R11.reuse ;  /* 0x0000000a07077223 */ /* 0x100fe2000001000b */
[--C-:B------:R-:W-:Y:S01]  /*2260*/  FFMA.FTZ R5, R13, R22, R14.reuse ;  /* 0x000000160d057223 */ /* 0x100fe2000001000e */
[----:B------:R-:W-:Y:S01]  /*2270*/  FFMA.FTZ R10, R10, R34, R11 ;  /* 0x000000220a0a7223 */ /* 0x000fe2000001000b */
[----:B------:R-:W-:Y:S01]  /*2280*/  FFMA.FTZ R4, R4, R13, R14 ;  /* 0x0000000d04047223 */ /* 0x000fe2000001000e */
[----:B------:R-:W-:-:S03]  /*2290*/  FFMA.FTZ R8, R8, R27, R9 ;  /* 0x0000001b08087223 */ /* 0x000fc60000010009 */
[----:B------:R-:W-:Y:S02]  /*22a0*/  F2FP.BF16.F32.PACK_AB R10, R10, R5 ;  /* 0x000000050a0a723e */ /* 0x000fe400000010ff */
[----:B------:R-:W-:Y:S02]  /*22b0*/  F2FP.BF16.F32.PACK_AB R4, R7, R4 ;  /* 0x000000040704723e */ /* 0x000fe400000010ff */
[----:B------:R-:W-:Y:S02]  /*22c0*/  F2FP.BF16.F32.PACK_AB R5, R0, R29 ;  /* 0x0000001d0005723e */ /* 0x000fe400000010ff */
[----:B------:R-:W-:-:S03]  /*22d0*/  F2FP.BF16.F32.PACK_AB R11, R8, R19 ;  /* 0x00000013080b723e */ /* 0x000fc600000010ff */
[----:B------:R1:W-:Y:S01]  /*22e0*/  STG.E.64 desc[UR10][R2.64], R4 ;  /* 0x0000000402007986 */ /* 0x0003e2000c101b0a */
[----:B0-----:R-:W-:-:S03]  /*22f0*/  UISETP.GE.U32.AND UP0, UPT, UR7, UR12, UPT ;  /* 0x0000000c0700728c */ /* 0x001fc6000bf06070 */
[----:B------:R1:W-:Y:S01]  /*2300*/  STG.E.64 desc[UR10][R2.64+0xf00], R10 ;  /* 0x000f000a02007986 */ /* 0x0003e2000c101b0a */
[----:B------:R-:W-:-:S09]  /*2310*/  UISETP.GE.AND.EX UP0, UPT, UR8, UR13, UPT, UP0 ;  /* 0x0000000d0800728c */ /* 0x000fd2000bf06300 */
[----:B------:R-:W-:Y:S05]  /*2320*/  BRA.U !UP0, `(.L_x_580) ;  /* 0xffffffdd08e47547 */ /* 0x000fea000b83ffff */
[----:B------:R-:W-:Y:S05]  /*2330*/  EXIT ;  /* 0x000000000000794d */ /* 0x000fea0003800000 */
.L_x_581:
        /* <DEDUP_REMOVED lines=12> */
.L_x_1555:


//--------------------- .text._ZN13group_norm_v214gn_cuda_kernelI13__nv_bfloat16Li480ELi1ELi32ELi30ELi1024ELb0ELi8ELi960ELi960ELi4ELb1ELi1ELb0ELb0ENS_16CompileConditionILi1000EEEEEvPT_PKS4_S7_S7_flPfS8_Pj --------------------------
	.section	.text._ZN13group_norm_v214gn_cuda_kernelI13__nv_bfloat16Li480ELi1ELi32ELi30ELi1024ELb0ELi8ELi960ELi960ELi4ELb1ELi1ELb0ELb0ENS_16CompileConditionILi1000EEEEEvPT_PKS4_S7_S7_flPfS8_Pj,"ax",@progbits
	.align	128
        .global         _ZN13group_norm_v214gn_cuda_kernelI13__nv_bfloat16Li480ELi1ELi32ELi30ELi1024ELb0ELi8ELi960ELi960ELi4ELb1ELi1ELb0ELb0ENS_16CompileConditionILi1000EEEEEvPT_PKS4_S7_S7_flPfS8_Pj
        .type           _ZN13group_norm_v214gn_cuda_kernelI13__nv_bfloat16Li480ELi1ELi32ELi30ELi1024ELb0ELi8ELi960ELi960ELi4ELb1ELi1ELb0ELb0ENS_16CompileConditionILi1000EEEEEvPT_PKS4_S7_S7_flPfS8_Pj,@function
        .size           _ZN13group_norm_v214gn_cuda_kernelI13__nv_bfloat16Li480ELi1ELi32ELi30ELi1024ELb0ELi8ELi960ELi960ELi4ELb1ELi1ELb0ELb0ENS_16CompileConditionILi1000EEEEEvPT_PKS4_S7_S7_flPfS8_Pj,(.L_x_1556 - _ZN13group_norm_v214gn_cuda_kernelI13__nv_bfloat16Li480ELi1ELi32ELi30ELi1024ELb0ELi8ELi960ELi960ELi4ELb1ELi1ELb0ELb0ENS_16CompileConditionILi1000EEEEEvPT_PKS4_S7_S7_flPfS8_Pj)
        .other          _ZN13group_norm_v214gn_cuda_kernelI13__nv_bfloat16Li480ELi1ELi32ELi30ELi1024ELb0ELi8ELi960ELi960ELi4ELb1ELi1ELb0ELb0ENS_16CompileConditionILi1000EEEEEvPT_PKS4_S7_S7_flPfS8_Pj,@"STO_CUDA_ENTRY STV_DEFAULT"
_ZN13group_norm_v214gn_cuda_kernelI13__nv_bfloat16Li480ELi1ELi32ELi30ELi1024ELb0ELi8ELi960ELi960ELi4ELb1ELi1ELb0ELb0ENS_16CompileConditionILi1000EEEEEvPT_PKS4_S7_S7_flPfS8_Pj:
.text._ZN13group_norm_v214gn_cuda_kernelI13__nv_bfloat16Li480ELi1ELi32ELi30ELi1024ELb0ELi8ELi960ELi960ELi4ELb1ELi1ELb0ELb0ENS_16CompileConditionILi1000EEEEEvPT_PKS4_S7_S7_flPfS8_Pj:
[----:B------:R-:W-:Y:S08]  /*0000*/  LDC R1, c[0x0][0x37c] ;  /* 0x0000df00ff017b82 */ /* 0x000ff00000000800 */
[----:B------:R-:W0:Y:S08]  /*0010*/  S2UR UR9, SR_CTAID.Y ;  /* 0x00000000000979c3 */ /* 0x000e300000002600 */
[----:B------:R-:W0:Y:S02]  /*0020*/  LDC.64 R2, c[0x0][0x3a8] ;  /* 0x0000ea00ff027b82 */ /* 0x000e240000000a00 */
[----:B0-----:R-:W-:-:S04]  /*0030*/  ISETP.LE.U32.AND P0, PT, R2, UR9, PT ;  /* 0x0000000902007c0c */ /* 0x001fc8000bf03070 */
[----:B------:R-:W-:-:S13]  /*0040*/  ISETP.GE.AND.EX P0, PT, RZ, R3, PT, P0 ;  /* 0x00000003ff00720c */ /* 0x000fda0003f06300 */
[----:B------:R-:W-:Y:S05]  /*0050*/  @P0 EXIT ;  /* 0x000000000000094d */ /* 0x000fea0003800000 */
[----:B------:R-:W0:Y:S01]  /*0060*/  S2R R0, SR_TID.X ;  /* 0x0000000000007919 */ /* 0x000e220000002100 */
[----:B------:R-:W1:Y:S01]  /*0070*/  S2UR UR5, SR_CgaCtaId ;  /* 0x00000000000579c3 */ /* 0x000e620000008800 */
[----:B------:R-:W-:Y:S01]  /*0080*/  UMOV UR4, 0x400 ;  /* 0x0000040000047882 */ /* 0x000fe20000000000 */
[----:B------:R-:W2:Y:S01]  /*0090*/  LDCU.64 UR6, c[0x0][0x3c0] ;  /* 0x00007800ff0677ac */ /* 0x000ea20008000a00 */
[----:B------:R-:W3:Y:S01]  /*00a0*/  S2R R27, SR_CTAID.X ;  /* 0x00000000001b7919 */ /* 0x000ee20000002500 */
[----:B------:R-:W4:Y:S04]  /*00b0*/  LDCU.64 UR10, c[0x0][0x358] ;  /* 0x00006b00ff0a77ac */ /* 0x000f280008000a00 */
[----:B------:R-:W5:Y:S08]  /*00c0*/  LDC.64 R34, c[0x0][0x3b0] ;  /* 0x0000ec00ff227b82 */ /* 0x000f700000000a00 */
[----:B------:R-:W4:Y:S01]  /*00d0*/  LDC.64 R50, c[0x0][0x390] ;  /* 0x0000e400ff327b82 */ /* 0x000f220000000a00 */
[----:B--2---:R-:W-:-:S02]  /*00e0*/  ULEA UR6, UP0, UR9, UR6, 0x2 ;  /* 0x0000000609067291 */ /* 0x004fc4000f8010ff */
[----:B-1----:R-:W-:-:S05]  /*00f0*/  ULEA UR8, UR5, UR4, 0x18 ;  /* 0x0000000405087291 */ /* 0x002fca000f8ec0ff */
[----:B------:R-:W1:Y:S01]  /*0100*/  LDC.64 R52, c[0x0][0x398] ;  /* 0x0000e600ff347b82 */ /* 0x000e620000000a00 */
[----:B------:R-:W-:Y:S01]  /*0110*/  UIADD3 UR4, UPT, UPT, UR4, 0x2d00, URZ ;  /* 0x00002d0004047890 */ /* 0x000fe2000fffe0ff */
[----:B------:R-:W-:Y:S01]  /*0120*/  IMAD.U32 R48, RZ, RZ, UR6 ;  /* 0x00000006ff307e24 */ /* 0x000fe2000f8e00ff */
[----:B------:R-:W-:Y:S01]  /*0130*/  ULEA.HI.X UR7, UR9, UR7, URZ, 0x2, UP0 ;  /* 0x0000000709077291 */ /* 0x000fe200080f14ff */
[----:B------:R-:W-:Y:S01]  /*0140*/  MOV R30, UR8 ;  /* 0x00000008001e7c02 */ /* 0x000fe20008000f00 */
[----:B------:R-:W-:Y:S01]  /*0150*/  ULEA UR4, UR5, UR4, 0x18 ;  /* 0x0000000405047291 */ /* 0x000fe2000f8ec0ff */
[----:B0-----:R-:W-:Y:S02]  /*0160*/  SHF.R.U32.HI R2, RZ, 0x1, R0 ;  /* 0x00000001ff027819 */ /* 0x001fe40000011600 */
[----:B-----5:R-:W-:Y:S02]  /*0170*/  ISETP.EQ.U32.AND P1, PT, R34, RZ, PT ;  /* 0x000000ff2200720c */ /* 0x020fe40003f22070 */
[----:B------:R-:W-:Y:S01]  /*0180*/  SHF.L.U32 R29, R0, 0x4, RZ ;  /* 0x00000004001d7819 */ /* 0x000fe200000006ff */
[----:B------:R-:W-:Y:S01]  /*0190*/  IMAD R3, R2, 0x1e, RZ ;  /* 0x0000001e02037824 */ /* 0x000fe200078e02ff */
[----:B------:R-:W-:Y:S01]  /*01a0*/  IADD3 R31, PT, PT, R0, UR4, RZ ;  /* 0x00000004001f7c10 */ /* 0x000fe2000fffe0ff */
[----:B------:R-:W-:Y:S01]  /*01b0*/  IMAD R2, R2, -0x80000000, RZ ;  /* 0x8000000002027824 */ /* 0x000fe200078e02ff */
[----:B------:R-:W-:-:S02]  /*01c0*/  LOP3.LUT R29, R29, 0xf80, RZ, 0xc0, !PT ;  /* 0x00000f801d1d7812 */ /* 0x000fc400078ec0ff */
[C---:B------:R-:W-:Y:S01]  /*01d0*/  IADD3 R5, PT, PT, R3.reuse, 0x6, RZ ;  /* 0x0000000603057810 */ /* 0x040fe20007ffe0ff */
[----:B------:R-:W-:Y:S01]  /*01e0*/  IMAD R31, R0, 0x7, R31 ;  /* 0x00000007001f7824 */ /* 0x000fe200078e021f */
[----:B------:R-:W-:Y:S02]  /*01f0*/  IADD3 R8, PT, PT, R3, 0xa, RZ ;  /* 0x0000000a03087810 */ /* 0x000fe40007ffe0ff */
[----:B------:R-:W-:Y:S02]  /*0200*/  SHF.L.U32 R6, R5, 0x1e, RZ ;  /* 0x0000001e05067819 */ /* 0x000fe400000006ff */
[----:B------:R-:W-:Y:S02]  /*0210*/  IADD3 R10, PT, PT, R3, 0xe, RZ ;  /* 0x0000000e030a7810 */ /* 0x000fe40007ffe0ff */
[----:B------:R-:W-:Y:S02]  /*0220*/  SHF.L.U32 R7, R8, 0x1e, RZ ;  /* 0x0000001e08077819 */ /* 0x000fe400000006ff */
[----:B------:R-:W-:-:S02]  /*0230*/  SHF.R.S32.HI R6, RZ, 0x1f, R6 ;  /* 0x0000001fff067819 */ /* 0x000fc40000011406 */
[----:B------:R-:W-:Y:S02]  /*0240*/  SHF.L.U32 R9, R10, 0x1e, RZ ;  /* 0x0000001e0a097819 */ /* 0x000fe400000006ff */
[----:B------:R-:W-:Y:S02]  /*0250*/  SHF.R.S32.HI R7, RZ, 0x1f, R7 ;  /* 0x0000001fff077819 */ /* 0x000fe40000011407 */
[----:B------:R-:W-:Y:S02]  /*0260*/  LOP3.LUT R6, R6, 0xf0, RZ, 0xc0, !PT ;  /* 0x000000f006067812 */ /* 0x000fe400078ec0ff */
[----:B------:R-:W-:Y:S02]  /*0270*/  LOP3.LUT P0, RZ, R3, 0x2, RZ, 0xc0, !PT ;  /* 0x0000000203ff7812 */ /* 0x000fe4000780c0ff */
[----:B------:R-:W-:Y:S02]  /*0280*/  SHF.R.S32.HI R11, RZ, 0x1f, R9 ;  /* 0x0000001fff0b7819 */ /* 0x000fe40000011409 */
[----:B------:R-:W-:-:S02]  /*0290*/  LOP3.LUT R9, R7, 0xf0, RZ, 0xc0, !PT ;  /* 0x000000f007097812 */ /* 0x000fc400078ec0ff */
[----:B------:R-:W-:Y:S02]  /*02a0*/  LEA.HI R7, R5, R6, RZ, 0x1e ;  /* 0x0000000605077211 */ /* 0x000fe400078ff0ff */
[C---:B------:R-:W-:Y:S02]  /*02b0*/  IADD3 R6, PT, PT, R3.reuse, 0x12, RZ ;  /* 0x0000001203067810 */ /* 0x040fe40007ffe0ff */
[----:B------:R-:W-:Y:S02]  /*02c0*/  IADD3 R4, PT, PT, R3, 0x2, RZ ;  /* 0x0000000203047810 */ /* 0x000fe40007ffe0ff */
[----:B------:R-:W-:Y:S02]  /*02d0*/  LOP3.LUT R13, R11, 0xf0, RZ, 0xc0, !PT ;  /* 0x000000f00b0d7812 */ /* 0x000fe400078ec0ff */
[----:B------:R-:W-:Y:S02]  /*02e0*/  SHF.R.S32.HI R2, RZ, 0x1f, R2 ;  /* 0x0000001fff027819 */ /* 0x000fe40000011402 */
[----:B------:R-:W-:-:S02]  /*02f0*/  LEA.HI R11, R8, R9, RZ, 0x1e ;  /* 0x00000009080b7211 */ /* 0x000fc400078ff0ff */
[----:B------:R-:W-:Y:S02]  /*0300*/  SHF.L.U32 R8, R6, 0x1e, RZ ;  /* 0x0000001e06087819 */ /* 0x000fe400000006ff */
[----:B------:R-:W-:Y:S02]  /*0310*/  SHF.R.U32.HI R12, RZ, 0x2, R4 ;  /* 0x00000002ff0c7819 */ /* 0x000fe40000011604 */
[----:B------:R-:W-:Y:S02]  /*0320*/  LEA.HI R15, R10, R13, RZ, 0x1e ;  /* 0x0000000d0a0f7211 */ /* 0x000fe400078ff0ff */
[C---:B------:R-:W-:Y:S02]  /*0330*/  IADD3 R5, PT, PT, R3.reuse, 0x4, RZ ;  /* 0x0000000403057810 */ /* 0x040fe40007ffe0ff */
[C---:B------:R-:W-:Y:S02]  /*0340*/  IADD3 R9, PT, PT, R3.reuse, 0x8, RZ ;  /* 0x0000000803097810 */ /* 0x040fe40007ffe0ff */
[----:B------:R-:W-:-:S02]  /*0350*/  IADD3 R13, PT, PT, R3, 0xc, RZ ;  /* 0x0000000c030d7810 */ /* 0x000fc40007ffe0ff */
[C---:B------:R-:W-:Y:S02]  /*0360*/  IADD3 R17, PT, PT, R3.reuse, 0x10, RZ ;  /* 0x0000001003117810 */ /* 0x040fe40007ffe0ff */
[C---:B------:R-:W-:Y:S02]  /*0370*/  IADD3 R19, PT, PT, R3.reuse, 0x14, RZ ;  /* 0x0000001403137810 */ /* 0x040fe40007ffe0ff */
[----:B------:R-:W-:Y:S02]  /*0380*/  LOP3.LUT R2, R2, 0xf0, RZ, 0xc0, !PT ;  /* 0x000000f002027812 */ /* 0x000fe400078ec0ff */
[C---:B------:R-:W-:Y:S02]  /*0390*/  IADD3 R21, PT, PT, R3.reuse, 0x18, RZ ;  /* 0x0000001803157810 */ /* 0x040fe40007ffe0ff */
[----:B------:R-:W-:Y:S02]  /*03a0*/  IADD3 R23, PT, PT, R3, 0x1c, RZ ;  /* 0x0000001c03177810 */ /* 0x000fe40007ffe0ff */
[----:B------:R-:W-:-:S02]  /*03b0*/  LEA.HI R4, R4, 0xf0, RZ, 0x1e ;  /* 0x000000f004047811 */ /* 0x000fc400078ff0ff */
[----:B------:R-:W-:Y:S02]  /*03c0*/  SHF.R.S32.HI R8, RZ, 0x1f, R8 ;  /* 0x0000001fff087819 */ /* 0x000fe40000011408 */
[----:B------:R-:W-:Y:S02]  /*03d0*/  @P0 IADD3 R4, PT, PT, R12, RZ, RZ ;  /* 0x000000ff0c040210 */ /* 0x000fe40007ffe0ff */
[----:B------:R-:W-:Y:S02]  /*03e0*/  IADD3 R10, PT, PT, R3, 0x16, RZ ;  /* 0x00000016030a7810 */ /* 0x000fe40007ffe0ff */
[-C--:B------:R-:W-:Y:S02]  /*03f0*/  LEA.HI R5, R5, R2.reuse, RZ, 0x1e ;  /* 0x0000000205057211 */ /* 0x080fe400078ff0ff */
[-C--:B------:R-:W-:Y:S02]  /*0400*/  LEA.HI R9, R9, R2.reuse, RZ, 0x1e ;  /* 0x0000000209097211 */ /* 0x080fe400078ff0ff */
[----:B------:R-:W-:-:S02]  /*0410*/  LEA.HI R13, R13, R2, RZ, 0x1e ;  /* 0x000000020d0d7211 */ /* 0x000fc400078ff0ff */
[-C--:B------:R-:W-:Y:S02]  /*0420*/  LEA.HI R17, R17, R2.reuse, RZ, 0x1e ;  /* 0x0000000211117211 */ /* 0x080fe400078ff0ff */
[-C--:B------:R-:W-:Y:S02]  /*0430*/  LEA.HI R19, R19, R2.reuse, RZ, 0x1e ;  /* 0x0000000213137211 */ /* 0x080fe400078ff0ff */
[-C--:B------:R-:W-:Y:S01]  /*0440*/  LEA.HI R14, R21, R2.reuse, RZ, 0x1e ;  /* 0x00000002150e7211 */ /* 0x080fe200078ff0ff */
[--C-:B------:R-:W-:Y:S01]  /*0450*/  IMAD R20, R17, 0x18, R30.reuse ;  /* 0x0000001811147824 */ /* 0x100fe200078e021e */
[-C--:B------:R-:W-:Y:S01]  /*0460*/  LEA.HI R18, R23, R2.reuse, RZ, 0x1e ;  /* 0x0000000217127211 */ /* 0x080fe200078ff0ff */
[--C-:B------:R-:W-:Y:S01]  /*0470*/  IMAD R24, R19, 0x18, R30.reuse ;  /* 0x0000001813187824 */ /* 0x100fe200078e021e */
[C---:B------:R-:W-:Y:S01]  /*0480*/  IADD3 R12, PT, PT, R3.reuse, 0x1a, RZ ;  /* 0x0000001a030c7810 */ /* 0x040fe20007ffe0ff */
[--C-:B------:R-:W-:Y:S01]  /*0490*/  IMAD R28, R14, 0x18, R30.reuse ;  /* 0x000000180e1c7824 */ /* 0x100fe200078e021e */
[----:B------:R-:W-:Y:S01]  /*04a0*/  LEA.HI R2, R3, R2, RZ, 0x1e ;  /* 0x0000000203027211 */ /* 0x000fe200078ff0ff */
[--C-:B------:R-:W-:Y:S01]  /*04b0*/  IMAD R32, R18, 0x18, R30.reuse ;  /* 0x0000001812207824 */ /* 0x100fe200078e021e */
[----:B------:R-:W-:Y:S01]  /*04c0*/  LOP3.LUT R3, R8, 0xf0, RZ, 0xc0, !PT ;  /* 0x000000f008037812 */ /* 0x000fe200078ec0ff */
[--C-:B------:R-:W-:Y:S01]  /*04d0*/  IMAD R14, R7, 0x18, R30.reuse ;  /* 0x00000018070e7824 */ /* 0x100fe200078e021e */
[----:B------:R-:W-:Y:S01]  /*04e0*/  SHF.L.U32 R8, R10, 0x1e, RZ ;  /* 0x0000001e0a087819 */ /* 0x000fe200000006ff */
[--C-:B------:R-:W-:Y:S01]  /*04f0*/  IMAD R2, R2, 0x18, R30.reuse ;  /* 0x0000001802027824 */ /* 0x100fe200078e021e */
[----:B------:R-:W-:Y:S01]  /*0500*/  SHF.L.U32 R16, R12, 0x1e, RZ ;  /* 0x0000001e0c107819 */ /* 0x000fe200000006ff */
[----:B------:R-:W-:Y:S01]  /*0510*/  IMAD R18, R15, 0x18, R30 ;  /* 0x000000180f127824 */ /* 0x000fe200078e021e */
[----:B------:R-:W-:-:S02]  /*0520*/  LEA.HI R3, R6, R3, RZ, 0x1e ;  /* 0x0000000306037211 */ /* 0x000fc400078ff0ff */
[----:B------:R-:W-:Y:S02]  /*0530*/  SHF.R.S32.HI R8, RZ, 0x1f, R8 ;  /* 0x0000001fff087819 */ /* 0x000fe40000011408 */
[----:B------:R-:W-:Y:S01]  /*0540*/  SHF.R.S32.HI R16, RZ, 0x1f, R16 ;  /* 0x0000001fff107819 */ /* 0x000fe20000011410 */
[--C-:B------:R-:W-:Y:S01]  /*0550*/  IMAD R22, R3, 0x18, R30.reuse ;  /* 0x0000001803167824 */ /* 0x100fe200078e021e */
[----:B------:R-:W-:Y:S02]  /*0560*/  LOP3.LUT R6, R0, 0xffff, RZ, 0xc0, !PT ;  /* 0x0000ffff00067812 */ /* 0x000fe400078ec0ff */
[----:B------:R-:W-:Y:S01]  /*0570*/  LOP3.LUT R21, R8, 0xf0, RZ, 0xc0, !PT ;  /* 0x000000f008157812 */ /* 0x000fe200078ec0ff */
[--C-:B------:R-:W-:Y:S01]  /*0580*/  IMAD R8, R5, 0x18, R30.reuse ;  /* 0x0000001805087824 */ /* 0x100fe200078e021e */
[----:B------:R-:W-:Y:S01]  /*0590*/  LOP3.LUT R23, R16, 0xf0, RZ, 0xc0, !PT ;  /* 0x000000f010177812 */ /* 0x000fe200078ec0ff */
[----:B------:R-:W-:Y:S01]  /*05a0*/  IMAD R25, R6, 0x8889, RZ ;  /* 0x0000888906197824 */ /* 0x000fe200078e02ff */
[----:B------:R-:W-:Y:S01]  /*05b0*/  LEA.HI R21, R10, R21, RZ, 0x1e ;  /* 0x000000150a157211 */ /* 0x000fe200078ff0ff */
[--C-:B------:R-:W-:Y:S01]  /*05c0*/  IMAD R6, R4, 0x18, R30.reuse ;  /* 0x0000001804067824 */ /* 0x100fe200078e021e */
[----:B------:R-:W-:Y:S01]  /*05d0*/  SHF.L.U32 R4, R0, 0x3, RZ ;  /* 0x0000000300047819 */ /* 0x000fe200000006ff */
[--C-:B------:R-:W-:Y:S01]  /*05e0*/  IMAD R10, R9, 0x18, R30.reuse ;  /* 0x00000018090a7824 */ /* 0x100fe200078e021e */
[----:B------:R-:W-:Y:S01]  /*05f0*/  LEA.HI R23, R12, R23, RZ, 0x1e ;  /* 0x000000170c177211 */ /* 0x000fe200078ff0ff */
[--C-:B------:R-:W-:Y:S01]  /*0600*/  IMAD R12, R13, 0x18, R30.reuse ;  /* 0x000000180d0c7824 */ /* 0x100fe200078e021e */
[----:B------:R-:W-:Y:S01]  /*0610*/  SHF.R.U32.HI R3, RZ, 0x17, R25 ;  /* 0x00000017ff037819 */ /* 0x000fe20000011619 */
[--C-:B------:R-:W-:Y:S01]  /*0620*/  IMAD R16, R11, 0x18, R30.reuse ;  /* 0x000000180b107824 */ /* 0x100fe200078e021e */
[----:B------:R-:W-:Y:S01]  /*0630*/  LOP3.LUT R5, R4, 0x8, RZ, 0xc0, !PT ;  /* 0x0000000804057812 */ /* 0x000fe200078ec0ff */
[--C-:B------:R-:W-:Y:S01]  /*0640*/  IMAD R26, R21, 0x18, R30.reuse ;  /* 0x00000018151a7824 */ /* 0x100fe200078e021e */
[----:B------:R-:W-:Y:S01]  /*0650*/  PRMT R19, R3, 0x9910, RZ ;  /* 0x0000991003137816 */ /* 0x000fe200000000ff */
[----:B------:R-:W-:Y:S01]  /*0660*/  IMAD R30, R23, 0x18, R30 ;  /* 0x00000018171e7824 */ /* 0x000fe200078e021e */
[----:B------:R-:W-:-:S02]  /*0670*/  IADD3 R4, PT, PT, R5, R6, RZ ;  /* 0x0000000605047210 */ /* 0x000fc40007ffe0ff */
[C---:B------:R-:W-:Y:S02]  /*0680*/  IADD3 R6, PT, PT, R5.reuse, R8, RZ ;  /* 0x0000000805067210 */ /* 0x040fe40007ffe0ff */
[C---:B------:R-:W-:Y:S02]  /*0690*/  IADD3 R13, PT, PT, R5.reuse, R14, RZ ;  /* 0x0000000e050d7210 */ /* 0x040fe40007ffe0ff */
[C---:B------:R-:W-:Y:S02]  /*06a0*/  IADD3 R7, PT, PT, R5.reuse, R10, RZ ;  /* 0x0000000a05077210 */ /* 0x040fe40007ffe0ff */
[C---:B------:R-:W-:Y:S02]  /*06b0*/  IADD3 R8, PT, PT, R5.reuse, R12, RZ ;  /* 0x0000000c05087210 */ /* 0x040fe40007ffe0ff */
[C---:B------:R-:W-:Y:S02]  /*06c0*/  IADD3 R14, PT, PT, R5.reuse, R16, RZ ;  /* 0x00000010050e7210 */ /* 0x040fe40007ffe0ff */
[----:B------:R-:W-:-:S02]  /*06d0*/  IADD3 R15, PT, PT, R5, R18, RZ ;  /* 0x00000012050f7210 */ /* 0x000fc40007ffe0ff */
[----:B------:R-:W-:Y:S02]  /*06e0*/  IADD3 R2, PT, PT, R2, R5, RZ ;  /* 0x0000000502027210 */ /* 0x000fe40007ffe0ff */
[C---:B------:R-:W-:Y:S01]  /*06f0*/  IADD3 R9, PT, PT, R5.reuse, R20, RZ ;  /* 0x0000001405097210 */ /* 0x040fe20007ffe0ff */
[----:B------:R-:W-:Y:S01]  /*0700*/  HFMA2 R20, -RZ, RZ, 0, 0 ;  /* 0x00000000ff147431 */ /* 0x000fe200000001ff */
[C---:B------:R-:W-:Y:S02]  /*0710*/  IADD3 R10, PT, PT, R5.reuse, R24, RZ ;  /* 0x00000018050a7210 */ /* 0x040fe40007ffe0ff */
[C---:B------:R-:W-:Y:S02]  /*0720*/  IADD3 R11, PT, PT, R5.reuse, R28, RZ ;  /* 0x0000001c050b7210 */ /* 0x040fe40007ffe0ff */
[C---:B------:R-:W-:Y:S02]  /*0730*/  IADD3 R12, PT, PT, R5.reuse, R32, RZ ;  /* 0x00000020050c7210 */ /* 0x040fe40007ffe0ff */
[----:B------:R-:W-:-:S02]  /*0740*/  IADD3 R16, PT, PT, R5, R22, RZ ;  /* 0x0000001605107210 */ /* 0x000fc40007ffe0ff */
[C---:B------:R-:W-:Y:S02]  /*0750*/  IADD3 R17, PT, PT, R5.reuse, R26, RZ ;  /* 0x0000001a05117210 */ /* 0x040fe40007ffe0ff */
[----:B------:R-:W-:Y:S01]  /*0760*/  IADD3 R18, PT, PT, R5, R30, RZ ;  /* 0x0000001e05127210 */ /* 0x000fe20007ffe0ff */
[----:B------:R-:W-:Y:S01]  /*0770*/  IMAD R5, R19, 0xf0, RZ ;  /* 0x000000f013057824 */ /* 0x000fe200078e02ff */
[----:B------:R-:W-:Y:S01]  /*0780*/  LEA R25, R3, UR8, 0x3 ;  /* 0x0000000803197c11 */ /* 0x000fe2000f8e18ff */
[----:B------:R-:W0:Y:S01]  /*0790*/  LDC R19, c[0x0][0x374] ;  /* 0x0000dd00ff137b82 */ /* 0x000e220000000800 */
[C---:B---3--:R-:W-:Y:S02]  /*07a0*/  LOP3.LUT P0, RZ, R27.reuse, 0x7f, RZ, 0xc0, !PT ;  /* 0x0000007f1bff7812 */ /* 0x048fe4000780c0ff */
[----:B------:R-:W-:Y:S02]  /*07b0*/  IADD3 R23, PT, PT, RZ, -R5, RZ ;  /* 0x80000005ff177210 */ /* 0x000fe40007ffe0ff */
[----:B------:R-:W-:-:S02]  /*07c0*/  SHF.L.U32 R5, R27, 0x3, RZ ;  /* 0x000000031b057819 */ /* 0x000fc400000006ff */
[----:B------:R-:W-:Y:S02]  /*07d0*/  PRMT R23, R23, 0x7710, RZ ;  /* 0x0000771017177816 */ /* 0x000fe400000000ff */
[----:B------:R-:W-:Y:S02]  /*07e0*/  LOP3.LUT R24, R5, 0x3f8, RZ, 0xc0, !PT ;  /* 0x000003f805187812 */ /* 0x000fe400078ec0ff */
[----:B------:R-:W-:Y:S02]  /*07f0*/  IADD3 R5, PT, PT, R23, R0, RZ ;  /* 0x0000000017057210 */ /* 0x000fe40007ffe0ff */
[----:B------:R-:W-:Y:S02]  /*0800*/  IADD3 R23, PT, PT, R3, R24, RZ ;  /* 0x0000001803177210 */ /* 0x000fe40007ffe0ff */
[----:B------:R-:W-:Y:S02]  /*0810*/  LOP3.LUT R26, R5, 0xffff, RZ, 0xc0, !PT ;  /* 0x0000ffff051a7812 */ /* 0x000fe400078ec0ff */
[----:B------:R-:W-:-:S02]  /*0820*/  SHF.L.U32 R3, R27, 0x1, RZ ;  /* 0x000000011b037819 */ /* 0x000fc400000006ff */
[----:B------:R-:W-:Y:S01]  /*0830*/  ISETP.EQ.OR.EX P0, PT, R35, RZ, P0, P1 ;  /* 0x000000ff2300720c */ /* 0x000fe20000702710 */
[C---:B------:R-:W-:Y:S01]  /*0840*/  IMAD R25, R26.reuse, 0x18, R25 ;  /* 0x000000181a197824 */ /* 0x040fe200078e0219 */
[----:B------:R-:W-:Y:S02]  /*0850*/  SHF.L.U32 R26, R26, 0x2, RZ ;  /* 0x000000021a1a7819 */ /* 0x000fe400000006ff */
[----:B------:R-:W-:Y:S02]  /*0860*/  MOV R30, 0x7fffff81 ;  /* 0x7fffff81001e7802 */ /* 0x000fe40000000f00 */
[C---:B------:R-:W-:Y:S01]  /*0870*/  IADD3 R5, PT, PT, R26.reuse, 0x2, RZ ;  /* 0x000000021a057810 */ /* 0x040fe20007ffe0ff */
[C---:B----4-:R-:W-:Y:S01]  /*0880*/  IMAD.WIDE.U32 R50, R26.reuse, 0x2, R50 ;  /* 0x000000021a327825 */ /* 0x050fe200078e0032 */
[C---:B------:R-:W-:Y:S02]  /*0890*/  LOP3.LUT R32, R26.reuse, 0xffff, RZ, 0xc0, !PT ;  /* 0x0000ffff1a207812 */ /* 0x040fe400078ec0ff */
[----:B------:R-:W-:Y:S01]  /*08a0*/  LOP3.LUT R5, R5, 0xffff, RZ, 0xc0, !PT ;  /* 0x0000ffff05057812 */ /* 0x000fe200078ec0ff */
[----:B-1----:R-:W-:Y:S01]  /*08b0*/  IMAD.WIDE.U32 R52, R26, 0x2, R52 ;  /* 0x000000021a347825 */ /* 0x002fe200078e0034 */
[----:B------:R-:W-:-:S02]  /*08c0*/  ISETP.NE.AND P1, PT, R27, RZ, PT ;  /* 0x000000ff1b00720c */ /* 0x000fc40003f25270 */
[----:B------:R-:W-:Y:S01]  /*08d0*/  LOP3.LUT R3, R3, 0xfe, RZ, 0xc0, !PT ;  /* 0x000000fe03037812 */ /* 0x000fe200078ec0ff */
[----:B------:R-:W-:Y:S01]  /*08e0*/  IMAD R32, R32, 0x889, RZ ;  /* 0x0000088920207824 */ /* 0x000fe200078e02ff */
[----:B------:R-:W-:Y:S01]  /*08f0*/  SEL R27, R30, 0x1, !P1 ;  /* 0x000000011e1b7807 */ /* 0x000fe20004800000 */
[----:B------:R-:W-:Y:S01]  /*0900*/  IMAD R5, R5, 0x889, RZ ;  /* 0x0000088905057824 */ /* 0x000fe200078e02ff */
[----:B------:R-:W-:Y:S02]  /*0910*/  MOV R21, UR9 ;  /* 0x0000000900157c02 */ /* 0x000fe40008000f00 */
[----:B------:R-:W-:Y:S02]  /*0920*/  SHF.R.U32.HI R32, RZ, 0x10, R32 ;  /* 0x00000010ff207819 */ /* 0x000fe40000011620 */
[----:B------:R-:W-:Y:S02]  /*0930*/  SHF.R.U32.HI R33, RZ, 0x10, R5 ;  /* 0x00000010ff217819 */ /* 0x000fe40000011605 */
[----:B------:R-:W-:-:S02]  /*0940*/  MOV R22, RZ ;  /* 0x000000ff00167202 */ /* 0x000fc40000000f00 */
[C---:B------:R-:W-:Y:S02]  /*0950*/  LOP3.LUT R24, R0.reuse, 0x7, RZ, 0xc0, !PT ;  /* 0x0000000700187812 */ /* 0x040fe400078ec0ff */
[C---:B------:R-:W-:Y:S02]  /*0960*/  SHF.L.U32 R28, R0.reuse, 0x1, RZ ;  /* 0x00000001001c7819 */ /* 0x040fe400000006ff */
[C---:B------:R-:W-:Y:S02]  /*0970*/  LEA R30, R0.reuse, R3, 0x7 ;  /* 0x00000003001e7211 */ /* 0x040fe400078e38ff */
[----:B------:R-:W-:Y:S02]  /*0980*/  MOV R49, UR7 ;  /* 0x0000000700317c02 */ /* 0x000fe40008000f00 */
[----:B------:R-:W-:Y:S02]  /*0990*/  ISETP.GT.U32.OR P0, PT, R0, 0x1f, P0 ;  /* 0x0000001f0000780c */ /* 0x000fe40000704470 */
[----:B------:R-:W-:-:S02]  /*09a0*/  LEA R32, R32, UR4, 0x3 ;  /* 0x0000000420207c11 */ /* 0x000fc4000f8e18ff */
[----:B0-----:R-:W-:-:S09]  /*09b0*/  LEA R33, R33, UR4, 0x3 ;  /* 0x0000000421217c11 */ /* 0x001fd2000f8e18ff */
.L_x_588:
[----:B0-----:R-:W0:Y:S01]  /*09c0*/  LDCU.64 UR6, c[0x0][0x388] ;  /* 0x00007100ff0677ac */ /* 0x001e220008000a00 */
[----:B------:R-:W-:Y:S01]  /*09d0*/  MOV R34, R26 ;  /* 0x0000001a00227202 */ /* 0x000fe20000000f00 */
[----:B------:R-:W-:Y:S01]  /*09e0*/  IMAD R3, R23, 0x3c0, RZ ;  /* 0x000003c017037824 */ /* 0x000fe200078e02ff */
[----:B------:R-:W-:Y:S01]  /*09f0*/  MOV R35, RZ ;  /* 0x000000ff00237202 */ /* 0x000fe20000000f00 */
[----:B------:R-:W-:Y:S01]  /*0a00*/  IMAD R5, R22, 0xf0000, RZ ;  /* 0x000f000016057824 */ /* 0x000fe200078e02ff */
[----:B------:R-:W5:Y:S01]  /*0a10*/  LDG.E.64.CONSTANT R54, desc[UR10][R50.64] ;  /* 0x0000000a32367981 */ /* 0x000f62000c1e9b00 */
[----:B------:R-:W-:-:S03]  /*0a20*/  IMAD.WIDE.U32 R34, R21, 0xf0000, R34 ;  /* 0x000f000015227825 */ /* 0x000fc600078e0022 */
[----:B------:R-:W5:Y:S01]  /*0a30*/  LDG.E.64.CONSTANT R56, desc[UR10][R52.64] ;  /* 0x0000000a34387981 */ /* 0x000f62000c1e9b00 */
[----:B------:R-:W-:-:S04]  /*0a40*/  IADD3 R3, P1, PT, R3, R34, RZ ;  /* 0x0000002203037210 */ /* 0x000fc80007f3e0ff */
[----:B------:R-:W-:Y:S02]  /*0a50*/  IADD3.X R36, PT, PT, R35, R5, RZ, P1, !PT ;  /* 0x0000000523247210 */ /* 0x000fe40000ffe4ff */
[C---:B------:R-:W-:Y:S02]  /*0a60*/  SHF.L.U32 R34, R3.reuse, 0x1, RZ ;  /* 0x0000000103227819 */ /* 0x040fe400000006ff */
[----:B------:R-:W-:Y:S02]  /*0a70*/  SHF.L.U64.HI R35, R3, 0x1, R36 ;  /* 0x0000000103237819 */ /* 0x000fe40000010224 */
[----:B0-----:R-:W-:-:S04]  /*0a80*/  IADD3 R38, P1, PT, R34, UR6, RZ ;  /* 0x0000000622267c10 */ /* 0x001fc8000ff3e0ff */
[----:B------:R-:W-:-:S05]  /*0a90*/  IADD3.X R39, PT, PT, R35, UR7, RZ, P1, !PT ;  /* 0x0000000723277c10 */ /* 0x000fca0008ffe4ff */
[----:B------:R-:W2:Y:S04]  /*0aa0*/  LDG.E.64.CONSTANT R36, desc[UR10][R38.64] ;  /* 0x0000000a26247981 */ /* 0x000ea8000c1e9b00 */
[----:B------:R-:W3:Y:S04]  /*0ab0*/  LDG.E.64.CONSTANT R40, desc[UR10][R38.64+0xf00] ;  /* 0x000f000a26287981 */ /* 0x000ee8000c1e9b00 */
[----:B------:R-:W4:Y:S04]  /*0ac0*/  LDG.E.64.CONSTANT R42, desc[UR10][R38.64+0x1e00] ;  /* 0x001e000a262a7981 */ /* 0x000f28000c1e9b00 */
[----:B------:R0:W4:Y:S01]  /*0ad0*/  LDG.E.64.CONSTANT R46, desc[UR10][R38.64+0x2d00] ;  /* 0x002d000a262e7981 */ /* 0x000122000c1e9b00 */
[----:B------:R-:W-:-:S02]  /*0ae0*/  LOP3.LUT P1, RZ, R0, 0x3c1, RZ, 0xc0, !PT ;  /* 0x000003c100ff7812 */ /* 0x000fc4000782c0ff */
[----:B------:R-:W-:-:S11]  /*0af0*/  ISETP.GT.U32.AND P2, PT, R0, 0x3f, PT ;  /* 0x0000003f0000780c */ /* 0x000fd60003f44070 */
[----:B-1----:R-:W1:Y:S01]  /*0b00*/  @!P1 LDC.64 R80, c[0x0][0x3b8] ;  /* 0x0000ee00ff509b82 */ /* 0x002e620000000a00 */
[----:B------:R-:W-:Y:S01]  /*0b10*/  BSSY.RECONVERGENT B0, `(.L_x_582) ;  /* 0x000006b000007945 */ /* 0x000fe20003800200 */
[----:B------:R-:W-:Y:S02]  /*0b20*/  CS2R R62, SRZ ;  /* 0x00000000003e7805 */ /* 0x000fe4000001ff00 */
[C---:B--2---:R-:W-:Y:S02]  /*0b30*/  PRMT R91, R36.reuse, 0x7632, R91 ;  /* 0x00007632245b7816 */ /* 0x044fe4000000005b */
[----:B------:R-:W-:Y:S02]  /*0b40*/  SHF.L.U32 R3, R36, 0x10, RZ ;  /* 0x0000001024037819 */ /* 0x000fe400000006ff */
[C---:B------:R-:W-:Y:S02]  /*0b50*/  PRMT R93, R37.reuse, 0x7632, R93 ;  /* 0x00007632255d7816 */ /* 0x040fe4000000005d */
[----:B------:R-:W-:-:S02]  /*0b60*/  SHF.L.U32 R5, R37, 0x10, RZ ;  /* 0x0000001025057819 */ /* 0x000fc400000006ff */
[C---:B---3--:R-:W-:Y:S02]  /*0b70*/  PRMT R97, R41.reuse, 0x7632, R97 ;  /* 0x0000763229617816 */ /* 0x048fe40000000061 */
[----:B0-----:R-:W-:Y:S01]  /*0b80*/  SHF.L.U32 R39, R41, 0x10, RZ ;  /* 0x0000001029277819 */ /* 0x001fe200000006ff */
[----:B------:R-:W-:Y:S01]  /*0b90*/  FADD.FTZ R36, RZ, R3 ;  /* 0x00000003ff247221 */ /* 0x000fe20000010000 */
[C---:B------:R-:W-:Y:S01]  /*0ba0*/  PRMT R95, R40.reuse, 0x7632, R95 ;  /* 0x00007632285f7816 */ /* 0x040fe2000000005f */
[----:B------:R-:W-:Y:S01]  /*0bb0*/  FFMA.FTZ R38, R3, R3, RZ ;  /* 0x0000000303267223 */ /* 0x000fe200000100ff */
[----:B------:R-:W-:Y:S01]  /*0bc0*/  SHF.L.U32 R37, R40, 0x10, RZ ;  /* 0x0000001028257819 */ /* 0x000fe200000006ff */
[----:B------:R-:W-:Y:S01]  /*0bd0*/  FADD.FTZ R40, RZ, R5 ;  /* 0x00000005ff287221 */ /* 0x000fe20000010000 */
[C---:B----4-:R-:W-:Y:S02]  /*0be0*/  PRMT R99, R42.reuse, 0x7632, R99 ;  /* 0x000076322a637816 */ /* 0x050fe40000000063 */
[----:B------:R-:W-:Y:S01]  /*0bf0*/  SHF.L.U32 R41, R42, 0x10, RZ ;  /* 0x000000102a297819 */ /* 0x000fe200000006ff */
[----:B------:R-:W-:Y:S01]  /*0c00*/  FFMA.FTZ R42, R5, R5, RZ ;  /* 0x00000005052a7223 */ /* 0x000fe200000100ff */
[----:B------:R-:W-:-:S02]  /*0c10*/  SHF.L.U32 R91, R91, 0x10, RZ ;  /* 0x000000105b5b7819 */ /* 0x000fc400000006ff */
[----:B------:R-:W-:-:S03]  /*0c20*/  SHF.L.U32 R93, R93, 0x10, RZ ;  /* 0x000000105d5d7819 */ /* 0x000fc600000006ff */
[----:B------:R-:W-:Y:S01]  /*0c30*/  FADD.FTZ R36, R36, R91 ;  /* 0x0000005b24247221 */ /* 0x000fe20000010000 */
[----:B------:R-:W-:Y:S01]  /*0c40*/  FFMA.FTZ R38, R91, R91, R38 ;  /* 0x0000005b5b267223 */ /* 0x000fe20000010026 */
[----:B------:R-:W-:Y:S01]  /*0c50*/  FADD.FTZ R40, R40, R93 ;  /* 0x0000005d28287221 */ /* 0x000fe20000010000 */
[----:B------:R-:W-:Y:S01]  /*0c60*/  FFMA.FTZ R42, R93, R93, R42 ;  /* 0x0000005d5d2a7223 */ /* 0x000fe2000001002a */
[----:B------:R-:W-:Y:S01]  /*0c70*/  SHF.L.U32 R95, R95, 0x10, RZ ;  /* 0x000000105f5f7819 */ /* 0x000fe200000006ff */
[----:B------:R-:W-:Y:S01]  /*0c80*/  FADD.FTZ R36, R36, R37 ;  /* 0x0000002524247221 */ /* 0x000fe20000010000 */
[----:B------:R-:W-:Y:S01]  /*0c90*/  SHF.L.U32 R97, R97, 0x10, RZ ;  /* 0x0000001061617819 */ /* 0x000fe200000006ff */
[----:B------:R-:W-:Y:S01]  /*0ca0*/  FFMA.FTZ R38, R37, R37, R38 ;  /* 0x0000002525267223 */ /* 0x000fe20000010026 */
[----:B------:R-:W-:Y:S01]  /*0cb0*/  FADD.FTZ R40, R40, R39 ;  /* 0x0000002728287221 */ /* 0x000fe20000010000 */
[----:B------:R-:W-:Y:S01]  /*0cc0*/  FFMA.FTZ R42, R39, R39, R42 ;  /* 0x00000027272a7223 */ /* 0x000fe2000001002a */
[C---:B------:R-:W-:Y:S01]  /*0cd0*/  PRMT R101, R43.reuse, 0x7632, R101 ;  /* 0x000076322b657816 */ /* 0x040fe20000000065 */
[----:B------:R-:W-:Y:S01]  /*0ce0*/  FADD.FTZ R36, R36, R95 ;  /* 0x0000005f24247221 */ /* 0x000fe20000010000 */
[----:B------:R-:W-:Y:S01]  /*0cf0*/  SHF.L.U32 R43, R43, 0x10, RZ ;  /* 0x000000102b2b7819 */ /* 0x000fe200000006ff */
        /* <DEDUP_REMOVED lines=9> */
[----:B------:R-:W-:Y:S01]  /*0d90*/  PRMT R105, R47, 0x7632, R105 ;  /* 0x000076322f697816 */ /* 0x000fe20000000069 */
[----:B------:R-:W-:Y:S01]  /*0da0*/  FADD.FTZ R36, R36, R99 ;  /* 0x0000006324247221 */ /* 0x000fe20000010000 */
[C---:B------:R-:W-:Y:S01]  /*0db0*/  PRMT R103, R46.reuse, 0x7632, R103 ;  /* 0x000076322e677816 */ /* 0x040fe20000000067 */
[----:B------:R-:W-:Y:S01]  /*0dc0*/  FFMA.FTZ R38, R99, R99, R38 ;  /* 0x0000006363267223 */ /* 0x000fe20000010026 */
[----:B------:R-:W-:Y:S01]  /*0dd0*/  SHF.L.U32 R45, R46, 0x10, RZ ;  /* 0x000000102e2d7819 */ /* 0x000fe200000006ff */
[----:B------:R-:W-:Y:S01]  /*0de0*/  FADD.FTZ R40, R40, R101 ;  /* 0x0000006528287221 */ /* 0x000fe20000010000 */
[----:B------:R-:W-:Y:S01]  /*0df0*/  SHF.L.U32 R47, R47, 0x10, RZ ;  /* 0x000000102f2f7819 */ /* 0x000fe200000006ff */
[----:B------:R-:W-:Y:S01]  /*0e00*/  FFMA.FTZ R42, R101, R101, R42 ;  /* 0x00000065652a7223 */ /* 0x000fe2000001002a */
[----:B------:R-:W-:Y:S01]  /*0e10*/  SHF.L.U32 R103, R103, 0x10, RZ ;  /* 0x0000001067677819 */ /* 0x000fe200000006ff */
[----:B------:R-:W-:Y:S01]  /*0e20*/  FADD.FTZ R36, R36, R45 ;  /* 0x0000002d24247221 */ /* 0x000fe20000010000 */
[----:B------:R-:W-:Y:S01]  /*0e30*/  SHF.L.U32 R105, R105, 0x10, RZ ;  /* 0x0000001069697819 */ /* 0x000fe200000006ff */
[----:B------:R-:W-:Y:S01]  /*0e40*/  FFMA.FTZ R38, R45, R45, R38 ;  /* 0x0000002d2d267223 */ /* 0x000fe20000010026 */
[----:B------:R-:W-:Y:S01]  /*0e50*/  FADD.FTZ R40, R40, R47 ;  /* 0x0000002f28287221 */ /* 0x000fe20000010000 */
[----:B------:R-:W-:Y:S01]  /*0e60*/  FFMA.FTZ R42, R47, R47, R42 ;  /* 0x0000002f2f2a7223 */ /* 0x000fe2000001002a */
[----:B------:R-:W-:Y:S01]  /*0e70*/  FADD.FTZ R58, R36, R103 ;  /* 0x00000067243a7221 */ /* 0x000fe20000010000 */
[----:B------:R-:W-:Y:S01]  /*0e80*/  FFMA.FTZ R59, R103, R103, R38 ;  /* 0x00000067673b7223 */ /* 0x000fe20000010026 */
[----:B------:R-:W-:Y:S01]  /*0e90*/  FADD.FTZ R60, R40, R105 ;  /* 0x00000069283c7221 */ /* 0x000fe20000010000 */
[----:B------:R-:W-:-:S03]  /*0ea0*/  FFMA.FTZ R61, R105, R105, R42 ;  /* 0x00000069693d7223 */ /* 0x000fc6000001002a */
[----:B------:R0:W-:Y:S04]  /*0eb0*/  STS.64 [R25], R58 ;  /* 0x0000003a19007388 */ /* 0x0001e80000000a00 */
[----:B------:R0:W-:Y:S01]  /*0ec0*/  STS.64 [R25+0x1680], R60 ;  /* 0x0016803c19007388 */ /* 0x0001e20000000a00 */
[----:B------:R-:W-:Y:S06]  /*0ed0*/  BAR.SYNC.DEFER_BLOCKING 0x0 ;  /* 0x0000000000007b1d */ /* 0x000fec0000010000 */
[----:B-1----:R-:W-:Y:S05]  /*0ee0*/  @P2 BRA `(.L_x_583) ;  /* 0x0000000000b42947 */ /* 0x002fea0003800000 */
[----:B0-----:R-:W0:Y:S04]  /*0ef0*/  LDS.64 R58, [R2] ;  /* 0x00000000023a7984 */ /* 0x001e280000000a00 */
[----:B------:R-:W1:Y:S04]  /*0f00*/  LDS.64 R78, [R4] ;  /* 0x00000000044e7984 */ /* 0x000e680000000a00 */
[----:B------:R-:W2:Y:S04]  /*0f10*/  LDS.64 R60, [R6] ;  /* 0x00000000063c7984 */ /* 0x000ea80000000a00 */
[----:B------:R-:W3:Y:S04]  /*0f20*/  LDS.64 R62, [R13] ;  /* 0x000000000d3e7984 */ /* 0x000ee80000000a00 */
[----:B------:R-:W4:Y:S04]  /*0f30*/  LDS.64 R64, [R7] ;  /* 0x0000000007407984 */ /* 0x000f280000000a00 */
[----:B------:R-:W4:Y:S04]  /*0f40*/  LDS.64 R66, [R14] ;  /* 0x000000000e427984 */ /* 0x000f280000000a00 */
[----:B------:R-:W4:Y:S04]  /*0f50*/  LDS.64 R68, [R8] ;  /* 0x0000000008447984 */ /* 0x000f280000000a00 */
[----:B------:R-:W4:Y:S04]  /*0f60*/  LDS.64 R70, [R15] ;  /* 0x000000000f467984 */ /* 0x000f280000000a00 */
[----:B------:R-:W4:Y:S04]  /*0f70*/  LDS.64 R72, [R9] ;  /* 0x0000000009487984 */ /* 0x000f280000000a00 */
[----:B------:R-:W4:Y:S01]  /*0f80*/  LDS.64 R74, [R16] ;  /* 0x00000000104a7984 */ /* 0x000f220000000a00 */
[----:B0-----:R-:W-:-:S03]  /*0f90*/  FADD.FTZ R83, RZ, R58 ;  /* 0x0000003aff537221 */ /* 0x001fc60000010000 */
[----:B------:R-:W0:Y:S01]  /*0fa0*/  LDS.64 R76, [R10] ;  /* 0x000000000a4c7984 */ /* 0x000e220000000a00 */
[----:B------:R-:W-:Y:S01]  /*0fb0*/  FADD.FTZ R36, RZ, R59 ;  /* 0x0000003bff247221 */ /* 0x000fe20000010000 */
[----:B-1----:R-:W-:Y:S02]  /*0fc0*/  FADD.FTZ R83, R83, R78 ;  /* 0x0000004e53537221 */ /* 0x002fe40000010000 */
[----:B------:R-:W1:Y:S01]  /*0fd0*/  LDS.64 R58, [R17] ;  /* 0x00000000113a7984 */ /* 0x000e620000000a00 */
[----:B------:R-:W-:Y:S01]  /*0fe0*/  FADD.FTZ R36, R36, R79 ;  /* 0x0000004f24247221 */ /* 0x000fe20000010000 */
[----:B--2---:R-:W-:Y:S02]  /*0ff0*/  FADD.FTZ R83, R83, R60 ;  /* 0x0000003c53537221 */ /* 0x004fe40000010000 */
[----:B------:R-:W2:Y:S01]  /*1000*/  LDS.64 R78, [R11] ;  /* 0x000000000b4e7984 */ /* 0x000ea20000000a00 */
[----:B------:R-:W-:Y:S01]  /*1010*/  FADD.FTZ R36, R36, R61 ;  /* 0x0000003d24247221 */ /* 0x000fe20000010000 */
[----:B---3--:R-:W-:-:S02]  /*1020*/  FADD.FTZ R83, R83, R62 ;  /* 0x0000003e53537221 */ /* 0x008fc40000010000 */
[----:B------:R-:W3:Y:S01]  /*1030*/  LDS.64 R60, [R18] ;  /* 0x00000000123c7984 */ /* 0x000ee20000000a00 */
[----:B------:R-:W-:Y:S01]  /*1040*/  FADD.FTZ R36, R36, R63 ;  /* 0x0000003f24247221 */ /* 0x000fe20000010000 */
[----:B----4-:R-:W-:Y:S02]  /*1050*/  FADD.FTZ R83, R83, R64 ;  /* 0x0000004053537221 */ /* 0x010fe40000010000 */
[----:B------:R-:W4:Y:S01]  /*1060*/  LDS.64 R62, [R12] ;  /* 0x000000000c3e7984 */ /* 0x000f220000000a00 */
        /* <DEDUP_REMOVED lines=11> */
[----:B0-----:R-:W-:-:S03]  /*1120*/  FADD.FTZ R83, R83, R76 ;  /* 0x0000004c53537221 */ /* 0x001fc60000010000 */
[----:B------:R-:W-:Y:S01]  /*1130*/  FADD.FTZ R36, R36, R77 ;  /* 0x0000004d24247221 */ /* 0x000fe20000010000 */
[----:B-1----:R-:W-:-:S03]  /*1140*/  FADD.FTZ R83, R83, R58 ;  /* 0x0000003a53537221 */ /* 0x002fc60000010000 */
[----:B------:R-:W-:Y:S01]  /*1150*/  FADD.FTZ R36, R36, R59 ;  /* 0x0000003b24247221 */ /* 0x000fe20000010000 */
[----:B--2---:R-:W-:-:S03]  /*1160*/  FADD.FTZ R83, R83, R78 ;  /* 0x0000004e53537221 */ /* 0x004fc60000010000 */
[----:B------:R-:W-:Y:S01]  /*1170*/  FADD.FTZ R36, R36, R79 ;  /* 0x0000004f24247221 */ /* 0x000fe20000010000 */
[----:B---3--:R-:W-:-:S03]  /*1180*/  FADD.FTZ R83, R83, R60 ;  /* 0x0000003c53537221 */ /* 0x008fc60000010000 */
[----:B------:R-:W-:Y:S01]  /*1190*/  FADD.FTZ R36, R36, R61 ;  /* 0x0000003d24247221 */ /* 0x000fe20000010000 */
[----:B----4-:R-:W-:-:S03]  /*11a0*/  FADD.FTZ R62, R83, R62 ;  /* 0x0000003e533e7221 */ /* 0x010fc60000010000 */
[----:B------:R-:W-:-:S07]  /*11b0*/  FADD.FTZ R63, R36, R63 ;  /* 0x0000003f243f7221 */ /* 0x000fce0000010000 */
.L_x_583:
[----:B------:R-:W-:Y:S05]  /*11c0*/  BSYNC.RECONVERGENT B0 ;  /* 0x0000000000007941 */ /* 0x000fea0003800200 */
.L_x_582:
[----:B0-----:R-:W0:Y:S01]  /*11d0*/  SHFL.BFLY PT, R59, R62, 0x1, 0x1f ;  /* 0x0c201f003e3b7f89 */ /* 0x001e2200000e0000 */
[----:B------:R-:W-:Y:S01]  /*11e0*/  @!P1 IMAD R61, R19, R20, UR9 ;  /* 0x00000009133d9e24 */ /* 0x000fe2000f8e0214 */
[----:B------:R-:W-:Y:S02]  /*11f0*/  ISETP.NE.AND P2, PT, R0, RZ, PT ;  /* 0x000000ff0000720c */ /* 0x000fe40003f45270 */
[----:B------:R-:W1:Y:S02]  /*1200*/  SHFL.BFLY PT, R36, R63, 0x1, 0x1f ;  /* 0x0c201f003f247f89 */ /* 0x000e6400000e0000 */
[----:B------:R-:W-:-:S05]  /*1210*/  @!P1 LEA R61, R61, R30, 0xd ;  /* 0x0000001e3d3d9211 */ /* 0x000fca00078e68ff */
[----:B------:R-:W-:-:S04]  /*1220*/  @!P1 IMAD.WIDE.U32 R80, R61, 0x4, R80 ;  /* 0x000000043d509825 */ /* 0x000fc800078e0050 */
[----:B0-----:R-:W-:Y:S01]  /*1230*/  FADD.FTZ R58, R59, R62 ;  /* 0x0000003e3b3a7221 */ /* 0x001fe20000010000 */
[----:B-1----:R-:W-:-:S05]  /*1240*/  FADD.FTZ R59, R36, R63 ;  /* 0x0000003f243b7221 */ /* 0x002fca0000010000 */
[----:B------:R0:W-:Y:S01]  /*1250*/  @!P1 STG.E.64 desc[UR10][R80.64], R58 ;  /* 0x0000003a50009986 */ /* 0x0001e2000c101b0a */
[----:B------:R-:W-:Y:S06]  /*1260*/  BAR.SYNC.DEFER_BLOCKING 0x0 ;  /* 0x0000000000007b1d */ /* 0x000fec0000010000 */
[----:B------:R-:W-:Y:S05]  /*1270*/  @P2 BRA `(.L_x_584) ;  /* 0x0000000000282947 */ /* 0x000fea0003800000 */
[----:B------:R-:W-:Y:S06]  /*1280*/  MEMBAR.ALL.GPU ;  /* 0x0000000000007992 */ /* 0x000fec000000a000 */
[----:B------:R-:W-:-:S00]  /*1290*/  ERRBAR ;  /* 0x00000000000079ab */ /* 0x000fc00000000000 */
[----:B------:R-:W-:Y:S06]  /*12a0*/  CGAERRBAR ;  /* 0x00000000000075ab */ /* 0x000fec0000000000 */
[----:B------:R1:W5:Y:S02]  /*12b0*/  ATOM.E.ADD.STRONG.GPU PT, R36, desc[UR10][R48.64], R27 ;  /* 0x8000001b3024798a */ /* 0x00036400081ef10a */
.L_x_585:
[----:B0-----:R-:W2:Y:S04]  /*12c0*/  LD.E.STRONG.GPU R59, desc[UR10][R48.64] ;  /* 0x0000000a303b7980 */ /* 0x001ea8000c10f900 */
[----:B--2---:R-:W-:Y:S01]  /*12d0*/  CCTL.IVALL ;  /* 0x00000000ff00798f */ /* 0x004fe20002000000 */
[----:B------:R-:W-:Y:S05]  /*12e0*/  YIELD ;  /* 0x0000000000007946 */ /* 0x000fea0003800000 */
[----:B-----5:R-:W-:-:S04]  /*12f0*/  LOP3.LUT R59, R59, R36, RZ, 0x3c, !PT ;  /* 0x000000243b3b7212 */ /* 0x020fc800078e3cff */
[----:B------:R-:W-:-:S13]  /*1300*/  ISETP.GT.AND P1, PT, R59, -0x1, PT ;  /* 0xffffffff3b00780c */ /* 0x000fda0003f24270 */
[----:B------:R-:W-:Y:S05]  /*1310*/  @P1 BRA `(.L_x_585) ;  /* 0xfffffffc00e81947 */ /* 0x000fea000383ffff */
.L_x_584:
[----:B------:R-:W-:Y:S01]  /*1320*/  ISETP.GT.U32.AND P1, PT, R0, 0xff, PT ;  /* 0x000000ff0000780c */ /* 0x000fe20003f24070 */
[----:B------:R-:W-:Y:S05]  /*1330*/  WARPSYNC.ALL ;  /* 0x0000000000007948 */ /* 0x000fea0003800000 */
[----:B------:R-:W-:Y:S01]  /*1340*/  BAR.SYNC.DEFER_BLOCKING 0x0 ;  /* 0x0000000000007b1d */ /* 0x000fe20000010000 */
[----:B------:R-:W-:Y:S02]  /*1350*/  IADD3 R36, P2, PT, R21, 0x1, RZ ;  /* 0x0000000115247810 */ /* 0x000fe40007f5e0ff */
[----:B------:R-:W-:Y:S02]  /*1360*/  CS2R R86, SRZ ;  /* 0x0000000000567805 */ /* 0x000fe4000001ff00 */
[----:B-----5:R-:W-:-:S02]  /*1370*/  PRMT R42, R54, 0x7632, R42 ;  /* 0x00007632362a7816 */ /* 0x020fc4000000002a */
[----:B------:R-:W-:Y:S01]  /*1380*/  IADD3.X R40, PT, PT, RZ, R22, RZ, P2, !PT ;  /* 0x00000016ff287210 */ /* 0x000fe200017fe4ff */
[----:B------:R-:W-:Y:S01]  /*1390*/  BSSY.RECONVERGENT B0, `(.L_x_586) ;  /* 0x0000059000007945 */ /* 0x000fe20003800200 */
[----:B------:R-:W-:Y:S02]  /*13a0*/  PRMT R44, R55, 0x7632, R44 ;  /* 0x00007632372c7816 */ /* 0x000fe4000000002c */
[----:B------:R-:W-:Y:S02]  /*13b0*/  PRMT R46, R56, 0x7632, R46 ;  /* 0x00007632382e7816 */ /* 0x000fe4000000002e */
[----:B------:R-:W-:Y:S01]  /*13c0*/  PRMT R38, R57, 0x7632, R38 ;  /* 0x0000763239267816 */ /* 0x000fe20000000026 */
[----:B------:R-:W-:Y:S06]  /*13d0*/  @P1 BRA `(.L_x_587) ;  /* 0x0000000400501947 */ /* 0x000fec0003800000 */
[----:B------:R-:W2:Y:S01]  /*13e0*/  LDC.64 R86, c[0x0][0x3b8] ;  /* 0x0000ee00ff567b82 */ /* 0x000ea20000000a00 */
[----:B0-----:R-:W-:-:S05]  /*13f0*/  IMAD R58, R19, R20, UR9 ;  /* 0x00000009133a7e24 */ /* 0x001fca000f8e0214 */
[----:B------:R-:W-:-:S05]  /*1400*/  LEA R59, R58, R29, 0xc ;  /* 0x0000001d3a3b7211 */ /* 0x000fca00078e60ff */
[----:B------:R-:W-:-:S05]  /*1410*/  IMAD.IADD R59, R24, 0x1, R59 ;  /* 0x00000001183b7824 */ /* 0x000fca00078e023b */
[----:B------:R-:W-:-:S04]  /*1420*/  SHF.L.U32 R89, R59, 0x1, RZ ;  /* 0x000000013b597819 */ /* 0x000fc800000006ff */
[C---:B------:R-:W-:Y:S02]  /*1430*/  IADD3 R61, PT, PT, R89.reuse, 0x10, RZ ;  /* 0x00000010593d7810 */ /* 0x040fe40007ffe0ff */
[C---:B------:R-:W-:Y:S01]  /*1440*/  IADD3 R83, PT, PT, R89.reuse, 0x20, RZ ;  /* 0x0000002059537810 */ /* 0x040fe20007ffe0ff */
[C---:B--2---:R-:W-:Y:S01]  /*1450*/  IMAD.WIDE.U32 R58, R89.reuse, 0x4, R86 ;  /* 0x00000004593a7825 */ /* 0x044fe200078e0056 */
        /* <DEDUP_REMOVED lines=76> */
.L_x_587:
[----:B------:R-:W-:Y:S05]  /*1920*/  BSYNC.RECONVERGENT B0 ;  /* 0x0000000000007941 */ /* 0x000fea0003800200 */
.L_x_586:
[----:B0-----:R-:W0:Y:S01]  /*1930*/  SHFL.BFLY PT, R59, R86, 0x4, 0x1f ;  /* 0x0c801f00563b7f89 */ /* 0x001e2200000e0000 */
[----:B------:R-:W-:Y:S01]  /*1940*/  LOP3.LUT P1, RZ, R0, 0x307, RZ, 0xc0, !PT ;  /* 0x0000030700ff7812 */ /* 0x000fe2000782c0ff */
[----:B------:R-:W2:Y:S01]  /*1950*/  LDCU UR5, c[0x0][0x3a0] ;  /* 0x00007400ff0577ac */ /* 0x000ea20008000800 */
[----:B------:R-:W-:Y:S01]  /*1960*/  SHF.L.U32 R54, R54, 0x10, RZ ;  /* 0x0000001036367819 */ /* 0x000fe200000006ff */
[----:B------:R-:W3:Y:S01]  /*1970*/  SHFL.BFLY PT, R58, R87, 0x4, 0x1f ;  /* 0x0c801f00573a7f89 */ /* 0x000ee200000e0000 */
[----:B------:R-:W-:Y:S01]  /*1980*/  SHF.L.U32 R42, R42, 0x10, RZ ;  /* 0x000000102a2a7819 */ /* 0x000fe200000006ff */
[----:B------:R-:W4:Y:S01]  /*1990*/  LDCU.64 UR6, c[0x0][0x380] ;  /* 0x00007000ff0677ac */ /* 0x000f220008000a00 */
[----:B------:R-:W-:Y:S02]  /*19a0*/  SHF.L.U32 R57, R57, 0x10, RZ ;  /* 0x0000001039397819 */ /* 0x000fe400000006ff */
[----:B------:R-:W-:Y:S02]  /*19b0*/  SHF.L.U32 R44, R44, 0x10, RZ ;  /* 0x000000102c2c7819 */ /* 0x000fe400000006ff */
[----:B------:R-:W-:Y:S01]  /*19c0*/  LOP3.LUT R20, R20, 0x1, RZ, 0x3c, !PT ;  /* 0x0000000114147812 */ /* 0x000fe200078e3cff */
[----:B0-----:R-:W-:Y:S01]  /*19d0*/  FADD.FTZ R59, R59, R86 ;  /* 0x000000563b3b7221 */ /* 0x001fe20000010000 */
[----:B---3--:R-:W-:-:S04]  /*19e0*/  FADD.FTZ R58, R58, R87 ;  /* 0x000000573a3a7221 */ /* 0x008fc80000010000 */
[----:B------:R-:W0:Y:S04]  /*19f0*/  SHFL.BFLY PT, R60, R59, 0x2, 0x1f ;  /* 0x0c401f003b3c7f89 */ /* 0x000e2800000e0000 */
[----:B------:R-:W3:Y:S01]  /*1a00*/  SHFL.BFLY PT, R61, R58, 0x2, 0x1f ;  /* 0x0c401f003a3d7f89 */ /* 0x000ee200000e0000 */
[----:B0-----:R-:W-:Y:S01]  /*1a10*/  FADD.FTZ R60, R59, R60 ;  /* 0x0000003c3b3c7221 */ /* 0x001fe20000010000 */
[----:B---3--:R-:W-:-:S04]  /*1a20*/  FADD.FTZ R61, R58, R61 ;  /* 0x0000003d3a3d7221 */ /* 0x008fc80000010000 */
[----:B------:R-:W0:Y:S04]  /*1a30*/  SHFL.BFLY PT, R63, R60, 0x1, 0x1f ;  /* 0x0c201f003c3f7f89 */ /* 0x000e2800000e0000 */
[----:B------:R-:W3:Y:S01]  /*1a40*/  SHFL.BFLY PT, R62, R61, 0x1, 0x1f ;  /* 0x0c201f003d3e7f89 */ /* 0x000ee200000e0000 */
[----:B0-----:R-:W-:-:S04]  /*1a50*/  FADD.FTZ R63, R60, R63 ;  /* 0x0000003f3c3f7221 */ /* 0x001fc80000010000 */
[----:B------:R-:W-:Y:S01]  /*1a60*/  @!P1 FMUL.FTZ R66, R63, 3.2552085031056776643e-05 ;  /* 0x380888893f429820 */ /* 0x000fe20000410000 */
[----:B---3--:R-:W-:-:S03]  /*1a70*/  FADD.FTZ R62, R61, R62 ;  /* 0x0000003e3d3e7221 */ /* 0x008fc60000010000 */
[----:B------:R-:W-:-:S04]  /*1a80*/  @!P1 FMUL.FTZ R59, R66, R66 ;  /* 0x00000042423b9220 */ /* 0x000fc80000410000 */
[----:B------:R-:W-:Y:S02]  /*1a90*/  @!P1 FFMA.FTZ R59, R62, 3.2552085031056776643e-05, -R59 ;  /* 0x380888893e3b9823 */ /* 0x000fe4000001083b */
[----:B------:R-:W0:Y:S03]  /*1aa0*/  @!P0 LDC.64 R62, c[0x0][0x3b0] ;  /* 0x0000ec00ff3e8b82 */ /* 0x000e260000000a00 */
[----:B------:R-:W-:-:S05]  /*1ab0*/  @!P1 FMNMX.FTZ R67, RZ, R59, !PT ;  /* 0x0000003bff439209 */ /* 0x000fca0007810000 */
[----:B------:R-:W-:Y:S01]  /*1ac0*/  @!P1 STS.64 [R0+UR4], R66 ;  /* 0x0000004200009988 */ /* 0x000fe20008000a04 */
[----:B------:R-:W-:Y:S01]  /*1ad0*/  BAR.SYNC.DEFER_BLOCKING 0x0 ;  /* 0x0000000000007b1d */ /* 0x000fe20000010000 */
[----:B------:R-:W-:-:S04]  /*1ae0*/  @!P0 LEA R68, P1, R21, R28, 0x6 ;  /* 0x0000001c15448211 */ /* 0x000fc800078230ff */
[----:B------:R-:W-:Y:S02]  /*1af0*/  @!P0 LEA.HI.X R21, R21, RZ, R22, 0x6, P1 ;  /* 0x000000ff15158211 */ /* 0x000fe400008f3416 */
[----:B0-----:R-:W-:-:S04]  /*1b00*/  @!P0 LEA R62, P1, R68, R62, 0x2 ;  /* 0x0000003e443e8211 */ /* 0x001fc800078210ff */
[----:B------:R-:W-:Y:S02]  /*1b10*/  @!P0 LEA.HI.X R63, R68, R63, R21, 0x2, P1 ;  /* 0x0000003f443f8211 */ /* 0x000fe400008f1415 */
[----:B------:R-:W-:Y:S02]  /*1b20*/  SHF.L.U32 R21, R56, 0x10, RZ ;  /* 0x0000001038157819 */ /* 0x000fe400000006ff */
[----:B----4-:R-:W-:Y:S01]  /*1b30*/  IADD3 R34, P1, PT, R34, UR6, RZ ;  /* 0x0000000622227c10 */ /* 0x010fe2000ff3e0ff */
[----:B------:R-:W2:Y:S03]  /*1b40*/  LDS.64 R58, [R32] ;  /* 0x00000000203a7984 */ /* 0x000ea60000000a00 */
[----:B------:R-:W-:Y:S01]  /*1b50*/  IADD3.X R35, PT, PT, R35, UR7, RZ, P1, !PT ;  /* 0x0000000723237c10 */ /* 0x000fe20008ffe4ff */
[----:B------:R-:W0:Y:S01]  /*1b60*/  LDCU.64 UR6, c[0x0][0x3a8] ;  /* 0x00007500ff0677ac */ /* 0x000e220008000a00 */
[----:B------:R-:W3:Y:S04]  /*1b70*/  LDS.64 R64, [R33] ;  /* 0x0000000021407984 */ /* 0x000ee80000000a00 */
[----:B------:R-:W4:Y:S01]  /*1b80*/  @!P0 LDS.64 R60, [R31] ;  /* 0x000000001f3c8984 */ /* 0x000f220000000a00 */
[----:B0-----:R-:W-:-:S04]  /*1b90*/  ISETP.GE.U32.AND P1, PT, R36, UR6, PT ;  /* 0x0000000624007c0c */ /* 0x001fc8000bf26070 */
[----:B------:R-:W-:Y:S01]  /*1ba0*/  ISETP.GE.AND.EX P1, PT, R40, UR7, PT, P1 ;  /* 0x0000000728007c0c */ /* 0x000fe2000bf26310 */
[----:B--2---:R-:W-:Y:S01]  /*1bb0*/  FADD.FTZ R59, R59, UR5 ;  /* 0x000000053b3b7e21 */ /* 0x004fe20008010000 */
[--C-:B------:R-:W-:Y:S01]  /*1bc0*/  FADD.FTZ R37, R37, -R58.reuse ;  /* 0x8000003a25257221 */ /* 0x100fe20000010000 */
[--C-:B------:R-:W-:Y:S01]  /*1bd0*/  FADD.FTZ R67, R41, -R58.reuse ;  /* 0x8000003a29437221 */ /* 0x100fe20000010000 */
[--C-:B------:R-:W-:Y:S01]  /*1be0*/  FADD.FTZ R3, R3, -R58.reuse ;  /* 0x8000003a03037221 */ /* 0x100fe20000010000 */
[----:B------:R-:W0:Y:S01]  /*1bf0*/  MUFU.RSQ R22, R59 ;  /* 0x0000003b00167308 */ /* 0x000e220000001400 */
[----:B---3--:R-:W-:Y:S01]  /*1c00*/  FADD.FTZ R65, R65, UR5 ;  /* 0x0000000541417e21 */ /* 0x008fe20008010000 */
[--C-:B------:R-:W-:Y:S01]  /*1c10*/  FADD.FTZ R45, R45, -R58.reuse ;  /* 0x8000003a2d2d7221 */ /* 0x100fe20000010000 */
[--C-:B------:R-:W-:Y:S01]  /*1c20*/  FADD.FTZ R91, R91, -R58.reuse ;  /* 0x8000003a5b5b7221 */ /* 0x100fe20000010000 */
[--C-:B------:R-:W-:Y:S01]  /*1c30*/  FADD.FTZ R95, R95, -R58.reuse ;  /* 0x8000003a5f5f7221 */ /* 0x100fe20000010000 */
[--C-:B------:R-:W-:Y:S01]  /*1c40*/  FADD.FTZ R99, R99, -R58.reuse ;  /* 0x8000003a63637221 */ /* 0x100fe20000010000 */
[----:B------:R-:W-:Y:S01]  /*1c50*/  FADD.FTZ R103, R103, -R58 ;  /* 0x8000003a67677221 */ /* 0x000fe20000010000 */
[----:B----4-:R2:W-:Y:S01]  /*1c60*/  @!P0 STG.E.64 desc[UR10][R62.64], R60 ;  /* 0x0000003c3e008986 */ /* 0x0105e2000c101b0a */
        /* <DEDUP_REMOVED lines=8> */
[----:B0-----:R-:W-:Y:S01]  /*1cf0*/  FMUL.FTZ R41, R22, R37 ;  /* 0x0000002516297220 */ /* 0x001fe20000410000 */
[----:B------:R-:W-:Y:S01]  /*1d00*/  SHF.L.U32 R37, R46, 0x10, RZ ;  /* 0x000000102e257819 */ /* 0x000fe200000006ff */
[----:B------:R-:W-:Y:S01]  /*1d10*/  FMUL.FTZ R3, R3, R22 ;  /* 0x0000001603037220 */ /* 0x000fe20000410000 */
[----:B------:R-:W0:Y:S01]  /*1d20*/  MUFU.RSQ R46, R65 ;  /* 0x00000041002e7308 */ /* 0x000e220000001400 */
[C---:B------:R-:W-:Y:S01]  /*1d30*/  FMUL.FTZ R56, R22.reuse, R67 ;  /* 0x0000004316387220 */ /* 0x040fe20000410000 */
[C---:B--2---:R-:W-:Y:S01]  /*1d40*/  FMUL.FTZ R60, R22.reuse, R45 ;  /* 0x0000002d163c7220 */ /* 0x044fe20000410000 */
[C---:B------:R-:W-:Y:S01]  /*1d50*/  FMUL.FTZ R91, R22.reuse, R91 ;  /* 0x0000005b165b7220 */ /* 0x040fe20000410000 */
[C---:B------:R-:W-:Y:S01]  /*1d60*/  FMUL.FTZ R95, R22.reuse, R95 ;  /* 0x0000005f165f7220 */ /* 0x040fe20000410000 */
[C---:B------:R-:W-:Y:S01]  /*1d70*/  FMUL.FTZ R58, R22.reuse, R99 ;  /* 0x00000063163a7220 */ /* 0x040fe20000410000 */
[----:B------:R-:W-:Y:S01]  /*1d80*/  FMUL.FTZ R62, R22, R103 ;  /* 0x00000067163e7220 */ /* 0x000fe20000410000 */
[--C-:B------:R-:W-:Y:S01]  /*1d90*/  FFMA.FTZ R3, R3, R54, R21.reuse ;  /* 0x0000003603037223 */ /* 0x100fe20000010015 */
[C-C-:B------:R-:W-:Y:S01]  /*1da0*/  FFMA.FTZ R41, R54.reuse, R41, R21.reuse ;  /* 0x0000002936297223 */ /* 0x140fe20000010015 */
[C-C-:B------:R-:W-:Y:S01]  /*1db0*/  FFMA.FTZ R56, R54.reuse, R56, R21.reuse ;  /* 0x0000003836387223 */ /* 0x140fe20000010015 */
[----:B------:R-:W-:Y:S01]  /*1dc0*/  FFMA.FTZ R59, R54, R60, R21 ;  /* 0x0000003c363b7223 */ /* 0x000fe20000010015 */
[--C-:B------:R-:W-:Y:S01]  /*1dd0*/  FFMA.FTZ R22, R91, R42, R37.reuse ;  /* 0x0000002a5b167223 */ /* 0x100fe20000010025 */
[C-C-:B------:R-:W-:Y:S01]  /*1de0*/  FFMA.FTZ R54, R42.reuse, R95, R37.reuse ;  /* 0x0000005f2a367223 */ /* 0x140fe20000010025 */
[C-C-:B------:R-:W-:Y:S01]  /*1df0*/  FFMA.FTZ R45, R42.reuse, R58, R37.reuse ;  /* 0x0000003a2a2d7223 */ /* 0x140fe20000010025 */
[----:B------:R-:W-:Y:S01]  /*1e00*/  FFMA.FTZ R62, R42, R62, R37 ;  /* 0x0000003e2a3e7223 */ /* 0x000fe20000010025 */
[----:B------:R-:W-:Y:S01]  /*1e10*/  SHF.L.U32 R42, R55, 0x10, RZ ;  /* 0x00000010372a7819 */ /* 0x000fe200000006ff */
[----:B0-----:R-:W-:Y:S01]  /*1e20*/  FMUL.FTZ R5, R5, R46 ;  /* 0x0000002e05057220 */ /* 0x001fe20000410000 */
[C---:B------:R-:W-:Y:S01]  /*1e30*/  FMUL.FTZ R39, R46.reuse, R39 ;  /* 0x000000272e277220 */ /* 0x040fe20000410000 */
[C---:B------:R-:W-:Y:S01]  /*1e40*/  FMUL.FTZ R58, R46.reuse, R43 ;  /* 0x0000002b2e3a7220 */ /* 0x040fe20000410000 */
[----:B------:R-:W-:Y:S01]  /*1e50*/  FMUL.FTZ R64, R46, R47 ;  /* 0x0000002f2e407220 */ /* 0x000fe20000410000 */
[----:B------:R-:W-:Y:S01]  /*1e60*/  SHF.L.U32 R21, R38, 0x10, RZ ;  /* 0x0000001026157819 */ /* 0x000fe200000006ff */
        /* <DEDUP_REMOVED lines=12> */
[----:B------:R-:W-:-:S02]  /*1f30*/  F2FP.BF16.F32.PACK_AB R56, R45, R56 ;  /* 0x000000382d38723e */ /* 0x000fc400000010ff */
[----:B------:R-:W-:Y:S02]  /*1f40*/  F2FP.BF16.F32.PACK_AB R44, R22, R3 ;  /* 0x00000003162c723e */ /* 0x000fe400000010ff */
[----:B------:R-:W-:Y:S02]  /*1f50*/  F2FP.BF16.F32.PACK_AB R54, R54, R41 ;  /* 0x000000293636723e */ /* 0x000fe400000010ff */
[----:B------:R-:W-:Y:S02]  /*1f60*/  F2FP.BF16.F32.PACK_AB R62, R62, R59 ;  /* 0x0000003b3e3e723e */ /* 0x000fe400000010ff */
[----:B------:R-:W-:Y:S02]  /*1f70*/  F2FP.BF16.F32.PACK_AB R45, R38, R5 ;  /* 0x00000005262d723e */ /* 0x000fe400000010ff */
[----:B------:R-:W-:Y:S02]  /*1f80*/  F2FP.BF16.F32.PACK_AB R55, R42, R39 ;  /* 0x000000272a37723e */ /* 0x000fe400000010ff */
[----:B------:R-:W-:Y:S01]  /*1f90*/  F2FP.BF16.F32.PACK_AB R57, R37, R58 ;  /* 0x0000003a2539723e */ /* 0x000fe200000010ff */
[----:B------:R0:W-:Y:S01]  /*1fa0*/  STG.E.64 desc[UR10][R34.64], R44 ;  /* 0x0000002c22007986 */ /* 0x0001e2000c101b0a */
[----:B------:R-:W-:-:S02]  /*1fb0*/  F2FP.BF16.F32.PACK_AB R63, R21, R64 ;  /* 0x00000040153f723e */ /* 0x000fc400000010ff */
[----:B------:R-:W-:Y:S01]  /*1fc0*/  MOV R21, R36 ;  /* 0x0000002400157202 */ /* 0x000fe20000000f00 */
[----:B------:R0:W-:Y:S01]  /*1fd0*/  STG.E.64 desc[UR10][R34.64+0xf00], R54 ;  /* 0x000f003622007986 */ /* 0x0001e2000c101b0a */
[----:B------:R-:W-:-:S03]  /*1fe0*/  MOV R22, R40 ;  /* 0x0000002800167202 */ /* 0x000fc60000000f00 */
[----:B------:R0:W-:Y:S04]  /*1ff0*/  STG.E.64 desc[UR10][R34.64+0x1e00], R56 ;  /* 0x001e003822007986 */ /* 0x0001e8000c101b0a */
[----:B------:R0:W-:Y:S01]  /*2000*/  STG.E.64 desc[UR10][R34.64+0x2d00], R62 ;  /* 0x002d003e22007986 */ /* 0x0001e2000c101b0a */
[----:B------:R-:W-:Y:S05]  /*2010*/  @!P1 BRA `(.L_x_588) ;  /* 0xffffffe800689947 */ /* 0x000fea000383ffff */
[----:B------:R-:W-:Y:S05]  /*2020*/  EXIT ;  /* 0x000000000000794d */ /* 0x000fea0003800000 */
.L_x_589:
        /* <DEDUP_REMOVED lines=13> */
.L_x_1556:


//--------------------- .text._ZN13group_norm_v214gn_cuda_kernelI13__nv_bfloat16Li480ELi3ELi32ELi30ELi1024ELb0ELi8ELi960ELi960ELi4ELb1ELi2ELb0ELb0ENS_16CompileConditionILi1000EEEEEvPT_PKS4_S7_S7_flPfS8_Pj --------------------------
	.section	.text._ZN13group_norm_v214gn_cuda_kernelI13__nv_bfloat16Li480ELi3ELi32ELi30ELi1024ELb0ELi8ELi960ELi960ELi4ELb1ELi2ELb0ELb0ENS_16CompileConditionILi1000EEEEEvPT_PKS4_S7_S7_flPfS8_Pj,"ax",@progbits
	.align	128
        .global         _ZN13group_norm_v214gn_cuda_kernelI13__nv_bfloat16Li480ELi3ELi32ELi30ELi1024ELb0ELi8ELi960ELi960ELi4ELb1ELi2ELb0ELb0ENS_16CompileConditionILi1000EEEEEvPT_PKS4_S7_S7_flPfS8_Pj
        .type           _ZN13group_norm_v214gn_cuda_kernelI13__nv_bfloat16Li480ELi3ELi32ELi30ELi1024ELb0ELi8ELi960ELi960ELi4ELb1ELi2ELb0ELb0ENS_16CompileConditionILi1000EEEEEvPT_PKS4_S7_S7_flPfS8_Pj,@function
        .size           _ZN13group_norm_v214gn_cuda_kernelI13__nv_bfloat16Li480ELi3ELi32ELi30ELi1024ELb0ELi8ELi960ELi960ELi4ELb1ELi2ELb0ELb0ENS_16CompileConditionILi1000EEEEEvPT_PKS4_S7_S7_flPfS8_Pj,(.L_x_1557 - _ZN13group_norm_v214gn_cuda_kernelI13__nv_bfloat16Li480ELi3ELi32ELi30ELi1024ELb0ELi8ELi960ELi960ELi4ELb1ELi2ELb0ELb0ENS_16CompileConditionILi1000EEEEEvPT_PKS4_S7_S7_flPfS8_Pj)
        .other          _ZN13group_norm_v214gn_cuda_kernelI13__nv_bfloat16Li480ELi3ELi32ELi30ELi1024ELb0ELi8ELi960ELi960ELi4ELb1ELi2ELb0ELb0ENS_16CompileConditionILi1000EEEEEvPT_PKS4_S7_S7_flPfS8_Pj,@"STO_CUDA_ENTRY STV_DEFAULT"
_ZN13group_norm_v214gn_cuda_kernelI13__nv_bfloat16Li480ELi3ELi32ELi30ELi1024ELb0ELi8ELi960ELi960ELi4ELb1ELi2ELb0ELb0ENS_16CompileConditionILi1000EEEEEvPT_PKS4_S7_S7_flPfS8_Pj:
.text._ZN13group_norm_v214gn_cuda_kernelI13__nv_bfloat16Li480ELi3ELi32ELi30ELi1024ELb0ELi8ELi960ELi960ELi4ELb1ELi2ELb0ELb0ENS_16CompileConditionILi1000EEEEEvPT_PKS4_S7_S7_flPfS8_Pj:
        /* <DEDUP_REMOVED lines=17> */
[----:B----4-:R-:W-:Y:S01]  /*0110*/  ISETP.EQ.U32.AND P1, PT, R4, RZ, PT ;  /* 0x000000ff0400720c */ /* 0x010fe20003f22070 */
[----:B------:R-:W-:Y:S01]  /*0120*/  UMOV UR5, URZ ;  /* 0x000000ff00057c82 */ /* 0x000fe20008000000 */
[----:B---3--:R-:W-:Y:S01]  /*0130*/  LOP3.LUT P0, RZ, R2, 0x7f, RZ, 0xc0, !PT ;  /* 0x0000007f02ff7812 */ /* 0x008fe2000780c0ff */
[----:B------:R-:W-:-:S03]  /*0140*/  IMAD R0, R0, 0x8889, RZ ;  /* 0x0000888900007824 */ /* 0x000fc600078e02ff */
[----:B------:R-:W-:Y:S02]  /*0150*/  ISETP.EQ.OR.EX P0, PT, R5, RZ, P0, P1 ;  /* 0x000000ff0500720c */ /* 0x000fe40000702710 */
[----:B------:R-:W-:Y:S02]  /*0160*/  SHF.R.U32.HI R7, RZ, 0x17, R0 ;  /* 0x00000017ff077819 */ /* 0x000fe40000011600 */
[----:B------:R-:W-:Y:S02]  /*0170*/  ISETP.GT.U32.OR P0, PT, R3, 0x1f, P0 ;  /* 0x0000001f0300780c */ /* 0x000fe40000704470 */
[C---:B------:R-:W-:Y:S02]  /*0180*/  PRMT R0, R7.reuse, 0x9910, RZ ;  /* 0x0000991007007816 */ /* 0x040fe400000000ff */
[----:B------:R-:W-:Y:S01]  /*0190*/  LEA R37, R7, UR7, 0x3 ;  /* 0x0000000707257c11 */ /* 0x000fe2000f8e18ff */
[----:B------:R-:W-:Y:S02]  /*01a0*/  UMOV UR7, UR6 ;  /* 0x0000000600077c82 */ /* 0x000fe40008000000 */
[----:B------:R-:W-:-:S05]  /*01b0*/  IMAD R0, R0, 0xf0, RZ ;  /* 0x000000f000007824 */ /* 0x000fca00078e02ff */
[----:B------:R-:W-:-:S04]  /*01c0*/  IADD3 R0, PT, PT, RZ, -R0, RZ ;  /* 0x80000000ff007210 */ /* 0x000fc80007ffe0ff */
[----:B------:R-:W-:-:S04]  /*01d0*/  PRMT R0, R0, 0x7710, RZ ;  /* 0x0000771000007816 */ /* 0x000fc800000000ff */
[----:B------:R-:W-:-:S04]  /*01e0*/  IADD3 R6, PT, PT, R0, R3, RZ ;  /* 0x0000000300067210 */ /* 0x000fc80007ffe0ff */
[C---:B------:R-:W-:Y:S01]  /*01f0*/  SHF.L.U32 R0, R6.reuse, 0x2, RZ ;  /* 0x0000000206007819 */ /* 0x040fe200000006ff */
[----:B------:R0:W-:Y:S01]  /*0200*/  STL [R1], R6 ;  /* 0x0000000601007387 */ /* 0x0001e20000100800 */
        /* <DEDUP_REMOVED lines=11> */
[----:B------:R-:W-:Y:S02]  /*02c0*/  UMOV UR4, URZ ;  /* 0x000000ff00047c82 */ /* 0x000fe40008000000 */
[----:B------:R0:W-:Y:S04]  /*02d0*/  STL [R1+0x8], R3 ;  /* 0x0000080301007387 */ /* 0x0001e80000100800 */
[----:B--2---:R0:W-:Y:S02]  /*02e0*/  STL [R1+0x4], R0 ;  /* 0x0000040001007387 */ /* 0x0041e40000100800 */
.L_x_602:
[----:B0-----:R-:W2:Y:S01]  /*02f0*/  LDL R0, [R1] ;  /* 0x0000000001007983 */ /* 0x001ea20000100800 */
[----:B------:R-:W0:Y:S01]  /*0300*/  S2UR UR12, SR_CTAID.X ;  /* 0x00000000000c79c3 */ /* 0x000e220000002500 */
[----:B------:R-:W-:Y:S01]  /*0310*/  HFMA2 R9, -RZ, RZ, 0, 0 ;  /* 0x00000000ff097431 */ /* 0x000fe200000001ff */
[----:B-1----:R-:W-:Y:S01]  /*0320*/  MOV R3, UR7 ;  /* 0x0000000700037c02 */ /* 0x002fe20008000f00 */
[----:B------:R-:W1:Y:S05]  /*0330*/  LDCU.64 UR8, c[0x0][0x388] ;  /* 0x00007100ff0877ac */ /* 0x000e6a0008000a00 */
[----:B------:R-:W3:Y:S08]  /*0340*/  LDC.64 R14, c[0x0][0x390] ;  /* 0x0000e400ff0e7b82 */ /* 0x000ef00000000a00 */
[----:B------:R-:W4:Y:S01]  /*0350*/  LDC.64 R16, c[0x0][0x398] ;  /* 0x0000e600ff107b82 */ /* 0x000f220000000a00 */
[----:B0-----:R-:W-:-:S04]  /*0360*/  USHF.L.U32 UR6, UR12, 0x3, URZ ;  /* 0x000000030c067899 */ /* 0x001fc800080006ff */
[----:B------:R-:W-:Y:S01]  /*0370*/  ULOP3.LUT UR6, UR6, 0x3f8, URZ, 0xc0, !UPT ;  /* 0x000003f806067892 */ /* 0x000fe2000f8ec0ff */
[----:B--2---:R-:W-:Y:S02]  /*0380*/  SHF.L.U32 R8, R0, 0x2, RZ ;  /* 0x0000000200087819 */ /* 0x004fe400000006ff */
[----:B------:R-:W0:Y:S02]  /*0390*/  S2R R0, SR_TID.X ;  /* 0x0000000000007919 */ /* 0x000e240000002100 */
[----:B------:R-:W-:-:S05]  /*03a0*/  LOP3.LUT R8, R8, 0x3fffc, RZ, 0xe2, !PT ;  /* 0x0003fffc08087812 */ /* 0x000fca00078ee2ff */
[----:B------:R-:W-:Y:S01]  /*03b0*/  IMAD.WIDE.U32 R2, R3, 0xf0000, R8 ;  /* 0x000f000003027825 */ /* 0x000fe200078e0008 */
[----:B0-----:R-:W-:-:S05]  /*03c0*/  LOP3.LUT R0, R0, 0xffff, RZ, 0xc0, !PT ;  /* 0x0000ffff00007812 */ /* 0x001fca00078ec0ff */
[----:B------:R-:W-:-:S05]  /*03d0*/  IMAD R0, R0, 0x8889, RZ ;  /* 0x0000888900007824 */ /* 0x000fca00078e02ff */
[----:B------:R-:W-:-:S04]  /*03e0*/  SHF.R.U32.HI R0, RZ, 0x17, R0 ;  /* 0x00000017ff007819 */ /* 0x000fc80000011600 */
        /* <DEDUP_REMOVED lines=9> */
[----:B------:R-:W2:Y:S04]  /*0480*/  LDG.E.64.CONSTANT R2, desc[UR10][R10.64] ;  /* 0x0000000a0a027981 */ /* 0x000ea8000c1e9b00 */
[----:B------:R-:W2:Y:S04]  /*0490*/  LDG.E.64.CONSTANT R4, desc[UR10][R10.64+0x1e00] ;  /* 0x001e000a0a047981 */ /* 0x000ea8000c1e9b00 */
[----:B------:R-:W2:Y:S04]  /*04a0*/  LDG.E.64.CONSTANT R28, desc[UR10][R10.64+0x2d00] ;  /* 0x002d000a0a1c7981 */ /* 0x000ea8000c1e9b00 */
[----:B------:R0:W2:Y:S01]  /*04b0*/  LDG.E.64.CONSTANT R6, desc[UR10][R10.64+0xf00] ;  /* 0x000f000a0a067981 */ /* 0x0000a2000c1e9b00 */
[----:B---3--:R-:W-:-:S04]  /*04c0*/  IMAD.WIDE.U32 R14, R8, 0x2, R14 ;  /* 0x00000002080e7825 */ /* 0x008fc800078e000e */
[----:B----4-:R-:W-:Y:S02]  /*04d0*/  IMAD.WIDE.U32 R16, R8, 0x2, R16 ;  /* 0x0000000208107825 */ /* 0x010fe400078e0010 */
[----:B------:R-:W5:Y:S04]  /*04e0*/  LDG.E.64.CONSTANT R14, desc[UR10][R14.64] ;  /* 0x0000000a0e0e7981 */ /* 0x000f68000c1e9b00 */
[----:B------:R-:W5:Y:S01]  /*04f0*/  LDG.E.64.CONSTANT R16, desc[UR10][R16.64] ;  /* 0x0000000a10107981 */ /* 0x000f62000c1e9b00 */
[----:B------:R-:W1:Y:S01]  /*0500*/  S2R R30, SR_TID.X ;  /* 0x00000000001e7919 */ /* 0x000e620000002100 */
[----:B------:R-:W-:Y:S01]  /*0510*/  BSSY.RECONVERGENT B0, `(.L_x_590) ;  /* 0x00000c6000007945 */ /* 0x000fe20003800200 */
[----:B-1----:R-:W-:Y:S02]  /*0520*/  ISETP.GT.U32.AND P1, PT, R30, 0x3f, PT ;  /* 0x0000003f1e00780c */ /* 0x002fe40003f24070 */
[----:B--2---:R-:W-:-:S02]  /*0530*/  PRMT R34, R2, 0x7632, R34 ;  /* 0x0000763202227816 */ /* 0x004fc40000000022 */
[----:B------:R-:W-:Y:S02]  /*0540*/  SHF.L.U32 R0, R2, 0x10, RZ ;  /* 0x0000001002007819 */ /* 0x000fe400000006ff */
[C---:B------:R-:W-:Y:S02]  /*0550*/  PRMT R9, R4.reuse, 0x7632, R9 ;  /* 0x0000763204097816 */ /* 0x040fe40000000009 */
[C---:B------:R-:W-:Y:S02]  /*0560*/  PRMT R13, R3.reuse, 0x7632, R13 ;  /* 0x00007632030d7816 */ /* 0x040fe4000000000d */
[----:B------:R-:W-:Y:S02]  /*0570*/  SHF.L.U32 R2, R3, 0x10, RZ ;  /* 0x0000001003027819 */ /* 0x000fe400000006ff */
[----:B------:R-:W-:Y:S02]  /*0580*/  SHF.L.U32 R31, R4, 0x10, RZ ;  /* 0x00000010041f7819 */ /* 0x000fe400000006ff */
[----:B0-----:R-:W-:-:S02]  /*0590*/  PRMT R11, R28, 0x7632, R11 ;  /* 0x000076321c0b7816 */ /* 0x001fc4000000000b */
[----:B------:R-:W-:Y:S02]  /*05a0*/  PRMT R8, R7, 0x7632, R8 ;  /* 0x0000763207087816 */ /* 0x000fe40000000008 */
[C---:B------:R-:W-:Y:S02]  /*05b0*/  PRMT R10, R5.reuse, 0x7632, R10 ;  /* 0x00007632050a7816 */ /* 0x040fe4000000000a */
[----:B------:R-:W-:Y:S02]  /*05c0*/  SHF.L.U32 R4, R5, 0x10, RZ ;  /* 0x0000001005047819 */ /* 0x000fe400000006ff */
[C---:B------:R-:W-:Y:S02]  /*05d0*/  PRMT R12, R29.reuse, 0x7632, R12 ;  /* 0x000076321d0c7816 */ /* 0x040fe4000000000c */
[----:B------:R-:W-:Y:S01]  /*05e0*/  SHF.L.U32 R5, R29, 0x10, RZ ;  /* 0x000000101d057819 */ /* 0x000fe200000006ff */
[----:B------:R-:W-:Y:S01]  /*05f0*/  FADD.FTZ R21, RZ, R0 ;  /* 0x00000000ff157221 */ /* 0x000fe20000010000 */
[----:B------:R-:W-:Y:S01]  /*0600*/  PRMT R32, R6, 0x7632, R32 ;  /* 0x0000763206207816 */ /* 0x000fe20000000020 */
[----:B------:R-:W-:Y:S01]  /*0610*/  FFMA.FTZ R19, R0, R0, RZ ;  /* 0x0000000000137223 */ /* 0x000fe200000100ff */
[----:B------:R-:W-:-:S02]  /*0620*/  SHF.L.U32 R33, R6, 0x10, RZ ;  /* 0x0000001006217819 */ /* 0x000fc400000006ff */
[----:B------:R-:W-:Y:S02]  /*0630*/  SHF.L.U32 R34, R34, 0x10, RZ ;  /* 0x0000001022227819 */ /* 0x000fe400000006ff */
[----:B------:R-:W-:Y:S02]  /*0640*/  SHF.L.U32 R29, R9, 0x10, RZ ;  /* 0x00000010091d7819 */ /* 0x000fe400000006ff */
[----:B------:R-:W-:Y:S02]  /*0650*/  SHF.L.U32 R3, R7, 0x10, RZ ;  /* 0x0000001007037819 */ /* 0x000fe400000006ff */
[----:B------:R-:W-:Y:S01]  /*0660*/  SHF.L.U32 R6, R13, 0x10, RZ ;  /* 0x000000100d067819 */ /* 0x000fe200000006ff */
[----:B------:R-:W-:Y:S01]  /*0670*/  FADD.FTZ R13, RZ, R2 ;  /* 0x00000002ff0d7221 */ /* 0x000fe20000010000 */
[----:B------:R-:W-:Y:S01]  /*0680*/  SHF.L.U32 R9, R11, 0x10, RZ ;  /* 0x000000100b097819 */ /* 0x000fe200000006ff */
[----:B------:R-:W-:Y:S01]  /*0690*/  FFMA.FTZ R11, R2, R2, RZ ;  /* 0x00000002020b7223 */ /* 0x000fe200000100ff */
[----:B------:R-:W-:-:S02]  /*06a0*/  SHF.L.U32 R7, R8, 0x10, RZ ;  /* 0x0000001008077819 */ /* 0x000fc400000006ff */
[----:B------:R-:W-:Y:S01]  /*06b0*/  SHF.L.U32 R8, R10, 0x10, RZ ;  /* 0x000000100a087819 */ /* 0x000fe200000006ff */
[----:B------:R-:W-:Y:S01]  /*06c0*/  FFMA.FTZ R18, R34, R34, R19 ;  /* 0x0000002222127223 */ /* 0x000fe20000010013 */
[----:B------:R-:W-:Y:S01]  /*06d0*/  SHF.L.U32 R10, R12, 0x10, RZ ;  /* 0x000000100c0a7819 */ /* 0x000fe200000006ff */
[----:B------:R-:W-:Y:S01]  /*06e0*/  FADD.FTZ R12, R21, R34 ;  /* 0x00000022150c7221 */ /* 0x000fe20000010000 */
[----:B------:R-:W-:Y:S01]  /*06f0*/  FADD.FTZ R20, R13, R6 ;  /* 0x000000060d147221 */ /* 0x000fe20000010000 */
[----:B------:R-:W-:Y:S01]  /*0700*/  FFMA.FTZ R22, R6, R6, R11 ;  /* 0x0000000606167223 */ /* 0x000fe2000001000b */
[----:B------:R-:W-:Y:S01]  /*0710*/  SHF.L.U32 R32, R32, 0x10, RZ ;  /* 0x0000001020207819 */ /* 0x000fe200000006ff */
        /* <DEDUP_REMOVED lines=27> */
[----:B------:R-:W-:Y:S01]  /*08d0*/  CS2R R22, SRZ ;  /* 0x0000000000167805 */ /* 0x000fe2000001ff00 */
[----:B------:R-:W-:Y:S06]  /*08e0*/  BAR.SYNC.DEFER_BLOCKING 0x0 ;  /* 0x0000000000007b1d */ /* 0x000fec0000010000 */
[----:B------:R-:W-:Y:S05]  /*08f0*/  @P1 BRA `(.L_x_591) ;  /* 0x00000008001c1947 */ /* 0x000fea0003800000 */
[----:B0-----:R-:W0:Y:S01]  /*0900*/  S2R R13, SR_CgaCtaId ;  /* 0x00000000000d7919 */ /* 0x001e220000008800 */
[----:B------:R-:W-:Y:S02]  /*0910*/  SHF.R.U32.HI R12, RZ, 0x1, R30 ;  /* 0x00000001ff0c7819 */ /* 0x000fe4000001161e */
[----:B------:R-:W-:Y:S02]  /*0920*/  MOV R20, 0x400 ;  /* 0x0000040000147802 */ /* 0x000fe40000000f00 */
[----:B------:R-:W-:Y:S01]  /*0930*/  SHF.L.U32 R22, R30, 0x3, RZ ;  /* 0x000000031e167819 */ /* 0x000fe200000006ff */
[C---:B------:R-:W-:Y:S02]  /*0940*/  IMAD R11, R12.reuse, 0x1e, RZ ;  /* 0x0000001e0c0b7824 */ /* 0x040fe400078e02ff */
[----:B------:R-:W-:Y:S01]  /*0950*/  IMAD R12, R12, -0x80000000, RZ ;  /* 0x800000000c0c7824 */ /* 0x000fe200078e02ff */
[----:B------:R-:W-:Y:S02]  /*0960*/  LOP3.LUT R22, R22, 0x8, RZ, 0xc0, !PT ;  /* 0x0000000816167812 */ /* 0x000fe400078ec0ff */
[----:B------:R-:W-:-:S02]  /*0970*/  LOP3.LUT P1, RZ, R11, 0x2, RZ, 0xc0, !PT ;  /* 0x000000020bff7812 */ /* 0x000fc4000782c0ff */
[----:B------:R-:W-:Y:S02]  /*0980*/  SHF.R.S32.HI R12, RZ, 0x1f, R12 ;  /* 0x0000001fff0c7819 */ /* 0x000fe4000001140c */
[C---:B------:R-:W-:Y:S02]  /*0990*/  IADD3 R18, PT, PT, R11.reuse, 0x2, RZ ;  /* 0x000000020b127810 */ /* 0x040fe40007ffe0ff */
[----:B------:R-:W-:Y:S02]  /*09a0*/  LOP3.LUT R12, R12, 0xf0, RZ, 0xc0, !PT ;  /* 0x000000f00c0c7812 */ /* 0x000fe400078ec0ff */
[----:B------:R-:W-:Y:S02]  /*09b0*/  SHF.R.U32.HI R19, RZ, 0x2, R18 ;  /* 0x00000002ff137819 */ /* 0x000fe40000011612 */
[----:B------:R-:W-:Y:S02]  /*09c0*/  LEA.HI R18, R18, 0xf0, RZ, 0x1e ;  /* 0x000000f012127811 */ /* 0x000fe400078ff0ff */
[----:B------:R-:W-:-:S02]  /*09d0*/  IADD3 R27, PT, PT, R11, 0x4, RZ ;  /* 0x000000040b1b7810 */ /* 0x000fc40007ffe0ff */
[----:B------:R-:W-:Y:S02]  /*09e0*/  @P1 IADD3 R18, PT, PT, R19, RZ, RZ ;  /* 0x000000ff13121210 */ /* 0x000fe40007ffe0ff */
[----:B0-----:R-:W-:Y:S02]  /*09f0*/  LEA R13, R13, R20, 0x18 ;  /* 0x000000140d0d7211 */ /* 0x001fe400078ec0ff */
[----:B------:R-:W-:-:S03]  /*0a00*/  LEA.HI R20, R11, R12, RZ, 0x1e ;  /* 0x0000000c0b147211 */ /* 0x000fc600078ff0ff */
[--C-:B------:R-:W-:Y:S02]  /*0a10*/  IMAD R21, R18, 0x18, R13.reuse ;  /* 0x0000001812157824 */ /* 0x100fe400078e020d */
[----:B------:R-:W-:-:S03]  /*0a20*/  IMAD R19, R20, 0x18, R13 ;  /* 0x0000001814137824 */ /* 0x000fc600078e020d */
[----:B------:R-:W-:Y:S02]  /*0a30*/  IADD3 R21, PT, PT, R22, R21, RZ ;  /* 0x0000001516157210 */ /* 0x000fe40007ffe0ff */
[----:B------:R-:W-:-:S04]  /*0a40*/  IADD3 R25, PT, PT, R19, R22, RZ ;  /* 0x0000001613197210 */ /* 0x000fc80007ffe0ff */
[----:B------:R-:W-:Y:S04]  /*0a50*/  LDS.64 R20, [R21] ;  /* 0x0000000015147984 */ /* 0x000fe80000000a00 */
[----:B------:R0:W1:Y:S02]  /*0a60*/  LDS.64 R18, [R25] ;  /* 0x0000000019127984 */ /* 0x0000640000000a00 */
[----:B0-----:R-:W-:Y:S01]  /*0a70*/  IADD3 R25, PT, PT, R11, 0x8, RZ ;  /* 0x000000080b197810 */ /* 0x001fe20007ffe0ff */
[----:B-1----:R-:W-:Y:S01]  /*0a80*/  FADD.FTZ R23, RZ, R18 ;  /* 0x00000012ff177221 */ /* 0x002fe20000010000 */
[----:B------:R-:W-:-:S03]  /*0a90*/  LEA.HI R18, R27, R12, RZ, 0x1e ;  /* 0x0000000c1b127211 */ /* 0x000fc600078ff0ff */
[----:B------:R-:W-:Y:S01]  /*0aa0*/  FADD.FTZ R23, R23, R20 ;  /* 0x0000001417177221 */ /* 0x000fe20000010000 */
[----:B------:R-:W-:Y:S01]  /*0ab0*/  FADD.FTZ R20, RZ, R19 ;  /* 0x00000013ff147221 */ /* 0x000fe20000010000 */
[----:B------:R-:W-:-:S03]  /*0ac0*/  IMAD R27, R18, 0x18, R13 ;  /* 0x00000018121b7824 */ /* 0x000fc600078e020d */
[----:B------:R-:W-:Y:S02]  /*0ad0*/  FADD.FTZ R20, R20, R21 ;  /* 0x0000001514147221 */ /* 0x000fe40000010000 */
[----:B------:R-:W-:-:S05]  /*0ae0*/  IADD3 R24, PT, PT, R22, R27, RZ ;  /* 0x0000001b16187210 */ /* 0x000fca0007ffe0ff */
        /* <DEDUP_REMOVED lines=9> */
[----:B------:R-:W-:-:S05]  /*0b80*/  IADD3 R21, PT, PT, R22, R19, RZ ;  /* 0x0000001316157210 */ /* 0x000fca0007ffe0ff */
[----:B------:R-:W0:Y:S02]  /*0b90*/  LDS.64 R18, [R21] ;  /* 0x0000000015127984 */ /* 0x000e240000000a00 */
[----:B0-----:R-:W-:Y:S01]  /*0ba0*/  FADD.FTZ R23, R23, R18 ;  /* 0x0000001217177221 */ /* 0x001fe20000010000 */
[----:B------:R-:W-:Y:S01]  /*0bb0*/  LEA.HI R18, R25, R12, RZ, 0x1e ;  /* 0x0000000c19127211 */ /* 0x000fe200078ff0ff */
[----:B------:R-:W-:-:S04]  /*0bc0*/  FADD.FTZ R20, R20, R19 ;  /* 0x0000001314147221 */ /* 0x000fc80000010000 */
[----:B------:R-:W-:-:S05]  /*0bd0*/  IMAD R25, R18, 0x18, R13 ;  /* 0x0000001812197824 */ /* 0x000fca00078e020d */
[----:B------:R-:W-:-:S05]  /*0be0*/  IADD3 R25, PT, PT, R22, R25, RZ ;  /* 0x0000001916197210 */ /* 0x000fca0007ffe0ff */
[----:B------:R0:W1:Y:S02]  /*0bf0*/  LDS.64 R18, [R25] ;  /* 0x0000000019127984 */ /* 0x0000640000000a00 */
[----:B0-----:R-:W-:Y:S01]  /*0c00*/  IADD3 R25, PT, PT, R11, 0xc, RZ ;  /* 0x0000000c0b197810 */ /* 0x001fe20007ffe0ff */
[----:B-1----:R-:W-:Y:S01]  /*0c10*/  FADD.FTZ R23, R23, R18 ;  /* 0x0000001217177221 */ /* 0x002fe20000010000 */
        /* <DEDUP_REMOVED lines=25> */
[----:B------:R0:W1:Y:S02]  /*0db0*/  LDS.64 R18, [R21] ;  /* 0x0000000015127984 */ /* 0x0000640000000a00 */
[----:B0-----:R-:W-:-:S04]  /*0dc0*/  IADD3 R21, PT, PT, R11, 0x18, RZ ;  /* 0x000000180b157810 */ /* 0x001fc80007ffe0ff */
[----:B------:R-:W-:-:S05]  /*0dd0*/  LEA.HI R21, R21, R12, RZ, 0x1e ;  /* 0x0000000c15157211 */ /* 0x000fca00078ff0ff */
[----:B------:R-:W-:-:S05]  /*0de0*/  IMAD R21, R21, 0x18, R13 ;  /* 0x0000001815157824 */ /* 0x000fca00078e020d */
[----:B------:R-:W-:Y:S01]  /*0df0*/  IADD3 R21, PT, PT, R22, R21, RZ ;  /* 0x0000001516157210 */ /* 0x000fe20007ffe0ff */
[----:B-1----:R-:W-:Y:S01]  /*0e00*/  FADD.FTZ R23, R23, R18 ;  /* 0x0000001217177221 */ /* 0x002fe20000010000 */
[----:B------:R-:W-:Y:S01]  /*0e10*/  LEA.HI R18, R25, R12, RZ, 0x1e ;  /* 0x0000000c19127211 */ /* 0x000fe200078ff0ff */
[----:B------:R-:W-:-:S04]  /*0e20*/  FADD.FTZ R20, R20, R19 ;  /* 0x0000001314147221 */ /* 0x000fc80000010000 */
[----:B------:R-:W-:-:S05]  /*0e30*/  IMAD R25, R18, 0x18, R13 ;  /* 0x0000001812197824 */ /* 0x000fca00078e020d */
[----:B------:R-:W-:Y:S02]  /*0e40*/  IADD3 R24, PT, PT, R22, R25, RZ ;  /* 0x0000001916187210 */ /* 0x000fe40007ffe0ff */
[----:B------:R-:W-:-:S03]  /*0e50*/  IADD3 R25, PT, PT, R11, 0x12, RZ ;  /* 0x000000120b197810 */ /* 0x000fc60007ffe0ff */
[----:B------:R0:W1:Y:S02]  /*0e60*/  LDS.64 R18, [R24] ;  /* 0x0000000018127984 */ /* 0x0000640000000a00 */
[----:B0-----:R-:W-:-:S04]  /*0e70*/  IADD3 R24, PT, PT, R11, 0x14, RZ ;  /* 0x000000140b187810 */ /* 0x001fc80007ffe0ff */
[----:B------:R-:W-:-:S05]  /*0e80*/  LEA.HI R24, R24, R12, RZ, 0x1e ;  /* 0x0000000c18187211 */ /* 0x000fca00078ff0ff */
[----:B------:R-:W-:-:S05]  /*0e90*/  IMAD R24, R24, 0x18, R13 ;  /* 0x0000001818187824 */ /* 0x000fca00078e020d */
[----:B------:R-:W-:Y:S01]  /*0ea0*/  IADD3 R24, PT, PT, R22, R24, RZ ;  /* 0x0000001816187210 */ /* 0x000fe20007ffe0ff */
[----:B-1----:R-:W-:Y:S01]  /*0eb0*/  FADD.FTZ R19, R20, R19 ;  /* 0x0000001314137221 */ /* 0x002fe20000010000 */
[----:B------:R-:W-:Y:S01]  /*0ec0*/  SHF.L.U32 R20, R25, 0x1e, RZ ;  /* 0x0000001e19147819 */ /* 0x000fe200000006ff */
[----:B------:R-:W-:Y:S01]  /*0ed0*/  FADD.FTZ R18, R23, R18 ;  /* 0x0000001217127221 */ /* 0x000fe20000010000 */
[----:B------:R-:W-:Y:S02]  /*0ee0*/  IADD3 R23, PT, PT, R11, 0x16, RZ ;  /* 0x000000160b177810 */ /* 0x000fe40007ffe0ff */
[----:B------:R-:W-:-:S04]  /*0ef0*/  SHF.R.S32.HI R20, RZ, 0x1f, R20 ;  /* 0x0000001fff147819 */ /* 0x000fc80000011414 */
[----:B------:R-:W-:-:S04]  /*0f00*/  LOP3.LUT R20, R20, 0xf0, RZ, 0xc0, !PT ;  /* 0x000000f014147812 */ /* 0x000fc800078ec0ff */
[----:B------:R-:W-:Y:S02]  /*0f10*/  LEA.HI R25, R25, R20, RZ, 0x1e ;  /* 0x0000001419197211 */ /* 0x000fe400078ff0ff */
[----:B------:R-:W-:-:S04]  /*0f20*/  SHF.L.U32 R20, R23, 0x1e, RZ ;  /* 0x0000001e17147819 */ /* 0x000fc800000006ff */
[----:B------:R-:W-:-:S04]  /*0f30*/  SHF.R.S32.HI R20, RZ, 0x1f, R20 ;  /* 0x0000001fff147819 */ /* 0x000fc80000011414 */
[----:B------:R-:W-:-:S04]  /*0f40*/  LOP3.LUT R20, R20, 0xf0, RZ, 0xc0, !PT ;  /* 0x000000f014147812 */ /* 0x000fc800078ec0ff */
[----:B------:R-:W-:Y:S02]  /*0f50*/  LEA.HI R23, R23, R20, RZ, 0x1e ;  /* 0x0000001417177211 */ /* 0x000fe400078ff0ff */
[C---:B------:R-:W-:Y:S02]  /*0f60*/  IADD3 R20, PT, PT, R11.reuse, 0x1c, RZ ;  /* 0x0000001c0b147810 */ /* 0x040fe40007ffe0ff */
[----:B------:R-:W-:Y:S01]  /*0f70*/  IADD3 R11, PT, PT, R11, 0x1a, RZ ;  /* 0x0000001a0b0b7810 */ /* 0x000fe20007ffe0ff */
[--C-:B------:R-:W-:Y:S01]  /*0f80*/  IMAD R23, R23, 0x18, R13.reuse ;  /* 0x0000001817177824 */ /* 0x100fe200078e020d */
[----:B------:R-:W-:Y:S02]  /*0f90*/  LEA.HI R20, R20, R12, RZ, 0x1e ;  /* 0x0000000c14147211 */ /* 0x000fe400078ff0ff */
[----:B------:R-:W-:Y:S02]  /*0fa0*/  SHF.L.U32 R12, R11, 0x1e, RZ ;  /* 0x0000001e0b0c7819 */ /* 0x000fe400000006ff */
[----:B------:R-:W-:Y:S01]  /*0fb0*/  IADD3 R23, PT, PT, R22, R23, RZ ;  /* 0x0000001716177210 */ /* 0x000fe20007ffe0ff */
[----:B------:R-:W-:Y:S01]  /*0fc0*/  IMAD R20, R20, 0x18, R13 ;  /* 0x0000001814147824 */ /* 0x000fe200078e020d */
[----:B------:R-:W-:-:S04]  /*0fd0*/  SHF.R.S32.HI R12, RZ, 0x1f, R12 ;  /* 0x0000001fff0c7819 */ /* 0x000fc8000001140c */
[----:B------:R-:W-:Y:S02]  /*0fe0*/  LOP3.LUT R12, R12, 0xf0, RZ, 0xc0, !PT ;  /* 0x000000f00c0c7812 */ /* 0x000fe400078ec0ff */
[----:B------:R-:W-:Y:S02]  /*0ff0*/  IADD3 R20, PT, PT, R22, R20, RZ ;  /* 0x0000001416147210 */ /* 0x000fe40007ffe0ff */
[----:B------:R-:W-:Y:S01]  /*1000*/  LEA.HI R11, R11, R12, RZ, 0x1e ;  /* 0x0000000c0b0b7211 */ /* 0x000fe200078ff0ff */
[----:B------:R-:W-:-:S04]  /*1010*/  IMAD R12, R25, 0x18, R13 ;  /* 0x00000018190c7824 */ /* 0x000fc800078e020d */
[----:B------:R-:W-:Y:S01]  /*1020*/  IMAD R11, R11, 0x18, R13 ;  /* 0x000000180b0b7824 */ /* 0x000fe200078e020d */
[----:B------:R-:W-:-:S04]  /*1030*/  IADD3 R12, PT, PT, R22, R12, RZ ;  /* 0x0000000c160c7210 */ /* 0x000fc80007ffe0ff */
[----:B------:R-:W-:Y:S02]  /*1040*/  IADD3 R11, PT, PT, R22, R11, RZ ;  /* 0x0000000b160b7210 */ /* 0x000fe40007ffe0ff */
[----:B------:R-:W0:Y:S02]  /*1050*/  LDS.64 R12, [R12] ;  /* 0x000000000c0c7984 */ /* 0x000e240000000a00 */
[----:B0-----:R-:W-:Y:S01]  /*1060*/  FADD.FTZ R18, R18, R12 ;  /* 0x0000000c12127221 */ /* 0x001fe20000010000 */
[----:B------:R-:W-:Y:S02]  /*1070*/  FADD.FTZ R22, R19, R13 ;  /* 0x0000000d13167221 */ /* 0x000fe40000010000 */
[----:B------:R-:W0:Y:S02]  /*1080*/  LDS.64 R12, [R24] ;  /* 0x00000000180c7984 */ /* 0x000e240000000a00 */
[----:B0-----:R-:W-:Y:S01]  /*1090*/  FADD.FTZ R25, R18, R12 ;  /* 0x0000000c12197221 */ /* 0x001fe20000010000 */
[----:B------:R-:W-:Y:S01]  /*10a0*/  FADD.FTZ R26, R22, R13 ;  /* 0x0000000d161a7221 */ /* 0x000fe20000010000 */
[----:B------:R-:W0:Y:S04]  /*10b0*/  LDS.64 R18, [R23] ;  /* 0x0000000017127984 */ /* 0x000e280000000a00 */
[----:B------:R-:W1:Y:S04]  /*10c0*/  LDS.64 R12, [R21] ;  /* 0x00000000150c7984 */ /* 0x000e680000000a00 */
[----:B------:R-:W-:Y:S01]  /*10d0*/  LDS.64 R20, [R20] ;  /* 0x0000000014147984 */ /* 0x000fe20000000a00 */
[----:B0-----:R-:W-:Y:S01]  /*10e0*/  FADD.FTZ R22, R25, R18 ;  /* 0x0000001219167221 */ /* 0x001fe20000010000 */
[----:B------:R-:W-:-:S02]  /*10f0*/  FADD.FTZ R23, R26, R19 ;  /* 0x000000131a177221 */ /* 0x000fc40000010000 */
[----:B------:R-:W0:Y:S01]  /*1100*/  LDS.64 R18, [R11] ;  /* 0x000000000b127984 */ /* 0x000e220000000a00 */
[----:B-1----:R-:W-:Y:S01]  /*1110*/  FADD.FTZ R25, R22, R12 ;  /* 0x0000000c16197221 */ /* 0x002fe20000010000 */
[----:B------:R-:W-:-:S03]  /*1120*/  FADD.FTZ R12, R23, R13 ;  /* 0x0000000d170c7221 */ /* 0x000fc60000010000 */
[----:B0-----:R-:W-:Y:S01]  /*1130*/  FADD.FTZ R25, R25, R18 ;  /* 0x0000001219197221 */ /* 0x001fe20000010000 */
[----:B------:R-:W-:-:S03]  /*1140*/  FADD.FTZ R12, R12, R19 ;  /* 0x000000130c0c7221 */ /* 0x000fc60000010000 */
[----:B------:R-:W-:Y:S01]  /*1150*/  FADD.FTZ R23, R25, R20 ;  /* 0x0000001419177221 */ /* 0x000fe20000010000 */
[----:B------:R-:W-:-:S07]  /*1160*/  FADD.FTZ R22, R12, R21 ;  /* 0x000000150c167221 */ /* 0x000fce0000010000 */
.L_x_591:
[----:B------:R-:W-:Y:S05]  /*1170*/  BSYNC.RECONVERGENT B0 ;  /* 0x0000000000007941 */ /* 0x000fea0003800200 */
.L_x_590:
[----:B0-----:R-:W0:Y:S01]  /*1180*/  SHFL.BFLY PT, R12, R23, 0x1, 0x1f ;  /* 0x0c201f00170c7f89 */ /* 0x001e2200000e0000 */
[C---:B------:R-:W-:Y:S01]  /*1190*/  LOP3.LUT P1, RZ, R30.reuse, 0x3c1, RZ, 0xc0, !PT ;  /* 0x000003c11eff7812 */ /* 0x040fe2000782c0ff */
[----:B------:R-:W-:Y:S01]  /*11a0*/  BSSY.RECONVERGENT B0, `(.L_x_592) ;  /* 0x0000010000007945 */ /* 0x000fe20003800200 */
[----:B------:R-:W-:Y:S01]  /*11b0*/  ISETP.NE.AND P2, PT, R30, RZ, PT ;  /* 0x000000ff1e00720c */ /* 0x000fe20003f45270 */
[----:B------:R-:W1:Y:S01]  /*11c0*/  SHFL.BFLY PT, R13, R22, 0x1, 0x1f ;  /* 0x0c201f00160d7f89 */ /* 0x000e6200000e0000 */
[----:B0-----:R-:W-:Y:S01]  /*11d0*/  FADD.FTZ R12, R12, R23 ;  /* 0x000000170c0c7221 */ /* 0x001fe20000010000 */
[----:B-1----:R-:W-:-:S08]  /*11e0*/  FADD.FTZ R13, R13, R22 ;  /* 0x000000160d0d7221 */ /* 0x002fd00000010000 */
        /* <DEDUP_REMOVED lines=11> */
.L_x_593:
[----:B------:R-:W-:Y:S05]  /*12a0*/  BSYNC.RECONVERGENT B0 ;  /* 0x0000000000007941 */ /* 0x000fea0003800200 */
.L_x_592:
[----:B------:R-:W-:Y:S06]  /*12b0*/  BAR.SYNC.DEFER_BLOCKING 0x0 ;  /* 0x0000000000007b1d */ /* 0x000fec0000010000 */
[----:B------:R-:W-:Y:S05]  /*12c0*/  @P2 BRA `(.L_x_594) ;  /* 0x0000000000402947 */ /* 0x000fea0003800000 */
[----:B0-----:R-:W0:Y:S01]  /*12d0*/  S2R R19, SR_CTAID.Y ;  /* 0x0000000000137919 */ /* 0x001e220000002600 */
[----:B------:R-:W0:Y:S01]  /*12e0*/  LDC.64 R12, c[0x0][0x3c0] ;  /* 0x0000f000ff0c7b82 */ /* 0x000e220000000a00 */
[----:B------:R-:W-:Y:S02]  /*12f0*/  ISETP.NE.AND P1, PT, RZ, UR12, PT ;  /* 0x0000000cff007c0c */ /* 0x000fe4000bf25270 */
[----:B------:R-:W-:-:S04]  /*1300*/  MOV R11, 0x7fffff81 ;  /* 0x7fffff81000b7802 */ /* 0x000fc80000000f00 */
[----:B------:R-:W-:Y:S01]  /*1310*/  SEL R11, R11, 0x1, !P1 ;  /* 0x000000010b0b7807 */ /* 0x000fe20004800000 */
[----:B0-----:R-:W-:Y:S01]  /*1320*/  IMAD.WIDE.U32 R12, R19, 0x4, R12 ;  /* 0x00000004130c7825 */ /* 0x001fe200078e000c */
[----:B------:R-:W-:Y:S06]  /*1330*/  MEMBAR.ALL.GPU ;  /* 0x0000000000007992 */ /* 0x000fec000000a000 */
[----:B------:R-:W-:-:S00]  /*1340*/  ERRBAR ;  /* 0x00000000000079ab */ /* 0x000fc00000000000 */
[----:B------:R-:W-:Y:S06]  /*1350*/  CGAERRBAR ;  /* 0x00000000000075ab */ /* 0x000fec0000000000 */
[----:B------:R0:W5:Y:S02]  /*1360*/  ATOM.E.ADD.STRONG.GPU PT, R11, desc[UR10][R12.64], R11 ;  /* 0x8000000b0c0b798a */ /* 0x00016400081ef10a */
.L_x_595:
[----:B------:R-:W2:Y:S04]  /*1370*/  LD.E.STRONG.GPU R18, desc[UR10][R12.64] ;  /* 0x0000000a0c127980 */ /* 0x000ea8000c10f900 */
[----:B--2---:R-:W-:Y:S01]  /*1380*/  CCTL.IVALL ;  /* 0x00000000ff00798f */ /* 0x004fe20002000000 */
[----:B------:R-:W-:Y:S05]  /*1390*/  YIELD ;  /* 0x0000000000007946 */ /* 0x000fea0003800000 */
[----:B-----5:R-:W-:-:S04]  /*13a0*/  LOP3.LUT R18, R18, R11, RZ, 0x3c, !PT ;  /* 0x0000000b12127212 */ /* 0x020fc800078e3cff */
[----:B------:R-:W-:-:S13]  /*13b0*/  ISETP.GT.AND P1, PT, R18, -0x1, PT ;  /* 0xffffffff1200780c */ /* 0x000fda0003f24270 */
[----:B------:R-:W-:Y:S05]  /*13c0*/  @P1 BRA `(.L_x_595) ;  /* 0xfffffffc00e81947 */ /* 0x000fea000383ffff */
.L_x_594:
[----:B0-----:R-:W0:Y:S01]  /*13d0*/  S2R R19, SR_TID.X ;  /* 0x0000000000137919 */ /* 0x001e220000002100 */
[----:B------:R-:W-:Y:S05]  /*13e0*/  WARPSYNC.ALL ;  /* 0x0000000000007948 */ /* 0x000fea0003800000 */
[----:B------:R-:W-:Y:S01]  /*13f0*/  BAR.SYNC.DEFER_BLOCKING 0x0 ;  /* 0x0000000000007b1d */ /* 0x000fe20000010000 */
[----:B------:R-:W-:Y:S01]  /*1400*/  HFMA2 R25, -RZ, RZ, 0, 0 ;  /* 0x00000000ff197431 */ /* 0x000fe200000001ff */
[----:B------:R-:W-:-:S04]  /*1410*/  MOV R11, RZ ;  /* 0x000000ff000b7202 */ /* 0x000fc80000000f00 */
[----:B------:R-:W-:Y:S01]  /*1420*/  BSSY.RECONVERGENT B0, `(.L_x_596) ;  /* 0x000005e000007945 */ /* 0x000fe20003800200 */
        /* <DEDUP_REMOVED lines=32> */
[----:B----4-:R-:W-:Y:S01]  /*1630*/  FADD.FTZ R18, R18, R12 ;  /* 0x0000000c12127221 */ /* 0x010fe20000010000 */
[----:B------:R-:W-:Y:S01]  /*1640*/  IADD3 R12, PT, PT, R11, 0x60, RZ ;  /* 0x000000600b0c7810 */ /* 0x000fe20007ffe0ff */
        /* <DEDUP_REMOVED lines=9> */
[----:B------:R-:W-:Y:S01]  /*16e0*/  IADD3 R22, PT, PT, R11, 0x80, RZ ;  /* 0x000000800b167810 */ /* 0x000fe20007ffe0ff */
[----:B------:R-:W-:-:S04]  /*16f0*/  IMAD.WIDE.U32 R24, R24, 0x4, R2 ;  /* 0x0000000418187825 */ /* 0x000fc800078e0002 */
[----:B------:R-:W-:Y:S01]  /*1700*/  FADD.FTZ R19, R23, R19 ;  /* 0x0000001317137221 */ /* 0x000fe20000010000 */
[----:B------:R-:W-:Y:S01]  /*1710*/  IMAD.WIDE.U32 R22, R22, 0x4, R2 ;  /* 0x0000000416167825 */ /* 0x000fe200078e0002 */
[----:B------:R-:W4:Y:S05]  /*1720*/  LDG.E.64 R24, desc[UR10][R24.64] ;  /* 0x0000000a18187981 */ /* 0x000f2a000c1e1b00 */
[----:B------:R-:W4:Y:S01]  /*1730*/  LDG.E.64 R22, desc[UR10][R22.64] ;  /* 0x0000000a16167981 */ /* 0x000f22000c1e1b00 */
[----:B--2---:R-:W-:-:S04]  /*1740*/  FADD.FTZ R20, R20, R18 ;  /* 0x0000001214147221 */ /* 0x004fc80000010000 */
[----:B---3--:R-:W-:Y:S01]  /*1750*/  FADD.FTZ R12, R12, R20 ;  /* 0x000000140c0c7221 */ /* 0x008fe20000010000 */
[----:B------:R-:W-:Y:S01]  /*1760*/  IADD3 R20, PT, PT, R11, 0x90, RZ ;  /* 0x000000900b147810 */ /* 0x000fe20007ffe0ff */
[----:B------:R-:W-:Y:S01]  /*1770*/  FADD.FTZ R26, R21, R19 ;  /* 0x00000013151a7221 */ /* 0x000fe20000010000 */
[----:B------:R-:W-:-:S03]  /*1780*/  IADD3 R18, PT, PT, R11, 0xa0, RZ ;  /* 0x000000a00b127810 */ /* 0x000fc60007ffe0ff */
[----:B------:R-:W-:-:S04]  /*1790*/  IMAD.WIDE.U32 R20, R20, 0x4, R2 ;  /* 0x0000000414147825 */ /* 0x000fc800078e0002 */
[----:B------:R-:W-:Y:S02]  /*17a0*/  IMAD.WIDE.U32 R18, R18, 0x4, R2 ;  /* 0x0000000412127825 */ /* 0x000fe400078e0002 */
[----:B------:R-:W2:Y:S04]  /*17b0*/  LDG.E.64 R20, desc[UR10][R20.64] ;  /* 0x0000000a14147981 */ /* 0x000ea8000c1e1b00 */
[----:B------:R-:W3:Y:S01]  /*17c0*/  LDG.E.64 R18, desc[UR10][R18.64] ;  /* 0x0000000a12127981 */ /* 0x000ee2000c1e1b00 */
[----:B------:R-:W-:Y:S01]  /*17d0*/  FADD.FTZ R13, R13, R26 ;  /* 0x0000001a0d0d7221 */ /* 0x000fe20000010000 */
[----:B----4-:R-:W-:-:S03]  /*17e0*/  FADD.FTZ R12, R24, R12 ;  /* 0x0000000c180c7221 */ /* 0x010fc60000010000 */
[----:B------:R-:W-:Y:S01]  /*17f0*/  FADD.FTZ R13, R25, R13 ;  /* 0x0000000d190d7221 */ /* 0x000fe20000010000 */
[----:B------:R-:W-:Y:S01]  /*1800*/  FADD.FTZ R12, R22, R12 ;  /* 0x0000000c160c7221 */ /* 0x000fe20000010000 */
[----:B------:R-:W-:Y:S02]  /*1810*/  IADD3 R22, PT, PT, R11, 0xb0, RZ ;  /* 0x000000b00b167810 */ /* 0x000fe40007ffe0ff */
[----:B------:R-:W-:Y:S01]  /*1820*/  FADD.FTZ R13, R23, R13 ;  /* 0x0000000d170d7221 */ /* 0x000fe20000010000 */
        /* <DEDUP_REMOVED lines=8> */
[C---:B------:R-:W-:Y:S01]  /*18b0*/  IADD3 R13, PT, PT, R11.reuse, 0xc0, RZ ;  /* 0x000000c00b0d7810 */ /* 0x040fe20007ffe0ff */
[----:B------:R-:W-:Y:S01]  /*18c0*/  IMAD.WIDE.U32 R20, R22, 0x4, R2 ;  /* 0x0000000416147825 */ /* 0x000fe200078e0002 */
[----:B------:R-:W-:-:S03]  /*18d0*/  IADD3 R22, PT, PT, R11, 0xd0, RZ ;  /* 0x000000d00b167810 */ /* 0x000fc60007ffe0ff */
[----:B---3--:R-:W-:Y:S01]  /*18e0*/  FADD.FTZ R18, R18, R12 ;  /* 0x0000000c12127221 */ /* 0x008fe20000010000 */
        /* <DEDUP_REMOVED lines=17> */
.L_x_597:
[----:B------:R-:W-:Y:S05]  /*1a00*/  BSYNC.RECONVERGENT B0 ;  /* 0x0000000000007941 */ /* 0x000fea0003800200 */
.L_x_596:
[----:B------:R-:W0:Y:S01]  /*1a10*/  SHFL.BFLY PT, R12, R11, 0x4, 0x1f ;  /* 0x0c801f000b0c7f89 */ /* 0x000e2200000e0000 */
[----:B------:R-:W-:Y:S03]  /*1a20*/  BSSY.RECONVERGENT B0, `(.L_x_598) ;  /* 0x0000018000007945 */ /* 0x000fe60003800200 */
[----:B------:R-:W1:Y:S01]  /*1a30*/  SHFL.BFLY PT, R18, R25, 0x4, 0x1f ;  /* 0x0c801f0019127f89 */ /* 0x000e6200000e0000 */
[----:B------:R-:W2:Y:S01]  /*1a40*/  S2R R21, SR_TID.X ;  /* 0x0000000000157919 */ /* 0x000ea20000002100 */
[----:B0-----:R-:W-:Y:S01]  /*1a50*/  FADD.FTZ R12, R12, R11 ;  /* 0x0000000b0c0c7221 */ /* 0x001fe20000010000 */
[----:B-1----:R-:W-:-:S04]  /*1a60*/  FADD.FTZ R18, R18, R25 ;  /* 0x0000001912127221 */ /* 0x002fc80000010000 */
[----:B------:R-:W0:Y:S04]  /*1a70*/  SHFL.BFLY PT, R13, R12, 0x2, 0x1f ;  /* 0x0c401f000c0d7f89 */ /* 0x000e2800000e0000 */
[----:B------:R-:W1:Y:S01]  /*1a80*/  SHFL.BFLY PT, R19, R18, 0x2, 0x1f ;  /* 0x0c401f0012137f89 */ /* 0x000e6200000e0000 */
[----:B--2---:R-:W-:Y:S01]  /*1a90*/  LOP3.LUT P1, RZ, R21, 0x307, RZ, 0xc0, !PT ;  /* 0x0000030715ff7812 */ /* 0x004fe2000782c0ff */
        /* <DEDUP_REMOVED lines=16> */
.L_x_599:
[----:B------:R-:W-:Y:S05]  /*1ba0*/  BSYNC.RECONVERGENT B0 ;  /* 0x0000000000007941 */ /* 0x000fea0003800200 */
.L_x_598:
[----:B------:R-:W-:Y:S01]  /*1bb0*/  BAR.SYNC.DEFER_BLOCKING 0x0 ;  /* 0x0000000000007b1d */ /* 0x000fe20000010000 */
[----:B-----5:R-:W-:Y:S02]  /*1bc0*/  PRMT R11, R15, 0x7632, R11 ;  /* 0x000076320f0b7816 */ /* 0x020fe4000000000b */
[----:B------:R-:W-:-:S03]  /*1bd0*/  PRMT R20, R17, 0x7632, R20 ;  /* 0x0000763211147816 */ /* 0x000fc60000000014 */
[----:B------:R-:W-:Y:S04]  /*1be0*/  BSSY.RECONVERGENT B0, `(.L_x_600) ;  /* 0x0000013000007945 */ /* 0x000fe80003800200 */
[----:B------:R-:W-:Y:S05]  /*1bf0*/  @P0 BRA `(.L_x_601) ;  /* 0x0000000000440947 */ /* 0x000fea0003800000 */
[----:B------:R-:W1:Y:S01]  /*1c00*/  S2UR UR8, SR_CgaCtaId ;  /* 0x00000000000879c3 */ /* 0x000e620000008800 */
[----:B------:R-:W-:Y:S01]  /*1c10*/  UMOV UR6, 0x400 ;  /* 0x0000040000067882 */ /* 0x000fe20000000000 */
[----:B------:R-:W-:Y:S01]  /*1c20*/  SHF.L.U32 R18, R21, 0x1, RZ ;  /* 0x0000000115127819 */ /* 0x000fe200000006ff */
[----:B------:R-:W-:Y:S01]  /*1c30*/  UIADD3 UR6, UPT, UPT, UR6, 0x2d00, URZ ;  /* 0x00002d0006067890 */ /* 0x000fe2000fffe0ff */
[----:B------:R-:W-:Y:S02]  /*1c40*/  MOV R19, UR7 ;  /* 0x0000000700137c02 */ /* 0x000fe40008000f00 */
[----:B------:R-:W-:Y:S02]  /*1c50*/  MOV R22, UR7 ;  /* 0x0000000700167c02 */ /* 0x000fe40008000f00 */
[----:B------:R-:W-:Y:S01]  /*1c60*/  LEA R19, P1, R19, R18, 0x6 ;  /* 0x0000001213137211 */ /* 0x000fe200078230ff */
[----:B-1----:R-:W-:Y:S01]  /*1c70*/  ULEA UR6, UR8, UR6, 0x18 ;  /* 0x0000000608067291 */ /* 0x002fe2000f8ec0ff */
[----:B------:R-:W1:Y:S05]  /*1c80*/  LDCU.64 UR8, c[0x0][0x3b0] ;  /* 0x00007600ff0877ac */ /* 0x000e6a0008000a00 */
[----:B0-----:R-:W-:-:S05]  /*1c90*/  IADD3 R12, PT, PT, R21, UR6, RZ ;  /* 0x00000006150c7c10 */ /* 0x001fca000fffe0ff */
[----:B------:R-:W-:Y:S01]  /*1ca0*/  IMAD R12, R21, 0x7, R12 ;  /* 0x00000007150c7824 */ /* 0x000fe200078e020c */
[----:B------:R-:W-:-:S04]  /*1cb0*/  MOV R21, UR5 ;  /* 0x0000000500157c02 */ /* 0x000fc80008000f00 */
[----:B------:R-:W-:Y:S01]  /*1cc0*/  LEA.HI.X R22, R22, RZ, R21, 0x6, P1 ;  /* 0x000000ff16167211 */ /* 0x000fe200008f3415 */
[----:B------:R-:W0:Y:S01]  /*1cd0*/  LDS.64 R12, [R12] ;  /* 0x000000000c0c7984 */ /* 0x000e220000000a00 */
[----:B-1----:R-:W-:-:S04]  /*1ce0*/  LEA R18, P1, R19, UR8, 0x2 ;  /* 0x0000000813127c11 */ /* 0x002fc8000f8210ff */
[----:B------:R-:W-:-:S05]  /*1cf0*/  LEA.HI.X R19, R19, UR9, R22, 0x2, P1 ;  /* 0x0000000913137c11 */ /* 0x000fca00088f1416 */
[----:B0-----:R1:W-:Y:S04]  /*1d00*/  STG.E.64 desc[UR10][R18.64], R12 ;  /* 0x0000000c12007986 */ /* 0x0013e8000c101b0a */
.L_x_601:
[----:B------:R-:W-:Y:S05]  /*1d10*/  BSYNC.RECONVERGENT B0 ;  /* 0x0000000000007941 */ /* 0x000fea0003800200 */
.L_x_600:
[----:B01----:R-:W2:Y:S01]  /*1d20*/  LDL R12, [R1+0x8] ;  /* 0x00000800010c7983 */ /* 0x003ea20000100800 */
[----:B------:R-:W0:Y:S03]  /*1d30*/  LDCU UR6, c[0x0][0x3a0] ;  /* 0x00007400ff0677ac */ /* 0x000e260008000800 */
[----:B------:R-:W3:Y:S01]  /*1d40*/  LDL R18, [R1+0x4] ;  /* 0x0000040001127983 */ /* 0x000ee20000100800 */
[----:B------:R-:W-:Y:S01]  /*1d50*/  SHF.L.U32 R21, R14, 0x10, RZ ;  /* 0x000000100e157819 */ /* 0x000fe200000006ff */
[----:B------:R-:W1:Y:S01]  /*1d60*/  LDCU.64 UR8, c[0x0][0x380] ;  /* 0x00007000ff0877ac */ /* 0x000e620008000a00 */
[----:B------:R-:W-:Y:S02]  /*1d70*/  SHF.L.U32 R15, R15, 0x10, RZ ;  /* 0x000000100f0f7819 */ /* 0x000fe400000006ff */
[----:B------:R-:W-:Y:S01]  /*1d80*/  SHF.L.U32 R11, R11, 0x10, RZ ;  /* 0x000000100b0b7819 */ /* 0x000fe200000006ff */
[----:B------:R-:W-:Y:S01]  /*1d90*/  UIADD3 UR7, UP0, UPT, UR7, 0x2, URZ ;  /* 0x0000000207077890 */ /* 0x000fe2000ff1e0ff */
[----:B------:R-:W-:Y:S01]  /*1da0*/  SHF.L.U32 R20, R20, 0x10, RZ ;  /* 0x0000001014147819 */ /* 0x000fe200000006ff */
[----:B------:R-:W-:-:S02]  /*1db0*/  ULOP3.LUT UR4, UR4, 0x1, URZ, 0x3c, !UPT ;  /* 0x0000000104047892 */ /* 0x000fc4000f8e3cff */
[----:B------:R-:W-:Y:S01]  /*1dc0*/  UIADD3.X UR5, UPT, UPT, URZ, UR5, URZ, UP0, !UPT ;  /* 0x00000005ff057290 */ /* 0x000fe200087fe4ff */
[----:B--2---:R-:W0:Y:S04]  /*1dd0*/  LDS.64 R12, [R12] ;  /* 0x000000000c0c7984 */ /* 0x004e280000000a00 */
[----:B---3--:R-:W2:Y:S01]  /*1de0*/  LDS.64 R18, [R18] ;  /* 0x0000000012127984 */ /* 0x008ea20000000a00 */
[----:B0-----:R-:W-:Y:S01]  /*1df0*/  FADD.FTZ R13, R13, UR6 ;  /* 0x000000060d0d7e21 */ /* 0x001fe20008010000 */
[--C-:B------:R-:W-:Y:S01]  /*1e00*/  FADD.FTZ R0, R0, -R12.reuse ;  /* 0x8000000c00007221 */ /* 0x100fe20000010000 */
[--C-:B------:R-:W-:Y:S01]  /*1e10*/  FADD.FTZ R24, R33, -R12.reuse ;  /* 0x8000000c21187221 */ /* 0x100fe20000010000 */
[--C-:B------:R-:W-:Y:S01]  /*1e20*/  FADD.FTZ R22, R31, -R12.reuse ;  /* 0x8000000c1f167221 */ /* 0x100fe20000010000 */
[--C-:B------:R-:W-:Y:S01]  /*1e30*/  FADD.FTZ R28, R28, -R12.reuse ;  /* 0x8000000c1c1c7221 */ /* 0x100fe20000010000 */
[--C-:B------:R-:W-:Y:S01]  /*1e40*/  FADD.FTZ R34, R34, -R12.reuse ;  /* 0x8000000c22227221 */ /* 0x100fe20000010000 */
[----:B------:R-:W0:Y:S01]  /*1e50*/  MUFU.RSQ R13, R13 ;  /* 0x0000000d000d7308 */ /* 0x000e220000001400 */
[--C-:B------:R-:W-:Y:S01]  /*1e60*/  FADD.FTZ R32, R32, -R12.reuse ;  /* 0x8000000c20207221 */ /* 0x100fe20000010000 */
[----:B------:R-:W-:Y:S01]  /*1e70*/  FADD.FTZ R26, R9, -R12 ;  /* 0x8000000c091a7221 */ /* 0x000fe20000010000 */
[--C-:B--2---:R-:W-:Y:S01]  /*1e80*/  FADD.FTZ R33, R7, -R18.reuse ;  /* 0x8000001207217221 */ /* 0x104fe20000010000 */
[--C-:B------:R-:W-:Y:S01]  /*1e90*/  FADD.FTZ R7, R4, -R18.reuse ;  /* 0x8000001204077221 */ /* 0x100fe20000010000 */
[--C-:B------:R-:W-:Y:S01]  /*1ea0*/  FADD.FTZ R31, R8, -R18.reuse ;  /* 0x80000012081f7221 */ /* 0x100fe20000010000 */
[----:B------:R-:W-:Y:S01]  /*1eb0*/  FADD.FTZ R10, R10, -R18 ;  /* 0x800000120a0a7221 */ /* 0x000fe20000010000 */
[----:B0-----:R-:W-:Y:S01]  /*1ec0*/  FMUL.FTZ R25, R0, R13 ;  /* 0x0000000d00197220 */ /* 0x001fe20000410000 */
        /* <DEDUP_REMOVED lines=9> */
[----:B------:R-:W-:Y:S01]  /*1f60*/  PRMT R21, R14, 0x7632, R21 ;  /* 0x000076320e157816 */ /* 0x000fe20000000015 */
[----:B------:R-:W-:Y:S01]  /*1f70*/  FADD.FTZ R14, R19, UR6 ;  /* 0x00000006130e7e21 */ /* 0x000fe20008010000 */
[--C-:B------:R-:W-:Y:S01]  /*1f80*/  FADD.FTZ R0, R29, -R12.reuse ;  /* 0x8000000c1d007221 */ /* 0x100fe20000010000 */
[----:B------:R-:W-:Y:S01]  /*1f90*/  PRMT R12, R16, 0x7632, R12 ;  /* 0x00007632100c7816 */ /* 0x000fe2000000000c */
[----:B------:R-:W-:Y:S01]  /*1fa0*/  FMUL.FTZ R32, R13, R32 ;  /* 0x000000200d207220 */ /* 0x000fe20000410000 */
[----:B------:R-:W-:Y:S01]  /*1fb0*/  SHF.L.U32 R21, R21, 0x10, RZ ;  /* 0x0000001015157819 */ /* 0x000fe200000006ff */
[C---:B------:R-:W-:Y:S01]  /*1fc0*/  FMUL.FTZ R19, R13.reuse, R0 ;  /* 0x000000000d137220 */ /* 0x040fe20000410000 */
[----:B------:R-:W0:Y:S01]  /*1fd0*/  MUFU.RSQ R14, R14 ;  /* 0x0000000e000e7308 */ /* 0x000e220000001400 */
[----:B------:R-:W-:Y:S01]  /*1fe0*/  SHF.L.U32 R12, R12, 0x10, RZ ;  /* 0x000000100c0c7819 */ /* 0x000fe200000006ff */
[----:B------:R-:W-:Y:S01]  /*1ff0*/  FMUL.FTZ R27, R13, R26 ;  /* 0x0000001a0d1b7220 */ /* 0x000fe20000410000 */
[----:B------:R-:W-:Y:S01]  /*2000*/  FADD.FTZ R29, R2, -R18 ;  /* 0x80000012021d7221 */ /* 0x000fe20000010000 */
[----:B------:R-:W-:-:S02]  /*2010*/  SHF.L.U32 R2, R17, 0x10, RZ ;  /* 0x0000001011027819 */ /* 0x000fc400000006ff */
[--C-:B------:R-:W-:Y:S01]  /*2020*/  FFMA.FTZ R13, R9, R21, R12.reuse ;  /* 0x00000015090d7223 */ /* 0x100fe2000001000c */
[C-C-:B------:R-:W-:Y:S01]  /*2030*/  FFMA.FTZ R9, R21.reuse, R32, R12.reuse ;  /* 0x0000002015097223 */ /* 0x140fe2000001000c */
[C-C-:B------:R-:W-:Y:S01]  /*2040*/  FFMA.FTZ R0, R21.reuse, R19, R12.reuse ;  /* 0x0000001315007223 */ /* 0x140fe2000001000c */
[----:B------:R-:W-:Y:S01]  /*2050*/  FFMA.FTZ R12, R21, R27, R12 ;  /* 0x0000001b150c7223 */ /* 0x000fe2000001000c */
[--C-:B------:R-:W-:Y:S01]  /*2060*/  FADD.FTZ R21, R3, -R18.reuse ;  /* 0x8000001203157221 */ /* 0x100fe20000010000 */
[--C-:B------:R-:W-:Y:S01]  /*2070*/  FADD.FTZ R19, R5, -R18.reuse ;  /* 0x8000001205137221 */ /* 0x100fe20000010000 */
[----:B------:R-:W-:Y:S01]  /*2080*/  FADD.FTZ R27, R6, -R18 ;  /* 0x80000012061b7221 */ /* 0x000fe20000010000 */
[----:B------:R-:W-:Y:S02]  /*2090*/  F2FP.BF16.F32.PACK_AB R22, R13, R22 ;  /* 0x000000160d16723e */ /* 0x000fe400000010ff */
[----:B------:R-:W-:Y:S01]  /*20a0*/  F2FP.BF16.F32.PACK_AB R12, R12, R23 ;  /* 0x000000170c0c723e */ /* 0x000fe200000010ff */
[----:B0-----:R-:W-:Y:S01]  /*20b0*/  FMUL.FTZ R29, R29, R14 ;  /* 0x0000000e1d1d7220 */ /* 0x001fe20000410000 */
[C---:B------:R-:W-:Y:S01]  /*20c0*/  FMUL.FTZ R21, R14.reuse, R21 ;  /* 0x000000150e157220 */ /* 0x040fe20000410000 */
[C---:B------:R-:W-:Y:S01]  /*20d0*/  FMUL.FTZ R17, R14.reuse, R7 ;  /* 0x000000070e117220 */ /* 0x040fe20000410000 */
[C---:B------:R-:W-:Y:S01]  /*20e0*/  FMUL.FTZ R19, R14.reuse, R19 ;  /* 0x000000130e137220 */ /* 0x040fe20000410000 */
[--C-:B------:R-:W-:Y:S01]  /*20f0*/  FFMA.FTZ R6, R29, R15, R2.reuse ;  /* 0x0000000f1d067223 */ /* 0x100fe20000010002 */
[C-C-:B------:R-:W-:Y:S01]  /*2100*/  FFMA.FTZ R7, R15.reuse, R21, R2.reuse ;  /* 0x000000150f077223 */ /* 0x140fe20000010002 */
[C-C-:B------:R-:W-:Y:S01]  /*2110*/  FFMA.FTZ R8, R15.reuse, R17, R2.reuse ;  /* 0x000000110f087223 */ /* 0x140fe20000010002 */
[C---:B------:R-:W-:Y:S01]  /*2120*/  FMUL.FTZ R3, R14.reuse, R27 ;  /* 0x0000001b0e037220 */ /* 0x040fe20000410000 */
[----:B------:R-:W-:Y:S01]  /*2130*/  FFMA.FTZ R15, R15, R19, R2 ;  /* 0x000000130f0f7223 */ /* 0x000fe20000010002 */
[----:B-1----:R-:W-:Y:S01]  /*2140*/  IADD3 R2, P1, PT, R35, UR8, RZ ;  /* 0x0000000823027c10 */ /* 0x002fe2000ff3e0ff */
[C---:B------:R-:W-:Y:S01]  /*2150*/  FMUL.FTZ R4, R14.reuse, R33 ;  /* 0x000000210e047220 */ /* 0x040fe20000410000 */
[C---:B------:R-:W-:Y:S01]  /*2160*/  FMUL.FTZ R5, R14.reuse, R31 ;  /* 0x0000001f0e057220 */ /* 0x040fe20000410000 */
[--C-:B------:R-:W-:Y:S01]  /*2170*/  FFMA.FTZ R17, R3, R11, R20.reuse ;  /* 0x0000000b03117223 */ /* 0x100fe20000010014 */
[----:B------:R-:W-:Y:S01]  /*2180*/  FMUL.FTZ R14, R14, R10 ;  /* 0x0000000a0e0e7220 */ /* 0x000fe20000410000 */
[----:B------:R-:W-:Y:S01]  /*2190*/  IADD3.X R3, PT, PT, R36, UR9, RZ, P1, !PT ;  /* 0x0000000924037c10 */ /* 0x000fe20008ffe4ff */
[----:B------:R-:W0:Y:S01]  /*21a0*/  LDCU.64 UR8, c[0x0][0x3a8] ;  /* 0x00007500ff0877ac */ /* 0x000e220008000a00 */
[C-C-:B------:R-:W-:Y:S01]  /*21b0*/  FFMA.FTZ R10, R11.reuse, R4, R20.reuse ;  /* 0x000000040b0a7223 */ /* 0x140fe20000010014 */
[C-C-:B------:R-:W-:Y:S01]  /*21c0*/  FFMA.FTZ R5, R11.reuse, R5, R20.reuse ;  /* 0x000000050b057223 */ /* 0x140fe20000010014 */
[----:B------:R-:W-:Y:S01]  /*21d0*/  FFMA.FTZ R14, R11, R14, R20 ;  /* 0x0000000e0b0e7223 */ /* 0x000fe20000010014 */
[----:B------:R-:W-:-:S02]  /*21e0*/  F2FP.BF16.F32.PACK_AB R4, R0, R25 ;  /* 0x000000190004723e */ /* 0x000fc400000010ff */
[----:B------:R-:W-:Y:S02]  /*21f0*/  F2FP.BF16.F32.PACK_AB R24, R9, R24 ;  /* 0x000000180918723e */ /* 0x000fe400000010ff */
[----:B------:R-:W-:Y:S02]  /*2200*/  F2FP.BF16.F32.PACK_AB R23, R17, R6 ;  /* 0x000000061117723e */ /* 0x000fe400000010ff */
[----:B------:R-:W-:Y:S02]  /*2210*/  F2FP.BF16.F32.PACK_AB R25, R10, R7 ;  /* 0x000000070a19723e */ /* 0x000fe400000010ff */
[----:B------:R-:W-:Y:S01]  /*2220*/  F2FP.BF16.F32.PACK_AB R5, R5, R8 ;  /* 0x000000080505723e */ /* 0x000fe200000010ff */
[----:B------:R1:W-:Y:S01]  /*2230*/  STG.E.64 desc[UR10][R2.64], R22 ;  /* 0x0000001602007986 */ /* 0x0003e2000c101b0a */
[----:B------:R-:W-:-:S03]  /*2240*/  F2FP.BF16.F32.PACK_AB R13, R14, R15 ;  /* 0x0000000f0e0d723e */ /* 0x000fc600000010ff */
[----:B------:R1:W-:Y:S01]  /*2250*/  STG.E.64 desc[UR10][R2.64+0xf00], R24 ;  /* 0x000f001802007986 */ /* 0x0003e2000c101b0a */
[----:B0-----:R-:W-:-:S03]  /*2260*/  UISETP.GE.U32.AND UP0, UPT, UR7, UR8, UPT ;  /* 0x000000080700728c */ /* 0x001fc6000bf06070 */
[----:B------:R1:W-:Y:S01]  /*2270*/  STG.E.64 desc[UR10][R2.64+0x1e00], R4 ;  /* 0x001e000402007986 */ /* 0x0003e2000c101b0a */
[----:B------:R-:W-:-:S03]  /*2280*/  UISETP.GE.AND.EX UP0, UPT, UR5, UR9, UPT, UP0 ;  /* 0x000000090500728c */ /* 0x000fc6000bf06300 */
[----:B------:R1:W-:Y:S06]  /*2290*/  STG.E.64 desc[UR10][R2.64+0x2d00], R12 ;  /* 0x002d000c02007986 */ /* 0x0003ec000c101b0a */
[----:B------:R-:W-:Y:S05]  /*22a0*/  BRA.U !UP0, `(.L_x_602) ;  /* 0xffffffe108107547 */ /* 0x000fea000b83ffff */
[----:B------:R-:W-:Y:S05]  /*22b0*/  EXIT ;  /* 0x000000000000794d */ /* 0x000fea0003800000 */
.L_x_603:
        /* <DEDUP_REMOVED lines=12> */
.L_x_1557:


//--------------------- .text._ZN13group_norm_v214gn_cuda_kernelI13__nv_bfloat16Li480ELi1ELi32ELi30ELi1024ELb0ELi16ELi960ELi960ELi4ELb1ELi2ELb0ELb0ENS_16CompileConditionILi1000EEEEEvPT_PKS4_S7_S7_flPfS8_Pj --------------------------
	.section	.text._ZN13group_norm_v214gn_cuda_kernelI13__nv_bfloat16Li480ELi1ELi32ELi30ELi1024ELb0ELi16ELi960ELi960ELi4ELb1ELi2ELb0ELb0ENS_16CompileConditionILi1000EEEEEvPT_PKS4_S7_S7_flPfS8_Pj,"ax",@progbits
	.align	128
        .global         _ZN13group_norm_v214gn_cuda_kernelI13__nv_bfloat16Li480ELi1ELi32ELi30ELi1024ELb0ELi16ELi960ELi960ELi4ELb1ELi2ELb0ELb0ENS_16CompileConditionILi1000EEEEEvPT_PKS4_S7_S7_flPfS8_Pj
        .type           _ZN13group_norm_v214gn_cuda_kernelI13__nv_bfloat16Li480ELi1ELi32ELi30ELi1024ELb0ELi16ELi960ELi960ELi4ELb1ELi2ELb0ELb0ENS_16CompileConditionILi1000EEEEEvPT_PKS4_S7_S7_flPfS8_Pj,@function
        .size           _ZN13group_norm_v214gn_cuda_kernelI13__nv_bfloat16Li480ELi1ELi32ELi30ELi1024ELb0ELi16ELi960ELi960ELi4ELb1ELi2ELb0ELb0ENS_16CompileConditionILi1000EEEEEvPT_PKS4_S7_S7_flPfS8_Pj,(.L_x_1558 - _ZN13group_norm_v214gn_cuda_kernelI13__nv_bfloat16Li480ELi1ELi32ELi30ELi1024ELb0ELi16ELi960ELi960ELi4ELb1ELi2ELb0ELb0ENS_16CompileConditionILi1000EEEEEvPT_PKS4_S7_S7_flPfS8_Pj)
        .other          _ZN13group_norm_v214gn_cuda_kernelI13__nv_bfloat16Li480ELi1ELi32ELi30ELi1024ELb0ELi16ELi960ELi960ELi4ELb1ELi2ELb0ELb0ENS_16CompileConditionILi1000EEEEEvPT_PKS4_S7_S7_flPfS8_Pj,@"STO_CUDA_ENTRY STV_DEFAULT"
_ZN13group_norm_v214gn_cuda_kernelI13__nv_bfloat16Li480ELi1ELi32ELi30ELi1024ELb0ELi16ELi960ELi960ELi4ELb1ELi2ELb0ELb0ENS_16CompileConditionILi1000EEEEEvPT_PKS4_S7_S7_flPfS8_Pj:
.text._ZN13group_norm_v214gn_cuda_kernelI13__nv_bfloat16Li480ELi1ELi32ELi30ELi1024ELb0ELi16ELi960ELi960ELi4ELb1ELi2ELb0ELb0ENS_16CompileConditionILi1000EEEEEvPT_PKS4_S7_S7_flPfS8_Pj:
        /* <DEDUP_REMOVED lines=11> */
[----:B------:R-:W-:Y:S02]  /*00b0*/  MOV R30, 0x7fffffc1 ;  /* 0x7fffffc1001e7802 */ /* 0x000fe40000000f00 */
[----:B------:R-:W-:Y:S01]  /*00c0*/  MOV R117, UR9 ;  /* 0x0000000900757c02 */ /* 0x000fe20008000f00 */
[----:B------:R-:W4:Y:S01]  /*00d0*/  LDCU.64 UR10, c[0x0][0x358] ;  /* 0x00006b00ff0a77ac */ /* 0x000f220008000a00 */
[----:B------:R-:W5:Y:S01]  /*00e0*/  LDC.64 R36, c[0x0][0x3b0] ;  /* 0x0000ec00ff247b82 */ /* 0x000f620000000a00 */
[----:B------:R-:W-:-:S07]  /*00f0*/  MOV R38, RZ ;  /* 0x000000ff00267202 */ /* 0x000fce0000000f00 */
[----:B------:R-:W4:Y:S01]  /*0100*/  LDC.64 R122, c[0x0][0x390] ;  /* 0x0000e400ff7a7b82 */ /* 0x000f220000000a00 */
[----:B--2---:R-:W-:Y:S02]  /*0110*/  ULEA UR6, UP0, UR9, UR6, 0x2 ;  /* 0x0000000609067291 */ /* 0x004fe4000f8010ff */
[----:B-1----:R-:W-:-:S05]  /*0120*/  ULEA UR8, UR5, UR4, 0x18 ;  /* 0x0000000405087291 */ /* 0x002fca000f8ec0ff */
[----:B------:R-:W1:Y:S01]  /*0130*/  LDC.64 R120, c[0x0][0x398] ;  /* 0x0000e600ff787b82 */ /* 0x000e620000000a00 */
[----:B------:R-:W-:Y:S01]  /*0140*/  UIADD3 UR4, UPT, UPT, UR4, 0x2d00, URZ ;  /* 0x00002d0004047890 */ /* 0x000fe2000fffe0ff */
[----:B------:R-:W-:Y:S01]  /*0150*/  MOV R118, UR6 ;  /* 0x0000000600767c02 */ /* 0x000fe20008000f00 */
[----:B------:R-:W-:Y:S01]  /*0160*/  ULEA.HI.X UR7, UR9, UR7, URZ, 0x2, UP0 ;  /* 0x0000000709077291 */ /* 0x000fe200080f14ff */
[----:B------:R-:W-:Y:S01]  /*0170*/  MOV R33, UR8 ;  /* 0x0000000800217c02 */ /* 0x000fe20008000f00 */
[----:B------:R-:W-:Y:S01]  /*0180*/  ULEA UR4, UR5, UR4, 0x18 ;  /* 0x0000000405047291 */ /* 0x000fe2000f8ec0ff */
[----:B0-----:R-:W-:Y:S02]  /*0190*/  SHF.R.U32.HI R0, RZ, 0x1, R24 ;  /* 0x00000001ff007819 */ /* 0x001fe40000011618 */
[----:B-----5:R-:W-:Y:S02]  /*01a0*/  ISETP.EQ.U32.AND P1, PT, R36, RZ, PT ;  /* 0x000000ff2400720c */ /* 0x020fe40003f22070 */
[----:B------:R-:W-:Y:S01]  /*01b0*/  MOV R119, UR7 ;  /* 0x0000000700777c02 */ /* 0x000fe20008000f00 */
[----:B------:R-:W-:-:S02]  /*01c0*/  IMAD R2, R0, 0x1e, RZ ;  /* 0x0000001e00027824 */ /* 0x000fc400078e02ff */
[----:B------:R-:W-:-:S03]  /*01d0*/  IMAD R0, R0, -0x80000000, RZ ;  /* 0x8000000000007824 */ /* 0x000fc600078e02ff */
[C---:B------:R-:W-:Y:S02]  /*01e0*/  IADD3 R7, PT, PT, R2.reuse, 0xa, RZ ;  /* 0x0000000a02077810 */ /* 0x040fe40007ffe0ff */
[C---:B------:R-:W-:Y:S02]  /*01f0*/  IADD3 R9, PT, PT, R2.reuse, 0xe, RZ ;  /* 0x0000000e02097810 */ /* 0x040fe40007ffe0ff */
[----:B------:R-:W-:Y:S02]  /*0200*/  SHF.L.U32 R8, R7, 0x1e, RZ ;  /* 0x0000001e07087819 */ /* 0x000fe400000006ff */
[----:B------:R-:W-:Y:S02]  /*0210*/  IADD3 R5, PT, PT, R2, 0x6, RZ ;  /* 0x0000000602057810 */ /* 0x000fe40007ffe0ff */
[----:B------:R-:W-:Y:S02]  /*0220*/  SHF.L.U32 R10, R9, 0x1e, RZ ;  /* 0x0000001e090a7819 */ /* 0x000fe400000006ff */
[----:B------:R-:W-:-:S02]  /*0230*/  SHF.R.S32.HI R8, RZ, 0x1f, R8 ;  /* 0x0000001fff087819 */ /* 0x000fc40000011408 */
[----:B------:R-:W-:Y:S02]  /*0240*/  SHF.L.U32 R6, R5, 0x1e, RZ ;  /* 0x0000001e05067819 */ /* 0x000fe400000006ff */
[----:B------:R-:W-:Y:S02]  /*0250*/  LOP3.LUT P0, RZ, R2, 0x2, RZ, 0xc0, !PT ;  /* 0x0000000202ff7812 */ /* 0x000fe4000780c0ff */
[----:B------:R-:W-:Y:S02]  /*0260*/  SHF.R.S32.HI R10, RZ, 0x1f, R10 ;  /* 0x0000001fff0a7819 */ /* 0x000fe4000001140a */
[----:B------:R-:W-:Y:S02]  /*0270*/  LOP3.LUT R8, R8, 0xf0, RZ, 0xc0, !PT ;  /* 0x000000f008087812 */ /* 0x000fe400078ec0ff */
[----:B------:R-:W-:Y:S02]  /*0280*/  SHF.R.S32.HI R6, RZ, 0x1f, R6 ;  /* 0x0000001fff067819 */ /* 0x000fe40000011406 */
[----:B------:R-:W-:-:S02]  /*0290*/  LOP3.LUT R12, R10, 0xf0, RZ, 0xc0, !PT ;  /* 0x000000f00a0c7812 */ /* 0x000fc400078ec0ff */
[C---:B------:R-:W-:Y:S02]  /*02a0*/  IADD3 R3, PT, PT, R2.reuse, 0x2, RZ ;  /* 0x0000000202037810 */ /* 0x040fe40007ffe0ff */
[----:B------:R-:W-:Y:S02]  /*02b0*/  LEA.HI R10, R7, R8, RZ, 0x1e ;  /* 0x00000008070a7211 */ /* 0x000fe400078ff0ff */
[----:B------:R-:W-:Y:S02]  /*02c0*/  IADD3 R7, PT, PT, R2, 0x12, RZ ;  /* 0x0000001202077810 */ /* 0x000fe40007ffe0ff */
[----:B------:R-:W-:Y:S02]  /*02d0*/  LOP3.LUT R6, R6, 0xf0, RZ, 0xc0, !PT ;  /* 0x000000f006067812 */ /* 0x000fe400078ec0ff */
[----:B------:R-:W-:Y:S02]  /*02e0*/  SHF.R.S32.HI R0, RZ, 0x1f, R0 ;  /* 0x0000001fff007819 */ /* 0x000fe40000011400 */
[----:B------:R-:W-:-:S02]  /*02f0*/  SHF.R.U32.HI R11, RZ, 0x2, R3 ;  /* 0x00000002ff0b7819 */ /* 0x000fc40000011603 */
[----:B------:R-:W-:Y:S02]  /*0300*/  LEA.HI R14, R9, R12, RZ, 0x1e ;  /* 0x0000000c090e7211 */ /* 0x000fe400078ff0ff */
[----:B------:R-:W-:Y:S02]  /*0310*/  LEA.HI R4, R3, 0xf0, RZ, 0x1e ;  /* 0x000000f003047811 */ /* 0x000fe400078ff0ff */
[----:B------:R-:W-:Y:S01]  /*0320*/  SHF.L.U32 R9, R7, 0x1e, RZ ;  /* 0x0000001e07097819 */ /* 0x000fe200000006ff */
[----:B------:R-:W-:Y:S01]  /*0330*/  IMAD R25, R14, 0x18, R33 ;  /* 0x000000180e197824 */ /* 0x000fe200078e0221 */
[----:B------:R-:W-:Y:S02]  /*0340*/  LEA.HI R5, R5, R6, RZ, 0x1e ;  /* 0x0000000605057211 */ /* 0x000fe400078ff0ff */
[----:B------:R-:W-:Y:S02]  /*0350*/  LOP3.LUT R3, R0, 0xf0, RZ, 0xc0, !PT ;  /* 0x000000f000037812 */ /* 0x000fe400078ec0ff */
[----:B------:R-:W-:-:S02]  /*0360*/  IADD3 R6, PT, PT, R2, 0x4, RZ ;  /* 0x0000000402067810 */ /* 0x000fc40007ffe0ff */
[C---:B------:R-:W-:Y:S02]  /*0370*/  IADD3 R8, PT, PT, R2.reuse, 0x8, RZ ;  /* 0x0000000802087810 */ /* 0x040fe40007ffe0ff */
[C---:B------:R-:W-:Y:S02]  /*0380*/  IADD3 R12, PT, PT, R2.reuse, 0xc, RZ ;  /* 0x0000000c020c7810 */ /* 0x040fe40007ffe0ff */
[C---:B------:R-:W-:Y:S02]  /*0390*/  IADD3 R16, PT, PT, R2.reuse, 0x10, RZ ;  /* 0x0000001002107810 */ /* 0x040fe40007ffe0ff */
[C---:B------:R-:W-:Y:S02]  /*03a0*/  IADD3 R18, PT, PT, R2.reuse, 0x14, RZ ;  /* 0x0000001402127810 */ /* 0x040fe40007ffe0ff */
[C---:B------:R-:W-:Y:S02]  /*03b0*/  IADD3 R0, PT, PT, R2.reuse, 0x18, RZ ;  /* 0x0000001802007810 */ /* 0x040fe40007ffe0ff */
[----:B------:R-:W-:-:S02]  /*03c0*/  IADD3 R20, PT, PT, R2, 0x1c, RZ ;  /* 0x0000001c02147810 */ /* 0x000fc40007ffe0ff */
[----:B------:R-:W-:Y:S02]  /*03d0*/  @P0 IADD3 R4, PT, PT, R11, RZ, RZ ;  /* 0x000000ff0b040210 */ /* 0x000fe40007ffe0ff */
[C---:B------:R-:W-:Y:S02]  /*03e0*/  IADD3 R11, PT, PT, R2.reuse, 0x16, RZ ;  /* 0x00000016020b7810 */ /* 0x040fe40007ffe0ff */
[----:B------:R-:W-:Y:S02]  /*03f0*/  SHF.R.S32.HI R9, RZ, 0x1f, R9 ;  /* 0x0000001fff097819 */ /* 0x000fe40000011409 */
[----:B------:R-:W-:Y:S02]  /*0400*/  IADD3 R15, PT, PT, R2, 0x1a, RZ ;  /* 0x0000001a020f7810 */ /* 0x000fe40007ffe0ff */
[-C--:B------:R-:W-:Y:S02]  /*0410*/  LEA.HI R6, R6, R3.reuse, RZ, 0x1e ;  /* 0x0000000306067211 */ /* 0x080fe400078ff0ff */
[----:B------:R-:W-:-:S02]  /*0420*/  LEA.HI R8, R8, R3, RZ, 0x1e ;  /* 0x0000000308087211 */ /* 0x000fc400078ff0ff */
[-C--:B------:R-:W-:Y:S01]  /*0430*/  LEA.HI R12, R12, R3.reuse, RZ, 0x1e ;  /* 0x000000030c0c7211 */ /* 0x080fe200078ff0ff */
[--C-:B------:R-:W-:Y:S01]  /*0440*/  IMAD R21, R6, 0x18, R33.reuse ;  /* 0x0000001806157824 */ /* 0x100fe200078e0221 */
[-C--:B------:R-:W-:Y:S02]  /*0450*/  LEA.HI R16, R16, R3.reuse, RZ, 0x1e ;  /* 0x0000000310107211 */ /* 0x080fe400078ff0ff */
        /* <DEDUP_REMOVED lines=18> */
[----:B------:R-:W-:Y:S02]  /*0580*/  LOP3.LUT R2, R2, 0xf0, RZ, 0xc0, !PT ;  /* 0x000000f002027812 */ /* 0x000fe400078ec0ff */
[----:B------:R-:W-:Y:S01]  /*0590*/  LOP3.LUT R20, R9, 0xf0, RZ, 0xc0, !PT ;  /* 0x000000f009147812 */ /* 0x000fe200078ec0ff */
[----:B------:R-:W-:Y:S01]  /*05a0*/  IMAD R23, R7, 0x8889, RZ ;  /* 0x0000888907177824 */ /* 0x000fe200078e02ff */
[----:B------:R-:W-:Y:S01]  /*05b0*/  LEA.HI R2, R11, R2, RZ, 0x1e ;  /* 0x000000020b027211 */ /* 0x000fe200078ff0ff */
[--C-:B------:R-:W-:Y:S01]  /*05c0*/  IMAD R9, R5, 0x18, R33.reuse ;  /* 0x0000001805097824 */ /* 0x100fe200078e0221 */
[----:B------:R-:W-:Y:S01]  /*05d0*/  LEA.HI R20, R15, R20, RZ, 0x1e ;  /* 0x000000140f147211 */ /* 0x000fe200078ff0ff */
[--C-:B------:R-:W-:Y:S01]  /*05e0*/  IMAD R7, R4, 0x18, R33.reuse ;  /* 0x0000001804077824 */ /* 0x100fe200078e0221 */
[----:B------:R-:W-:Y:S01]  /*05f0*/  SHF.L.U32 R5, R24, 0x3, RZ ;  /* 0x0000000318057819 */ /* 0x000fe200000006ff */
[----:B------:R-:W-:Y:S01]  /*0600*/  IMAD R11, R8, 0x18, R33 ;  /* 0x00000018080b7824 */ /* 0x000fe200078e0221 */
[----:B------:R-:W-:Y:S01]  /*0610*/  SHF.R.U32.HI R0, RZ, 0x17, R23 ;  /* 0x00000017ff007819 */ /* 0x000fe20000011617 */
[--C-:B------:R-:W-:Y:S01]  /*0620*/  IMAD R15, R16, 0x18, R33.reuse ;  /* 0x00000018100f7824 */ /* 0x100fe200078e0221 */
[----:B---3--:R-:W-:Y:S01]  /*0630*/  LOP3.LUT P0, RZ, R26, 0x3f, RZ, 0xc0, !PT ;  /* 0x0000003f1aff7812 */ /* 0x008fe2000780c0ff */
[--C-:B------:R-:W-:Y:S01]  /*0640*/  IMAD R29, R2, 0x18, R33.reuse ;  /* 0x00000018021d7824 */ /* 0x100fe200078e0221 */
[----:B------:R-:W-:Y:S01]  /*0650*/  LOP3.LUT R2, R5, 0x8, RZ, 0xc0, !PT ;  /* 0x0000000805027812 */ /* 0x000fe200078ec0ff */
[----:B------:R-:W-:Y:S01]  /*0660*/  IMAD R33, R20, 0x18, R33 ;  /* 0x0000001814217824 */ /* 0x000fe200078e0221 */
[----:B------:R-:W-:Y:S01]  /*0670*/  PRMT R4, R0, 0x9910, RZ ;  /* 0x0000991000047816 */ /* 0x000fe200000000ff */
[----:B------:R-:W0:Y:S01]  /*0680*/  LDC R8, c[0x0][0x374] ;  /* 0x0000dd00ff087b82 */ /* 0x000e220000000800 */
[----:B------:R-:W-:-:S02]  /*0690*/  IADD3 R20, PT, PT, R2, R11, RZ ;  /* 0x0000000b02147210 */ /* 0x000fc40007ffe0ff */
[C---:B------:R-:W-:Y:S02]  /*06a0*/  IADD3 R18, PT, PT, R2.reuse, R15, RZ ;  /* 0x0000000f02127210 */ /* 0x040fe40007ffe0ff */
[C---:B------:R-:W-:Y:S02]  /*06b0*/  IADD3 R14, PT, PT, R2.reuse, R9, RZ ;  /* 0x00000009020e7210 */ /* 0x040fe40007ffe0ff */
[----:B------:R-:W-:Y:S02]  /*06c0*/  IADD3 R23, PT, PT, R3, R2, RZ ;  /* 0x0000000203177210 */ /* 0x000fe40007ffe0ff */
[C---:B------:R-:W-:Y:S01]  /*06d0*/  IADD3 R22, PT, PT, R2.reuse, R7, RZ ;  /* 0x0000000702167210 */ /* 0x040fe20007ffe0ff */
[----:B------:R-:W-:Y:S01]  /*06e0*/  HFMA2 R7, -RZ, RZ, 0, 0 ;  /* 0x00000000ff077431 */ /* 0x000fe200000001ff */
[C---:B------:R-:W-:Y:S02]  /*06f0*/  IADD3 R21, PT, PT, R2.reuse, R21, RZ ;  /* 0x0000001502157210 */ /* 0x040fe40007ffe0ff */
        /* <DEDUP_REMOVED lines=8> */
[----:B------:R-:W-:Y:S01]  /*0780*/  IADD3 R9, PT, PT, R2, R33, RZ ;  /* 0x0000002102097210 */ /* 0x000fe20007ffe0ff */
[----:B------:R-:W-:Y:S01]  /*0790*/  IMAD R2, R4, 0xf0, RZ ;  /* 0x000000f004027824 */ /* 0x000fe200078e02ff */
[----:B------:R-:W-:Y:S02]  /*07a0*/  LEA R4, R0, UR8, 0x3 ;  /* 0x0000000800047c11 */ /* 0x000fe4000f8e18ff */
[----:B------:R-:W-:Y:S02]  /*07b0*/  ISETP.EQ.OR.EX P0, PT, R37, RZ, P0, P1 ;  /* 0x000000ff2500720c */ /* 0x000fe40000702710 */
        /* <DEDUP_REMOVED lines=8> */
[C---:B------:R-:W-:Y:S01]  /*0840*/  SHF.L.U32 R36, R3.reuse, 0x2, RZ ;  /* 0x0000000203247819 */ /* 0x040fe200000006ff */
[----:B------:R-:W-:Y:S01]  /*0850*/  IMAD R4, R3, 0x18, R4 ;  /* 0x0000001803047824 */ /* 0x000fe200078e0204 */
[----:B------:R-:W-:Y:S02]  /*0860*/  LOP3.LUT R3, R0, 0x7e, RZ, 0xc0, !PT ;  /* 0x0000007e00037812 */ /* 0x000fe400078ec0ff */
[C---:B------:R-:W-:Y:S01]  /*0870*/  IADD3 R25, PT, PT, R36.reuse, 0x2, RZ ;  /* 0x0000000224197810 */ /* 0x040fe20007ffe0ff */
[----:B----4-:R-:W-:Y:S01]  /*0880*/  IMAD.WIDE.U32 R122, R36, 0x2, R122 ;  /* 0x00000002247a7825 */ /* 0x010fe200078e007a */
[----:B------:R-:W-:Y:S02]  /*0890*/  ISETP.NE.AND P1, PT, R26, RZ, PT ;  /* 0x000000ff1a00720c */ /* 0x000fe40003f25270 */
[----:B------:R-:W-:Y:S01]  /*08a0*/  LOP3.LUT R0, R5, 0x7c0, RZ, 0xc0, !PT ;  /* 0x000007c005007812 */ /* 0x000fe200078ec0ff */
[C---:B-1----:R-:W-:Y:S01]  /*08b0*/  IMAD.WIDE.U32 R120, R36.reuse, 0x2, R120 ;  /* 0x0000000224787825 */ /* 0x042fe200078e0078 */
[----:B------:R-:W-:-:S02]  /*08c0*/  LOP3.LUT R5, R36, 0xffff, RZ, 0xc0, !PT ;  /* 0x0000ffff24057812 */ /* 0x000fc400078ec0ff */
[----:B------:R-:W-:Y:S02]  /*08d0*/  LOP3.LUT R26, R25, 0xffff, RZ, 0xc0, !PT ;  /* 0x0000ffff191a7812 */ /* 0x000fe400078ec0ff */
[C---:B------:R-:W-:Y:S01]  /*08e0*/  IADD3 R25, PT, PT, R24.reuse, UR4, RZ ;  /* 0x0000000418197c10 */ /* 0x040fe2000fffe0ff */
[----:B------:R-:W-:Y:S01]  /*08f0*/  IMAD R5, R5, 0x889, RZ ;  /* 0x0000088905057824 */ /* 0x000fe200078e02ff */
[----:B------:R-:W-:Y:S01]  /*0900*/  LOP3.LUT R6, R24, 0x7, RZ, 0xc0, !PT ;  /* 0x0000000718067812 */ /* 0x000fe200078ec0ff */
[----:B------:R-:W-:Y:S01]  /*0910*/  IMAD R27, R26, 0x889, RZ ;  /* 0x000008891a1b7824 */ /* 0x000fe200078e02ff */
[C---:B------:R-:W-:Y:S01]  /*0920*/  SHF.L.U32 R2, R24.reuse, 0x1, RZ ;  /* 0x0000000118027819 */ /* 0x040fe200000006ff */
[----:B------:R-:W-:Y:S01]  /*0930*/  IMAD R25, R24, 0x7, R25 ;  /* 0x0000000718197824 */ /* 0x000fe200078e0219 */
[----:B------:R-:W-:Y:S02]  /*0940*/  SHF.R.U32.HI R26, RZ, 0x10, R5 ;  /* 0x00000010ff1a7819 */ /* 0x000fe40000011605 */
[----:B------:R-:W-:-:S02]  /*0950*/  SHF.R.U32.HI R27, RZ, 0x10, R27 ;  /* 0x00000010ff1b7819 */ /* 0x000fc4000001161b */
[----:B------:R-:W-:Y:S02]  /*0960*/  SEL R30, R30, 0x1, !P1 ;  /* 0x000000011e1e7807 */ /* 0x000fe40004800000 */
[C---:B------:R-:W-:Y:S02]  /*0970*/  LEA R32, R24.reuse, R3, 0x6 ;  /* 0x0000000318207211 */ /* 0x040fe400078e30ff */
[----:B------:R-:W-:Y:S02]  /*0980*/  ISETP.GT.U32.OR P0, PT, R24, 0x1f, P0 ;  /* 0x0000001f1800780c */ /* 0x000fe40000704470 */
[----:B------:R-:W-:Y:S02]  /*0990*/  LEA R26, R26, UR4, 0x3 ;  /* 0x000000041a1a7c11 */ /* 0x000fe4000f8e18ff */
[----:B0-----:R-:W-:-:S09]  /*09a0*/  LEA R27, R27, UR4, 0x3 ;  /* 0x000000041b1b7c11 */ /* 0x001fd2000f8e18ff */
.L_x_610:
[----:B------:R-:W-:Y:S01]  /*09b0*/  MOV R37, RZ ;  /* 0x000000ff00257202 */ /* 0x000fe20000000f00 */
[----:B------:R-:W0:Y:S01]  /*09c0*/  LDCU.64 UR6, c[0x0][0x388] ;  /* 0x00007100ff0677ac */ /* 0x000e220008000a00 */
[----:B------:R-:W-:Y:S01]  /*09d0*/  IMAD R3, R34, 0x3c0, RZ ;  /* 0x000003c022037824 */ /* 0x000fe200078e02ff */
[----:B------:R-:W5:Y:S01]  /*09e0*/  LDG.E.64.CONSTANT R72, desc[UR10][R122.64] ;  /* 0x0000000a7a487981 */ /* 0x000f62000c1e9b00 */
[----:B------:R-:W-:Y:S02]  /*09f0*/  IMAD R5, R38, 0xf0000, RZ ;  /* 0x000f000026057824 */ /* 0x000fe400078e02ff */
[----:B--2---:R-:W-:Y:S01]  /*0a00*/  IMAD.WIDE.U32 R28, R117, 0xf0000, R36 ;  /* 0x000f0000751c7825 */ /* 0x004fe200078e0024 */
[----:B------:R-:W5:Y:S02]  /*0a10*/  LDG.E.64.CONSTANT R74, desc[UR10][R120.64] ;  /* 0x0000000a784a7981 */ /* 0x000f64000c1e9b00 */
        /* <DEDUP_REMOVED lines=9> */
[----:B------:R-:W4:Y:S04]  /*0ab0*/  LDG.E.64.CONSTANT R50, desc[UR10][R40.64+0x1e00] ;  /* 0x001e000a28327981 */ /* 0x000f28000c1e9b00 */
[----:B------:R-:W4:Y:S04]  /*0ac0*/  LDG.E.64.CONSTANT R54, desc[UR10][R40.64+0x2d00] ;  /* 0x002d000a28367981 */ /* 0x000f28000c1e9b00 */
[----:B------:R-:W4:Y:S04]  /*0ad0*/  LDG.E.64.CONSTANT R48, desc[UR10][R40.64+0x4b00] ;  /* 0x004b000a28307981 */ /* 0x000f28000c1e9b00 */
        /* <DEDUP_REMOVED lines=10> */
[----:B------:R-:W-:Y:S01]  /*0b80*/  SHF.L.U32 R5, R43, 0x10, RZ ;  /* 0x000000102b057819 */ /* 0x000fe200000006ff */
[----:B0-----:R-:W-:Y:S01]  /*0b90*/  FADD.FTZ R40, RZ, R3 ;  /* 0x00000003ff287221 */ /* 0x001fe20000010000 */
[C---:B---3--:R-:W-:Y:S01]  /*0ba0*/  PRMT R63, R46.reuse, 0x7632, R63 ;  /* 0x000076322e3f7816 */ /* 0x048fe2000000003f */
[----:B------:R-:W-:Y:S01]  /*0bb0*/  FFMA.FTZ R42, R3, R3, RZ ;  /* 0x00000003032a7223 */ /* 0x000fe200000100ff */
[----:B------:R-:W-:Y:S01]  /*0bc0*/  SHF.L.U32 R31, R46, 0x10, RZ ;  /* 0x000000102e1f7819 */ /* 0x000fe200000006ff */
[----:B------:R-:W-:Y:S01]  /*0bd0*/  FFMA.FTZ R46, R5, R5, RZ ;  /* 0x00000005052e7223 */ /* 0x000fe200000100ff */
[----:B----4-:R-:W-:-:S02]  /*0be0*/  PRMT R101, R44, 0x7632, R101 ;  /* 0x000076322c657816 */ /* 0x010fc40000000065 */
[----:B------:R-:W-:Y:S01]  /*0bf0*/  SHF.L.U32 R43, R44, 0x10, RZ ;  /* 0x000000102c2b7819 */ /* 0x000fe200000006ff */
[----:B------:R-:W-:Y:S01]  /*0c00*/  FADD.FTZ R44, RZ, R5 ;  /* 0x00000005ff2c7221 */ /* 0x000fe20000010000 */
[----:B------:R-:W-:Y:S02]  /*0c10*/  SHF.L.U32 R59, R59, 0x10, RZ ;  /* 0x000000103b3b7819 */ /* 0x000fe400000006ff */
[----:B------:R-:W-:Y:S02]  /*0c20*/  SHF.L.U32 R61, R61, 0x10, RZ ;  /* 0x000000103d3d7819 */ /* 0x000fe400000006ff */
        /* <DEDUP_REMOVED lines=14> */
[----:B------:R-:W-:Y:S01]  /*0d10*/  SHF.L.U32 R35, R50, 0x10, RZ ;  /* 0x0000001032237819 */ /* 0x000fe200000006ff */
[----:B------:R-:W-:Y:S01]  /*0d20*/  FFMA.FTZ R42, R63, R63, R42 ;  /* 0x0000003f3f2a7223 */ /* 0x000fe2000001002a */
[C---:B------:R-:W-:Y:S01]  /*0d30*/  PRMT R69, R51.reuse, 0x7632, R69 ;  /* 0x0000763233457816 */ /* 0x040fe20000000045 */
        /* <DEDUP_REMOVED lines=130> */
.L_x_605:
[----:B------:R-:W-:Y:S05]  /*1560*/  BSYNC.RECONVERGENT B0 ;  /* 0x0000000000007941 */ /* 0x000fea0003800200 */
.L_x_604:
        /* <DEDUP_REMOVED lines=15> */
.L_x_607:
[----:B0-----:R-:W2:Y:S04]  /*1660*/  LD.E.STRONG.GPU R71, desc[UR10][R118.64] ;  /* 0x0000000a76477980 */ /* 0x001ea8000c10f900 */
[----:B--2---:R-:W-:Y:S01]  /*1670*/  CCTL.IVALL ;  /* 0x00000000ff00798f */ /* 0x004fe20002000000 */
[----:B------:R-:W-:Y:S05]  /*1680*/  YIELD ;  /* 0x0000000000007946 */ /* 0x000fea0003800000 */
[----:B-----5:R-:W-:-:S04]  /*1690*/  LOP3.LUT R71, R71, R40, RZ, 0x3c, !PT ;  /* 0x0000002847477212 */ /* 0x020fc800078e3cff */
[----:B------:R-:W-:-:S13]  /*16a0*/  ISETP.GT.AND P1, PT, R71, -0x1, PT ;  /* 0xffffffff4700780c */ /* 0x000fda0003f24270 */
[----:B------:R-:W-:Y:S05]  /*16b0*/  @P1 BRA `(.L_x_607) ;  /* 0xfffffffc00e81947 */ /* 0x000fea000383ffff */
.L_x_606:
        /* <DEDUP_REMOVED lines=14> */
[----:B------:R-:W-:-:S04]  /*17a0*/  LEA R71, R71, R0, 0xb ;  /* 0x0000000047477211 */ /* 0x000fc800078e58ff */
[----:B------:R-:W-:-:S04]  /*17b0*/  IADD3 R71, PT, PT, R6, R71, RZ ;  /* 0x0000004706477210 */ /* 0x000fc80007ffe0ff */
        /* <DEDUP_REMOVED lines=40> */
.L_x_609:
[----:B------:R-:W-:Y:S05]  /*1a40*/  BSYNC.RECONVERGENT B0 ;  /* 0x0000000000007941 */ /* 0x000fea0003800200 */
.L_x_608:
        /* <DEDUP_REMOVED lines=28> */
[----:B------:R-:W-:Y:S02]  /*1c10*/  MOV R117, R40 ;  /* 0x0000002800757202 */ /* 0x000fe40000000f00 */
[----:B0-----:R-:W-:-:S04]  /*1c20*/  @!P0 LEA R82, P1, R52, R78, 0x2 ;  /* 0x0000004e34528211 */ /* 0x001fc800078210ff */
[----:B------:R-:W-:Y:S02]  /*1c30*/  @!P0 LEA.HI.X R83, R52, R79, R38, 0x2, P1 ;  /* 0x0000004f34538211 */ /* 0x000fe400008f1426 */
[----:B----4-:R-:W-:-:S04]  /*1c40*/  IADD3 R28, P1, PT, R28, UR6, RZ ;  /* 0x000000061c1c7c10 */ /* 0x010fc8000ff3e0ff */
[----:B------:R-:W-:Y:S01]  /*1c50*/  IADD3.X R29, PT, PT, R29, UR7, RZ, P1, !PT ;  /* 0x000000071d1d7c10 */ /* 0x000fe20008ffe4ff */
[----:B------:R-:W0:Y:S01]  /*1c60*/  LDCU.64 UR6, c[0x0][0x3a8] ;  /* 0x00007500ff0677ac */ /* 0x000e220008000a00 */
[----:B------:R-:W2:Y:S04]  /*1c70*/  LDS.64 R70, [R26] ;  /* 0x000000001a467984 */ /* 0x000ea80000000a00 */
[----:B------:R-:W3:Y:S04]  /*1c80*/  @!P0 LDS.64 R76, [R25] ;  /* 0x00000000194c8984 */ /* 0x000ee80000000a00 */
[----:B------:R-:W4:Y:S01]  /*1c90*/  LDS.64 R78, [R27] ;  /* 0x000000001b4e7984 */ /* 0x000f220000000a00 */
[----:B0-----:R-:W-:-:S04]  /*1ca0*/  ISETP.GE.U32.AND P1, PT, R40, UR6, PT ;  /* 0x0000000628007c0c */ /* 0x001fc8000bf26070 */
[----:B------:R-:W-:Y:S01]  /*1cb0*/  ISETP.GE.AND.EX P1, PT, R44, UR7, PT, P1 ;  /* 0x000000072c007c0c */ /* 0x000fe2000bf26310 */
[----:B--2---:R-:W-:Y:S01]  /*1cc0*/  FADD.FTZ R71, R71, UR5 ;  /* 0x0000000547477e21 */ /* 0x004fe20008010000 */
[--C-:B------:R-:W-:Y:S01]  /*1cd0*/  FADD.FTZ R59, R59, -R70.reuse ;  /* 0x800000463b3b7221 */ /* 0x100fe20000010000 */
[--C-:B------:R-:W-:Y:S01]  /*1ce0*/  FADD.FTZ R3, R3, -R70.reuse ;  /* 0x8000004603037221 */ /* 0x100fe20000010000 */
[--C-:B------:R-:W-:Y:S01]  /*1cf0*/  FADD.FTZ R31, R31, -R70.reuse ;  /* 0x800000461f1f7221 */ /* 0x100fe20000010000 */
[----:B------:R0:W2:Y:S01]  /*1d00*/  MUFU.RSQ R38, R71 ;  /* 0x0000004700267308 */ /* 0x0000a20000001400 */
[----:B---3--:R3:W-:Y:S01]  /*1d10*/  @!P0 STG.E.64 desc[UR10][R82.64], R76 ;  /* 0x0000004c52008986 */ /* 0x0087e2000c101b0a */
[--C-:B------:R-:W-:Y:S01]  /*1d20*/  FADD.FTZ R35, R35, -R70.reuse ;  /* 0x8000004623237221 */ /* 0x100fe20000010000 */
[--C-:B------:R-:W-:Y:S01]  /*1d30*/  FADD.FTZ R39, R39, -R70.reuse ;  /* 0x8000004627277221 */ /* 0x100fe20000010000 */
[--C-:B------:R-:W-:Y:S01]  /*1d40*/  FADD.FTZ R97, R97, -R70.reuse ;  /* 0x8000004661617221 */ /* 0x100fe20000010000 */
[--C-:B------:R-:W-:Y:S01]  /*1d50*/  FADD.FTZ R43, R43, -R70.reuse ;  /* 0x800000462b2b7221 */ /* 0x100fe20000010000 */
[--C-:B------:R-:W-:Y:S01]  /*1d60*/  FADD.FTZ R47, R47, -R70.reuse ;  /* 0x800000462f2f7221 */ /* 0x100fe20000010000 */
[--C-:B------:R-:W-:Y:S01]  /*1d70*/  FADD.FTZ R63, R63, -R70.reuse ;  /* 0x800000463f3f7221 */ /* 0x100fe20000010000 */
[--C-:B------:R-:W-:Y:S01]  /*1d80*/  FADD.FTZ R67, R67, -R70.reuse ;  /* 0x8000004643437221 */ /* 0x100fe20000010000 */
[--C-:B0-----:R-:W-:Y:S01]  /*1d90*/  FADD.FTZ R71, R51, -R70.reuse ;  /* 0x8000004633477221 */ /* 0x101fe20000010000 */
[--C-:B------:R-:W-:Y:S01]  /*1da0*/  FADD.FTZ R101, R101, -R70.reuse ;  /* 0x8000004665657221 */ /* 0x100fe20000010000 */
[--C-:B------:R-:W-:Y:S01]  /*1db0*/  FADD.FTZ R105, R105, -R70.reuse ;  /* 0x8000004669697221 */ /* 0x100fe20000010000 */
[--C-:B------:R-:W-:Y:S01]  /*1dc0*/  FADD.FTZ R109, R109, -R70.reuse ;  /* 0x800000466d6d7221 */ /* 0x100fe20000010000 */
[--C-:B------:R-:W-:Y:S01]  /*1dd0*/  FADD.FTZ R113, R113, -R70.reuse ;  /* 0x8000004671717221 */ /* 0x100fe20000010000 */
[----:B------:R-:W-:Y:S01]  /*1de0*/  SHF.L.U32 R51, R74, 0x10, RZ ;  /* 0x000000104a337819 */ /* 0x000fe200000006ff */
[----:B---3--:R-:W-:Y:S01]  /*1df0*/  FADD.FTZ R77, R55, -R70 ;  /* 0x80000046374d7221 */ /* 0x008fe20000010000 */
[----:B----4-:R-:W-:Y:S01]  /*1e00*/  FADD.FTZ R79, R79, UR5 ;  /* 0x000000054f4f7e21 */ /* 0x010fe20008010000 */
[C---:B--2---:R-:W-:Y:S01]  /*1e10*/  FMUL.FTZ R55, R38.reuse, R59 ;  /* 0x0000003b26377220 */ /* 0x044fe20000410000 */
[----:B------:R-:W-:Y:S01]  /*1e20*/  FMUL.FTZ R3, R3, R38 ;  /* 0x0000002603037220 */ /* 0x000fe20000410000 */
[----:B------:R-:W-:Y:S01]  /*1e30*/  FMUL.FTZ R31, R38, R31 ;  /* 0x0000001f261f7220 */ /* 0x000fe20000410000 */
[----:B------:R-:W-:Y:S01]  /*1e40*/  SHF.L.U32 R59, R50, 0x10, RZ ;  /* 0x00000010323b7819 */ /* 0x000fe200000006ff */
        /* <DEDUP_REMOVED lines=13> */
[--C-:B------:R-:W-:Y:S01]  /*1f20*/  FFMA.FTZ R38, R3, R72, R51.reuse ;  /* 0x0000004803267223 */ /* 0x100fe20000010033 */
[C-C-:B------:R-:W-:Y:S01]  /*1f30*/  FFMA.FTZ R47, R72.reuse, R31, R51.reuse ;  /* 0x0000001f482f7223 */ /* 0x140fe20000010033 */
[C-C-:B------:R-:W-:Y:S01]  /*1f40*/  FFMA.FTZ R39, R72.reuse, R52, R51.reuse ;  /* 0x0000003448277223 */ /* 0x140fe20000010033 */
[C-C-:B------:R-:W-:Y:S01]  /*1f50*/  FFMA.FTZ R3, R72.reuse, R54, R51.reuse ;  /* 0x0000003648037223 */ /* 0x140fe20000010033 */
[C-C-:B------:R-:W-:Y:S01]  /*1f60*/  FFMA.FTZ R43, R72.reuse, R64, R51.reuse ;  /* 0x00000040482b7223 */ /* 0x140fe20000010033 */
[C-C-:B------:R-:W-:Y:S01]  /*1f70*/  FFMA.FTZ R35, R72.reuse, R68, R51.reuse ;  /* 0x0000004448237223 */ /* 0x140fe20000010033 */
[C-C-:B------:R-:W-:Y:S01]  /*1f80*/  FFMA.FTZ R31, R72.reuse, R74, R51.reuse ;  /* 0x0000004a481f7223 */ /* 0x140fe20000010033 */
[----:B------:R-:W-:Y:S01]  /*1f90*/  FFMA.FTZ R46, R72, R80, R51 ;  /* 0x00000050482e7223 */ /* 0x000fe20000010033 */
[C-C-:B------:R-:W-:Y:S01]  /*1fa0*/  FFMA.FTZ R50, R62.reuse, R56, R59.reuse ;  /* 0x000000383e327223 */ /* 0x140fe2000001003b */
[--C-:B------:R-:W-:Y:S01]  /*1fb0*/  FFMA.FTZ R55, R55, R62, R59.reuse ;  /* 0x0000003e37377223 */ /* 0x100fe2000001003b */
[C-C-:B------:R-:W-:Y:S01]  /*1fc0*/  FFMA.FTZ R58, R62.reuse, R58, R59.reuse ;  /* 0x0000003a3e3a7223 */ /* 0x140fe2000001003b */
[C-C-:B------:R-:W-:Y:S01]  /*1fd0*/  FFMA.FTZ R60, R62.reuse, R60, R59.reuse ;  /* 0x0000003c3e3c7223 */ /* 0x140fe2000001003b */
[C-C-:B------:R-:W-:Y:S01]  /*1fe0*/  FFMA.FTZ R52, R62.reuse, R66, R59.reuse ;  /* 0x000000423e347223 */ /* 0x140fe2000001003b */
[C-C-:B------:R-:W-:Y:S01]  /*1ff0*/  FFMA.FTZ R56, R62.reuse, R70, R59.reuse ;  /* 0x000000463e387223 */ /* 0x140fe2000001003b */
[C-C-:B------:R-:W-:Y:S01]  /*2000*/  FFMA.FTZ R54, R62.reuse, R76, R59.reuse ;  /* 0x0000004c3e367223 */ /* 0x140fe2000001003b */
[----:B------:R-:W-:Y:S01]  /*2010*/  FFMA.FTZ R51, R62, R82, R59 ;  /* 0x000000523e337223 */ /* 0x000fe2000001003b */
[--C-:B------:R-:W-:Y:S01]  /*2020*/  FADD.FTZ R5, R5, -R78.reuse ;  /* 0x8000004e05057221 */ /* 0x100fe20000010000 */
[----:B------:R-:W0:Y:S01]  /*2030*/  MUFU.RSQ R62, R79 ;  /* 0x0000004f003e7308 */ /* 0x000e220000001400 */
        /* <DEDUP_REMOVED lines=15> */
[----:B------:R-:W-:Y:S01]  /*2130*/  SHF.L.U32 R64, R73, 0x10, RZ ;  /* 0x0000001049407819 */ /* 0x000fe200000006ff */
[----:B0-----:R-:W-:Y:S01]  /*2140*/  FMUL.FTZ R5, R5, R62 ;  /* 0x0000003e05057220 */ /* 0x001fe20000410000 */
        /* <DEDUP_REMOVED lines=15> */
[----:B------:R-:W-:Y:S01]  /*2240*/  SHF.L.U32 R62, R48, 0x10, RZ ;  /* 0x00000010303e7819 */ /* 0x000fe200000006ff */
[--C-:B------:R-:W-:Y:S01]  /*2250*/  FFMA.FTZ R5, R5, R64, R75.reuse ;  /* 0x0000004005057223 */ /* 0x100fe2000001004b */
[----:B------:R-:W-:Y:S01]  /*2260*/  SHF.L.U32 R33, R42, 0x10, RZ ;  /* 0x000000102a217819 */ /* 0x000fe200000006ff */
[C-C-:B------:R-:W-:Y:S01]  /*2270*/  FFMA.FTZ R37, R64.reuse, R37, R75.reuse ;  /* 0x0000002540257223 */ /* 0x140fe2000001004b */
[C-C-:B------:R-:W-:Y:S01]  /*2280*/  FFMA.FTZ R59, R64.reuse, R66, R75.reuse ;  /* 0x00000042403b7223 */ /* 0x140fe2000001004b */
[C-C-:B------:R-:W-:Y:S01]  /*2290*/  FFMA.FTZ R70, R64.reuse, R70, R75.reuse ;  /* 0x0000004640467223 */ /* 0x140fe2000001004b */
[C-C-:B------:R-:W-:Y:S01]  /*22a0*/  FFMA.FTZ R72, R64.reuse, R72, R75.reuse ;  /* 0x0000004840487223 */ /* 0x140fe2000001004b */
[C-C-:B------:R-:W-:Y:S01]  /*22b0*/  FFMA.FTZ R76, R64.reuse, R76, R75.reuse ;  /* 0x0000004c404c7223 */ /* 0x140fe2000001004b */
[C-C-:B------:R-:W-:Y:S01]  /*22c0*/  FFMA.FTZ R80, R64.reuse, R80, R75.reuse ;  /* 0x0000005040507223 */ /* 0x140fe2000001004b */
[----:B------:R-:W-:Y:S01]  /*22d0*/  FFMA.FTZ R84, R64, R84, R75 ;  /* 0x0000005440547223 */ /* 0x000fe2000001004b */
[--C-:B------:R-:W-:Y:S01]  /*22e0*/  FFMA.FTZ R42, R61, R62, R33.reuse ;  /* 0x0000003e3d2a7223 */ /* 0x100fe20000010021 */
[--C-:B------:R-:W-:Y:S01]  /*22f0*/  FFMA.FTZ R64, R62, R65, R33.reuse ;  /* 0x000000413e407223 */ /* 0x100fe20000010021 */
[----:B------:R-:W-:Y:S01]  /*2300*/  F2FP.BF16.F32.PACK_AB R48, R58, R47 ;  /* 0x0000002f3a30723e */ /* 0x000fe200000010ff */
[--C-:B------:R-:W-:Y:S01]  /*2310*/  FFMA.FTZ R68, R62, R68, R33.reuse ;  /* 0x000000443e447223 */ /* 0x100fe20000010021 */
[----:B------:R-:W-:Y:S01]  /*2320*/  F2FP.BF16.F32.PACK_AB R58, R60, R39 ;  /* 0x000000273c3a723e */ /* 0x000fe200000010ff */
[--C-:B------:R-:W-:Y:S01]  /*2330*/  FFMA.FTZ R99, R62, R99, R33.reuse ;  /* 0x000000633e637223 */ /* 0x100fe20000010021 */
[----:B------:R-:W-:Y:S01]  /*2340*/  F2FP.BF16.F32.PACK_AB R39, R42, R5 ;  /* 0x000000052a27723e */ /* 0x000fe200000010ff */
[--C-:B------:R-:W-:Y:S01]  /*2350*/  FFMA.FTZ R5, R62, R74, R33.reuse ;  /* 0x0000004a3e057223 */ /* 0x100fe20000010021 */
[----:B------:R-:W-:Y:S01]  /*2360*/  F2FP.BF16.F32.PACK_AB R49, R64, R37 ;  /* 0x000000254031723e */ /* 0x000fe200000010ff */
[C-C-:B------:R-:W-:Y:S01]  /*2370*/  FFMA.FTZ R37, R62.reuse, R78, R33.reuse ;  /* 0x0000004e3e257223 */ /* 0x140fe20000010021 */
[C-C-:B------:R-:W-:Y:S01]  /*2380*/  FFMA.FTZ R41, R62.reuse, R82, R33.reuse ;  /* 0x000000523e297223 */ /* 0x140fe20000010021 */
[----:B------:R-:W-:Y:S01]  /*2390*/  FFMA.FTZ R33, R62, R86, R33 ;  /* 0x000000563e217223 */ /* 0x000fe20000010021 */
[----:B------:R-:W-:Y:S01]  /*23a0*/  F2FP.BF16.F32.PACK_AB R38, R55, R38 ;  /* 0x000000263726723e */ /* 0x000fe200000010ff */
[----:B------:R-:W-:Y:S01]  /*23b0*/  STG.E.64 desc[UR10][R28.64+0xf00], R48 ;  /* 0x000f00301c007986 */ /* 0x000fe2000c101b0a */
        /* <DEDUP_REMOVED lines=8> */
[----:B------:R-:W-:-:S02]  /*2440*/  F2FP.BF16.F32.PACK_AB R51, R99, R70 ;  /* 0x000000466333723e */ /* 0x000fc400000010ff */
[----:B------:R-:W-:Y:S02]  /*2450*/  F2FP.BF16.F32.PACK_AB R53, R5, R72 ;  /* 0x000000480535723e */ /* 0x000fe400000010ff */
[----:B------:R-:W-:Y:S01]  /*2460*/  F2FP.BF16.F32.PACK_AB R57, R37, R76 ;  /* 0x0000004c2539723e */ /* 0x000fe200000010ff */
[----:B------:R2:W-:Y:S01]  /*2470*/  STG.E.64 desc[UR10][R28.64+0x2d00], R50 ;  /* 0x002d00321c007986 */ /* 0x0005e2000c101b0a */
[----:B------:R-:W-:Y:S02]  /*2480*/  F2FP.BF16.F32.PACK_AB R55, R41, R80 ;  /* 0x000000502937723e */ /* 0x000fe400000010ff */
[----:B------:R-:W-:Y:S01]  /*2490*/  F2FP.BF16.F32.PACK_AB R47, R33, R84 ;  /* 0x00000054212f723e */ /* 0x000fe200000010ff */
[----:B------:R2:W-:Y:S01]  /*24a0*/  STG.E.64 desc[UR10][R28.64+0x3c00], R52 ;  /* 0x003c00341c007986 */ /* 0x0005e2000c101b0a */
[----:B0-----:R-:W-:-:S03]  /*24b0*/  MOV R38, R44 ;  /* 0x0000002c00267202 */ /* 0x001fc60000000f00 */
[----:B------:R2:W-:Y:S04]  /*24c0*/  STG.E.64 desc[UR10][R28.64+0x4b00], R56 ;  /* 0x004b00381c007986 */ /* 0x0005e8000c101b0a */
[----:B------:R2:W-:Y:S04]  /*24d0*/  STG.E.64 desc[UR10][R28.64+0x5a00], R54 ;  /* 0x005a00361c007986 */ /* 0x0005e8000c101b0a */
[----:B------:R2:W-:Y:S01]  /*24e0*/  STG.E.64 desc[UR10][R28.64+0x6900], R46 ;  /* 0x0069002e1c007986 */ /* 0x0005e2000c101b0a */
[----:B------:R-:W-:Y:S05]  /*24f0*/  @!P1 BRA `(.L_x_610) ;  /* 0xffffffe4002c9947 */ /* 0x000fea000383ffff */
[----:B------:R-:W-:Y:S05]  /*2500*/  EXIT ;  /* 0x000000000000794d */ /* 0x000fea0003800000 */
.L_x_611:
        /* <DEDUP_REMOVED lines=15> */
.L_x_1558:


//--------------------- .text._ZN13group_norm_v214gn_cuda_kernelI13__nv_bfloat16Li480ELi3ELi32ELi30ELi1024ELb0ELi16ELi960ELi960ELi4ELb1ELi5ELb0ELb0ENS_16CompileConditionILi1000EEEEEvPT_PKS4_S7_S7_flPfS8_Pj --------------------------
	.section	.text._ZN13group_norm_v214gn_cuda_kernelI13__nv_bfloat16Li480ELi3ELi32ELi30ELi1024ELb0ELi16ELi960ELi960ELi4ELb1ELi5ELb0ELb0ENS_16CompileConditionILi1000EEEEEvPT_PKS4_S7_S7_flPfS8_Pj,"ax",@progbits
	.align	128
        .global         _ZN13group_norm_v214gn_cuda_kernelI13__nv_bfloat16Li480ELi3ELi32ELi30ELi1024ELb0ELi16ELi960ELi960ELi4ELb1ELi5ELb0ELb0ENS_16CompileConditionILi1000EEEEEvPT_PKS4_S7_S7_flPfS8_Pj
        .type           _ZN13group_norm_v214gn_cuda_kernelI13__nv_bfloat16Li480ELi3ELi32ELi30ELi1024ELb0ELi16ELi960ELi960ELi4ELb1ELi5ELb0ELb0ENS_16CompileConditionILi1000EEEEEvPT_PKS4_S7_S7_flPfS8_Pj,@function
        .size           _ZN13group_norm_v214gn_cuda_kernelI13__nv_bfloat16Li480ELi3ELi32ELi30ELi1024ELb0ELi16ELi960ELi960ELi4ELb1ELi5ELb0ELb0ENS_16CompileConditionILi1000EEEEEvPT_PKS4_S7_S7_flPfS8_Pj,(.L_x_1559 - _ZN13group_norm_v214gn_cuda_kernelI13__nv_bfloat16Li480ELi3ELi32ELi30ELi1024ELb0ELi16ELi960ELi960ELi4ELb1ELi5ELb0ELb0ENS_16CompileConditionILi1000EEEEEvPT_PKS4_S7_S7_flPfS8_Pj)
        .other          _ZN13group_norm_v214gn_cuda_kernelI13__nv_bfloat16Li480ELi3ELi32ELi30ELi1024ELb0ELi16ELi960ELi960ELi4ELb1ELi5ELb0ELb0ENS_16CompileConditionILi1000EEEEEvPT_PKS4_S7_S7_flPfS8_Pj,@"STO_CUDA_ENTRY STV_DEFAULT"
_ZN13group_norm_v214gn_cuda_kernelI13__nv_bfloat16Li480ELi3ELi32ELi30ELi1024ELb0ELi16ELi960ELi960ELi4ELb1ELi5ELb0ELb0ENS_16CompileConditionILi1000EEEEEvPT_PKS4_S7_S7_flPfS8_Pj:
.text._ZN13group_norm_v214gn_cuda_kernelI13__nv_bfloat16Li480ELi3ELi32ELi30ELi1024ELb0ELi16ELi960ELi960ELi4ELb1ELi5ELb0ELb0ENS_16CompileConditionILi1000EEEEEvPT_PKS4_S7_S7_flPfS8_Pj:
        /* <DEDUP_REMOVED lines=23> */
[----:B------:R-:W-:-:S05]  /*0170*/  PRMT R0, R4, 0x9910, RZ ;  /* 0x0000991004007816 */ /* 0x000fca00000000ff */
[----:B------:R-:W-:-:S05]  /*0180*/  IMAD R0, R0, 0xf0, RZ ;  /* 0x000000f000007824 */ /* 0x000fca00078e02ff */
[----:B------:R-:W-:-:S04]  /*0190*/  IADD3 R0, PT, PT, RZ, -R0, RZ ;  /* 0x80000000ff007210 */ /* 0x000fc80007ffe0ff */
[----:B------:R-:W-:-:S04]  /*01a0*/  PRMT R0, R0, 0x7710, RZ ;  /* 0x0000771000007816 */ /* 0x000fc800000000ff */
[----:B------:R-:W-:Y:S02]  /*01b0*/  IADD3 R8, PT, PT, R0, R5, RZ ;  /* 0x0000000500087210 */ /* 0x000fe40007ffe0ff */
[----:B------:R-:W-:Y:S02]  /*01c0*/  LEA R0, R4, UR6, 0x3 ;  /* 0x0000000604007c11 */ /* 0x000fe4000f8e18ff */
[----:B------:R-:W-:Y:S01]  /*01d0*/  SHF.L.U32 R2, R8, 0x2, RZ ;  /* 0x0000000208027819 */ /* 0x000fe200000006ff */
[----:B------:R-:W-:Y:S03]  /*01e0*/  STL [R1+0x3c], R8 ;  /* 0x00003c0801007387 */ /* 0x000fe60000100800 */
[C---:B------:R-:W-:Y:S02]  /*01f0*/  IADD3 R3, PT, PT, R2.reuse, 0x2, RZ ;  /* 0x0000000202037810 */ /* 0x040fe40007ffe0ff */
[----:B------:R-:W-:-:S02]  /*0200*/  LOP3.LUT R2, R2, 0xffff, RZ, 0xc0, !PT ;  /* 0x0000ffff02027812 */ /* 0x000fc400078ec0ff */
[----:B------:R-:W-:Y:S02]  /*0210*/  LOP3.LUT R4, R3, 0xffff, RZ, 0xc0, !PT ;  /* 0x0000ffff03047812 */ /* 0x000fe400078ec0ff */
[----:B------:R-:W-:Y:S01]  /*0220*/  LOP3.LUT R3, R8, 0xffff, RZ, 0xc0, !PT ;  /* 0x0000ffff08037812 */ /* 0x000fe200078ec0ff */
[----:B------:R-:W-:Y:S02]  /*0230*/  IMAD R2, R2, 0x889, RZ ;  /* 0x0000088902027824 */ /* 0x000fe400078e02ff */
[----:B------:R-:W-:Y:S02]  /*0240*/  IMAD R4, R4, 0x889, RZ ;  /* 0x0000088904047824 */ /* 0x000fe400078e02ff */
[----:B------:R-:W-:Y:S01]  /*0250*/  IMAD R0, R3, 0x18, R0 ;  /* 0x0000001803007824 */ /* 0x000fe200078e0200 */
[----:B------:R-:W-:-:S04]  /*0260*/  MOV R3, UR7 ;  /* 0x0000000700037c02 */ /* 0x000fc80008000f00 */
[----:B------:R0:W-:Y:S02]  /*0270*/  STL [R1+0x38], R0 ;  /* 0x0000380001007387 */ /* 0x0001e40000100800 */
[----:B0-----:R-:W-:Y:S02]  /*0280*/  SHF.R.U32.HI R0, RZ, 0x10, R2 ;  /* 0x00000010ff007819 */ /* 0x001fe40000011602 */
[----:B------:R-:W-:Y:S01]  /*0290*/  SHF.R.U32.HI R2, RZ, 0x10, R4 ;  /* 0x00000010ff027819 */ /* 0x000fe20000011604 */
[----:B------:R-:W-:Y:S01]  /*02a0*/  HFMA2 R4, -RZ, RZ, 0, 0 ;  /* 0x00000000ff047431 */ /* 0x000fe200000001ff */
[----:B------:R-:W-:Y:S02]  /*02b0*/  LEA R5, R0, UR4, 0x3 ;  /* 0x0000000400057c11 */ /* 0x000fe4000f8e18ff */
[----:B------:R-:W-:Y:S01]  /*02c0*/  LEA R0, R2, UR4, 0x3 ;  /* 0x0000000402007c11 */ /* 0x000fe2000f8e18ff */
[----:B------:R-:W-:Y:S02]  /*02d0*/  UMOV UR4, URZ ;  /* 0x000000ff00047c82 */ /* 0x000fe40008000000 */
[----:B------:R0:W-:Y:S04]  /*02e0*/  STL [R1+0x44], R5 ;  /* 0x0000440501007387 */ /* 0x0001e80000100800 */
[----:B--2---:R0:W-:Y:S02]  /*02f0*/  STL [R1+0x40], R0 ;  /* 0x0000400001007387 */ /* 0x0041e40000100800 */
.L_x_624:
[----:B------:R-:W2:Y:S01]  /*0300*/  LDL R2, [R1+0x3c] ;  /* 0x00003c0001027983 */ /* 0x000ea20000100800 */
[----:B------:R-:W1:Y:S01]  /*0310*/  S2UR UR10, SR_CTAID.X ;  /* 0x00000000000a79c3 */ /* 0x000e620000002500 */
[----:B------:R-:W3:Y:S01]  /*0320*/  LDCU.64 UR6, c[0x0][0x388] ;  /* 0x00007100ff0677ac */ /* 0x000ee20008000a00 */
[----:B------:R-:W-:Y:S01]  /*0330*/  MOV R13, RZ ;  /* 0x000000ff000d7202 */ /* 0x000fe20000000f00 */
[----:B0-----:R-:W0:Y:S01]  /*0340*/  S2R R0, SR_TID.X ;  /* 0x0000000000007919 */ /* 0x001e220000002100 */
[----:B------:R-:W-:Y:S01]  /*0350*/  IMAD R5, R4, 0xf0000, RZ ;  /* 0x000f000004057824 */ /* 0x000fe200078e02ff */
[----:B------:R-:W-:Y:S03]  /*0360*/  STL [R1+0x48], R3 ;  /* 0x0000480301007387 */ /* 0x000fe60000100800 */
[----:B------:R-:W4:Y:S01]  /*0370*/  LDC.64 R14, c[0x0][0x390] ;  /* 0x0000e400ff0e7b82 */ /* 0x000f220000000a00 */
[----:B------:R-:W-:Y:S07]  /*0380*/  STL [R1+0x4c], R4 ;  /* 0x00004c0401007387 */ /* 0x000fee0000100800 */
[----:B------:R-:W4:Y:S01]  /*0390*/  LDC.64 R22, c[0x0][0x398] ;  /* 0x0000e600ff167b82 */ /* 0x000f220000000a00 */
[----:B-1----:R-:W-:-:S04]  /*03a0*/  USHF.L.U32 UR5, UR10, 0x4, URZ ;  /* 0x000000040a057899 */ /* 0x002fc800080006ff */
[----:B------:R-:W-:Y:S01]  /*03b0*/  ULOP3.LUT UR5, UR5, 0x3f0, URZ, 0xc0, !UPT ;  /* 0x000003f005057892 */ /* 0x000fe2000f8ec0ff */
[----:B0-----:R-:W-:-:S05]  /*03c0*/  LOP3.LUT R0, R0, 0xffff, RZ, 0xc0, !PT ;  /* 0x0000ffff00007812 */ /* 0x001fca00078ec0ff */
[----:B------:R-:W-:-:S05]  /*03d0*/  IMAD R0, R0, 0x8889, RZ ;  /* 0x0000888900007824 */ /* 0x000fca00078e02ff */
[----:B------:R-:W-:-:S04]  /*03e0*/  SHF.R.U32.HI R0, RZ, 0x17, R0 ;  /* 0x00000017ff007819 */ /* 0x000fc80000011600 */
[----:B------:R-:W-:-:S05]  /*03f0*/  IADD3 R0, PT, PT, R0, UR5, RZ ;  /* 0x0000000500007c10 */ /* 0x000fca000fffe0ff */
[----:B------:R-:W-:Y:S01]  /*0400*/  IMAD R9, R0, 0x3c0, RZ ;  /* 0x000003c000097824 */ /* 0x000fe200078e02ff */
[----:B--2---:R-:W-:-:S04]  /*0410*/  SHF.L.U32 R12, R2, 0x2, RZ ;  /* 0x00000002020c7819 */ /* 0x004fc800000006ff */
[----:B------:R-:W-:-:S05]  /*0420*/  LOP3.LUT R12, R12, 0x3fffc, RZ, 0xe2, !PT ;  /* 0x0003fffc0c0c7812 */ /* 0x000fca00078ee2ff */
[----:B------:R-:W-:-:S03]  /*0430*/  IMAD.WIDE.U32 R6, R3, 0xf0000, R12 ;  /* 0x000f000003067825 */ /* 0x000fc600078e000c */
[----:B------:R-:W-:-:S04]  /*0440*/  IADD3 R0, P1, PT, R9, R6, RZ ;  /* 0x0000000609007210 */ /* 0x000fc80007f3e0ff */
[----:B------:R-:W-:Y:S02]  /*0450*/  IADD3.X R7, PT, PT, R7, R5, RZ, P1, !PT ;  /* 0x0000000507077210 */ /* 0x000fe40000ffe4ff */
[C---:B------:R-:W-:Y:S02]  /*0460*/  SHF.L.U32 R8, R0.reuse, 0x1, RZ ;  /* 0x0000000100087819 */ /* 0x040fe400000006ff */
[----:B------:R-:W-:Y:S02]  /*0470*/  SHF.L.U64.HI R2, R0, 0x1, R7 ;  /* 0x0000000100027819 */ /* 0x000fe40000010207 */
[----:B---3--:R-:W-:Y:S01]  /*0480*/  IADD3 R24, P1, PT, R8, UR6, RZ ;  /* 0x0000000608187c10 */ /* 0x008fe2000ff3e0ff */
[----:B----4-:R-:W-:Y:S01]  /*0490*/  IMAD.WIDE.U32 R14, R12, 0x2, R14 ;  /* 0x000000020c0e7825 */ /* 0x010fe200078e000e */
[----:B------:R0:W-:Y:S02]  /*04a0*/  STL [R1], R8 ;  /* 0x0000000801007387 */ /* 0x0001e40000100800 */
[----:B------:R-:W-:Y:S01]  /*04b0*/  IADD3.X R25, PT, PT, R2, UR7, RZ, P1, !PT ;  /* 0x0000000702197c10 */ /* 0x000fe20008ffe4ff */
[----:B------:R-:W-:Y:S01]  /*04c0*/  IMAD.WIDE.U32 R12, R12, 0x2, R22 ;  /* 0x000000020c0c7825 */ /* 0x000fe200078e0016 */
[----:B------:R-:W-:Y:S04]  /*04d0*/  STL [R1+0x34], R2 ;  /* 0x0000340201007387 */ /* 0x000fe80000100800 */
[----:B------:R-:W2:Y:S04]  /*04e0*/  LDG.E.64.CONSTANT R14, desc[UR8][R14.64] ;  /* 0x000000080e0e7981 */ /* 0x000ea8000c1e9b00 */
[----:B------:R-:W3:Y:S04]  /*04f0*/  LDG.E.64.CONSTANT R36, desc[UR8][R24.64+0xf00] ;  /* 0x000f000818247981 */ /* 0x000ee8000c1e9b00 */
[----:B------:R-:W4:Y:S04]  /*0500*/  LDG.E.64.CONSTANT R12, desc[UR8][R12.64] ;  /* 0x000000080c0c7981 */ /* 0x000f28000c1e9b00 */
[----:B------:R-:W4:Y:S04]  /*0510*/  LDG.E.64.CONSTANT R16, desc[UR8][R24.64+0x1e00] ;  /* 0x001e000818107981 */ /* 0x000f28000c1e9b00 */
[----:B0-----:R-:W4:Y:S04]  /*0520*/  LDG.E.64.CONSTANT R8, desc[UR8][R24.64] ;  /* 0x0000000818087981 */ /* 0x001f28000c1e9b00 */
[----:B------:R-:W4:Y:S04]  /*0530*/  LDG.E.64.CONSTANT R32, desc[UR8][R24.64+0x2d00] ;  /* 0x002d000818207981 */ /* 0x000f28000c1e9b00 */
[----:B------:R-:W4:Y:S04]  /*0540*/  LDG.E.64.CONSTANT R10, desc[UR8][R24.64+0x3c00] ;  /* 0x003c0008180a7981 */ /* 0x000f28000c1e9b00 */
[----:B------:R-:W4:Y:S04]  /*0550*/  LDG.E.64.CONSTANT R20, desc[UR8][R24.64+0x4b00] ;  /* 0x004b000818147981 */ /* 0x000f28000c1e9b00 */
[----:B------:R-:W4:Y:S04]  /*0560*/  LDG.E.64.CONSTANT R6, desc[UR8][R24.64+0x5a00] ;  /* 0x005a000818067981 */ /* 0x000f28000c1e9b00 */
[----:B------:R0:W4:Y:S04]  /*0570*/  LDG.E.64.CONSTANT R18, desc[UR8][R24.64+0x6900] ;  /* 0x0069000818127981 */ /* 0x000128000c1e9b00 */
[----:B--2---:R-:W-:Y:S04]  /*0580*/  STL [R1+0x54], R14 ;  /* 0x0000540e01007387 */ /* 0x004fe80000100800 */
[----:B------:R1:W-:Y:S01]  /*0590*/  STL [R1+0x50], R15 ;  /* 0x0000500f01007387 */ /* 0x0003e20000100800 */
[----:B---3--:R-:W-:-:S03]  /*05a0*/  SHF.L.U32 R3, R37, 0x10, RZ ;  /* 0x0000001025037819 */ /* 0x008fc600000006ff */
[----:B----4-:R-:W-:Y:S01]  /*05b0*/  STL [R1+0x5c], R12 ;  /* 0x00005c0c01007387 */ /* 0x010fe20000100800 */
[----:B0-----:R-:W-:-:S03]  /*05c0*/  PRMT R24, R37, 0x7632, R24 ;  /* 0x0000763225187816 */ /* 0x001fc60000000018 */
[----:B------:R0:W-:Y:S01]  /*05d0*/  STL [R1+0x58], R13 ;  /* 0x0000580d01007387 */ /* 0x0001e20000100800 */
[----:B------:R-:W-:Y:S02]  /*05e0*/  PRMT R23, R16, 0x7632, R23 ;  /* 0x0000763210177816 */ /* 0x000fe40000000017 */
[C---:B------:R-:W-:Y:S01]  /*05f0*/  PRMT R30, R8.reuse, 0x7632, R30 ;  /* 0x00007632081e7816 */ /* 0x040fe2000000001e */
[----:B------:R2:W-:Y:S01]  /*0600*/  STL [R1+0x30], R3 ;  /* 0x0000300301007387 */ /* 0x0005e20000100800 */
[----:B------:R-:W-:Y:S02]  /*0610*/  SHF.L.U32 R0, R8, 0x10, RZ ;  /* 0x0000001008007819 */ /* 0x000fe400000006ff */
[----:B-1----:R-:W-:Y:S02]  /*0620*/  SHF.L.U32 R15, R33, 0x10, RZ ;  /* 0x00000010210f7819 */ /* 0x002fe400000006ff */
[----:B0-----:R-:W-:Y:S02]  /*0630*/  SHF.L.U32 R13, R17, 0x10, RZ ;  /* 0x00000010110d7819 */ /* 0x001fe400000006ff */
[----:B------:R-:W-:-:S02]  /*0640*/  PRMT R8, R9, 0x7632, R8 ;  /* 0x0000763209087816 */ /* 0x000fc40000000008 */
[----:B------:R-:W-:Y:S02]  /*0650*/  SHF.L.U32 R2, R9, 0x10, RZ ;  /* 0x0000001009027819 */ /* 0x000fe400000006ff */
[C---:B------:R-:W-:Y:S02]  /*0660*/  PRMT R28, R10.reuse, 0x7632, R28 ;  /* 0x000076320a1c7816 */ /* 0x040fe4000000001c */
[----:B------:R-:W-:Y:S02]  /*0670*/  SHF.L.U32 R29, R10, 0x10, RZ ;  /* 0x000000100a1d7819 */ /* 0x000fe400000006ff */
[----:B------:R-:W-:Y:S02]  /*0680*/  SHF.L.U32 R4, R11, 0x10, RZ ;  /* 0x000000100b047819 */ /* 0x000fe400000006ff */
[----:B------:R-:W-:Y:S02]  /*0690*/  SHF.L.U32 R34, R16, 0x10, RZ ;  /* 0x0000001010227819 */ /* 0x000fe400000006ff */
[----:B------:R-:W-:-:S02]  /*06a0*/  PRMT R22, R17, 0x7632, R22 ;  /* 0x0000763211167816 */ /* 0x000fc40000000016 */
[----:B------:R-:W-:Y:S02]  /*06b0*/  PRMT R9, R11, 0x7632, R9 ;  /* 0x000076320b097816 */ /* 0x000fe40000000009 */
[C---:B------:R-:W-:Y:S02]  /*06c0*/  PRMT R10, R21.reuse, 0x7632, R10 ;  /* 0x00007632150a7816 */ /* 0x040fe4000000000a */
[----:B--2---:R-:W-:Y:S01]  /*06d0*/  SHF.L.U32 R3, R21, 0x10, RZ ;  /* 0x0000001015037819 */ /* 0x004fe200000006ff */
[----:B------:R-:W-:Y:S01]  /*06e0*/  STL [R1+0x2c], R13 ;  /* 0x00002c0d01007387 */ /* 0x000fe20000100800 */
[----:B------:R-:W-:Y:S02]  /*06f0*/  PRMT R16, R33, 0x7632, R16 ;  /* 0x0000763221107816 */ /* 0x000fe40000000010 */
[C---:B------:R-:W-:Y:S02]  /*0700*/  PRMT R11, R20.reuse, 0x7632, R11 ;  /* 0x00007632140b7816 */ /* 0x040fe4000000000b */
[----:B------:R-:W-:-:S02]  /*0710*/  SHF.L.U32 R5, R20, 0x10, RZ ;  /* 0x0000001014057819 */ /* 0x000fc400000006ff */
[C---:B------:R-:W-:Y:S01]  /*0720*/  SHF.L.U32 R21, R7.reuse, 0x10, RZ ;  /* 0x0000001007157819 */ /* 0x040fe200000006ff */
[----:B------:R-:W-:Y:S01]  /*0730*/  STL [R1+0x28], R15 ;  /* 0x0000280f01007387 */ /* 0x000fe20000100800 */
[----:B------:R-:W-:Y:S02]  /*0740*/  PRMT R20, R7, 0x7632, R20 ;  /* 0x0000763207147816 */ /* 0x000fe40000000014 */
[----:B------:R-:W-:Y:S01]  /*0750*/  SHF.L.U32 R37, R19, 0x10, RZ ;  /* 0x0000001013257819 */ /* 0x000fe200000006ff */
[----:B------:R-:W-:Y:S01]  /*0760*/  STL [R1+0x24], R4 ;  /* 0x0000240401007387 */ /* 0x000fe20000100800 */
[----:B------:R-:W-:Y:S02]  /*0770*/  SHF.L.U32 R12, R24, 0x10, RZ ;  /* 0x00000010180c7819 */ /* 0x000fe400000006ff */
[----:B------:R-:W-:Y:S01]  /*0780*/  SHF.L.U32 R33, R23, 0x10, RZ ;  /* 0x0000001017217819 */ /* 0x000fe200000006ff */
[----:B------:R-:W-:Y:S01]  /*0790*/  STL [R1+0x20], R3 ;  /* 0x0000200301007387 */ /* 0x000fe20000100800 */
[----:B------:R-:W-:-:S02]  /*07a0*/  SHF.L.U32 R14, R22, 0x10, RZ ;  /* 0x00000010160e7819 */ /* 0x000fc400000006ff */
[----:B------:R-:W-:Y:S01]  /*07b0*/  SHF.L.U32 R23, R9, 0x10, RZ ;  /* 0x0000001009177819 */ /* 0x000fe200000006ff */
[----:B------:R-:W-:Y:S01]  /*07c0*/  STL [R1+0x1c], R21 ;  /* 0x00001c1501007387 */ /* 0x000fe20000100800 */
[----:B------:R-:W-:Y:S02]  /*07d0*/  SHF.L.U32 R22, R16, 0x10, RZ ;  /* 0x0000001010167819 */ /* 0x000fe400000006ff */
[----:B------:R-:W-:Y:S01]  /*07e0*/  SHF.L.U32 R9, R11, 0x10, RZ ;  /* 0x000000100b097819 */ /* 0x000fe200000006ff */
[----:B------:R-:W-:Y:S01]  /*07f0*/  STL [R1+0x18], R37 ;  /* 0x0000182501007387 */ /* 0x000fe20000100800 */
[----:B------:R-:W-:Y:S02]  /*0800*/  PRMT R17, R6, 0x7632, R17 ;  /* 0x0000763206117816 */ /* 0x000fe40000000011 */
[----:B------:R-:W-:Y:S01]  /*0810*/  PRMT R27, R19, 0x7632, R27 ;  /* 0x00007632131b7816 */ /* 0x000fe2000000001b */
[----:B------:R-:W-:Y:S01]  /*0820*/  FFMA.FTZ R19, R0, R0, RZ ;  /* 0x0000000000137223 */ /* 0x000fe200000100ff */
[----:B------:R-:W-:-:S02]  /*0830*/  SHF.L.U32 R30, R30, 0x10, RZ ;  /* 0x000000101e1e7819 */ /* 0x000fc400000006ff */
[----:B------:R-:W-:Y:S01]  /*0840*/  SHF.L.U32 R11, R20, 0x10, RZ ;  /* 0x00000010140b7819 */ /* 0x000fe200000006ff */
[----:B------:R-:W-:Y:S01]  /*0850*/  FFMA.FTZ R20, R2, R2, RZ ;  /* 0x0000000202147223 */ /* 0x000fe200000100ff */
[----:B------:R-:W-:Y:S01]  /*0860*/  SHF.L.U32 R8, R8, 0x10, RZ ;  /* 0x0000001008087819 */ /* 0x000fe200000006ff */
[----:B------:R0:W-:Y:S01]  /*0870*/  STL [R1+0x14], R12 ;  /* 0x0000140c01007387 */ /* 0x0001e20000100800 */
[----:B------:R-:W-:Y:S02]  /*0880*/  SHF.L.U32 R24, R10, 0x10, RZ ;  /* 0x000000100a187819 */ /* 0x000fe400000006ff */
[----:B------:R-:W-:Y:S01]  /*0890*/  SHF.L.U32 R10, R17, 0x10, RZ ;  /* 0x00000010110a7819 */ /* 0x000fe200000006ff */
[----:B------:R1:W-:Y:S01]  /*08a0*/  STL [R1+0x10], R14 ;  /* 0x0000100e01007387 */ /* 0x0003e20000100800 */
[----:B------:R-:W-:Y:S01]  /*08b0*/  FFMA.FTZ R17, R30, R30, R19 ;  /* 0x0000001e1e117223 */ /* 0x000fe20000010013 */
[----:B------:R-:W-:Y:S02]  /*08c0*/  FFMA.FTZ R19, R8, R8, R20 ;  /* 0x0000000808137223 */ /* 0x000fe40000010014 */
[----:B------:R-:W-:Y:S04]  /*08d0*/  STL [R1+0xc], R22 ;  /* 0x00000c1601007387 */ /* 0x000fe80000100800 */
[----:B------:R-:W-:Y:S04]  /*08e0*/  STL [R1+0x8], R23 ;  /* 0x0000081701007387 */ /* 0x000fe80000100800 */
[----:B------:R-:W-:Y:S04]  /*08f0*/  STL [R1+0x4], R24 ;  /* 0x0000041801007387 */ /* 0x000fe80000100800 */
[----:B------:R-:W2:Y:S01]  /*0900*/  LDL R20, [R1+0x30] ;  /* 0x0000300001147983 */ /* 0x000ea20000100800 */
[----:B------:R-:W-:-:S02]  /*0910*/  PRMT R26, R18, 0x7632, R26 ;  /* 0x00007632121a7816 */ /* 0x000fc4000000001a */
[----:B------:R-:W-:Y:S01]  /*0920*/  SHF.L.U32 R7, R18, 0x10, RZ ;  /* 0x0000001012077819 */ /* 0x000fe200000006ff */
[----:B------:R-:W-:-:S04]  /*0930*/  FADD.FTZ R18, RZ, R0 ;  /* 0x00000000ff127221 */ /* 0x000fc80000010000 */
[----:B------:R-:W-:Y:S01]  /*0940*/  FADD.FTZ R16, R18, R30 ;  /* 0x0000001e12107221 */ /* 0x000fe20000010000 */
[----:B------:R-:W-:-:S04]  /*0950*/  FADD.FTZ R18, RZ, R2 ;  /* 0x00000002ff127221 */ /* 0x000fc80000010000 */
[----:B------:R-:W-:Y:S01]  /*0960*/  FADD.FTZ R18, R18, R8 ;  /* 0x0000000812127221 */ /* 0x000fe20000010000 */
[C---:B------:R-:W-:Y:S02]  /*0970*/  PRMT R35, R36.reuse, 0x7632, R35 ;  /* 0x0000763224237816 */ /* 0x040fe40000000023 */
[----:B------:R-:W-:Y:S02]  /*0980*/  SHF.L.U32 R36, R36, 0x10, RZ ;  /* 0x0000001024247819 */ /* 0x000fe400000006ff */
[----:B------:R-:W-:-:S03]  /*0990*/  SHF.L.U32 R35, R35, 0x10, RZ ;  /* 0x0000001023237819 */ /* 0x000fc600000006ff */
[----:B------:R-:W-:Y:S01]  /*09a0*/  FADD.FTZ R16, R16, R36 ;  /* 0x0000002410107221 */ /* 0x000fe20000010000 */
[----:B------:R-:W-:-:S03]  /*09b0*/  FFMA.FTZ R17, R36, R36, R17 ;  /* 0x0000002424117223 */ /* 0x000fc60000010011 */
[----:B------:R-:W-:Y:S01]  /*09c0*/  FADD.FTZ R16, R16, R35 ;  /* 0x0000002310107221 */ /* 0x000fe20000010000 */
[----:B------:R-:W-:Y:S01]  /*09d0*/  FFMA.FTZ R17, R35, R35, R17 ;  /* 0x0000002323117223 */ /* 0x000fe20000010011 */
[----:B--2---:R-:W-:Y:S01]  /*09e0*/  FADD.FTZ R18, R18, R20 ;  /* 0x0000001412127221 */ /* 0x004fe20000010000 */
[----:B------:R-:W-:-:S03]  /*09f0*/  FFMA.FTZ R19, R20, R20, R19 ;  /* 0x0000001414137223 */ /* 0x000fc60000010013 */
[----:B------:R-:W-:Y:S01]  /*0a00*/  FADD.FTZ R18, R18, R12 ;  /* 0x0000000c12127221 */ /* 0x000fe20000010000 */
[----:B------:R-:W-:Y:S02]  /*0a10*/  FFMA.FTZ R19, R12, R12, R19 ;  /* 0x0000000c0c137223 */ /* 0x000fe40000010013 */
[----:B0-----:R0:W5:Y:S01]  /*0a20*/  LDL.LU R12, [R1+0x5c] ;  /* 0x00005c00010c7983 */ /* 0x0011620000300800 */
[----:B------:R-:W-:Y:S01]  /*0a30*/  FADD.FTZ R18, R18, R13 ;  /* 0x0000000d12127221 */ /* 0x000fe20000010000 */
[----:B------:R-:W-:Y:S02]  /*0a40*/  FFMA.FTZ R19, R13, R13, R19 ;  /* 0x0000000d0d137223 */ /* 0x000fe40000010013 */
[----:B------:R0:W5:Y:S01]  /*0a50*/  LDL.LU R13, [R1+0x58] ;  /* 0x00005800010d7983 */ /* 0x0001620000300800 */
[----:B------:R-:W-:Y:S01]  /*0a60*/  FADD.FTZ R18, R18, R14 ;  /* 0x0000000e12127221 */ /* 0x000fe20000010000 */
[----:B------:R-:W-:Y:S02]  /*0a70*/  FFMA.FTZ R19, R14, R14, R19 ;  /* 0x0000000e0e137223 */ /* 0x000fe40000010013 */
[----:B-1----:R0:W5:Y:S01]  /*0a80*/  LDL.LU R14, [R1+0x54] ;  /* 0x00005400010e7983 */ /* 0x0021620000300800 */
[----:B------:R-:W-:Y:S01]  /*0a90*/  FADD.FTZ R18, R18, R15 ;  /* 0x0000000f12127221 */ /* 0x000fe20000010000 */
[----:B------:R-:W-:-:S02]  /*0aa0*/  FFMA.FTZ R19, R15, R15, R19 ;  /* 0x0000000f0f137223 */ /* 0x000fc40000010013 */
[----:B------:R0:W5:Y:S01]  /*0ab0*/  LDL.LU R15, [R1+0x50] ;  /* 0x00005000010f7983 */ /* 0x0001620000300800 */
[----:B------:R-:W-:Y:S01]  /*0ac0*/  FADD.FTZ R18, R18, R22 ;  /* 0x0000001612127221 */ /* 0x000fe20000010000 */
[----:B------:R-:W-:-:S03]  /*0ad0*/  FFMA.FTZ R19, R22, R22, R19 ;  /* 0x0000001616137223 */ /* 0x000fc60000010013 */
[----:B------:R-:W-:Y:S01]  /*0ae0*/  FADD.FTZ R18, R18, R4 ;  /* 0x0000000412127221 */ /* 0x000fe20000010000 */
[----:B------:R-:W-:Y:S02]  /*0af0*/  FFMA.FTZ R19, R4, R4, R19 ;  /* 0x0000000404137223 */ /* 0x000fe40000010013 */
[----:B------:R0:W5:Y:S04]  /*0b00*/  LDL.LU R4, [R1+0x4c] ;  /* 0x00004c0001047983 */ /* 0x0001680000300800 */
[----:B------:R-:W2:Y:S01]  /*0b10*/  LDL R20, [R1+0x38] ;  /* 0x0000380001147983 */ /* 0x000ea20000100800 */
[----:B------:R-:W-:Y:S01]  /*0b20*/  FADD.FTZ R18, R18, R23 ;  /* 0x0000001712127221 */ /* 0x000fe20000010000 */
[----:B------:R-:W-:-:S03]  /*0b30*/  FFMA.FTZ R19, R23, R23, R19 ;  /* 0x0000001717137223 */ /* 0x000fc60000010013 */
[----:B------:R-:W-:Y:S01]  /*0b40*/  FADD.FTZ R18, R18, R3 ;  /* 0x0000000312127221 */ /* 0x000fe20000010000 */
[----:B------:R-:W-:Y:S02]  /*0b50*/  FFMA.FTZ R19, R3, R3, R19 ;  /* 0x0000000303137223 */ /* 0x000fe40000010013 */
[----:B------:R0:W5:Y:S01]  /*0b60*/  LDL.LU R3, [R1+0x48] ;  /* 0x0000480001037983 */ /* 0x0001620000300800 */
[----:B------:R-:W-:Y:S01]  /*0b70*/  FADD.FTZ R16, R16, R34 ;  /* 0x0000002210107221 */ /* 0x000fe20000010000 */
[----:B------:R-:W-:Y:S01]  /*0b80*/  FFMA.FTZ R17, R34, R34, R17 ;  /* 0x0000002222117223 */ /* 0x000fe20000010011 */
[C---:B------:R-:W-:Y:S02]  /*0b90*/  PRMT R31, R32.reuse, 0x7632, R31 ;  /* 0x00007632201f7816 */ /* 0x040fe4000000001f */
[----:B------:R-:W-:Y:S01]  /*0ba0*/  SHF.L.U32 R32, R32, 0x10, RZ ;  /* 0x0000001020207819 */ /* 0x000fe200000006ff */
[----:B------:R-:W-:Y:S01]  /*0bb0*/  FADD.FTZ R16, R16, R33 ;  /* 0x0000002110107221 */ /* 0x000fe20000010000 */
[----:B------:R-:W-:Y:S01]  /*0bc0*/  FFMA.FTZ R17, R33, R33, R17 ;  /* 0x0000002121117223 */ /* 0x000fe20000010011 */
[----:B------:R-:W1:Y:S01]  /*0bd0*/  S2R R25, SR_TID.X ;  /* 0x0000000000197919 */ /* 0x000e620000002100 */
[----:B------:R-:W-:Y:S01]  /*0be0*/  SHF.L.U32 R31, R31, 0x10, RZ ;  /* 0x000000101f1f7819 */ /* 0x000fe200000006ff */
[----:B------:R-:W-:Y:S01]  /*0bf0*/  FADD.FTZ R16, R16, R32 ;  /* 0x0000002010107221 */ /* 0x000fe20000010000 */
[----:B------:R-:W-:-:S03]  /*0c00*/  FFMA.FTZ R17, R32, R32, R17 ;  /* 0x0000002020117223 */ /* 0x000fc60000010011 */
[----:B------:R-:W-:Y:S01]  /*0c10*/  FADD.FTZ R16, R16, R31 ;  /* 0x0000001f10107221 */ /* 0x000fe20000010000 */
[----:B------:R-:W-:Y:S01]  /*0c20*/  FFMA.FTZ R17, R31, R31, R17 ;  /* 0x0000001f1f117223 */ /* 0x000fe20000010011 */
[----:B------:R-:W-:Y:S02]  /*0c30*/  SHF.L.U32 R28, R28, 0x10, RZ ;  /* 0x000000101c1c7819 */ /* 0x000fe400000006ff */
[----:B------:R-:W-:Y:S01]  /*0c40*/  FADD.FTZ R16, R16, R29 ;  /* 0x0000001d10107221 */ /* 0x000fe20000010000 */
[----:B------:R-:W-:-:S03]  /*0c50*/  FFMA.FTZ R17, R29, R29, R17 ;  /* 0x0000001d1d117223 */ /* 0x000fc60000010011 */
[----:B------:R-:W-:Y:S01]  /*0c60*/  FADD.FTZ R16, R16, R28 ;  /* 0x0000001c10107221 */ /* 0x000fe20000010000 */
[----:B------:R-:W-:-:S03]  /*0c70*/  FFMA.FTZ R17, R28, R28, R17 ;  /* 0x0000001c1c117223 */ /* 0x000fc60000010011 */
[----:B------:R-:W-:Y:S01]  /*0c80*/  FADD.FTZ R16, R16, R5 ;  /* 0x0000000510107221 */ /* 0x000fe20000010000 */
[----:B------:R-:W-:Y:S01]  /*0c90*/  FFMA.FTZ R17, R5, R5, R17 ;  /* 0x0000000505117223 */ /* 0x000fe20000010011 */
[----:B------:R-:W-:Y:S01]  /*0ca0*/  SHF.L.U32 R6, R6, 0x10, RZ ;  /* 0x0000001006067819 */ /* 0x000fe200000006ff */
        /* <DEDUP_REMOVED lines=12> */
[----:B-1----:R-:W-:Y:S01]  /*0d70*/  ISETP.GT.U32.AND P1, PT, R25, 0x3f, PT ;  /* 0x0000003f1900780c */ /* 0x002fe20003f24070 */
[----:B------:R-:W-:Y:S01]  /*0d80*/  FADD.FTZ R16, R16, R7 ;  /* 0x0000000710107221 */ /* 0x000fe20000010000 */
[----:B------:R-:W-:Y:S01]  /*0d90*/  SHF.L.U32 R26, R26, 0x10, RZ ;  /* 0x000000101a1a7819 */ /* 0x000fe200000006ff */
        /* <DEDUP_REMOVED lines=8> */
[----:B------:R-:W-:Y:S02]  /*0e20*/  BSSY.RECONVERGENT B0, `(.L_x_612) ;  /* 0x0000090000007945 */ /* 0x000fe40003800200 */
[----:B--2---:R1:W-:Y:S04]  /*0e30*/  STS.64 [R20], R16 ;  /* 0x0000001014007388 */ /* 0x0043e80000000a00 */
[----:B------:R0:W-:Y:S01]  /*0e40*/  STS.64 [R20+0x1680], R18 ;  /* 0x0016801214007388 */ /* 0x0001e20000000a00 */
[----:B-1----:R-:W-:Y:S01]  /*0e50*/  CS2R R16, SRZ ;  /* 0x0000000000107805 */ /* 0x002fe2000001ff00 */
[----:B------:R-:W-:Y:S06]  /*0e60*/  BAR.SYNC.DEFER_BLOCKING 0x0 ;  /* 0x0000000000007b1d */ /* 0x000fec0000010000 */
[----:B------:R-:W-:Y:S05]  /*0e70*/  @P1 BRA `(.L_x_613) ;  /* 0x0000000800281947 */ /* 0x000fea0003800000 */
[----:B0-----:R-:W0:Y:S01]  /*0e80*/  S2R R19, SR_CgaCtaId ;  /* 0x0000000000137919 */ /* 0x001e220000008800 */
[----:B------:R-:W-:Y:S02]  /*0e90*/  SHF.R.U32.HI R16, RZ, 0x1, R25 ;  /* 0x00000001ff107819 */ /* 0x000fe40000011619 */
[----:B------:R-:W-:-:S03]  /*0ea0*/  MOV R22, 0x400 ;  /* 0x0000040000167802 */ /* 0x000fc60000000f00 */
[C---:B------:R-:W-:Y:S02]  /*0eb0*/  IMAD R17, R16.reuse, 0x1e, RZ ;  /* 0x0000001e10117824 */ /* 0x040fe400078e02ff */
[----:B------:R-:W-:-:S03]  /*0ec0*/  IMAD R18, R16, -0x80000000, RZ ;  /* 0x8000000010127824 */ /* 0x000fc600078e02ff */
[C---:B------:R-:W-:Y:S02]  /*0ed0*/  LOP3.LUT P1, RZ, R17.reuse, 0x2, RZ, 0xc0, !PT ;  /* 0x0000000211ff7812 */ /* 0x040fe4000782c0ff */
[C---:B------:R-:W-:Y:S02]  /*0ee0*/  IADD3 R20, PT, PT, R17.reuse, 0x2, RZ ;  /* 0x0000000211147810 */ /* 0x040fe40007ffe0ff */
[----:B------:R-:W-:Y:S02]  /*0ef0*/  SHF.R.S32.HI R18, RZ, 0x1f, R18 ;  /* 0x0000001fff127819 */ /* 0x000fe40000011412 */
[----:B------:R-:W-:Y:S02]  /*0f00*/  SHF.R.U32.HI R16, RZ, 0x2, R20 ;  /* 0x00000002ff107819 */ /* 0x000fe40000011614 */
[----:B------:R-:W-:Y:S02]  /*0f10*/  LEA.HI R20, R20, 0xf0, RZ, 0x1e ;  /* 0x000000f014147811 */ /* 0x000fe400078ff0ff */
[----:B------:R-:W-:-:S02]  /*0f20*/  IADD3 R37, PT, PT, R17, 0x18, RZ ;  /* 0x0000001811257810 */ /* 0x000fc40007ffe0ff */
[----:B------:R-:W-:Y:S02]  /*0f30*/  IADD3 R24, PT, PT, R17, 0x14, RZ ;  /* 0x0000001411187810 */ /* 0x000fe40007ffe0ff */
[----:B------:R-:W-:Y:S02]  /*0f40*/  @P1 IADD3 R20, PT, PT, R16, RZ, RZ ;  /* 0x000000ff10141210 */ /* 0x000fe40007ffe0ff */
[----:B------:R-:W-:-:S04]  /*0f50*/  LOP3.LUT R16, R18, 0xf0, RZ, 0xc0, !PT ;  /* 0x000000f012107812 */ /* 0x000fc800078ec0ff */
[----:B------:R-:W-:Y:S02]  /*0f60*/  LEA.HI R18, R17, R16, RZ, 0x1e ;  /* 0x0000001011127211 */ /* 0x000fe400078ff0ff */
[----:B0-----:R-:W-:Y:S02]  /*0f70*/  LEA R22, R19, R22, 0x18 ;  /* 0x0000001613167211 */ /* 0x001fe400078ec0ff */
[----:B------:R-:W-:Y:S02]  /*0f80*/  SHF.L.U32 R19, R25, 0x3, RZ ;  /* 0x0000000319137819 */ /* 0x000fe400000006ff */
[----:B------:R-:W-:Y:S01]  /*0f90*/  IADD3 R25, PT, PT, R17, 0x1a, RZ ;  /* 0x0000001a11197810 */ /* 0x000fe20007ffe0ff */
[--C-:B------:R-:W-:Y:S01]  /*0fa0*/  IMAD R18, R18, 0x18, R22.reuse ;  /* 0x0000001812127824 */ /* 0x100fe200078e0216 */
[----:B------:R-:W-:Y:S01]  /*0fb0*/  LOP3.LUT R23, R19, 0x8, RZ, 0xc0, !PT ;  /* 0x0000000813177812 */ /* 0x000fe200078ec0ff */
[----:B------:R-:W-:Y:S01]  /*0fc0*/  IMAD R20, R20, 0x18, R22 ;  /* 0x0000001814147824 */ /* 0x000fe200078e0216 */
[----:B------:R-:W-:-:S02]  /*0fd0*/  LEA.HI R24, R24, R16, RZ, 0x1e ;  /* 0x0000001018187211 */ /* 0x000fc400078ff0ff */
[----:B------:R-:W-:Y:S02]  /*0fe0*/  IADD3 R18, PT, PT, R18, R23, RZ ;  /* 0x0000001712127210 */ /* 0x000fe40007ffe0ff */
[----:B------:R-:W-:Y:S01]  /*0ff0*/  IADD3 R20, PT, PT, R23, R20, RZ ;  /* 0x0000001417147210 */ /* 0x000fe20007ffe0ff */
[----:B------:R-:W-:-:S03]  /*1000*/  IMAD R24, R24, 0x18, R22 ;  /* 0x0000001818187824 */ /* 0x000fc600078e0216 */
[----:B------:R-:W0:Y:S04]  /*1010*/  LDS.64 R18, [R18] ;  /* 0x0000000012127984 */ /* 0x000e280000000a00 */
[----:B------:R-:W1:Y:S01]  /*1020*/  LDS.64 R20, [R20] ;  /* 0x0000000014147984 */ /* 0x000e620000000a00 */
[----:B0-----:R-:W-:Y:S01]  /*1030*/  FADD.FTZ R18, RZ, R18 ;  /* 0x00000012ff127221 */ /* 0x001fe20000010000 */
[----:B------:R-:W-:-:S03]  /*1040*/  FADD.FTZ R19, RZ, R19 ;  /* 0x00000013ff137221 */ /* 0x000fc60000010000 */
[----:B-1----:R-:W-:Y:S01]  /*1050*/  FADD.FTZ R20, R18, R20 ;  /* 0x0000001412147221 */ /* 0x002fe20000010000 */
        /* <DEDUP_REMOVED lines=55> */
[----:B------:R-:W-:Y:S02]  /*13d0*/  IADD3 R18, PT, PT, R23, R18, RZ ;  /* 0x0000001217127210 */ /* 0x000fe40007ffe0ff */
[----:B------:R-:W-:-:S04]  /*13e0*/  IADD3 R23, PT, PT, R17, 0x16, RZ ;  /* 0x0000001611177810 */ /* 0x000fc80007ffe0ff */
[----:B------:R-:W0:Y:S02]  /*13f0*/  LDS.64 R18, [R18] ;  /* 0x0000000012127984 */ /* 0x000e240000000a00 */
[----:B0-----:R-:W-:Y:S01]  /*1400*/  FADD.FTZ R19, R21, R19 ;  /* 0x0000001315137221 */ /* 0x001fe20000010000 */
[----:B------:R-:W-:Y:S01]  /*1410*/  IADD3 R21, PT, PT, R17, 0x12, RZ ;  /* 0x0000001211157810 */ /* 0x000fe20007ffe0ff */
[----:B------:R-:W-:-:S03]  /*1420*/  FADD.FTZ R18, R20, R18 ;  /* 0x0000001214127221 */ /* 0x000fc60000010000 */
[----:B------:R-:W-:-:S04]  /*1430*/  SHF.L.U32 R20, R21, 0x1e, RZ ;  /* 0x0000001e15147819 */ /* 0x000fc800000006ff */
[----:B------:R-:W-:-:S04]  /*1440*/  SHF.R.S32.HI R20, RZ, 0x1f, R20 ;  /* 0x0000001fff147819 */ /* 0x000fc80000011414 */
[----:B------:R-:W-:-:S04]  /*1450*/  LOP3.LUT R20, R20, 0xf0, RZ, 0xc0, !PT ;  /* 0x000000f014147812 */ /* 0x000fc800078ec0ff */
[----:B------:R-:W-:Y:S02]  /*1460*/  LEA.HI R21, R21, R20, RZ, 0x1e ;  /* 0x0000001415157211 */ /* 0x000fe400078ff0ff */
[----:B------:R-:W-:-:S04]  /*1470*/  SHF.L.U32 R20, R23, 0x1e, RZ ;  /* 0x0000001e17147819 */ /* 0x000fc800000006ff */
[----:B------:R-:W-:-:S04]  /*1480*/  SHF.R.S32.HI R20, RZ, 0x1f, R20 ;  /* 0x0000001fff147819 */ /* 0x000fc80000011414 */
[----:B------:R-:W-:-:S04]  /*1490*/  LOP3.LUT R20, R20, 0xf0, RZ, 0xc0, !PT ;  /* 0x000000f014147812 */ /* 0x000fc800078ec0ff */
[----:B------:R-:W-:Y:S02]  /*14a0*/  LEA.HI R23, R23, R20, RZ, 0x1e ;  /* 0x0000001417177211 */ /* 0x000fe400078ff0ff */
[----:B------:R-:W-:Y:S02]  /*14b0*/  IADD3 R20, PT, PT, R17, 0x1c, RZ ;  /* 0x0000001c11147810 */ /* 0x000fe40007ffe0ff */
[-C--:B------:R-:W-:Y:S01]  /*14c0*/  LEA.HI R17, R37, R16.reuse, RZ, 0x1e ;  /* 0x0000001025117211 */ /* 0x080fe200078ff0ff */
[--C-:B------:R-:W-:Y:S01]  /*14d0*/  IMAD R23, R23, 0x18, R22.reuse ;  /* 0x0000001817177824 */ /* 0x100fe200078e0216 */
[----:B------:R-:W0:Y:S01]  /*14e0*/  S2R R37, SR_TID.X ;  /* 0x0000000000257919 */ /* 0x000e220000002100 */
[----:B------:R-:W-:Y:S02]  /*14f0*/  LEA.HI R20, R20, R16, RZ, 0x1e ;  /* 0x0000001014147211 */ /* 0x000fe400078ff0ff */
[----:B------:R-:W-:Y:S01]  /*1500*/  SHF.L.U32 R16, R25, 0x1e, RZ ;  /* 0x0000001e19107819 */ /* 0x000fe200000006ff */
[----:B------:R-:W-:-:S02]  /*1510*/  IMAD R17, R17, 0x18, R22 ;  /* 0x0000001811117824 */ /* 0x000fc400078e0216 */
[----:B------:R-:W-:Y:S01]  /*1520*/  IMAD R20, R20, 0x18, R22 ;  /* 0x0000001814147824 */ /* 0x000fe200078e0216 */
[----:B------:R-:W-:-:S04]  /*1530*/  SHF.R.S32.HI R16, RZ, 0x1f, R16 ;  /* 0x0000001fff107819 */ /* 0x000fc80000011410 */
[----:B------:R-:W-:-:S04]  /*1540*/  LOP3.LUT R16, R16, 0xf0, RZ, 0xc0, !PT ;  /* 0x000000f010107812 */ /* 0x000fc800078ec0ff */
[----:B------:R-:W-:Y:S01]  /*1550*/  LEA.HI R25, R25, R16, RZ, 0x1e ;  /* 0x0000001019197211 */ /* 0x000fe200078ff0ff */
[----:B------:R-:W-:-:S04]  /*1560*/  IMAD R16, R21, 0x18, R22 ;  /* 0x0000001815107824 */ /* 0x000fc800078e0216 */
[----:B------:R-:W-:Y:S01]  /*1570*/  IMAD R21, R25, 0x18, R22 ;  /* 0x0000001819157824 */ /* 0x000fe200078e0216 */
[----:B0-----:R-:W-:-:S04]  /*1580*/  SHF.L.U32 R37, R37, 0x3, RZ ;  /* 0x0000000325257819 */ /* 0x001fc800000006ff */
[----:B------:R-:W-:-:S04]  /*1590*/  LOP3.LUT R37, R37, 0x8, RZ, 0xc0, !PT ;  /* 0x0000000825257812 */ /* 0x000fc800078ec0ff */
[C---:B------:R-:W-:Y:S02]  /*15a0*/  IADD3 R16, PT, PT, R37.reuse, R16, RZ ;  /* 0x0000001025107210 */ /* 0x040fe40007ffe0ff */
[C---:B------:R-:W-:Y:S02]  /*15b0*/  IADD3 R22, PT, PT, R37.reuse, R17, RZ ;  /* 0x0000001125167210 */ /* 0x040fe40007ffe0ff */
[C---:B------:R-:W-:Y:S02]  /*15c0*/  IADD3 R24, PT, PT, R37.reuse, R24, RZ ;  /* 0x0000001825187210 */ /* 0x040fe40007ffe0ff */
[----:B------:R-:W0:Y:S01]  /*15d0*/  LDS.64 R16, [R16] ;  /* 0x0000000010107984 */ /* 0x000e220000000a00 */
[C---:B------:R-:W-:Y:S02]  /*15e0*/  IADD3 R23, PT, PT, R37.reuse, R23, RZ ;  /* 0x0000001725177210 */ /* 0x040fe40007ffe0ff */
[C---:B------:R-:W-:Y:S02]  /*15f0*/  IADD3 R21, PT, PT, R37.reuse, R21, RZ ;  /* 0x0000001525157210 */ /* 0x040fe40007ffe0ff */
[----:B------:R-:W-:Y:S01]  /*1600*/  IADD3 R20, PT, PT, R37, R20, RZ ;  /* 0x0000001425147210 */ /* 0x000fe20007ffe0ff */
[----:B0-----:R-:W-:Y:S01]  /*1610*/  FADD.FTZ R18, R18, R16 ;  /* 0x0000001012127221 */ /* 0x001fe20000010000 */
[----:B------:R-:W-:-:S02]  /*1620*/  FADD.FTZ R25, R19, R17 ;  /* 0x0000001113197221 */ /* 0x000fc40000010000 */
[----:B------:R-:W0:Y:S02]  /*1630*/  LDS.64 R16, [R24] ;  /* 0x0000000018107984 */ /* 0x000e240000000a00 */
[----:B0-----:R-:W-:Y:S01]  /*1640*/  FADD.FTZ R16, R18, R16 ;  /* 0x0000001012107221 */ /* 0x001fe20000010000 */
[----:B------:R-:W-:Y:S01]  /*1650*/  FADD.FTZ R17, R25, R17 ;  /* 0x0000001119117221 */ /* 0x000fe20000010000 */
[----:B------:R-:W0:Y:S02]  /*1660*/  LDS.64 R18, [R23] ;  /* 0x0000000017127984 */ /* 0x000e240000000a00 */
[----:B0-----:R-:W-:Y:S01]  /*1670*/  FADD.FTZ R23, R16, R18 ;  /* 0x0000001210177221 */ /* 0x001fe20000010000 */
[----:B------:R-:W-:Y:S02]  /*1680*/  FADD.FTZ R24, R17, R19 ;  /* 0x0000001311187221 */ /* 0x000fe40000010000 */
[----:B------:R-:W0:Y:S04]  /*1690*/  LDS.64 R16, [R22] ;  /* 0x0000000016107984 */ /* 0x000e280000000a00 */
        /* <DEDUP_REMOVED lines=8> */
.L_x_613:
[----:B------:R-:W-:Y:S05]  /*1720*/  BSYNC.RECONVERGENT B0 ;  /* 0x0000000000007941 */ /* 0x000fea0003800200 */
.L_x_612:
[----:B0-----:R-:W0:Y:S01]  /*1730*/  S2R R20, SR_TID.X ;  /* 0x0000000000147919 */ /* 0x001e220000002100 */
[----:B------:R-:W-:Y:S01]  /*1740*/  BSSY.RECONVERGENT B0, `(.L_x_614) ;  /* 0x0000012000007945 */ /* 0x000fe20003800200 */
[----:B------:R-:W1:Y:S04]  /*1750*/  SHFL.BFLY PT, R19, R16, 0x1, 0x1f ;  /* 0x0c201f0010137f89 */ /* 0x000e6800000e0000 */
[----:B------:R-:W2:Y:S01]  /*1760*/  SHFL.BFLY PT, R18, R17, 0x1, 0x1f ;  /* 0x0c201f0011127f89 */ /* 0x000ea200000e0000 */
[----:B-1----:R-:W-:Y:S01]  /*1770*/  FADD.FTZ R16, R19, R16 ;  /* 0x0000001013107221 */ /* 0x002fe20000010000 */
[----:B0-----:R-:W-:Y:S01]  /*1780*/  LOP3.LUT P1, RZ, R20, 0x3c1, RZ, 0xc0, !PT ;  /* 0x000003c114ff7812 */ /* 0x001fe2000782c0ff */
[----:B--2---:R-:W-:Y:S01]  /*1790*/  FADD.FTZ R17, R18, R17 ;  /* 0x0000001112117221 */ /* 0x004fe20000010000 */
[----:B------:R-:W-:-:S11]  /*17a0*/  ISETP.NE.AND P2, PT, R20, RZ, PT ;  /* 0x000000ff1400720c */ /* 0x000fd60003f45270 */
[----:B------:R-:W-:Y:S05]  /*17b0*/  @P1 BRA `(.L_x_615) ;  /* 0x0000000000281947 */ /* 0x000fea0003800000 */
[----:B------:R-:W0:Y:S01]  /*17c0*/  S2R R19, SR_CTAID.Y ;  /* 0x0000000000137919 */ /* 0x000e220000002600 */
[----:B------:R-:W0:Y:S01]  /*17d0*/  LDC R18, c[0x0][0x374] ;  /* 0x0000dd00ff127b82 */ /* 0x000e220000000800 */
[----:B------:R-:W-:-:S04]  /*17e0*/  USHF.L.U32 UR5, UR10, 0x1, URZ ;  /* 0x000000010a057899 */ /* 0x000fc800080006ff */
[----:B------:R-:W-:Y:S01]  /*17f0*/  ULOP3.LUT UR5, UR5, 0x7e, URZ, 0xc0, !UPT ;  /* 0x0000007e05057892 */ /* 0x000fe2000f8ec0ff */
[----:B0-----:R-:W-:-:S05]  /*1800*/  IMAD R18, R18, UR4, R19 ;  /* 0x0000000412127c24 */ /* 0x001fca000f8e0213 */
[----:B------:R-:W-:Y:S02]  /*1810*/  LEA R19, R20, UR5, 0x6 ;  /* 0x0000000514137c11 */ /* 0x000fe4000f8e30ff */
[----:B------:R-:W0:Y:S02]  /*1820*/  LDC.64 R20, c[0x0][0x3b8] ;  /* 0x0000ee00ff147b82 */ /* 0x000e240000000a00 */
[----:B------:R-:W-:-:S05]  /*1830*/  LEA R18, R18, R19, 0xc ;  /* 0x0000001312127211 */ /* 0x000fca00078e60ff */
[----:B0-----:R-:W-:-:S05]  /*1840*/  IMAD.WIDE.U32 R18, R18, 0x4, R20 ;  /* 0x0000000412127825 */ /* 0x001fca00078e0014 */
[----:B------:R0:W-:Y:S02]  /*1850*/  STG.E.64 desc[UR8][R18.64], R16 ;  /* 0x0000001012007986 */ /* 0x0001e4000c101b08 */
.L_x_615:
[----:B------:R-:W-:Y:S05]  /*1860*/  BSYNC.RECONVERGENT B0 ;  /* 0x0000000000007941 */ /* 0x000fea0003800200 */
.L_x_614:
[----:B------:R-:W-:Y:S06]  /*1870*/  BAR.SYNC.DEFER_BLOCKING 0x0 ;  /* 0x0000000000007b1d */ /* 0x000fec0000010000 */
[----:B------:R-:W-:Y:S05]  /*1880*/  @P2 BRA `(.L_x_616) ;  /* 0x0000000000402947 */ /* 0x000fea0003800000 */
[----:B0-----:R-:W0:Y:S01]  /*1890*/  S2R R18, SR_CTAID.Y ;  /* 0x0000000000127919 */ /* 0x001e220000002600 */
[----:B------:R-:W0:Y:S01]  /*18a0*/  LDC.64 R16, c[0x0][0x3c0] ;  /* 0x0000f000ff107b82 */ /* 0x000e220000000a00 */
[----:B------:R-:W-:Y:S01]  /*18b0*/  ISETP.NE.AND P1, PT, RZ, UR10, PT ;  /* 0x0000000aff007c0c */ /* 0x000fe2000bf25270 */
[----:B0-----:R-:W-:Y:S01]  /*18c0*/  IMAD.WIDE.U32 R16, R18, 0x4, R16 ;  /* 0x0000000412107825 */ /* 0x001fe200078e0010 */
[----:B------:R-:W-:-:S04]  /*18d0*/  MOV R18, 0x7fffffc1 ;  /* 0x7fffffc100127802 */ /* 0x000fc80000000f00 */
[----:B------:R-:W-:Y:S01]  /*18e0*/  SEL R18, R18, 0x1, !P1 ;  /* 0x0000000112127807 */ /* 0x000fe20004800000 */
[----:B------:R-:W-:Y:S06]  /*18f0*/  MEMBAR.ALL.GPU ;  /* 0x0000000000007992 */ /* 0x000fec000000a000 */
[----:B------:R-:W-:-:S00]  /*1900*/  ERRBAR ;  /* 0x00000000000079ab */ /* 0x000fc00000000000 */
[----:B------:R-:W-:Y:S06]  /*1910*/  CGAERRBAR ;  /* 0x00000000000075ab */ /* 0x000fec0000000000 */
[----:B------:R0:W5:Y:S02]  /*1920*/  ATOM.E.ADD.STRONG.GPU PT, R18, desc[UR8][R16.64], R18 ;  /* 0x800000121012798a */ /* 0x00016400081ef108 */
.L_x_617:
[----:B------:R-:W2:Y:S04]  /*1930*/  LD.E.STRONG.GPU R19, desc[UR8][R16.64] ;  /* 0x0000000810137980 */ /* 0x000ea8000c10f900 */
[----:B--2---:R-:W-:Y:S01]  /*1940*/  CCTL.IVALL ;  /* 0x00000000ff00798f */ /* 0x004fe20002000000 */
[----:B------:R-:W-:Y:S05]  /*1950*/  YIELD ;  /* 0x0000000000007946 */ /* 0x000fea0003800000 */
[----:B-----5:R-:W-:-:S04]  /*1960*/  LOP3.LUT R19, R19, R18, RZ, 0x3c, !PT ;  /* 0x0000001213137212 */ /* 0x020fc800078e3cff */
[----:B------:R-:W-:-:S13]  /*1970*/  ISETP.GT.AND P1, PT, R19, -0x1, PT ;  /* 0xffffffff1300780c */ /* 0x000fda0003f24270 */
[----:B------:R-:W-:Y:S05]  /*1980*/  @P1 BRA `(.L_x_617) ;  /* 0xfffffffc00e81947 */ /* 0x000fea000383ffff */
.L_x_616:
        /* <DEDUP_REMOVED lines=37> */
[C---:B------:R-:W-:Y:S02]  /*1be0*/  IADD3 R19, PT, PT, R24.reuse, 0x40, RZ ;  /* 0x0000004018137810 */ /* 0x040fe40007ffe0ff */
[----:B------:R-:W-:Y:S01]  /*1bf0*/  IADD3 R20, PT, PT, R24, 0x50, RZ ;  /* 0x0000005018147810 */ /* 0x000fe20007ffe0ff */
[----:B------:R-:W-:Y:S02]  /*1c00*/  FADD.FTZ R16, R16, R18 ;  /* 0x0000001210107221 */ /* 0x000fe40000010000 */
[----:B------:R-:W-:Y:S01]  /*1c10*/  IMAD.WIDE.U32 R18, R19, 0x4, R2 ;  /* 0x0000000413127825 */ /* 0x000fe200078e0002 */
[----:B------:R-:W-:-:S03]  /*1c20*/  IADD3 R24, PT, PT, R24, 0x70, RZ ;  /* 0x0000007018187810 */ /* 0x000fc60007ffe0ff */
[--C-:B------:R-:W-:Y:S02]  /*1c30*/  IMAD.WIDE.U32 R20, R20, 0x4, R2.reuse ;  /* 0x0000000414147825 */ /* 0x100fe400078e0002 */
[----:B------:R-:W2:Y:S02]  /*1c40*/  LDG.E.64 R18, desc[UR8][R18.64] ;  /* 0x0000000812127981 */ /* 0x000ea4000c1e1b00 */
[--C-:B------:R-:W-:Y:S02]  /*1c50*/  IMAD.WIDE.U32 R22, R22, 0x4, R2.reuse ;  /* 0x0000000416167825 */ /* 0x100fe400078e0002 */
[----:B------:R-:W3:Y:S02]  /*1c60*/  LDG.E.64 R20, desc[UR8][R20.64] ;  /* 0x0000000814147981 */ /* 0x000ee4000c1e1b00 */
        /* <DEDUP_REMOVED lines=12> */
[----:B0-----:R-:W-:-:S07]  /*1d30*/  FADD.FTZ R25, R25, R17 ;  /* 0x0000001119197221 */ /* 0x001fce0000010000 */
.L_x_619:
[----:B------:R-:W-:Y:S05]  /*1d40*/  BSYNC.RECONVERGENT B0 ;  /* 0x0000000000007941 */ /* 0x000fea0003800200 */
.L_x_618:
        /* <DEDUP_REMOVED lines=25> */
.L_x_621:
[----:B------:R-:W-:Y:S05]  /*1ee0*/  BSYNC.RECONVERGENT B0 ;  /* 0x0000000000007941 */ /* 0x000fea0003800200 */
.L_x_620:
        /* <DEDUP_REMOVED lines=9> */
[----:B0-----:R-:W-:Y:S01]  /*1f80*/  SHF.L.U32 R17, R23, 0x1, RZ ;  /* 0x0000000117117819 */ /* 0x001fe200000006ff */
[----:B------:R-:W-:-:S03]  /*1f90*/  UIADD3 UR5, UPT, UPT, UR5, 0x2d00, URZ ;  /* 0x00002d0005057890 */ /* 0x000fc6000fffe0ff */
[----:B------:R-:W-:-:S04]  /*1fa0*/  LEA R17, P1, R3, R17, 0x6 ;  /* 0x0000001103117211 */ /* 0x000fc800078230ff */
[----:B------:R-:W-:Y:S01]  /*1fb0*/  LEA.HI.X R19, R3, RZ, R4, 0x6, P1 ;  /* 0x000000ff03137211 */ /* 0x000fe200008f3404 */
[----:B-1----:R-:W-:Y:S01]  /*1fc0*/  ULEA UR5, UR6, UR5, 0x18 ;  /* 0x0000000506057291 */ /* 0x002fe2000f8ec0ff */
[----:B------:R-:W0:Y:S05]  /*1fd0*/  LDCU.64 UR6, c[0x0][0x3b0] ;  /* 0x00007600ff0677ac */ /* 0x000e2a0008000a00 */
[----:B------:R-:W-:-:S05]  /*1fe0*/  IADD3 R18, PT, PT, R23, UR5, RZ ;  /* 0x0000000517127c10 */ /* 0x000fca000fffe0ff */
[----:B------:R-:W-:Y:S01]  /*1ff0*/  IMAD R18, R23, 0x7, R18 ;  /* 0x0000000717127824 */ /* 0x000fe200078e0212 */
[----:B0-----:R-:W-:-:S04]  /*2000*/  LEA R16, P1, R17, UR6, 0x2 ;  /* 0x0000000611107c11 */ /* 0x001fc8000f8210ff */
[----:B------:R-:W-:Y:S02]  /*2010*/  LEA.HI.X R17, R17, UR7, R19, 0x2, P1 ;  /* 0x0000000711117c11 */ /* 0x000fe400088f1413 */
[----:B------:R-:W0:Y:S04]  /*2020*/  LDS.64 R18, [R18] ;  /* 0x0000000012127984 */ /* 0x000e280000000a00 */
[----:B0-----:R1:W-:Y:S03]  /*2030*/  STG.E.64 desc[UR8][R16.64], R18 ;  /* 0x0000001210007986 */ /* 0x0013e6000c101b08 */
.L_x_623:
[----:B------:R-:W-:Y:S05]  /*2040*/  BSYNC.RECONVERGENT B0 ;  /* 0x0000000000007941 */ /* 0x000fea0003800200 */
.L_x_622:
[----:B01----:R-:W2:Y:S01]  /*2050*/  LDL R16, [R1+0x44] ;  /* 0x0000440001107983 */ /* 0x003ea20000100800 */
[----:B------:R-:W0:Y:S03]  /*2060*/  LDCU UR5, c[0x0][0x3a0] ;  /* 0x00007400ff0577ac */ /* 0x000e260008000800 */
[----:B------:R-:W3:Y:S01]  /*2070*/  LDL R18, [R1+0x40] ;  /* 0x0000400001127983 */ /* 0x000ee20000100800 */
[----:B------:R-:W-:Y:S01]  /*2080*/  SHF.L.U32 R23, R14, 0x10, RZ ;  /* 0x000000100e177819 */ /* 0x000fe200000006ff */
[----:B------:R-:W1:Y:S02]  /*2090*/  LDCU.64 UR6, c[0x0][0x380] ;  /* 0x00007000ff0677ac */ /* 0x000e640008000a00 */
[----:B------:R-:W-:Y:S04]  /*20a0*/  STL [R1+0x4c], R3 ;  /* 0x00004c0301007387 */ /* 0x000fe80000100800 */
[----:B------:R4:W-:Y:S04]  /*20b0*/  STL [R1+0x48], R4 ;  /* 0x0000480401007387 */ /* 0x0009e80000100800 */
[----:B----4-:R-:W1:Y:S04]  /*20c0*/  LDL.LU R4, [R1] ;  /* 0x0000000001047983 */ /* 0x010e680000300800 */
[----:B------:R-:W4:Y:S01]  /*20d0*/  LDL.LU R3, [R1+0x34] ;  /* 0x0000340001037983 */ /* 0x000f220000300800 */
[----:B------:R-:W-:-:S02]  /*20e0*/  SHF.L.U32 R25, R12, 0x10, RZ ;  /* 0x000000100c197819 */ /* 0x000fc400000006ff */
[----:B------:R-:W-:Y:S02]  /*20f0*/  SHF.L.U32 R24, R24, 0x10, RZ ;  /* 0x0000001018187819 */ /* 0x000fe400000006ff */
[----:B------:R-:W-:Y:S02]  /*2100*/  SHF.L.U32 R22, R22, 0x10, RZ ;  /* 0x0000001016167819 */ /* 0x000fe400000006ff */
[----:B------:R-:W-:Y:S02]  /*2110*/  SHF.L.U32 R20, R20, 0x10, RZ ;  /* 0x0000001014147819 */ /* 0x000fe400000006ff */
[----:B------:R-:W-:Y:S01]  /*2120*/  SHF.L.U32 R21, R21, 0x10, RZ ;  /* 0x0000001015157819 */ /* 0x000fe200000006ff */
[----:B--2---:R-:W0:Y:S04]  /*2130*/  LDS.64 R16, [R16] ;  /* 0x0000000010107984 */ /* 0x004e280000000a00 */
[----:B---3--:R-:W2:Y:S01]  /*2140*/  LDS.64 R18, [R18] ;  /* 0x0000000012127984 */ /* 0x008ea20000000a00 */
[----:B0-----:R-:W-:-:S06]  /*2150*/  FADD.FTZ R17, R17, UR5 ;  /* 0x0000000511117e21 */ /* 0x001fcc0008010000 */
[----:B------:R-:W0:Y:S01]  /*2160*/  MUFU.RSQ R17, R17 ;  /* 0x0000001100117308 */ /* 0x000e220000001400 */
[--C-:B------:R-:W-:Y:S01]  /*2170*/  FADD.FTZ R0, R0, -R16.reuse ;  /* 0x8000001000007221 */ /* 0x100fe20000010000 */
[----:B------:R-:W-:-:S03]  /*2180*/  FADD.FTZ R30, R30, -R16 ;  /* 0x800000101e1e7221 */ /* 0x000fc60000010000 */
[----:B0-----:R-:W-:Y:S01]  /*2190*/  FMUL.FTZ R0, R0, R17 ;  /* 0x0000001100007220 */ /* 0x001fe20000410000 */
[----:B------:R-:W-:-:S03]  /*21a0*/  FMUL.FTZ R30, R17, R30 ;  /* 0x0000001e111e7220 */ /* 0x000fc60000410000 */
[----:B------:R-:W-:Y:S01]  /*21b0*/  FFMA.FTZ R0, R0, R23, R25 ;  /* 0x0000001700007223 */ /* 0x000fe20000010019 */
[----:B------:R-:W-:-:S05]  /*21c0*/  FFMA.FTZ R12, R30, R24, R22 ;  /* 0x000000181e0c7223 */ /* 0x000fca0000010016 */
[----:B------:R-:W-:Y:S01]  /*21d0*/  F2FP.BF16.F32.PACK_AB R12, R12, R0 ;  /* 0x000000000c0c723e */ /* 0x000fe200000010ff */
[----:B--2---:R-:W-:-:S06]  /*21e0*/  FADD.FTZ R0, R19, UR5 ;  /* 0x0000000513007e21 */ /* 0x004fcc0008010000 */
[----:B------:R-:W0:Y:S01]  /*21f0*/  MUFU.RSQ R0, R0 ;  /* 0x0000000000007308 */ /* 0x000e220000001400 */
[--C-:B------:R-:W-:Y:S01]  /*2200*/  FADD.FTZ R2, R2, -R18.reuse ;  /* 0x8000001202027221 */ /* 0x100fe20000010000 */
[----:B------:R-:W-:Y:S01]  /*2210*/  FADD.FTZ R8, R8, -R18 ;  /* 0x8000001208087221 */ /* 0x000fe20000010000 */
[----:B------:R-:W-:Y:S02]  /*2220*/  SHF.L.U32 R19, R15, 0x10, RZ ;  /* 0x000000100f137819 */ /* 0x000fe400000006ff */
[----:B------:R-:W-:Y:S02]  /*2230*/  SHF.L.U32 R30, R13, 0x10, RZ ;  /* 0x000000100d1e7819 */ /* 0x000fe400000006ff */
[----:B-1----:R-:W-:Y:S01]  /*2240*/  IADD3 R14, P1, PT, R4, UR6, RZ ;  /* 0x00000006040e7c10 */ /* 0x002fe2000ff3e0ff */
[----:B------:R-:W-:Y:S01]  /*2250*/  FADD.FTZ R34, R34, -R16 ;  /* 0x8000001022227221 */ /* 0x000fe20000010000 */
[----:B0-----:R-:W-:Y:S01]  /*2260*/  FMUL.FTZ R2, R2, R0 ;  /* 0x0000000002027220 */ /* 0x001fe20000410000 */
[----:B------:R-:W-:-:S03]  /*2270*/  FMUL.FTZ R8, R0, R8 ;  /* 0x0000000800087220 */ /* 0x000fc60000410000 */
[----:B------:R-:W-:Y:S01]  /*2280*/  FFMA.FTZ R13, R2, R19, R30 ;  /* 0x00000013020d7223 */ /* 0x000fe2000001001e */
[----:B------:R-:W-:Y:S01]  /*2290*/  FFMA.FTZ R2, R8, R20, R21 ;  /* 0x0000001408027223 */ /* 0x000fe20000010015 */
[--C-:B------:R-:W-:Y:S01]  /*22a0*/  FADD.FTZ R32, R32, -R16.reuse ;  /* 0x8000001020207221 */ /* 0x100fe20000010000 */
[----:B----4-:R-:W-:Y:S01]  /*22b0*/  IADD3.X R15, PT, PT, R3, UR7, RZ, P1, !PT ;  /* 0x00000007030f7c10 */ /* 0x010fe20008ffe4ff */
[--C-:B------:R-:W-:Y:S01]  /*22c0*/  FADD.FTZ R29, R29, -R16.reuse ;  /* 0x800000101d1d7221 */ /* 0x100fe20000010000 */
[--C-:B------:R-:W-:Y:S01]  /*22d0*/  FADD.FTZ R36, R36, -R16.reuse ;  /* 0x8000001024247221 */ /* 0x100fe20000010000 */
[----:B------:R-:W-:Y:S01]  /*22e0*/  F2FP.BF16.F32.PACK_AB R13, R2, R13 ;  /* 0x0000000d020d723e */ /* 0x000fe200000010ff */
[--C-:B------:R-:W-:Y:S01]  /*22f0*/  FADD.FTZ R5, R5, -R16.reuse ;  /* 0x8000001005057221 */ /* 0x100fe20000010000 */
[--C-:B------:R-:W-:Y:S01]  /*2300*/  FADD.FTZ R6, R6, -R16.reuse ;  /* 0x8000001006067221 */ /* 0x100fe20000010000 */
[--C-:B------:R-:W-:Y:S01]  /*2310*/  FADD.FTZ R7, R7, -R16.reuse ;  /* 0x8000001007077221 */ /* 0x100fe20000010000 */
[C---:B------:R-:W-:Y:S01]  /*2320*/  FMUL.FTZ R34, R17.reuse, R34 ;  /* 0x0000002211227220 */ /* 0x040fe20000410000 */
[C---:B------:R-:W-:Y:S01]  /*2330*/  FMUL.FTZ R32, R17.reuse, R32 ;  /* 0x0000002011207220 */ /* 0x040fe20000410000 */
[C---:B------:R-:W-:Y:S01]  /*2340*/  FMUL.FTZ R29, R17.reuse, R29 ;  /* 0x0000001d111d7220 */ /* 0x040fe20000410000 */
[----:B------:R0:W-:Y:S01]  /*2350*/  STG.E.64 desc[UR8][R14.64], R12 ;  /* 0x0000000c0e007986 */ /* 0x0001e2000c101b08 */
[C---:B------:R-:W-:Y:S01]  /*2360*/  FMUL.FTZ R8, R17.reuse, R36 ;  /* 0x0000002411087220 */ /* 0x040fe20000410000 */
[C---:B------:R-:W-:Y:S01]  /*2370*/  FMUL.FTZ R5, R17.reuse, R5 ;  /* 0x0000000511057220 */ /* 0x040fe20000410000 */
[----:B------:R-:W-:Y:S01]  /*2380*/  FMUL.FTZ R2, R17, R6 ;  /* 0x0000000611027220 */ /* 0x000fe20000410000 */
[--C-:B------:R-:W-:Y:S01]  /*2390*/  FADD.FTZ R31, R31, -R16.reuse ;  /* 0x800000101f1f7221 */ /* 0x100fe20000010000 */
[--C-:B------:R-:W-:Y:S01]  /*23a0*/  FADD.FTZ R35, R35, -R16.reuse ;  /* 0x8000001023237221 */ /* 0x100fe20000010000 */
[--C-:B------:R-:W-:Y:S01]  /*23b0*/  FADD.FTZ R28, R28, -R16.reuse ;  /* 0x800000101c1c7221 */ /* 0x100fe20000010000 */
[----:B------:R-:W2:Y:S01]  /*23c0*/  LDL.LU R36, [R1+0x30] ;  /* 0x0000300001247983 */ /* 0x000ea20000300800 */
[--C-:B------:R-:W-:Y:S01]  /*23d0*/  FADD.FTZ R33, R33, -R16.reuse ;  /* 0x8000001021217221 */ /* 0x100fe20000010000 */
[--C-:B------:R-:W-:Y:S01]  /*23e0*/  FADD.FTZ R9, R9, -R16.reuse ;  /* 0x8000001009097221 */ /* 0x100fe20000010000 */
[--C-:B------:R-:W-:Y:S01]  /*23f0*/  FADD.FTZ R10, R10, -R16.reuse ;  /* 0x800000100a0a7221 */ /* 0x100fe20000010000 */
[--C-:B------:R-:W-:Y:S01]  /*2400*/  FFMA.FTZ R4, R23, R32, R25.reuse ;  /* 0x0000002017047223 */ /* 0x100fe20000010019 */
[----:B------:R-:W-:Y:S01]  /*2410*/  FADD.FTZ R16, R26, -R16 ;  /* 0x800000101a107221 */ /* 0x000fe20000010000 */
[----:B------:R-:W1:Y:S01]  /*2420*/  LDCU.64 UR6, c[0x0][0x3a8] ;  /* 0x00007500ff0677ac */ /* 0x000e620008000a00 */
[----:B0-----:R-:W-:Y:S01]  /*2430*/  FMUL.FTZ R12, R17, R7 ;  /* 0x00000007110c7220 */ /* 0x001fe20000410000 */
[C-C-:B------:R-:W-:Y:S01]  /*2440*/  FFMA.FTZ R7, R23.reuse, R34, R25.reuse ;  /* 0x0000002217077223 */ /* 0x140fe20000010019 */
[C-C-:B------:R-:W-:Y:S01]  /*2450*/  FFMA.FTZ R8, R23.reuse, R8, R25.reuse ;  /* 0x0000000817087223 */ /* 0x140fe20000010019 */
[----:B------:R-:W3:Y:S01]  /*2460*/  LDL.LU R34, [R1+0x18] ;  /* 0x0000180001227983 */ /* 0x000ee20000300800 */
[C-C-:B------:R-:W-:Y:S01]  /*2470*/  FFMA.FTZ R6, R23.reuse, R29, R25.reuse ;  /* 0x0000001d17067223 */ /* 0x140fe20000010019 */
[C-C-:B------:R-:W-:Y:S01]  /*2480*/  FFMA.FTZ R5, R23.reuse, R5, R25.reuse ;  /* 0x0000000517057223 */ /* 0x140fe20000010019 */
[--C-:B------:R-:W-:Y:S01]  /*2490*/  FFMA.FTZ R2, R23, R2, R25.reuse ;  /* 0x0000000217027223 */ /* 0x100fe20000010019 */
[----:B------:R-:W4:Y:S01]  /*24a0*/  LDL.LU R32, [R1+0x1c] ;  /* 0x00001c0001207983 */ /* 0x000f220000300800 */
[----:B------:R-:W-:Y:S01]  /*24b0*/  FMUL.FTZ R31, R17, R31 ;  /* 0x0000001f111f7220 */ /* 0x000fe20000410000 */
[----:B------:R-:W-:Y:S01]  /*24c0*/  FFMA.FTZ R23, R23, R12, R25 ;  /* 0x0000000c17177223 */ /* 0x000fe20000010019 */
[C---:B------:R-:W-:Y:S01]  /*24d0*/  FMUL.FTZ R28, R17.reuse, R28 ;  /* 0x0000001c111c7220 */ /* 0x040fe20000410000 */
[----:B------:R-:W5:Y:S01]  /*24e0*/  LDL.LU R29, [R1+0x28] ;  /* 0x00002800011d7983 */ /* 0x000f620000300800 */
[C---:B------:R-:W-:Y:S01]  /*24f0*/  FMUL.FTZ R12, R17.reuse, R35 ;  /* 0x00000023110c7220 */ /* 0x040fe20000410000 */
[C---:B------:R-:W-:Y:S01]  /*2500*/  FMUL.FTZ R25, R17.reuse, R9 ;  /* 0x0000000911197220 */ /* 0x040fe20000410000 */
[C---:B------:R-:W-:Y:S01]  /*2510*/  FMUL.FTZ R13, R17.reuse, R33 ;  /* 0x00000021110d7220 */ /* 0x040fe20000410000 */
[----:B------:R-:W3:Y:S01]  /*2520*/  LDL.LU R26, [R1+0x8] ;  /* 0x00000800011a7983 */ /* 0x000ee20000300800 */
[C---:B------:R-:W-:Y:S01]  /*2530*/  FMUL.FTZ R9, R17.reuse, R10 ;  /* 0x0000000a11097220 */ /* 0x040fe20000410000 */
[----:B------:R-:W-:-:S02]  /*2540*/  FMUL.FTZ R16, R17, R16 ;  /* 0x0000001011107220 */ /* 0x000fc40000410000 */
[----:B------:R-:W4:Y:S01]  /*2550*/  LDL.LU R35, [R1+0x2c] ;  /* 0x00002c0001237983 */ /* 0x000f220000300800 */
[C-C-:B------:R-:W-:Y:S01]  /*2560*/  FFMA.FTZ R3, R24.reuse, R31, R22.reuse ;  /* 0x0000001f18037223 */ /* 0x140fe20000010016 */
[C-C-:B------:R-:W-:Y:S02]  /*2570*/  FFMA.FTZ R37, R24.reuse, R28, R22.reuse ;  /* 0x0000001c18257223 */ /* 0x140fe40000010016 */
[----:B------:R-:W4:Y:S01]  /*2580*/  LDL.LU R33, [R1+0x14] ;  /* 0x0000140001217983 */ /* 0x000f220000300800 */
[C-C-:B------:R-:W-:Y:S01]  /*2590*/  FFMA.FTZ R12, R24.reuse, R12, R22.reuse ;  /* 0x0000000c180c7223 */ /* 0x140fe20000010016 */
[C-C-:B------:R-:W-:Y:S02]  /*25a0*/  FFMA.FTZ R13, R24.reuse, R13, R22.reuse ;  /* 0x0000000d180d7223 */ /* 0x140fe40000010016 */
[----:B------:R-:W4:Y:S01]  /*25b0*/  LDL.LU R17, [R1+0x4] ;  /* 0x0000040001117983 */ /* 0x000f220000300800 */
[C-C-:B------:R-:W-:Y:S01]  /*25c0*/  FFMA.FTZ R10, R24.reuse, R25, R22.reuse ;  /* 0x00000019180a7223 */ /* 0x140fe20000010016 */
[----:B------:R-:W-:-:S02]  /*25d0*/  FFMA.FTZ R9, R24, R9, R22 ;  /* 0x0000000918097223 */ /* 0x000fc40000010016 */
[----:B------:R-:W4:Y:S01]  /*25e0*/  LDL.LU R31, [R1+0x10] ;  /* 0x00001000011f7983 */ /* 0x000f220000300800 */
[----:B------:R-:W-:-:S03]  /*25f0*/  FFMA.FTZ R22, R24, R16, R22 ;  /* 0x0000001018167223 */ /* 0x000fc60000010016 */
[----:B------:R-:W4:Y:S04]  /*2600*/  LDL.LU R28, [R1+0x24] ;  /* 0x00002400011c7983 */ /* 0x000f280000300800 */
[----:B------:R-:W4:Y:S04]  /*2610*/  LDL.LU R25, [R1+0x20] ;  /* 0x0000200001197983 */ /* 0x000f280000300800 */
[----:B------:R-:W4:Y:S01]  /*2620*/  LDL.LU R16, [R1+0xc] ;  /* 0x00000c0001107983 */ /* 0x000f220000300800 */
[----:B------:R-:W-:Y:S02]  /*2630*/  F2FP.BF16.F32.PACK_AB R12, R12, R8 ;  /* 0x000000080c0c723e */ /* 0x000fe400000010ff */
[----:B------:R-:W-:-:S02]  /*2640*/  F2FP.BF16.F32.PACK_AB R8, R3, R4 ;  /* 0x000000040308723e */ /* 0x000fc400000010ff */
[----:B------:R-:W4:Y:S04]  /*2650*/  LDL.LU R3, [R1+0x4c] ;  /* 0x00004c0001037983 */ /* 0x000f280000300800 */
[----:B------:R-:W4:Y:S01]  /*2660*/  LDL.LU R4, [R1+0x48] ;  /* 0x0000480001047983 */ /* 0x000f220000300800 */
[----:B------:R-:W-:Y:S01]  /*2670*/  F2FP.BF16.F32.PACK_AB R6, R37, R6 ;  /* 0x000000062506723e */ /* 0x000fe200000010ff */
[----:B------:R-:W-:Y:S01]  /*2680*/  ULOP3.LUT UR4, UR4, 0x1, URZ, 0x3c, !UPT ;  /* 0x0000000104047892 */ /* 0x000fe2000f8e3cff */
[--C-:B--2---:R-:W-:Y:S01]  /*2690*/  FADD.FTZ R36, R36, -R18.reuse ;  /* 0x8000001224247221 */ /* 0x104fe20000010000 */
[--C-:B-----5:R-:W-:Y:S01]  /*26a0*/  FADD.FTZ R29, R29, -R18.reuse ;  /* 0x800000121d1d7221 */ /* 0x120fe20000010000 */
[--C-:B---3--:R-:W-:Y:S01]  /*26b0*/  FADD.FTZ R26, R26, -R18.reuse ;  /* 0x800000121a1a7221 */ /* 0x108fe20000010000 */
[--C-:B----4-:R-:W-:Y:S01]  /*26c0*/  FADD.FTZ R33, R33, -R18.reuse ;  /* 0x8000001221217221 */ /* 0x110fe20000010000 */
[----:B------:R-:W-:-:S03]  /*26d0*/  FADD.FTZ R35, R35, -R18 ;  /* 0x8000001223237221 */ /* 0x000fc60000010000 */
[----:B------:R-:W-:Y:S01]  /*26e0*/  FMUL.FTZ R33, R0, R33 ;  /* 0x0000002100217220 */ /* 0x000fe20000410000 */
[----:B------:R-:W-:-:S03]  /*26f0*/  FADD.FTZ R31, R31, -R18 ;  /* 0x800000121f1f7221 */ /* 0x000fc60000010000 */
[----:B------:R-:W-:Y:S01]  /*2700*/  FFMA.FTZ R33, R20, R33, R21 ;  /* 0x0000002114217223 */ /* 0x000fe20000010015 */
[--C-:B------:R-:W-:Y:S01]  /*2710*/  FADD.FTZ R24, R16, -R18.reuse ;  /* 0x8000001210187221 */ /* 0x100fe20000010000 */
[--C-:B------:R-:W-:Y:S01]  /*2720*/  FADD.FTZ R16, R25, -R18.reuse ;  /* 0x8000001219107221 */ /* 0x100fe20000010000 */
[--C-:B------:R-:W-:Y:S01]  /*2730*/  FADD.FTZ R25, R17, -R18.reuse ;  /* 0x8000001211197221 */ /* 0x100fe20000010000 */
[--C-:B------:R-:W-:Y:S01]  /*2740*/  FADD.FTZ R17, R32, -R18.reuse ;  /* 0x8000001220117221 */ /* 0x100fe20000010000 */
[--C-:B------:R-:W-:Y:S01]  /*2750*/  FADD.FTZ R32, R11, -R18.reuse ;  /* 0x800000120b207221 */ /* 0x100fe20000010000 */
[--C-:B------:R-:W-:Y:S01]  /*2760*/  FADD.FTZ R11, R34, -R18.reuse ;  /* 0x80000012220b7221 */ /* 0x100fe20000010000 */
[--C-:B------:R-:W-:Y:S01]  /*2770*/  FADD.FTZ R34, R27, -R18.reuse ;  /* 0x800000121b227221 */ /* 0x100fe20000010000 */
[----:B------:R-:W-:Y:S01]  /*2780*/  FMUL.FTZ R27, R0, R36 ;  /* 0x00000024001b7220 */ /* 0x000fe20000410000 */
[----:B------:R-:W-:Y:S01]  /*2790*/  FADD.FTZ R28, R28, -R18 ;  /* 0x800000121c1c7221 */ /* 0x000fe20000010000 */
[----:B------:R-:W-:-:S02]  /*27a0*/  FMUL.FTZ R16, R0, R16 ;  /* 0x0000001000107220 */ /* 0x000fc40000410000 */
[C-C-:B------:R-:W-:Y:S01]  /*27b0*/  FFMA.FTZ R27, R19.reuse, R27, R30.reuse ;  /* 0x0000001b131b7223 */ /* 0x140fe2000001001e */
        /* <DEDUP_REMOVED lines=12> */
[----:B------:R-:W-:Y:S01]  /*2880*/  F2FP.BF16.F32.PACK_AB R16, R13, R7 ;  /* 0x000000070d10723e */ /* 0x000fe200000010ff */
[C-C-:B------:R-:W-:Y:S01]  /*2890*/  FFMA.FTZ R31, R20.reuse, R31, R21.reuse ;  /* 0x0000001f141f7223 */ /* 0x140fe20000010015 */
[----:B------:R-:W-:Y:S01]  /*28a0*/  F2FP.BF16.F32.PACK_AB R13, R33, R27 ;  /* 0x0000001b210d723e */ /* 0x000fe200000010ff */
[C-C-:B------:R-:W-:Y:S01]  /*28b0*/  FFMA.FTZ R24, R20.reuse, R24, R21.reuse ;  /* 0x0000001814187223 */ /* 0x140fe20000010015 */
[C-C-:B------:R-:W-:Y:S01]  /*28c0*/  FFMA.FTZ R26, R20.reuse, R26, R21.reuse ;  /* 0x0000001a141a7223 */ /* 0x140fe20000010015 */
[C-C-:B------:R-:W-:Y:S01]  /*28d0*/  FFMA.FTZ R25, R20.reuse, R25, R21.reuse ;  /* 0x0000001914197223 */ /* 0x140fe20000010015 */
[C-C-:B------:R-:W-:Y:S01]  /*28e0*/  FFMA.FTZ R32, R20.reuse, R32, R21.reuse ;  /* 0x0000002014207223 */ /* 0x140fe20000010015 */
[C-C-:B------:R-:W-:Y:S01]  /*28f0*/  FFMA.FTZ R18, R19.reuse, R18, R30.reuse ;  /* 0x0000001213127223 */ /* 0x140fe2000001001e */
[C-C-:B------:R-:W-:Y:S01]  /*2900*/  FFMA.FTZ R29, R19.reuse, R29, R30.reuse ;  /* 0x0000001d131d7223 */ /* 0x140fe2000001001e */
[C-C-:B------:R-:W-:Y:S01]  /*2910*/  FFMA.FTZ R28, R19.reuse, R28, R30.reuse ;  /* 0x0000001c131c7223 */ /* 0x140fe2000001001e */
[C-C-:B------:R-:W-:Y:S01]  /*2920*/  FFMA.FTZ R35, R19.reuse, R17, R30.reuse ;  /* 0x0000001113237223 */ /* 0x140fe2000001001e */
[----:B------:R-:W-:Y:S01]  /*2930*/  FFMA.FTZ R11, R19, R11, R30 ;  /* 0x0000000b130b7223 */ /* 0x000fe2000001001e */
[----:B------:R-:W-:Y:S01]  /*2940*/  FFMA.FTZ R20, R20, R34, R21 ;  /* 0x0000002214147223 */ /* 0x000fe20000010015 */
[----:B------:R0:W-:Y:S01]  /*2950*/  STG.E.64 desc[UR8][R14.64+0xf00], R12 ;  /* 0x000f000c0e007986 */ /* 0x0001e2000c101b08 */
[----:B------:R-:W-:-:S02]  /*2960*/  F2FP.BF16.F32.PACK_AB R34, R9, R2 ;  /* 0x000000020922723e */ /* 0x000fc400000010ff */
[----:B------:R-:W-:Y:S02]  /*2970*/  F2FP.BF16.F32.PACK_AB R17, R31, R18 ;  /* 0x000000121f11723e */ /* 0x000fe400000010ff */
[----:B------:R-:W-:Y:S02]  /*2980*/  F2FP.BF16.F32.PACK_AB R9, R24, R29 ;  /* 0x0000001d1809723e */ /* 0x000fe400000010ff */
[----:B------:R-:W-:Y:S02]  /*2990*/  F2FP.BF16.F32.PACK_AB R7, R26, R28 ;  /* 0x0000001c1a07723e */ /* 0x000fe400000010ff */
[----:B------:R-:W-:Y:S02]  /*29a0*/  F2FP.BF16.F32.PACK_AB R35, R32, R35 ;  /* 0x000000232023723e */ /* 0x000fe400000010ff */
[----:B------:R-:W-:Y:S02]  /*29b0*/  F2FP.BF16.F32.PACK_AB R11, R20, R11 ;  /* 0x0000000b140b723e */ /* 0x000fe400000010ff */
[----:B0-----:R-:W-:-:S02]  /*29c0*/  F2FP.BF16.F32.PACK_AB R12, R10, R5 ;  /* 0x000000050a0c723e */ /* 0x001fc400000010ff */
[----:B------:R-:W-:Y:S02]  /*29d0*/  F2FP.BF16.F32.PACK_AB R10, R22, R23 ;  /* 0x00000017160a723e */ /* 0x000fe400000010ff */
[----:B------:R-:W-:Y:S02]  /*29e0*/  F2FP.BF16.F32.PACK_AB R13, R25, R0 ;  /* 0x00000000190d723e */ /* 0x000fe400000010ff */
[----:B------:R-:W-:Y:S01]  /*29f0*/  IADD3 R3, P1, PT, R3, 0x5, RZ ;  /* 0x0000000503037810 */ /* 0x000fe20007f3e0ff */
[----:B------:R2:W-:Y:S03]  /*2a00*/  STG.E.64 desc[UR8][R14.64+0x1e00], R16 ;  /* 0x001e00100e007986 */ /* 0x0005e6000c101b08 */
[----:B------:R-:W-:Y:S01]  /*2a10*/  IADD3.X R4, PT, PT, RZ, R4, RZ, P1, !PT ;  /* 0x00000004ff047210 */ /* 0x000fe20000ffe4ff */
[----:B------:R2:W-:Y:S01]  /*2a20*/  STG.E.64 desc[UR8][R14.64+0x2d00], R8 ;  /* 0x002d00080e007986 */ /* 0x0005e2000c101b08 */
[----:B-1----:R-:W-:-:S03]  /*2a30*/  ISETP.GE.U32.AND P1, PT, R3, UR6, PT ;  /* 0x0000000603007c0c */ /* 0x002fc6000bf26070 */
[----:B------:R2:W-:Y:S04]  /*2a40*/  STG.E.64 desc[UR8][R14.64+0x3c00], R6 ;  /* 0x003c00060e007986 */ /* 0x0005e8000c101b08 */
[----:B------:R2:W-:Y:S04]  /*2a50*/  STG.E.64 desc[UR8][R14.64+0x4b00], R12 ;  /* 0x004b000c0e007986 */ /* 0x0005e8000c101b08 */
[----:B------:R2:W-:Y:S04]  /*2a60*/  STG.E.64 desc[UR8][R14.64+0x5a00], R34 ;  /* 0x005a00220e007986 */ /* 0x0005e8000c101b08 */
[----:B------:R2:W-:Y:S01]  /*2a70*/  STG.E.64 desc[UR8][R14.64+0x6900], R10 ;  /* 0x0069000a0e007986 */ /* 0x0005e2000c101b08 */
[----:B------:R-:W-:-:S13]  /*2a80*/  ISETP.GE.AND.EX P1, PT, R4, UR7, PT, P1 ;  /* 0x0000000704007c0c */ /* 0x000fda000bf26310 */
[----:B--2---:R-:W-:Y:S05]  /*2a90*/  @!P1 BRA `(.L_x_624) ;  /* 0xffffffd800189947 */ /* 0x004fea000383ffff */
[----:B------:R-:W-:Y:S05]  /*2aa0*/  EXIT ;  /* 0x000000000000794d */ /* 0x000fea0003800000 */
.L_x_625:
        /* <DEDUP_REMOVED lines=13> */
.L_x_1559:


//--------------------- .text._ZN13group_norm_v214gn_cuda_kernelI13__nv_bfloat16Li480ELi1ELi32ELi30ELi1024ELb0ELi32ELi960ELi960ELi4ELb1ELi4ELb0ELb0ENS_16CompileConditionILi1000EEEEEvPT_PKS4_S7_S7_flPfS8_Pj --------------------------
	.section	.text._ZN13group_norm_v214gn_cuda_kernelI13__nv_bfloat16Li480ELi1ELi32ELi30ELi1024ELb0ELi32ELi960ELi960ELi4ELb1ELi4ELb0ELb0ENS_16CompileConditionILi1000EEEEEvPT_PKS4_S7_S7_flPfS8_Pj,"ax",@progbits
	.align	128
        .global         _ZN13group_norm_v214gn_cuda_kernelI13__nv_bfloat16Li480ELi1ELi32ELi30ELi1024ELb0ELi32ELi960ELi960ELi4ELb1ELi4ELb0ELb0ENS_16CompileConditionILi1000EEEEEvPT_PKS4_S7_S7_flPfS8_Pj
        .type           _ZN13group_norm_v214gn_cuda_kernelI13__nv_bfloat16Li480ELi1ELi32ELi30ELi1024ELb0ELi32ELi960ELi960ELi4ELb1ELi4ELb0ELb0ENS_16CompileConditionILi1000EEEEEvPT_PKS4_S7_S7_flPfS8_Pj,@function
        .size           _ZN13group_norm_v214gn_cuda_kernelI13__nv_bfloat16Li480ELi1ELi32ELi30ELi1024ELb0ELi32ELi960ELi960ELi4ELb1ELi4ELb0ELb0ENS_16CompileConditionILi1000EEEEEvPT_PKS4_S7_S7_flPfS8_Pj,(.L_x_1560 - _ZN13group_norm_v214gn_cuda_kernelI13__nv_bfloat16Li480ELi1ELi32ELi30ELi1024ELb0ELi32ELi960ELi960ELi4ELb1ELi4ELb0ELb0ENS_16CompileConditionILi1000EEEEEvPT_PKS4_S7_S7_flPfS8_Pj)
        .other          _ZN13group_norm_v214gn_cuda_kernelI13__nv_bfloat16Li480ELi1ELi32ELi30ELi1024ELb0ELi32ELi960ELi960ELi4ELb1ELi4ELb0ELb0ENS_16CompileConditionILi1000EEEEEvPT_PKS4_S7_S7_flPfS8_Pj,@"STO_CUDA_ENTRY STV_DEFAULT"
_ZN13group_norm_v214gn_cuda_kernelI13__nv_bfloat16Li480ELi1ELi32ELi30ELi1024ELb0ELi32ELi960ELi960ELi4ELb1ELi4ELb0ELb0ENS_16CompileConditionILi1000EEEEEvPT_PKS4_S7_S7_flPfS8_Pj:
.text._ZN13group_norm_v214gn_cuda_kernelI13__nv_bfloat16Li480ELi1ELi32ELi30ELi1024ELb0ELi32ELi960ELi960ELi4ELb1ELi4ELb0ELb0ENS_16CompileConditionILi1000EEEEEvPT_PKS4_S7_S7_flPfS8_Pj:
        /* <DEDUP_REMOVED lines=10> */
[----:B------:R-:W-:Y:S01]  /*00a0*/  MOV R109, 0x7fffffe1 ;  /* 0x7fffffe1006d7802 */ /* 0x000fe20000000f00 */
[----:B------:R-:W3:Y:S04]  /*00b0*/  LDCU.64 UR14, c[0x0][0x358] ;  /* 0x00006b00ff0e77ac */ /* 0x000ee80008000a00 */
[----:B------:R-:W4:Y:S01]  /*00c0*/  LDC.64 R24, c[0x0][0x3b0] ;  /* 0x0000ec00ff187b82 */ /* 0x000f220000000a00 */
[----:B------:R-:W0:Y:S01]  /*00d0*/  LDCU UR16, c[0x0][0x374] ;  /* 0x00006e80ff1077ac */ /* 0x000e220008000800 */
[----:B------:R-:W-:-:S06]  /*00e0*/  UMOV UR10, UR9 ;  /* 0x00000009000a7c82 */ /* 0x000fcc0008000000 */
[----:B------:R-:W5:Y:S01]  /*00f0*/  LDC.64 R116, c[0x0][0x390] ;  /* 0x0000e400ff747b82 */ /* 0x000f620000000a00 */
[----:B--2---:R-:W-:Y:S02]  /*0100*/  ULEA UR6, UP0, UR9, UR6, 0x2 ;  /* 0x0000000609067291 */ /* 0x004fe4000f8010ff */
[----:B-1----:R-:W-:-:S05]  /*0110*/  ULEA UR4, UR8, UR5, 0x18 ;  /* 0x0000000508047291 */ /* 0x002fca000f8ec0ff */
[----:B------:R-:W1:Y:S01]  /*0120*/  LDC.64 R114, c[0x0][0x398] ;  /* 0x0000e600ff727b82 */ /* 0x000e620000000a00 */
[----:B------:R-:W-:Y:S02]  /*0130*/  UIADD3 UR5, UPT, UPT, UR5, 0x2d00, URZ ;  /* 0x00002d0005057890 */ /* 0x000fe4000fffe0ff */
[----:B------:R-:W-:Y:S01]  /*0140*/  ULEA.HI.X UR7, UR9, UR7, URZ, 0x2, UP0 ;  /* 0x0000000709077291 */ /* 0x000fe200080f14ff */
[----:B------:R-:W-:Y:S01]  /*0150*/  MOV R23, UR4 ;  /* 0x0000000400177c02 */ /* 0x000fe20008000f00 */
[----:B------:R-:W-:Y:S01]  /*0160*/  ULEA UR8, UR8, UR5, 0x18 ;  /* 0x0000000508087291 */ /* 0x000fe2000f8ec0ff */
[----:B0-----:R-:W-:Y:S02]  /*0170*/  SHF.R.U32.HI R0, RZ, 0x1, R5 ;  /* 0x00000001ff007819 */ /* 0x001fe40000011605 */
[C---:B------:R-:W-:Y:S01]  /*0180*/  LOP3.LUT R17, R5.reuse, 0xffff, RZ, 0xc0, !PT ;  /* 0x0000ffff05117812 */ /* 0x040fe200078ec0ff */
[----:B------:R-:W-:Y:S01]  /*0190*/  UMOV UR5, URZ ;  /* 0x000000ff00057c82 */ /* 0x000fe20008000000 */
[----:B----4-:R-:W-:Y:S01]  /*01a0*/  ISETP.EQ.U32.AND P1, PT, R24, RZ, PT ;  /* 0x000000ff1800720c */ /* 0x010fe20003f22070 */
[C---:B------:R-:W-:Y:S01]  /*01b0*/  IMAD R2, R0.reuse, 0x1e, RZ ;  /* 0x0000001e00027824 */ /* 0x040fe200078e02ff */
[----:B------:R-:W-:Y:S01]  /*01c0*/  IADD3 R108, PT, PT, R5, UR8, RZ ;  /* 0x00000008056c7c10 */ /* 0x000fe2000fffe0ff */
[----:B------:R-:W-:-:S02]  /*01d0*/  IMAD R0, R0, -0x80000000, RZ ;  /* 0x8000000000007824 */ /* 0x000fc400078e02ff */
[----:B------:R-:W-:Y:S01]  /*01e0*/  IMAD R21, R17, 0x8889, RZ ;  /* 0x0000888911157824 */ /* 0x000fe200078e02ff */
[C---:B------:R-:W-:Y:S01]  /*01f0*/  IADD3 R6, PT, PT, R2.reuse, 0x6, RZ ;  /* 0x0000000602067810 */ /* 0x040fe20007ffe0ff */
[----:B------:R-:W-:Y:S01]  /*0200*/  IMAD R108, R5, 0x7, R108 ;  /* 0x00000007056c7824 */ /* 0x000fe200078e026c */
[C---:B------:R-:W-:Y:S02]  /*0210*/  IADD3 R12, PT, PT, R2.reuse, 0xe, RZ ;  /* 0x0000000e020c7810 */ /* 0x040fe40007ffe0ff */
[----:B------:R-:W-:Y:S02]  /*0220*/  IADD3 R9, PT, PT, R2, 0xa, RZ ;  /* 0x0000000a02097810 */ /* 0x000fe40007ffe0ff */
[----:B------:R-:W-:Y:S02]  /*0230*/  SHF.L.U32 R4, R6, 0x1e, RZ ;  /* 0x0000001e06047819 */ /* 0x000fe400000006ff */
[C---:B------:R-:W-:Y:S02]  /*0240*/  LOP3.LUT P0, RZ, R2.reuse, 0x2, RZ, 0xc0, !PT ;  /* 0x0000000202ff7812 */ /* 0x040fe4000780c0ff */
[----:B------:R-:W-:-:S02]  /*0250*/  IADD3 R3, PT, PT, R2, 0x2, RZ ;  /* 0x0000000202037810 */ /* 0x000fc40007ffe0ff */
[----:B------:R-:W-:Y:S02]  /*0260*/  SHF.L.U32 R10, R12, 0x1e, RZ ;  /* 0x0000001e0c0a7819 */ /* 0x000fe400000006ff */
[----:B------:R-:W-:Y:S02]  /*0270*/  SHF.L.U32 R8, R9, 0x1e, RZ ;  /* 0x0000001e09087819 */ /* 0x000fe400000006ff */
[----:B------:R-:W-:Y:S02]  /*0280*/  SHF.R.S32.HI R7, RZ, 0x1f, R4 ;  /* 0x0000001fff077819 */ /* 0x000fe40000011404 */
[----:B------:R-:W-:Y:S02]  /*0290*/  SHF.R.U32.HI R11, RZ, 0x2, R3 ;  /* 0x00000002ff0b7819 */ /* 0x000fe40000011603 */
[----:B------:R-:W-:Y:S02]  /*02a0*/  LEA.HI R4, R3, 0xf0, RZ, 0x1e ;  /* 0x000000f003047811 */ /* 0x000fe400078ff0ff */
[----:B------:R-:W-:-:S02]  /*02b0*/  SHF.R.S32.HI R3, RZ, 0x1f, R10 ;  /* 0x0000001fff037819 */ /* 0x000fc4000001140a */
[----:B------:R-:W-:Y:S02]  /*02c0*/  SHF.R.S32.HI R8, RZ, 0x1f, R8 ;  /* 0x0000001fff087819 */ /* 0x000fe40000011408 */
[----:B------:R-:W-:Y:S02]  /*02d0*/  LOP3.LUT R3, R3, 0xf0, RZ, 0xc0, !PT ;  /* 0x000000f003037812 */ /* 0x000fe400078ec0ff */
[----:B------:R-:W-:Y:S02]  /*02e0*/  LOP3.LUT R7, R7, 0xf0, RZ, 0xc0, !PT ;  /* 0x000000f007077812 */ /* 0x000fe400078ec0ff */
[----:B------:R-:W-:Y:S02]  /*02f0*/  LOP3.LUT R10, R8, 0xf0, RZ, 0xc0, !PT ;  /* 0x000000f0080a7812 */ /* 0x000fe400078ec0ff */
[----:B------:R-:W-:Y:S02]  /*0300*/  SHF.R.S32.HI R0, RZ, 0x1f, R0 ;  /* 0x0000001fff007819 */ /* 0x000fe40000011400 */
[----:B------:R-:W-:-:S02]  /*0310*/  @P0 IADD3 R4, PT, PT, R11, RZ, RZ ;  /* 0x000000ff0b040210 */ /* 0x000fc40007ffe0ff */
[----:B------:R-:W-:Y:S02]  /*0320*/  LEA.HI R13, R12, R3, RZ, 0x1e ;  /* 0x000000030c0d7211 */ /* 0x000fe400078ff0ff */
[----:B------:R-:W-:Y:S02]  /*0330*/  LEA.HI R8, R6, R7, RZ, 0x1e ;  /* 0x0000000706087211 */ /* 0x000fe400078ff0ff */
[----:B------:R-:W-:Y:S01]  /*0340*/  LEA.HI R11, R9, R10, RZ, 0x1e ;  /* 0x0000000a090b7211 */ /* 0x000fe200078ff0ff */
[--C-:B------:R-:W-:Y:S01]  /*0350*/  IMAD R13, R13, 0x18, R23.reuse ;  /* 0x000000180d0d7824 */ /* 0x100fe200078e0217 */
[----:B------:R-:W-:Y:S02]  /*0360*/  LOP3.LUT R3, R0, 0xf0, RZ, 0xc0, !PT ;  /* 0x000000f000037812 */ /* 0x000fe400078ec0ff */
[C---:B------:R-:W-:Y:S01]  /*0370*/  IADD3 R6, PT, PT, R2.reuse, 0x4, RZ ;  /* 0x0000000402067810 */ /* 0x040fe20007ffe0ff */
[----:B------:R-:W-:Y:S01]  /*0380*/  IMAD R11, R11, 0x18, R23 ;  /* 0x000000180b0b7824 */ /* 0x000fe200078e0217 */
[----:B------:R-:W-:-:S02]  /*0390*/  IADD3 R10, PT, PT, R2, 0x8, RZ ;  /* 0x00000008020a7810 */ /* 0x000fc40007ffe0ff */
[C---:B------:R-:W-:Y:S02]  /*03a0*/  IADD3 R12, PT, PT, R2.reuse, 0xc, RZ ;  /* 0x0000000c020c7810 */ /* 0x040fe40007ffe0ff */
[C---:B------:R-:W-:Y:S02]  /*03b0*/  IADD3 R14, PT, PT, R2.reuse, 0x10, RZ ;  /* 0x00000010020e7810 */ /* 0x040fe40007ffe0ff */
[C---:B------:R-:W-:Y:S02]  /*03c0*/  IADD3 R0, PT, PT, R2.reuse, 0x14, RZ ;  /* 0x0000001402007810 */ /* 0x040fe40007ffe0ff */
[C---:B------:R-:W-:Y:S02]  /*03d0*/  IADD3 R18, PT, PT, R2.reuse, 0x18, RZ ;  /* 0x0000001802127810 */ /* 0x040fe40007ffe0ff */
[C---:B------:R-:W-:Y:S02]  /*03e0*/  IADD3 R20, PT, PT, R2.reuse, 0x1c, RZ ;  /* 0x0000001c02147810 */ /* 0x040fe40007ffe0ff */
[----:B------:R-:W-:-:S02]  /*03f0*/  IADD3 R16, PT, PT, R2, 0x16, RZ ;  /* 0x0000001602107810 */ /* 0x000fc40007ffe0ff */
[-C--:B------:R-:W-:Y:S02]  /*0400*/  LEA.HI R6, R6, R3.reuse, RZ, 0x1e ;  /* 0x0000000306067211 */ /* 0x080fe400078ff0ff */
[-C--:B------:R-:W-:Y:S02]  /*0410*/  LEA.HI R10, R10, R3.reuse, RZ, 0x1e ;  /* 0x000000030a0a7211 */ /* 0x080fe400078ff0ff */
[-C--:B------:R-:W-:Y:S01]  /*0420*/  LEA.HI R12, R12, R3.reuse, RZ, 0x1e ;  /* 0x000000030c0c7211 */ /* 0x080fe200078ff0ff */
[--C-:B------:R-:W-:Y:S01]  /*0430*/  IMAD R105, R6, 0x18, R23.reuse ;  /* 0x0000001806697824 */ /* 0x100fe200078e0217 */
        /* <DEDUP_REMOVED lines=8> */
[----:B------:R-:W-:Y:S01]  /*04c0*/  IADD3 R7, PT, PT, R2, 0x12, RZ ;  /* 0x0000001202077810 */ /* 0x000fe20007ffe0ff */
[--C-:B------:R-:W-:Y:S01]  /*04d0*/  IMAD R95, R18, 0x18, R23.reuse ;  /* 0x00000018125f7824 */ /* 0x100fe200078e0217 */
[----:B------:R-:W-:Y:S01]  /*04e0*/  LEA.HI R3, R2, R3, RZ, 0x1e ;  /* 0x0000000302037211 */ /* 0x000fe200078ff0ff */
[----:B------:R-:W-:Y:S01]  /*04f0*/  IMAD R9, R8, 0x18, R23 ;  /* 0x0000001808097824 */ /* 0x000fe200078e0217 */
[----:B------:R-:W-:-:S02]  /*0500*/  IADD3 R19, PT, PT, R2, 0x1a, RZ ;  /* 0x0000001a02137810 */ /* 0x000fc40007ffe0ff */
[----:B------:R-:W-:Y:S01]  /*0510*/  SHF.L.U32 R2, R16, 0x1e, RZ ;  /* 0x0000001e10027819 */ /* 0x000fe200000006ff */
[----:B------:R-:W-:Y:S01]  /*0520*/  IMAD R3, R3, 0x18, R23 ;  /* 0x0000001803037824 */ /* 0x000fe200078e0217 */
[----:B------:R-:W-:Y:S02]  /*0530*/  SHF.L.U32 R0, R7, 0x1e, RZ ;  /* 0x0000001e07007819 */ /* 0x000fe400000006ff */
[----:B------:R-:W-:Y:S02]  /*0540*/  SHF.R.S32.HI R2, RZ, 0x1f, R2 ;  /* 0x0000001fff027819 */ /* 0x000fe40000011402 */
[----:B------:R-:W-:Y:S02]  /*0550*/  SHF.L.U32 R15, R19, 0x1e, RZ ;  /* 0x0000001e130f7819 */ /* 0x000fe400000006ff */
[----:B------:R-:W-:Y:S02]  /*0560*/  LOP3.LUT R17, R2, 0xf0, RZ, 0xc0, !PT ;  /* 0x000000f002117812 */ /* 0x000fe400078ec0ff */
[----:B------:R-:W-:-:S02]  /*0570*/  SHF.R.S32.HI R0, RZ, 0x1f, R0 ;  /* 0x0000001fff007819 */ /* 0x000fc40000011400 */
[----:B------:R-:W-:Y:S02]  /*0580*/  LEA.HI R17, R16, R17, RZ, 0x1e ;  /* 0x0000001110117211 */ /* 0x000fe400078ff0ff */
[----:B------:R-:W0:Y:S01]  /*0590*/  S2R R16, SR_CTAID.X ;  /* 0x0000000000107919 */ /* 0x000e220000002500 */
[----:B------:R-:W-:Y:S02]  /*05a0*/  SHF.R.S32.HI R15, RZ, 0x1f, R15 ;  /* 0x0000001fff0f7819 */ /* 0x000fe4000001140f */
[----:B------:R-:W-:Y:S01]  /*05b0*/  LOP3.LUT R0, R0, 0xf0, RZ, 0xc0, !PT ;  /* 0x000000f000007812 */ /* 0x000fe200078ec0ff */
[----:B------:R-:W-:Y:S01]  /*05c0*/  IMAD R17, R17, 0x18, R23 ;  /* 0x0000001811117824 */ /* 0x000fe200078e0217 */
[----:B------:R-:W-:Y:S02]  /*05d0*/  LOP3.LUT R2, R15, 0xf0, RZ, 0xc0, !PT ;  /* 0x000000f00f027812 */ /* 0x000fe400078ec0ff */
[----:B------:R-:W-:Y:S02]  /*05e0*/  LEA.HI R15, R7, R0, RZ, 0x1e ;  /* 0x00000000070f7211 */ /* 0x000fe400078ff0ff */
[----:B------:R-:W-:Y:S01]  /*05f0*/  SHF.R.U32.HI R0, RZ, 0x17, R21 ;  /* 0x00000017ff007819 */ /* 0x000fe20000011615 */
[--C-:B------:R-:W-:Y:S01]  /*0600*/  IMAD R21, R20, 0x18, R23.reuse ;  /* 0x0000001814157824 */ /* 0x100fe200078e0217 */
[----:B------:R-:W-:Y:S01]  /*0610*/  LEA.HI R19, R19, R2, RZ, 0x1e ;  /* 0x0000000213137211 */ /* 0x000fe200078ff0ff */
[----:B------:R-:W-:Y:S01]  /*0620*/  IMAD R15, R15, 0x18, R23 ;  /* 0x000000180f0f7824 */ /* 0x000fe200078e0217 */
[----:B------:R-:W-:-:S02]  /*0630*/  SHF.L.U32 R2, R5, 0x3, RZ ;  /* 0x0000000305027819 */ /* 0x000fc400000006ff */
[----:B------:R-:W-:Y:S01]  /*0640*/  PRMT R7, R0, 0x9910, RZ ;  /* 0x0000991000077816 */ /* 0x000fe200000000ff */
[--C-:B------:R-:W-:Y:S01]  /*0650*/  IMAD R19, R19, 0x18, R23.reuse ;  /* 0x0000001813137824 */ /* 0x100fe200078e0217 */
[----:B------:R-:W-:Y:S02]  /*0660*/  LOP3.LUT R94, R2, 0x8, RZ, 0xc0, !PT ;  /* 0x00000008025e7812 */ /* 0x000fe400078ec0ff */
[----:B------:R-:W-:Y:S01]  /*0670*/  MOV R2, R7 ;  /* 0x0000000700027202 */ /* 0x000fe20000000f00 */
[----:B------:R-:W-:Y:S01]  /*0680*/  IMAD R7, R4, 0x18, R23 ;  /* 0x0000001804077824 */ /* 0x000fe200078e0217 */
[----:B------:R-:W-:Y:S01]  /*0690*/  LEA R107, R0, UR4, 0x3 ;  /* 0x00000004006b7c11 */ /* 0x000fe2000f8e18ff */
[----:B------:R-:W-:Y:S01]  /*06a0*/  UMOV UR4, URZ ;  /* 0x000000ff00047c82 */ /* 0x000fe20008000000 */
[----:B------:R-:W-:Y:S01]  /*06b0*/  IADD3 R106, PT, PT, R3, R94, RZ ;  /* 0x0000005e036a7210 */ /* 0x000fe20007ffe0ff */
[----:B------:R-:W-:Y:S01]  /*06c0*/  IMAD R2, R2, 0xf0, RZ ;  /* 0x000000f002027824 */ /* 0x000fe200078e02ff */
[----:B------:R-:W-:-:S02]  /*06d0*/  IADD3 R4, PT, PT, R94, R7, RZ ;  /* 0x000000075e047210 */ /* 0x000fc40007ffe0ff */
[C---:B------:R-:W-:Y:S02]  /*06e0*/  IADD3 R105, PT, PT, R94.reuse, R105, RZ ;  /* 0x000000695e697210 */ /* 0x040fe40007ffe0ff */
[----:B------:R-:W-:Y:S02]  /*06f0*/  IADD3 R6, PT, PT, RZ, -R2, RZ ;  /* 0x80000002ff067210 */ /* 0x000fe40007ffe0ff */
[----:B------:R-:W-:Y:S02]  /*0700*/  IADD3 R103, PT, PT, R94, R103, RZ ;  /* 0x000000675e677210 */ /* 0x000fe40007ffe0ff */
[----:B0-----:R-:W-:Y:S02]  /*0710*/  SHF.L.U32 R2, R16, 0x5, RZ ;  /* 0x0000000510027819 */ /* 0x001fe400000006ff */
[----:B------:R-:W-:Y:S02]  /*0720*/  PRMT R6, R6, 0x7710, RZ ;  /* 0x0000771006067816 */ /* 0x000fe400000000ff */
[----:B------:R-:W-:-:S02]  /*0730*/  LOP3.LUT R111, R2, 0x3e0, RZ, 0xc0, !PT ;  /* 0x000003e0026f7812 */ /* 0x000fc400078ec0ff */
[----:B------:R-:W-:Y:S02]  /*0740*/  IADD3 R2, PT, PT, R6, R5, RZ ;  /* 0x0000000506027210 */ /* 0x000fe40007ffe0ff */
[----:B------:R-:W-:Y:S02]  /*0750*/  LOP3.LUT P0, RZ, R16, 0x1f, RZ, 0xc0, !PT ;  /* 0x0000001f10ff7812 */ /* 0x000fe4000780c0ff */
[----:B------:R-:W-:Y:S02]  /*0760*/  LOP3.LUT R2, R2, 0xffff, RZ, 0xc0, !PT ;  /* 0x0000ffff02027812 */ /* 0x000fe400078ec0ff */
[----:B------:R-:W-:Y:S02]  /*0770*/  IADD3 R111, PT, PT, R0, R111, RZ ;  /* 0x0000006f006f7210 */ /* 0x000fe40007ffe0ff */
[C---:B------:R-:W-:Y:S01]  /*0780*/  SHF.L.U32 R112, R2.reuse, 0x2, RZ ;  /* 0x0000000202707819 */ /* 0x040fe200000006ff */
[----:B------:R-:W-:Y:S01]  /*0790*/  IMAD R107, R2, 0x18, R107 ;  /* 0x00000018026b7824 */ /* 0x000fe200078e026b */
[----:B------:R-:W-:-:S02]  /*07a0*/  SHF.L.U32 R0, R16, 0x1, RZ ;  /* 0x0000000110007819 */ /* 0x000fc400000006ff */
[C---:B------:R-:W-:Y:S01]  /*07b0*/  IADD3 R2, PT, PT, R112.reuse, 0x2, RZ ;  /* 0x0000000270027810 */ /* 0x040fe20007ffe0ff */
[C---:B-----5:R-:W-:Y:S01]  /*07c0*/  IMAD.WIDE.U32 R116, R112.reuse, 0x2, R116 ;  /* 0x0000000270747825 */ /* 0x060fe200078e0074 */
[----:B------:R-:W-:Y:S02]  /*07d0*/  LOP3.LUT R6, R112, 0xffff, RZ, 0xc0, !PT ;  /* 0x0000ffff70067812 */ /* 0x000fe400078ec0ff */
[----:B------:R-:W-:Y:S01]  /*07e0*/  LOP3.LUT R2, R2, 0xffff, RZ, 0xc0, !PT ;  /* 0x0000ffff02027812 */ /* 0x000fe200078ec0ff */
[----:B-1----:R-:W-:Y:S01]  /*07f0*/  IMAD.WIDE.U32 R114, R112, 0x2, R114 ;  /* 0x0000000270727825 */ /* 0x002fe200078e0072 */
[----:B------:R-:W-:Y:S02]  /*0800*/  ISETP.EQ.OR.EX P0, PT, R25, RZ, P0, P1 ;  /* 0x000000ff1900720c */ /* 0x000fe40000702710 */
[----:B------:R-:W-:Y:S01]  /*0810*/  ISETP.NE.AND P1, PT, R16, RZ, PT ;  /* 0x000000ff1000720c */ /* 0x000fe20003f25270 */
[----:B------:R-:W-:Y:S01]  /*0820*/  IMAD R6, R6, 0x889, RZ ;  /* 0x0000088906067824 */ /* 0x000fe200078e02ff */
[----:B------:R-:W-:Y:S01]  /*0830*/  LOP3.LUT R0, R0, 0x3e, RZ, 0xc0, !PT ;  /* 0x0000003e00007812 */ /* 0x000fe200078ec0ff */
[----:B------:R-:W-:Y:S01]  /*0840*/  IMAD R2, R2, 0x889, RZ ;  /* 0x0000088902027824 */ /* 0x000fe200078e02ff */
[----:B------:R-:W-:-:S02]  /*0850*/  IADD3 R101, PT, PT, R94, R101, RZ ;  /* 0x000000655e657210 */ /* 0x000fc40007ffe0ff */
[----:B------:R-:W-:Y:S02]  /*0860*/  SHF.R.U32.HI R6, RZ, 0x10, R6 ;  /* 0x00000010ff067819 */ /* 0x000fe40000011606 */
[----:B------:R-:W-:Y:S02]  /*0870*/  SHF.R.U32.HI R7, RZ, 0x10, R2 ;  /* 0x00000010ff077819 */ /* 0x000fe40000011602 */
[C---:B------:R-:W-:Y:S02]  /*0880*/  IADD3 R99, PT, PT, R94.reuse, R99, RZ ;  /* 0x000000635e637210 */ /* 0x040fe40007ffe0ff */
[C---:B------:R-:W-:Y:S02]  /*0890*/  IADD3 R97, PT, PT, R94.reuse, R97, RZ ;  /* 0x000000615e617210 */ /* 0x040fe40007ffe0ff */
        /* <DEDUP_REMOVED lines=8> */
[----:B------:R-:W-:Y:S02]  /*0920*/  SEL R109, R109, 0x1, !P1 ;  /* 0x000000016d6d7807 */ /* 0x000fe40004800000 */
[C---:B------:R-:W-:Y:S02]  /*0930*/  LEA R110, R5.reuse, R0, 0x5 ;  /* 0x00000000056e7211 */ /* 0x040fe400078e28ff */
[----:B------:R-:W-:Y:S02]  /*0940*/  ISETP.GT.U32.OR P0, PT, R5, 0x1f, P0 ;  /* 0x0000001f0500780c */ /* 0x000fe40000704470 */
[----:B------:R-:W-:Y:S02]  /*0950*/  LEA R6, R6, UR8, 0x3 ;  /* 0x0000000806067c11 */ /* 0x000fe4000f8e18ff */
[----:B---3--:R-:W-:-:S09]  /*0960*/  LEA R7, R7, UR8, 0x3 ;  /* 0x0000000807077c11 */ /* 0x008fd2000f8e18ff */
.L_x_634:
[----:B------:R-:W-:Y:S01]  /*0970*/  HFMA2 R113, -RZ, RZ, 0, 0 ;  /* 0x00000000ff717431 */ /* 0x000fe200000001ff */
[----:B0-----:R-:W-:Y:S01]  /*0980*/  MOV R9, UR10 ;  /* 0x0000000a00097c02 */ /* 0x001fe20008000f00 */
[----:B------:R-:W0:Y:S01]  /*0990*/  LDCU.64 UR12, c[0x0][0x388] ;  /* 0x00007100ff0c77ac */ /* 0x000e220008000a00 */
[----:B------:R-:W-:Y:S01]  /*09a0*/  IMAD R11, R111, 0x3c0, RZ ;  /* 0x000003c06f0b7824 */ /* 0x000fe200078e02ff */
[----:B------:R-:W5:Y:S01]  /*09b0*/  LDG.E.64.CONSTANT R54, desc[UR14][R116.64] ;  /* 0x0000000e74367981 */ /* 0x000f62000c1e9b00 */
[----:B------:R-:W-:-:S03]  /*09c0*/  UIMAD UR11, UR5, 0xf0000, URZ ;  /* 0x000f0000050b78a4 */ /* 0x000fc6000f8e02ff */
[----:B------:R-:W5:Y:S01]  /*09d0*/  LDG.E.64.CONSTANT R52, desc[UR14][R114.64] ;  /* 0x0000000e72347981 */ /* 0x000f62000c1e9b00 */
[----:B------:R-:W-:-:S03]  /*09e0*/  IMAD.WIDE.U32 R8, R9, 0xf0000, R112 ;  /* 0x000f000009087825 */ /* 0x000fc600078e0070 */
[----:B------:R-:W-:-:S04]  /*09f0*/  IADD3 R0, P1, PT, R11, R8, RZ ;  /* 0x000000080b007210 */ /* 0x000fc80007f3e0ff */
[----:B------:R-:W-:Y:S02]  /*0a00*/  IADD3.X R9, PT, PT, R9, UR11, RZ, P1, !PT ;  /* 0x0000000b09097c10 */ /* 0x000fe40008ffe4ff */
        /* <DEDUP_REMOVED lines=22> */
[----:B------:R-:W1:Y:S01]  /*0b70*/  @!P1 LDC.64 R118, c[0x0][0x3b8] ;  /* 0x0000ee00ff769b82 */ /* 0x000e620000000a00 */
[----:B------:R-:W-:Y:S01]  /*0b80*/  UIADD3 UR11, UP0, UPT, UR10, 0x4, URZ ;  /* 0x000000040a0b7890 */ /* 0x000fe2000ff1e0ff */
[----:B------:R-:W-:Y:S03]  /*0b90*/  BSSY.RECONVERGENT B0, `(.L_x_626) ;  /* 0x0000114000007945 */ /* 0x000fe60003800200 */
[----:B------:R-:W-:Y:S01]  /*0ba0*/  UIADD3.X UR12, UPT, UPT, URZ, UR5, URZ, UP0, !UPT ;  /* 0x00000005ff0c7290 */ /* 0x000fe200087fe4ff */
[----:B------:R-:W-:Y:S02]  /*0bb0*/  CS2R R72, SRZ ;  /* 0x0000000000487805 */ /* 0x000fe4000001ff00 */
[C---:B--2---:R-:W-:Y:S02]  /*0bc0*/  PRMT R40, R10.reuse, 0x7632, R40 ;  /* 0x000076320a287816 */ /* 0x044fe40000000028 */
[----:B------:R-:W-:-:S02]  /*0bd0*/  SHF.L.U32 R0, R10, 0x10, RZ ;  /* 0x000000100a007819 */ /* 0x000fc400000006ff */
[C---:B------:R-:W-:Y:S02]  /*0be0*/  PRMT R41, R11.reuse, 0x7632, R41 ;  /* 0x000076320b297816 */ /* 0x040fe40000000029 */
[----:B------:R-:W-:Y:S01]  /*0bf0*/  SHF.L.U32 R2, R11, 0x10, RZ ;  /* 0x000000100b027819 */ /* 0x000fe200000006ff */
[----:B------:R-:W-:Y:S01]  /*0c00*/  FADD.FTZ R57, RZ, R0 ;  /* 0x00000000ff397221 */ /* 0x000fe20000010000 */
[----:B------:R-:W-:Y:S01]  /*0c10*/  SHF.L.U32 R40, R40, 0x10, RZ ;  /* 0x0000001028287819 */ /* 0x000fe200000006ff */
[----:B------:R-:W-:Y:S01]  /*0c20*/  FFMA.FTZ R59, R0, R0, RZ ;  /* 0x00000000003b7223 */ /* 0x000fe200000100ff */
[----:B------:R-:W-:Y:S01]  /*0c30*/  SHF.L.U32 R41, R41, 0x10, RZ ;  /* 0x0000001029297819 */ /* 0x000fe200000006ff */
[----:B------:R-:W-:Y:S01]  /*0c40*/  FADD.FTZ R56, RZ, R2 ;  /* 0x00000002ff387221 */ /* 0x000fe20000010000 */
[----:B------:R-:W-:Y:S01]  /*0c50*/  FFMA.FTZ R58, R2, R2, RZ ;  /* 0x00000002023a7223 */ /* 0x000fe200000100ff */
[C---:B---3--:R-:W-:Y:S01]  /*0c60*/  PRMT R42, R14.reuse, 0x7632, R42 ;  /* 0x000076320e2a7816 */ /* 0x048fe2000000002a */
        /* <DEDUP_REMOVED lines=13> */
[C---:B----4-:R-:W-:Y:S01]  /*0d40*/  PRMT R44, R46.reuse, 0x7632, R44 ;  /* 0x000076322e2c7816 */ /* 0x050fe2000000002c */
[----:B------:R-:W-:Y:S01]  /*0d50*/  FADD.FTZ R57, R57, R42 ;  /* 0x0000002a39397221 */ /* 0x000fe20000010000 */
[----:B0-----:R-:W-:Y:S01]  /*0d60*/  SHF.L.U32 R12, R46, 0x10, RZ ;  /* 0x000000102e0c7819 */ /* 0x001fe200000006ff */
        /* <DEDUP_REMOVED lines=23> */
[----:B------:R-:W-:Y:S01]  /*0ee0*/  PRMT R48, R16, 0x7632, R48 ;  /* 0x0000763210307816 */ /* 0x000fe20000000030 */
[----:B------:R-:W-:Y:S01]  /*0ef0*/  FADD.FTZ R56, R56, R15 ;  /* 0x0000000f38387221 */ /* 0x000fe20000010000 */
[----:B------:R-:W-:Y:S01]  /*0f00*/  FFMA.FTZ R58, R15, R15, R58 ;  /* 0x0000000f0f3a7223 */ /* 0x000fe2000001003a */
[----:B------:R-:W-:Y:S01]  /*0f10*/  SHF.L.U32 R16, R16, 0x10, RZ ;  /* 0x0000001010107819 */ /* 0x000fe200000006ff */
[----:B------:R-:W-:Y:S01]  /*0f20*/  FADD.FTZ R57, R57, R46 ;  /* 0x0000002e39397221 */ /* 0x000fe20000010000 */
[C---:B------:R-:W-:Y:S01]  /*0f30*/  PRMT R49, R17.reuse, 0x7632, R49 ;  /* 0x0000763211317816 */ /* 0x040fe20000000031 */
[----:B------:R-:W-:Y:S01]  /*0f40*/  FFMA.FTZ R59, R46, R46, R59 ;  /* 0x0000002e2e3b7223 */ /* 0x000fe2000001003b */
[----:B------:R-:W-:Y:S01]  /*0f50*/  SHF.L.U32 R17, R17, 0x10, RZ ;  /* 0x0000001011117819 */ /* 0x000fe200000006ff */
[----:B------:R-:W-:Y:S01]  /*0f60*/  FADD.FTZ R56, R56, R47 ;  /* 0x0000002f38387221 */ /* 0x000fe20000010000 */
        /* <DEDUP_REMOVED lines=192> */
[----:B------:R-:W-:Y:S01]  /*1b70*/  FADD.FTZ R113, R71, R68 ;  /* 0x0000004447717221 */ /* 0x000fe20000010000 */
[----:B------:R-:W-:Y:S02]  /*1b80*/  FADD.FTZ R120, R70, R69 ;  /* 0x0000004546787221 */ /* 0x000fe40000010000 */
[----:B------:R-:W4:Y:S01]  /*1b90*/  LDS.64 R68, [R95] ;  /* 0x000000005f447984 */ /* 0x000f220000000a00 */
[----:B------:R-:W-:Y:S01]  /*1ba0*/  FADD.FTZ R113, R113, R56 ;  /* 0x0000003871717221 */ /* 0x000fe20000010000 */
[----:B------:R-:W-:-:S02]  /*1bb0*/  FADD.FTZ R120, R120, R57 ;  /* 0x0000003978787221 */ /* 0x000fc40000010000 */
[----:B------:R-:W4:Y:S01]  /*1bc0*/  LDS.64 R70, [R94] ;  /* 0x000000005e467984 */ /* 0x000f220000000a00 */
        /* <DEDUP_REMOVED lines=10> */
[----:B------:R-:W-:Y:S01]  /*1c70*/  FADD.FTZ R113, R113, R68 ;  /* 0x0000004471717221 */ /* 0x000fe20000010000 */
[----:B------:R-:W-:-:S03]  /*1c80*/  FADD.FTZ R120, R120, R69 ;  /* 0x0000004578787221 */ /* 0x000fc60000010000 */
[----:B------:R-:W-:Y:S01]  /*1c90*/  FADD.FTZ R113, R113, R70 ;  /* 0x0000004671717221 */ /* 0x000fe20000010000 */
[----:B------:R-:W-:-:S03]  /*1ca0*/  FADD.FTZ R120, R120, R71 ;  /* 0x0000004778787221 */ /* 0x000fc60000010000 */
[----:B------:R-:W-:Y:S01]  /*1cb0*/  FADD.FTZ R72, R113, R72 ;  /* 0x0000004871487221 */ /* 0x000fe20000010000 */
[----:B------:R-:W-:-:S07]  /*1cc0*/  FADD.FTZ R73, R120, R73 ;  /* 0x0000004978497221 */ /* 0x000fce0000010000 */
.L_x_627:
[----:B------:R-:W-:Y:S05]  /*1cd0*/  BSYNC.RECONVERGENT B0 ;  /* 0x0000000000007941 */ /* 0x000fea0003800200 */
.L_x_626:
[----:B0-----:R-:W0:Y:S01]  /*1ce0*/  SHFL.BFLY PT, R57, R72, 0x1, 0x1f ;  /* 0x0c201f0048397f89 */ /* 0x001e2200000e0000 */
[----:B------:R-:W-:Y:S01]  /*1cf0*/  VOTEU.ALL UP0, P1 ;  /* 0x0000000000ff7886 */ /* 0x000fe20000800000 */
[C---:B------:R-:W-:Y:S02]  /*1d00*/  ISETP.NE.AND P3, PT, R5.reuse, RZ, PT ;  /* 0x000000ff0500720c */ /* 0x040fe40003f65270 */
[----:B------:R-:W-:Y:S01]  /*1d10*/  CS2R R64, SRZ ;  /* 0x0000000000407805 */ /* 0x000fe2000001ff00 */
[----:B------:R-:W1:Y:S01]  /*1d20*/  SHFL.BFLY PT, R58, R73, 0x1, 0x1f ;  /* 0x0c201f00493a7f89 */ /* 0x000e6200000e0000 */
[----:B------:R-:W-:Y:S01]  /*1d30*/  ISETP.GT.U32.AND P2, PT, R5, 0xff, PT ;  /* 0x000000ff0500780c */ /* 0x000fe20003f44070 */
[----:B------:R-:W-:-:S06]  /*1d40*/  @!UP0 UIMAD UR13, UR16, UR4, UR9 ;  /* 0x00000004100d82a4 */ /* 0x000fcc000f8e0209 */
[----:B------:R-:W-:-:S04]  /*1d50*/  MOV R59, UR13 ;  /* 0x0000000d003b7c02 */ /* 0x000fc80008000f00 */
[----:B------:R-:W-:-:S05]  /*1d60*/  @!P1 LEA R59, R59, R110, 0xb ;  /* 0x0000006e3b3b9211 */ /* 0x000fca00078e58ff */
[----:B------:R-:W-:-:S04]  /*1d70*/  @!P1 IMAD.WIDE.U32 R118, R59, 0x4, R118 ;  /* 0x000000043b769825 */ /* 0x000fc800078e0076 */
[----:B0-----:R-:W-:Y:S01]  /*1d80*/  FADD.FTZ R56, R57, R72 ;  /* 0x0000004839387221 */ /* 0x001fe20000010000 */
[----:B-1----:R-:W-:-:S05]  /*1d90*/  FADD.FTZ R57, R58, R73 ;  /* 0x000000493a397221 */ /* 0x002fca0000010000 */
[----:B------:R0:W-:Y:S01]  /*1da0*/  @!P1 STG.E.64 desc[UR14][R118.64], R56 ;  /* 0x0000003876009986 */ /* 0x0001e2000c101b0e */
[----:B------:R-:W-:Y:S06]  /*1db0*/  BAR.SYNC.DEFER_BLOCKING 0x0 ;  /* 0x0000000000007b1d */ /* 0x000fec0000010000 */
[----:B------:R-:W-:Y:S05]  /*1dc0*/  @P3 BRA `(.L_x_628) ;  /* 0x0000000000383947 */ /* 0x000fea0003800000 */
[----:B0-----:R-:W-:Y:S02]  /*1dd0*/  MOV R56, UR6 ;  /* 0x0000000600387c02 */ /* 0x001fe40008000f00 */
[----:B------:R-:W-:Y:S01]  /*1de0*/  MOV R57, UR7 ;  /* 0x0000000700397c02 */ /* 0x000fe20008000f00 */
[----:B------:R-:W-:Y:S06]  /*1df0*/  MEMBAR.ALL.GPU ;  /* 0x0000000000007992 */ /* 0x000fec000000a000 */
[----:B------:R-:W-:-:S00]  /*1e00*/  ERRBAR ;  /* 0x00000000000079ab */ /* 0x000fc00000000000 */
[----:B------:R-:W-:Y:S06]  /*1e10*/  CGAERRBAR ;  /* 0x00000000000075ab */ /* 0x000fec0000000000 */
[----:B------:R0:W5:Y:S02]  /*1e20*/  ATOM.E.ADD.STRONG.GPU PT, R58, desc[UR14][R56.64], R109 ;  /* 0x8000006d383a798a */ /* 0x00016400081ef10e */
.L_x_629:
        /* <DEDUP_REMOVED lines=8> */
.L_x_628:
[----:B------:R-:W-:Y:S05]  /*1eb0*/  WARPSYNC.ALL ;  /* 0x0000000000007948 */ /* 0x000fea0003800000 */
[----:B------:R-:W-:Y:S06]  /*1ec0*/  BAR.SYNC.DEFER_BLOCKING 0x0 ;  /* 0x0000000000007b1d */ /* 0x000fec0000010000 */
[----:B------:R-:W-:Y:S04]  /*1ed0*/  BSSY.RECONVERGENT B0, `(.L_x_630) ;  /* 0x000001e000007945 */ /* 0x000fe80003800200 */
        /* <DEDUP_REMOVED lines=29> */
.L_x_631:
[----:B------:R-:W-:Y:S05]  /*20b0*/  BSYNC.RECONVERGENT B0 ;  /* 0x0000000000007941 */ /* 0x000fea0003800200 */
.L_x_630:
        /* <DEDUP_REMOVED lines=12> */
[--C-:B0-----:R-:W-:Y:S01]  /*2180*/  FADD.FTZ R56, R58, R61.reuse ;  /* 0x0000003d3a387221 */ /* 0x101fe20000010000 */
[----:B-----5:R-:W-:-:S03]  /*2190*/  PRMT R61, R53, 0x7632, R61 ;  /* 0x00007632353d7816 */ /* 0x020fc6000000003d */
[----:B------:R-:W-:Y:S01]  /*21a0*/  @!P1 FMUL.FTZ R56, R56, 3.2552085031056776643e-05 ;  /* 0x3808888938389820 */ /* 0x000fe20000410000 */
[--C-:B-1----:R-:W-:Y:S01]  /*21b0*/  FADD.FTZ R62, R60, R63.reuse ;  /* 0x0000003f3c3e7221 */ /* 0x102fe20000010000 */
[----:B------:R-:W-:Y:S02]  /*21c0*/  PRMT R63, R54, 0x7632, R63 ;  /* 0x00007632363f7816 */ /* 0x000fe4000000003f */
[----:B------:R-:W-:Y:S01]  /*21d0*/  @!P1 FMUL.FTZ R57, R56, R56 ;  /* 0x0000003838399220 */ /* 0x000fe20000410000 */
[----:B------:R-:W-:-:S03]  /*21e0*/  PRMT R60, R55, 0x7632, R60 ;  /* 0x00007632373c7816 */ /* 0x000fc6000000003c */
[----:B------:R-:W-:Y:S01]  /*21f0*/  @!P1 FFMA.FTZ R57, R62, 3.2552085031056776643e-05, -R57 ;  /* 0x380888893e399823 */ /* 0x000fe20000010839 */
[----:B------:R-:W-:-:S04]  /*2200*/  PRMT R62, R52, 0x7632, R62 ;  /* 0x00007632343e7816 */ /* 0x000fc8000000003e */
[----:B------:R-:W-:-:S05]  /*2210*/  @!P1 FMNMX.FTZ R57, RZ, R57, !PT ;  /* 0x00000039ff399209 */ /* 0x000fca0007810000 */
[----:B------:R0:W-:Y:S01]  /*2220*/  @!P1 STS.64 [R5+UR8], R56 ;  /* 0x0000003805009988 */ /* 0x0001e20008000a08 */
[----:B------:R-:W-:Y:S06]  /*2230*/  BAR.SYNC.DEFER_BLOCKING 0x0 ;  /* 0x0000000000007b1d */ /* 0x000fec0000010000 */
[----:B------:R-:W-:Y:S05]  /*2240*/  @P0 BRA `(.L_x_633) ;  /* 0x00000000002c0947 */ /* 0x000fea0003800000 */
[----:B0-----:R-:W0:Y:S01]  /*2250*/  LDS.64 R56, [R108] ;  /* 0x000000006c387984 */ /* 0x001e220000000a00 */
[----:B------:R-:W1:Y:S01]  /*2260*/  LDCU.64 UR18, c[0x0][0x3b0] ;  /* 0x00007600ff1277ac */ /* 0x000e620008000a00 */
[----:B------:R-:W-:Y:S02]  /*2270*/  SHF.L.U32 R58, R5, 0x1, RZ ;  /* 0x00000001053a7819 */ /* 0x000fe400000006ff */
[----:B------:R-:W-:Y:S02]  /*2280*/  MOV R59, UR10 ;  /* 0x0000000a003b7c02 */ /* 0x000fe40008000f00 */
[----:B------:R-:W-:Y:S02]  /*2290*/  MOV R64, UR10 ;  /* 0x0000000a00407c02 */ /* 0x000fe40008000f00 */
[----:B------:R-:W-:Y:S02]  /*22a0*/  LEA R59, P1, R59, R58, 0x6 ;  /* 0x0000003a3b3b7211 */ /* 0x000fe400078230ff */
[----:B------:R-:W-:-:S04]  /*22b0*/  MOV R65, UR5 ;  /* 0x0000000500417c02 */ /* 0x000fc80008000f00 */
[----:B------:R-:W-:Y:S02]  /*22c0*/  LEA.HI.X R64, R64, RZ, R65, 0x6, P1 ;  /* 0x000000ff40407211 */ /* 0x000fe400008f3441 */
[----:B-1----:R-:W-:-:S04]  /*22d0*/  LEA R58, P1, R59, UR18, 0x2 ;  /* 0x000000123b3a7c11 */ /* 0x002fc8000f8210ff */
[----:B------:R-:W-:-:S05]  /*22e0*/  LEA.HI.X R59, R59, UR19, R64, 0x2, P1 ;  /* 0x000000133b3b7c11 */ /* 0x000fca00088f1440 */
[----:B0-----:R1:W-:Y:S04]  /*22f0*/  STG.E.64 desc[UR14][R58.64], R56 ;  /* 0x000000383a007986 */ /* 0x0013e8000c101b0e */
.L_x_633:
[----:B------:R-:W-:Y:S05]  /*2300*/  BSYNC.RECONVERGENT B0 ;  /* 0x0000000000007941 */ /* 0x000fea0003800200 */
.L_x_632:
[----:B01----:R-:W0:Y:S01]  /*2310*/  LDS.64 R56, [R6] ;  /* 0x0000000006387984 */ /* 0x003e220000000a00 */
[----:B------:R-:W0:Y:S01]  /*2320*/  LDCU UR5, c[0x0][0x3a0] ;  /* 0x00007400ff0577ac */ /* 0x000e220008000800 */
[----:B------:R-:W-:Y:S02]  /*2330*/  SHF.L.U32 R54, R54, 0x10, RZ ;  /* 0x0000001036367819 */ /* 0x000fe400000006ff */
[----:B------:R-:W-:Y:S01]  /*2340*/  SHF.L.U32 R65, R52, 0x10, RZ ;  /* 0x0000001034417819 */ /* 0x000fe200000006ff */
[----:B------:R-:W1:Y:S01]  /*2350*/  LDCU.64 UR18, c[0x0][0x380] ;  /* 0x00007000ff1277ac */ /* 0x000e620008000a00 */
[----:B------:R-:W-:Y:S02]  /*2360*/  SHF.L.U32 R125, R63, 0x10, RZ ;  /* 0x000000103f7d7819 */ /* 0x000fe400000006ff */
[----:B------:R-:W-:Y:S01]  /*2370*/  SHF.L.U32 R62, R62, 0x10, RZ ;  /* 0x000000103e3e7819 */ /* 0x000fe200000006ff */
[----:B------:R-:W-:Y:S01]  /*2380*/  ULOP3.LUT UR4, UR4, 0x1, URZ, 0x3c, !UPT ;  /* 0x0000000104047892 */ /* 0x000fe2000f8e3cff */
[----:B------:R-:W-:Y:S01]  /*2390*/  SHF.L.U32 R55, R55, 0x10, RZ ;  /* 0x0000001037377819 */ /* 0x000fe200000006ff */
[----:B------:R-:W-:Y:S01]  /*23a0*/  UMOV UR10, UR11 ;  /* 0x0000000b000a7c82 */ /* 0x000fe20008000000 */
[----:B------:R-:W-:-:S02]  /*23b0*/  SHF.L.U32 R60, R60, 0x10, RZ ;  /* 0x000000103c3c7819 */ /* 0x000fc400000006ff */
[----:B------:R-:W-:Y:S02]  /*23c0*/  SHF.L.U32 R61, R61, 0x10, RZ ;  /* 0x000000103d3d7819 */ /* 0x000fe400000006ff */
[----:B-1----:R-:W-:-:S04]  /*23d0*/  IADD3 R8, P1, PT, R8, UR18, RZ ;  /* 0x0000001208087c10 */ /* 0x002fc8000ff3e0ff */
[----:B------:R-:W-:Y:S01]  /*23e0*/  IADD3.X R9, PT, PT, R9, UR19, RZ, P1, !PT ;  /* 0x0000001309097c10 */ /* 0x000fe20008ffe4ff */
[----:B------:R-:W1:Y:S01]  /*23f0*/  LDCU.64 UR18, c[0x0][0x3a8] ;  /* 0x00007500ff1277ac */ /* 0x000e620008000a00 */
[----:B0-----:R-:W-:Y:S01]  /*2400*/  FADD.FTZ R57, R57, UR5 ;  /* 0x0000000539397e21 */ /* 0x001fe20008010000 */
        /* <DEDUP_REMOVED lines=19> */
[----:B------:R0:W2:Y:S01]  /*2540*/  MUFU.RSQ R59, R57 ;  /* 0x00000039003b7308 */ /* 0x0000a20000001400 */
        /* <DEDUP_REMOVED lines=13> */
[----:B-1----:R-:W-:Y:S01]  /*2620*/  UISETP.GE.U32.AND UP0, UPT, UR11, UR18, UPT ;  /* 0x000000120b00728c */ /* 0x002fe2000bf06070 */
[----:B0-----:R-:W0:Y:S01]  /*2630*/  LDS.64 R56, [R7] ;  /* 0x0000000007387984 */ /* 0x001e220000000a00 */
[C---:B--2---:R-:W-:Y:S01]  /*2640*/  FMUL.FTZ R14, R59.reuse, R14 ;  /* 0x0000000e3b0e7220 */ /* 0x044fe20000410000 */
[C---:B------:R-:W-:Y:S01]  /*2650*/  FMUL.FTZ R16, R59.reuse, R16 ;  /* 0x000000103b107220 */ /* 0x040fe20000410000 */
[C---:B------:R-:W-:Y:S01]  /*2660*/  FMUL.FTZ R18, R59.reuse, R18 ;  /* 0x000000123b127220 */ /* 0x040fe20000410000 */
[C---:B------:R-:W-:Y:S01]  /*2670*/  FMUL.FTZ R20, R59.reuse, R20 ;  /* 0x000000143b147220 */ /* 0x040fe20000410000 */
[C---:B------:R-:W-:Y:S01]  /*2680*/  FMUL.FTZ R22, R59.reuse, R22 ;  /* 0x000000163b167220 */ /* 0x040fe20000410000 */
[C---:B------:R-:W-:Y:S01]  /*2690*/  FMUL.FTZ R24, R59.reuse, R24 ;  /* 0x000000183b187220 */ /* 0x040fe20000410000 */
[----:B------:R-:W-:Y:S01]  /*26a0*/  FMUL.FTZ R0, R0, R59 ;  /* 0x0000003b00007220 */ /* 0x000fe20000410000 */
        /* <DEDUP_REMOVED lines=9> */
[C-C-:B------:R-:W-:Y:S01]  /*2740*/  FFMA.FTZ R36, R54.reuse, R14, R65.reuse ;  /* 0x0000000e36247223 */ /* 0x140fe20000010041 */
[C-C-:B------:R-:W-:Y:S01]  /*2750*/  FFMA.FTZ R34, R54.reuse, R16, R65.reuse ;  /* 0x0000001036227223 */ /* 0x140fe20000010041 */
[C-C-:B------:R-:W-:Y:S01]  /*2760*/  FFMA.FTZ R32, R54.reuse, R18, R65.reuse ;  /* 0x0000001236207223 */ /* 0x140fe20000010041 */
[C-C-:B------:R-:W-:Y:S01]  /*2770*/  FFMA.FTZ R30, R54.reuse, R20, R65.reuse ;  /* 0x00000014361e7223 */ /* 0x140fe20000010041 */
[C-C-:B------:R-:W-:Y:S01]  /*2780*/  FFMA.FTZ R28, R54.reuse, R22, R65.reuse ;  /* 0x00000016361c7223 */ /* 0x140fe20000010041 */
[--C-:B------:R-:W-:Y:S01]  /*2790*/  FFMA.FTZ R26, R54, R24, R65.reuse ;  /* 0x00000018361a7223 */ /* 0x100fe20000010041 */
[--C-:B------:R-:W-:Y:S01]  /*27a0*/  FFMA.FTZ R0, R0, R54, R65.reuse ;  /* 0x0000003600007223 */ /* 0x100fe20000010041 */
        /* <DEDUP_REMOVED lines=9> */
[C---:B------:R-:W-:Y:S01]  /*2840*/  FMUL.FTZ R40, R59.reuse, R40 ;  /* 0x000000283b287220 */ /* 0x040fe20000410000 */
[C---:B------:R-:W-:Y:S01]  /*2850*/  FMUL.FTZ R42, R59.reuse, R42 ;  /* 0x0000002a3b2a7220 */ /* 0x040fe20000410000 */
[C---:B------:R-:W-:Y:S01]  /*2860*/  FMUL.FTZ R44, R59.reuse, R44 ;  /* 0x0000002c3b2c7220 */ /* 0x040fe20000410000 */
[C---:B------:R-:W-:Y:S01]  /*2870*/  FMUL.FTZ R46, R59.reuse, R46 ;  /* 0x0000002e3b2e7220 */ /* 0x040fe20000410000 */
[C---:B------:R-:W-:Y:S01]  /*2880*/  FMUL.FTZ R48, R59.reuse, R48 ;  /* 0x000000303b307220 */ /* 0x040fe20000410000 */
[----:B------:R-:W-:Y:S01]  /*2890*/  FMUL.FTZ R50, R59, R50 ;  /* 0x000000323b327220 */ /* 0x000fe20000410000 */
[----:B0-----:R-:W-:Y:S01]  /*28a0*/  FADD.FTZ R38, R57, UR5 ;  /* 0x0000000539267e21 */ /* 0x001fe20008010000 */
[--C-:B------:R-:W-:Y:S01]  /*28b0*/  FADD.FTZ R2, R2, -R56.reuse ;  /* 0x8000003802027221 */ /* 0x100fe20000010000 */
[----:B------:R-:W-:Y:S01]  /*28c0*/  FADD.FTZ R41, R41, -R56 ;  /* 0x8000003829297221 */ /* 0x000fe20000010000 */
[C---:B------:R-:W-:Y:S01]  /*28d0*/  FMUL.FTZ R74, R59.reuse, R74 ;  /* 0x0000004a3b4a7220 */ /* 0x040fe20000410000 */
[C---:B------:R-:W-:Y:S01]  /*28e0*/  FMUL.FTZ R76, R59.reuse, R76 ;  /* 0x0000004c3b4c7220 */ /* 0x040fe20000410000 */
[C---:B------:R-:W-:Y:S01]  /*28f0*/  FMUL.FTZ R78, R59.reuse, R78 ;  /* 0x0000004e3b4e7220 */ /* 0x040fe20000410000 */
[----:B------:R-:W0:Y:S01]  /*2900*/  MUFU.RSQ R38, R38 ;  /* 0x0000002600267308 */ /* 0x000e220000001400 */
[C---:B------:R-:W-:Y:S01]  /*2910*/  FMUL.FTZ R80, R59.reuse, R80 ;  /* 0x000000503b507220 */ /* 0x040fe20000410000 */
[C---:B------:R-:W-:Y:S01]  /*2920*/  FMUL.FTZ R82, R59.reuse, R82 ;  /* 0x000000523b527220 */ /* 0x040fe20000410000 */
[C---:B------:R-:W-:Y:S01]  /*2930*/  FMUL.FTZ R84, R59.reuse, R84 ;  /* 0x000000543b547220 */ /* 0x040fe20000410000 */
[C---:B------:R-:W-:Y:S01]  /*2940*/  FMUL.FTZ R86, R59.reuse, R86 ;  /* 0x000000563b567220 */ /* 0x040fe20000410000 */
[C---:B------:R-:W-:Y:S01]  /*2950*/  FMUL.FTZ R88, R59.reuse, R88 ;  /* 0x000000583b587220 */ /* 0x040fe20000410000 */
[C---:B------:R-:W-:Y:S01]  /*2960*/  FMUL.FTZ R90, R59.reuse, R90 ;  /* 0x0000005a3b5a7220 */ /* 0x040fe20000410000 */
[----:B------:R-:W-:Y:S01]  /*2970*/  FMUL.FTZ R92, R59, R92 ;  /* 0x0000005c3b5c7220 */ /* 0x000fe20000410000 */
[----:B------:R-:W-:Y:S01]  /*2980*/  FFMA.FTZ R59, R40, R125, R62 ;  /* 0x0000007d283b7223 */ /* 0x000fe2000001003e */
[--C-:B------:R-:W-:Y:S01]  /*2990*/  FADD.FTZ R75, R75, -R56.reuse ;  /* 0x800000384b4b7221 */ /* 0x100fe20000010000 */
[----:B------:R-:W-:Y:S01]  /*29a0*/  FADD.FTZ R39, R39, -R56 ;  /* 0x8000003827277221 */ /* 0x000fe20000010000 */
[----:B------:R-:W-:Y:S01]  /*29b0*/  SHF.L.U32 R40, R53, 0x10, RZ ;  /* 0x0000001035287819 */ /* 0x000fe200000006ff */
[----:B------:R-:W-:Y:S01]  /*29c0*/  FFMA.FTZ R69, R125, R48, R62 ;  /* 0x000000307d457223 */ /* 0x000fe2000001003e */
[--C-:B------:R-:W-:Y:S01]  /*29d0*/  FADD.FTZ R45, R45, -R56.reuse ;  /* 0x800000382d2d7221 */ /* 0x100fe20000010000 */
[--C-:B------:R-:W-:Y:S01]  /*29e0*/  FADD.FTZ R15, R15, -R56.reuse ;  /* 0x800000380f0f7221 */ /* 0x100fe20000010000 */
[--C-:B------:R-:W-:Y:S01]  /*29f0*/  FADD.FTZ R47, R47, -R56.reuse ;  /* 0x800000382f2f7221 */ /* 0x100fe20000010000 */
[--C-:B------:R-:W-:Y:S01]  /*2a00*/  FADD.FTZ R17, R17, -R56.reuse ;  /* 0x8000003811117221 */ /* 0x100fe20000010000 */
[----:B0-----:R-:W-:Y:S01]  /*2a10*/  FMUL.FTZ R53, R2, R38 ;  /* 0x0000002602357220 */ /* 0x001fe20000410000 */
[C---:B------:R-:W-:Y:S01]  /*2a20*/  FMUL.FTZ R66, R38.reuse, R41 ;  /* 0x0000002926427220 */ /* 0x040fe20000410000 */
        /* <DEDUP_REMOVED lines=24> */
[----:B------:R-:W-:Y:S01]  /*2bb0*/  FADD.FTZ R93, R93, -R56 ;  /* 0x800000385d5d7221 */ /* 0x000fe20000010000 */
[----:B------:R-:W-:Y:S01]  /*2bc0*/  FMUL.FTZ R75, R38, R39 ;  /* 0x00000027264b7220 */ /* 0x000fe20000410000 */
        /* <DEDUP_REMOVED lines=14> */
[--C-:B------:R-:W-:Y:S01]  /*2cb0*/  FFMA.FTZ R66, R66, R60, R61.reuse ;  /* 0x0000003c42427223 */ /* 0x100fe2000001003d */
[----:B------:R-:W-:Y:S01]  /*2cc0*/  FFMA.FTZ R125, R125, R92, R62 ;  /* 0x0000005c7d7d7223 */ /* 0x000fe2000001003e */
        /* <DEDUP_REMOVED lines=28> */
[C-C-:B------:R-:W-:Y:S01]  /*2e90*/  FFMA.FTZ R37, R55.reuse, R15, R40.reuse ;  /* 0x0000000f37257223 */ /* 0x140fe20000010028 */
[C-C-:B------:R-:W-:Y:S01]  /*2ea0*/  FFMA.FTZ R35, R55.reuse, R17, R40.reuse ;  /* 0x0000001137237223 */ /* 0x140fe20000010028 */
[C-C-:B------:R-:W-:Y:S01]  /*2eb0*/  FFMA.FTZ R33, R55.reuse, R19, R40.reuse ;  /* 0x0000001337217223 */ /* 0x140fe20000010028 */
[C-C-:B------:R-:W-:Y:S01]  /*2ec0*/  FFMA.FTZ R27, R55.reuse, R21, R40.reuse ;  /* 0x00000015371b7223 */ /* 0x140fe20000010028 */
[C-C-:B------:R-:W-:Y:S01]  /*2ed0*/  FFMA.FTZ R29, R55.reuse, R23, R40.reuse ;  /* 0x00000017371d7223 */ /* 0x140fe20000010028 */
        /* <DEDUP_REMOVED lines=28> */
[----:B------:R-:W-:Y:S01]  /*30a0*/  F2FP.BF16.F32.PACK_AB R10, R63, R10 ;  /* 0x0000000a3f0a723e */ /* 0x000fe200000010ff */
[----:B------:R-:W-:Y:S01]  /*30b0*/  UISETP.GE.AND.EX UP0, UPT, UR12, UR19, UPT, UP0 ;  /* 0x000000130c00728c */ /* 0x000fe2000bf06300 */
[----:B------:R-:W-:Y:S01]  /*30c0*/  F2FP.BF16.F32.PACK_AB R12, R65, R12 ;  /* 0x0000000c410c723e */ /* 0x000fe200000010ff */
[----:B------:R-:W-:Y:S01]  /*30d0*/  UMOV UR5, UR12 ;  /* 0x0000000c00057c82 */ /* 0x000fe20008000000 */
[----:B------:R-:W-:-:S02]  /*30e0*/  F2FP.BF16.F32.PACK_AB R36, R67, R36 ;  /* 0x000000244324723e */ /* 0x000fc400000010ff */
[----:B------:R-:W-:Y:S02]  /*30f0*/  F2FP.BF16.F32.PACK_AB R34, R69, R34 ;  /* 0x000000224522723e */ /* 0x000fe400000010ff */
[----:B------:R-:W-:Y:S02]  /*3100*/  F2FP.BF16.F32.PACK_AB R32, R71, R32 ;  /* 0x000000204720723e */ /* 0x000fe400000010ff */
[----:B------:R-:W-:Y:S02]  /*3110*/  F2FP.BF16.F32.PACK_AB R11, R0, R11 ;  /* 0x0000000b000b723e */ /* 0x000fe400000010ff */
[----:B------:R-:W-:Y:S02]  /*3120*/  F2FP.BF16.F32.PACK_AB R13, R2, R13 ;  /* 0x0000000d020d723e */ /* 0x000fe400000010ff */
[----:B0-----:R-:W-:Y:S01]  /*3130*/  F2FP.BF16.F32.PACK_AB R39, R48, R27 ;  /* 0x0000001b3027723e */ /* 0x001fe200000010ff */
        /* <DEDUP_REMOVED lines=33> */
[----:B------:R0:W-:Y:S04]  /*3350*/  STG.E.64 desc[UR14][R8.64+0xb400], R18 ;  /* 0x00b4001208007986 */ /* 0x0001e8000c101b0e */
[----:B------:R0:W-:Y:S04]  /*3360*/  STG.E.64 desc[UR14][R8.64+0xc300], R16 ;  /* 0x00c3001008007986 */ /* 0x0001e8000c101b0e */
[----:B------:R0:W-:Y:S04]  /*3370*/  STG.E.64 desc[UR14][R8.64+0xd200], R14 ;  /* 0x00d2000e08007986 */ /* 0x0001e8000c101b0e */
[----:B------:R0:W-:Y:S01]  /*3380*/  STG.E.64 desc[UR14][R8.64+0xe100], R54 ;  /* 0x00e1003608007986 */ /* 0x0001e2000c101b0e */
[----:B------:R-:W-:Y:S05]  /*3390*/  BRA.U !UP0, `(.L_x_634) ;  /* 0xffffffd508747547 */ /* 0x000fea000b83ffff */
[----:B------:R-:W-:Y:S05]  /*33a0*/  EXIT ;  /* 0x000000000000794d */ /* 0x000fea0003800000 */
.L_x_635:
        /* <DEDUP_REMOVED lines=13> */
.L_x_1560:


//--------------------- .text._ZN13group_norm_v214gn_cuda_kernelI13__nv_bfloat16Li480ELi1ELi32ELi30ELi1024ELb0ELi64ELi960ELi960ELi4ELb1ELi9ELb0ELb0ENS_16CompileConditionILi1000EEEEEvPT_PKS4_S7_S7_flPfS8_Pj --------------------------
	.section	.text._ZN13group_norm_v214gn_cuda_kernelI13__nv_bfloat16Li480ELi1ELi32ELi30ELi1024ELb0ELi64ELi960ELi960ELi4ELb1ELi9ELb0ELb0ENS_16CompileConditionILi1000EEEEEvPT_PKS4_S7_S7_flPfS8_Pj,"ax",@progbits
	.align	128
        .global         _ZN13group_norm_v214gn_cuda_kernelI13__nv_bfloat16Li480ELi1ELi32ELi30ELi1024ELb0ELi64ELi960ELi960ELi4ELb1ELi9ELb0ELb0ENS_16CompileConditionILi1000EEEEEvPT_PKS4_S7_S7_flPfS8_Pj
        .type           _ZN13group_norm_v214gn_cuda_kernelI13__nv_bfloat16Li480ELi1ELi32ELi30ELi1024ELb0ELi64ELi960ELi960ELi4ELb1ELi9ELb0ELb0ENS_16CompileConditionILi1000EEEEEvPT_PKS4_S7_S7_flPfS8_Pj,@function
        .size           _ZN13group_norm_v214gn_cuda_kernelI13__nv_bfloat16Li480ELi1ELi32ELi30ELi1024ELb0ELi64ELi960ELi960ELi4ELb1ELi9ELb0ELb0ENS_16CompileConditionILi1000EEEEEvPT_PKS4_S7_S7_flPfS8_Pj,(.L_x_1561 - _ZN13group_norm_v214gn_cuda_kernelI13__nv_bfloat16Li480ELi1ELi32ELi30ELi1024ELb0ELi64ELi960ELi960ELi4ELb1ELi9ELb0ELb0ENS_16CompileConditionILi1000EEEEEvPT_PKS4_S7_S7_flPfS8_Pj)
        .other          _ZN13group_norm_v214gn_cuda_kernelI13__nv_bfloat16Li480ELi1ELi32ELi30ELi1024ELb0ELi64ELi960ELi960ELi4ELb1ELi9ELb0ELb0ENS_16CompileConditionILi1000EEEEEvPT_PKS4_S7_S7_flPfS8_Pj,@"STO_CUDA_ENTRY STV_DEFAULT"
_ZN13group_norm_v214gn_cuda_kernelI13__nv_bfloat16Li480ELi1ELi32ELi30ELi1024ELb0ELi64ELi960ELi960ELi4ELb1ELi9ELb0ELb0ENS_16CompileConditionILi1000EEEEEvPT_PKS4_S7_S7_flPfS8_Pj:
.text._ZN13group_norm_v214gn_cuda_kernelI13__nv_bfloat16Li480ELi1ELi32ELi30ELi1024ELb0ELi64ELi960ELi960ELi4ELb1ELi9ELb0ELb0ENS_16CompileConditionILi1000EEEEEvPT_PKS4_S7_S7_flPfS8_Pj:
        /* <DEDUP_REMOVED lines=48> */
.L_x_644:
[----:B------:R-:W2:Y:S01]  /*0300*/  LDL R2, [R1+0x80] ;  /* 0x0000800001027983 */ /* 0x000ea20000100800 */
[----:B------:R-:W1:Y:S01]  /*0310*/  S2UR UR10, SR_CTAID.X ;  /* 0x00000000000a79c3 */ /* 0x000e620000002500 */
[----:B------:R-:W3:Y:S01]  /*0320*/  LDCU.64 UR6, c[0x0][0x388] ;  /* 0x00007100ff0677ac */ /* 0x000ee20008000a00 */
[----:B------:R-:W-:Y:S01]  /*0330*/  MOV R59, RZ ;  /* 0x000000ff003b7202 */ /* 0x000fe20000000f00 */
[----:B0-----:R-:W0:Y:S01]  /*0340*/  S2R R0, SR_TID.X ;  /* 0x0000000000007919 */ /* 0x001e220000002100 */
[----:B------:R-:W-:Y:S01]  /*0350*/  IMAD R5, R4, 0xf0000, RZ ;  /* 0x000f000004057824 */ /* 0x000fe200078e02ff */
[----:B------:R-:W-:Y:S01]  /*0360*/  STL [R1+0x90], R3 ;  /* 0x0000900301007387 */ /* 0x000fe20000100800 */
        /* <DEDUP_REMOVED lines=9> */
[----:B------:R-:W-:Y:S01]  /*0400*/  IMAD.WIDE.U32 R6, R3, 0xf0000, R58 ;  /* 0x000f000003067825 */ /* 0x000fe200078e003a */
[----:B------:R-:W-:Y:S02]  /*0410*/  STL [R1+0x8c], R58 ;  /* 0x00008c3a01007387 */ /* 0x000fe40000100800 */
[----:B------:R-:W-:Y:S02]  /*0420*/  IADD3 R0, P1, PT, R9, R6, RZ ;  /* 0x0000000609007210 */ /* 0x000fe40007f3e0ff */
[----:B------:R-:W-:Y:S02]  /*0430*/  STL [R1+0x94], R4 ;  /* 0x0000940401007387 */ /* 0x000fe40000100800 */
[----:B------:R-:W-:Y:S02]  /*0440*/  IADD3.X R7, PT, PT, R7, R5, RZ, P1, !PT ;  /* 0x0000000507077210 */ /* 0x000fe40000ffe4ff */
[C---:B------:R-:W-:Y:S02]  /*0450*/  SHF.L.U32 R8, R0.reuse, 0x1, RZ ;  /* 0x0000000100087819 */ /* 0x040fe400000006ff */
[----:B------:R-:W-:-:S02]  /*0460*/  SHF.L.U64.HI R2, R0, 0x1, R7 ;  /* 0x0000000100027819 */ /* 0x000fc40000010207 */
[----:B---3--:R-:W-:Y:S01]  /*0470*/  IADD3 R10, P1, PT, R8, UR6, RZ ;  /* 0x00000006080a7c10 */ /* 0x008fe2000ff3e0ff */
[----:B------:R0:W-:Y:S03]  /*0480*/  STL [R1+0x54], R8 ;  /* 0x0000540801007387 */ /* 0x0001e60000100800 */
[----:B------:R-:W-:Y:S01]  /*0490*/  IADD3.X R11, PT, PT, R2, UR7, RZ, P1, !PT ;  /* 0x00000007020b7c10 */ /* 0x000fe20008ffe4ff */
[----:B------:R-:W-:Y:S04]  /*04a0*/  STL [R1+0x58], R2 ;  /* 0x0000580201007387 */ /* 0x000fe80000100800 */
        /* <DEDUP_REMOVED lines=32> */
[----:B--2---:R-:W-:-:S03]  /*06b0*/  SHF.L.U32 R3, R36, 0x10, RZ ;  /* 0x0000001024037819 */ /* 0x004fc600000006ff */
[----:B---3--:R-:W-:Y:S01]  /*06c0*/  STL [R1+0x98], R57 ;  /* 0x0000983901007387 */ /* 0x008fe20000100800 */
[----:B------:R-:W-:-:S03]  /*06d0*/  SHF.L.U32 R4, R37, 0x10, RZ ;  /* 0x0000001025047819 */ /* 0x000fc600000006ff */
[----:B----4-:R-:W-:Y:S04]  /*06e0*/  STL [R1+0x9c], R61 ;  /* 0x00009c3d01007387 */ /* 0x010fe80000100800 */
[----:B------:R-:W-:Y:S04]  /*06f0*/  STL [R1+0xa0], R63 ;  /* 0x0000a03f01007387 */ /* 0x000fe80000100800 */
[----:B------:R-:W-:Y:S04]  /*0700*/  STL [R1+0xa4], R65 ;  /* 0x0000a44101007387 */ /* 0x000fe80000100800 */
[----:B------:R1:W-:Y:S04]  /*0710*/  STL [R1+0xc], R3 ;  /* 0x00000c0301007387 */ /* 0x0003e80000100800 */
[----:B------:R2:W-:Y:S01]  /*0720*/  STL [R1+0x34], R4 ;  /* 0x0000340401007387 */ /* 0x0005e20000100800 */
[----:B-1----:R-:W-:-:S02]  /*0730*/  SHF.L.U32 R3, R38, 0x10, RZ ;  /* 0x0000001026037819 */ /* 0x002fc400000006ff */
[----:B--2---:R-:W-:-:S03]  /*0740*/  SHF.L.U32 R4, R39, 0x10, RZ ;  /* 0x0000001027047819 */ /* 0x004fc600000006ff */
[----:B------:R1:W-:Y:S01]  /*0750*/  STL [R1+0x8], R3 ;  /* 0x0000080301007387 */ /* 0x0003e20000100800 */
[----:B------:R-:W-:-:S03]  /*0760*/  SHF.L.U32 R65, R41, 0x10, RZ ;  /* 0x0000001029417819 */ /* 0x000fc600000006ff */
[----:B------:R2:W-:Y:S01]  /*0770*/  STL [R1+0x30], R4 ;  /* 0x0000300401007387 */ /* 0x0005e20000100800 */
[----:B-1----:R-:W-:Y:S02]  /*0780*/  SHF.L.U32 R3, R40, 0x10, RZ ;  /* 0x0000001028037819 */ /* 0x002fe400000006ff */
[----:B------:R-:W-:-:S03]  /*0790*/  SHF.L.U32 R61, R43, 0x10, RZ ;  /* 0x000000102b3d7819 */ /* 0x000fc600000006ff */
[----:B------:R1:W-:Y:S01]  /*07a0*/  STL [R1+0x4], R3 ;  /* 0x0000040301007387 */ /* 0x0003e20000100800 */
[----:B------:R-:W-:Y:S02]  /*07b0*/  PRMT R23, R37, 0x7632, R23 ;  /* 0x0000763225177816 */ /* 0x000fe40000000017 */
[----:B--2---:R-:W-:Y:S01]  /*07c0*/  SHF.L.U32 R4, R123, 0x10, RZ ;  /* 0x000000107b047819 */ /* 0x004fe200000006ff */
[----:B------:R-:W-:Y:S01]  /*07d0*/  STL [R1+0x24], R65 ;  /* 0x0000244101007387 */ /* 0x000fe20000100800 */
[----:B------:R-:W-:Y:S02]  /*07e0*/  SHF.L.U32 R58, R35, 0x10, RZ ;  /* 0x00000010233a7819 */ /* 0x000fe400000006ff */
[----:B-1----:R-:W-:Y:S02]  /*07f0*/  SHF.L.U32 R3, R42, 0x10, RZ ;  /* 0x000000102a037819 */ /* 0x002fe400000006ff */
[C---:B------:R-:W-:Y:S02]  /*0800*/  PRMT R28, R17.reuse, 0x7632, R28 ;  /* 0x00007632111c7816 */ /* 0x040fe4000000001c */
[----:B------:R-:W-:Y:S01]  /*0810*/  SHF.L.U32 R0, R17, 0x10, RZ ;  /* 0x0000001011007819 */ /* 0x000fe200000006ff */
[----:B------:R1:W-:Y:S01]  /*0820*/  STL [R1], R3 ;  /* 0x0000000301007387 */ /* 0x0003e20000100800 */
[----:B------:R-:W-:-:S03]  /*0830*/  PRMT R17, R41, 0x7632, R17 ;  /* 0x0000763229117816 */ /* 0x000fc60000000011 */
[----:B------:R-:W-:Y:S01]  /*0840*/  STL [R1+0x20], R61 ;  /* 0x0000203d01007387 */ /* 0x000fe20000100800 */
[----:B------:R-:W-:-:S03]  /*0850*/  PRMT R66, R64, 0x7632, R66 ;  /* 0x0000763240427816 */ /* 0x000fc60000000042 */
[----:B------:R2:W-:Y:S01]  /*0860*/  STL [R1+0xa8], R61 ;  /* 0x0000a83d01007387 */ /* 0x0005e20000100800 */
[----:B-1----:R-:W-:-:S03]  /*0870*/  SHF.L.U32 R3, R23, 0x10, RZ ;  /* 0x0000001017037819 */ /* 0x002fc600000006ff */
[----:B------:R-:W-:Y:S01]  /*0880*/  STL [R1+0x1c], R4 ;  /* 0x00001c0401007387 */ /* 0x000fe20000100800 */
[----:B------:R-:W-:-:S03]  /*0890*/  SHF.L.U32 R55, R64, 0x10, RZ ;  /* 0x0000001040377819 */ /* 0x000fc600000006ff */
[----:B------:R-:W-:Y:S01]  /*08a0*/  STL [R1+0x18], R58 ;  /* 0x0000183a01007387 */ /* 0x000fe20000100800 */
[----:B------:R-:W-:-:S03]  /*08b0*/  SHF.L.U32 R63, R17, 0x10, RZ ;  /* 0x00000010113f7819 */ /* 0x000fc600000006ff */
[----:B------:R-:W3:Y:S04]  /*08c0*/  LDL R64, [R1+0x4] ;  /* 0x0000040001407983 */ /* 0x000ee80000100800 */
[----:B------:R1:W-:Y:S04]  /*08d0*/  STL [R1+0x50], R3 ;  /* 0x0000500301007387 */ /* 0x0003e80000100800 */
[----:B------:R-:W4:Y:S01]  /*08e0*/  LDL R17, [R1+0xc] ;  /* 0x00000c0001117983 */ /* 0x000f220000100800 */
[----:B------:R-:W-:Y:S02]  /*08f0*/  PRMT R22, R39, 0x7632, R22 ;  /* 0x0000763227167816 */ /* 0x000fe40000000016 */
[----:B------:R-:W-:-:S02]  /*0900*/  PRMT R59, R16, 0x7632, R59 ;  /* 0x00007632103b7816 */ /* 0x000fc4000000003b */
[----:B------:R-:W-:Y:S02]  /*0910*/  SHF.L.U32 R2, R16, 0x10, RZ ;  /* 0x0000001010027819 */ /* 0x000fe400000006ff */
[----:B------:R-:W-:Y:S02]  /*0920*/  PRMT R16, R43, 0x7632, R16 ;  /* 0x000076322b107816 */ /* 0x000fe40000000010 */
[----:B0-----:R-:W-:Y:S02]  /*0930*/  PRMT R11, R123, 0x7632, R11 ;  /* 0x000076327b0b7816 */ /* 0x001fe4000000000b */
[----:B--2---:R-:W-:Y:S02]  /*0940*/  SHF.L.U32 R61, R22, 0x10, RZ ;  /* 0x00000010163d7819 */ /* 0x004fe400000006ff */
[----:B------:R-:W-:Y:S02]  /*0950*/  PRMT R75, R36, 0x7632, R75 ;  /* 0x00007632244b7816 */ /* 0x000fe4000000004b */
[----:B------:R-:W-:-:S02]  /*0960*/  PRMT R10, R35, 0x7632, R10 ;  /* 0x00007632230a7816 */ /* 0x000fc4000000000a */
[----:B------:R-:W-:Y:S02]  /*0970*/  PRMT R5, R99, 0x7632, R5 ;  /* 0x0000763263057816 */ /* 0x000fe40000000005 */
[C---:B------:R-:W-:Y:S02]  /*0980*/  PRMT R48, R32.reuse, 0x7632, R48 ;  /* 0x0000763220307816 */ /* 0x040fe40000000030 */
[----:B------:R-:W-:Y:S02]  /*0990*/  SHF.L.U32 R119, R32, 0x10, RZ ;  /* 0x0000001020777819 */ /* 0x000fe400000006ff */
[C---:B------:R-:W-:Y:S02]  /*09a0*/  PRMT R36, R24.reuse, 0x7632, R36 ;  /* 0x0000763218247816 */ /* 0x040fe40000000024 */
[----:B------:R-:W-:Y:S02]  /*09b0*/  SHF.L.U32 R113, R24, 0x10, RZ ;  /* 0x0000001018717819 */ /* 0x000fe400000006ff */
[----:B------:R-:W-:-:S02]  /*09c0*/  PRMT R32, R20, 0x7632, R32 ;  /* 0x0000763214207816 */ /* 0x000fc40000000020 */
[----:B------:R-:W-:Y:S02]  /*09d0*/  SHF.L.U32 R111, R20, 0x10, RZ ;  /* 0x00000010146f7819 */ /* 0x000fe400000006ff */
[C---:B------:R-:W-:Y:S02]  /*09e0*/  PRMT R24, R14.reuse, 0x7632, R24 ;  /* 0x000076320e187816 */ /* 0x040fe40000000018 */
[----:B------:R-:W-:Y:S02]  /*09f0*/  SHF.L.U32 R107, R14, 0x10, RZ ;  /* 0x000000100e6b7819 */ /* 0x000fe400000006ff */
[----:B------:R-:W-:Y:S01]  /*0a00*/  SHF.L.U32 R57, R16, 0x10, RZ ;  /* 0x0000001010397819 */ /* 0x000fe200000006ff */
[----:B------:R0:W-:Y:S01]  /*0a10*/  STL [R1+0x4c], R61 ;  /* 0x00004c3d01007387 */ /* 0x0001e20000100800 */
[C---:B------:R-:W-:Y:S02]  /*0a20*/  PRMT R20, R12.reuse, 0x7632, R20 ;  /* 0x000076320c147816 */ /* 0x040fe40000000014 */
[----:B------:R-:W-:-:S02]  /*0a30*/  SHF.L.U32 R105, R12, 0x10, RZ ;  /* 0x000000100c697819 */ /* 0x000fc400000006ff */
[C---:B------:R-:W-:Y:S02]  /*0a40*/  PRMT R14, R80.reuse, 0x7632, R14 ;  /* 0x00007632500e7816 */ /* 0x040fe4000000000e */
[----:B------:R-:W-:Y:S02]  /*0a50*/  SHF.L.U32 R102, R80, 0x10, RZ ;  /* 0x0000001050667819 */ /* 0x000fe400000006ff */
[----:B-1----:R-:W-:Y:S01]  /*0a60*/  SHF.L.U32 R3, R11, 0x10, RZ ;  /* 0x000000100b037819 */ /* 0x002fe200000006ff */
[----:B------:R1:W-:Y:S01]  /*0a70*/  STL [R1+0x48], R63 ;  /* 0x0000483f01007387 */ /* 0x0003e20000100800 */
[C---:B------:R-:W-:Y:S02]  /*0a80*/  PRMT R12, R6.reuse, 0x7632, R12 ;  /* 0x00007632060c7816 */ /* 0x040fe4000000000c */
[----:B------:R-:W-:Y:S01]  /*0a90*/  SHF.L.U32 R101, R6, 0x10, RZ ;  /* 0x0000001006657819 */ /* 0x000fe200000006ff */
[----:B------:R-:W-:Y:S01]  /*0aa0*/  FADD.FTZ R6, RZ, R2 ;  /* 0x00000002ff067221 */ /* 0x000fe20000010000 */
[C---:B------:R-:W-:Y:S01]  /*0ab0*/  PRMT R70, R7.reuse, 0x7632, R70 ;  /* 0x0000763207467816 */ /* 0x040fe20000000046 */
[----:B------:R-:W2:Y:S01]  /*0ac0*/  LDL R11, [R1+0x8] ;  /* 0x00000800010b7983 */ /* 0x000ea20000100800 */
[----:B------:R-:W-:Y:S01]  /*0ad0*/  SHF.L.U32 R80, R7, 0x10, RZ ;  /* 0x0000001007507819 */ /* 0x000fe200000006ff */
[----:B------:R-:W-:Y:S01]  /*0ae0*/  FFMA.FTZ R7, R2, R2, RZ ;  /* 0x0000000202077223 */ /* 0x000fe200000100ff */
[----:B------:R-:W-:-:S02]  /*0af0*/  SHF.L.U32 R59, R59, 0x10, RZ ;  /* 0x000000103b3b7819 */ /* 0x000fc400000006ff */
[----:B------:R-:W-:Y:S02]  /*0b00*/  SHF.L.U32 R125, R10, 0x10, RZ ;  /* 0x000000100a7d7819 */ /* 0x000fe400000006ff */
[----:B------:R-:W-:Y:S02]  /*0b10*/  PRMT R71, R8, 0x7632, R71 ;  /* 0x0000763208477816 */ /* 0x000fe40000000047 */
[----:B------:R-:W-:Y:S01]  /*0b20*/  SHF.L.U32 R124, R5, 0x10, RZ ;  /* 0x00000010057c7819 */ /* 0x000fe200000006ff */
[----:B------:R3:W-:Y:S01]  /*0b30*/  STL [R1+0x44], R57 ;  /* 0x0000443901007387 */ /* 0x0007e20000100800 */
[----:B------:R-:W-:Y:S01]  /*0b40*/  PRMT R72, R83, 0x7632, R72 ;  /* 0x0000763253487816 */ /* 0x000fe20000000048 */
[----:B------:R-:W-:Y:S01]  /*0b50*/  FADD.FTZ R6, R6, R59 ;  /* 0x0000003b06067221 */ /* 0x000fe20000010000 */
[----:B------:R-:W-:Y:S01]  /*0b60*/  FFMA.FTZ R7, R59, R59, R7 ;  /* 0x0000003b3b077223 */ /* 0x000fe20000010007 */
[----:B------:R3:W-:Y:S01]  /*0b70*/  STL [R1+0x40], R3 ;  /* 0x0000400301007387 */ /* 0x0007e20000100800 */
[----:B------:R-:W-:-:S03]  /*0b80*/  SHF.L.U32 R16, R71, 0x10, RZ ;  /* 0x0000001047107819 */ /* 0x000fc600000006ff */
[----:B------:R-:W-:Y:S01]  /*0b90*/  STL [R1+0x3c], R125 ;  /* 0x00003c7d01007387 */ /* 0x000fe20000100800 */
[----:B------:R-:W-:-:S03]  /*0ba0*/  PRMT R123, R18, 0x7632, R123 ;  /* 0x00007632127b7816 */ /* 0x000fc6000000007b */
[----:B------:R3:W-:Y:S04]  /*0bb0*/  STL [R1+0x38], R124 ;  /* 0x0000387c01007387 */ /* 0x0007e80000100800 */
[----:B------:R-:W3:Y:S01]  /*0bc0*/  LDL R71, [R1+0x34] ;  /* 0x0000340001477983 */ /* 0x000ee20000100800 */
[----:B------:R-:W-:Y:S02]  /*0bd0*/  SHF.L.U32 R103, R8, 0x10, RZ ;  /* 0x0000001008677819 */ /* 0x000fe400000006ff */
[C---:B------:R-:W-:Y:S02]  /*0be0*/  PRMT R69, R78.reuse, 0x7632, R69 ;  /* 0x000076324e457816 */ /* 0x040fe40000000045 */
[----:B------:R-:W-:Y:S02]  /*0bf0*/  SHF.L.U32 R100, R78, 0x10, RZ ;  /* 0x000000104e647819 */ /* 0x000fe400000006ff */
[----:B------:R-:W-:-:S02]  /*0c00*/  PRMT R8, R56, 0x7632, R8 ;  /* 0x0000763238087816 */ /* 0x000fc40000000008 */
[----:B------:R-:W-:Y:S02]  /*0c10*/  SHF.L.U32 R78, R56, 0x10, RZ ;  /* 0x00000010384e7819 */ /* 0x000fe400000006ff */
[----:B------:R-:W-:Y:S02]  /*0c20*/  SHF.L.U32 R56, R28, 0x10, RZ ;  /* 0x000000101c387819 */ /* 0x000fe400000006ff */
[----:B------:R-:W-:Y:S02]  /*0c30*/  SHF.L.U32 R28, R123, 0x10, RZ ;  /* 0x000000107b1c7819 */ /* 0x000fe400000006ff */
[----:B------:R-:W3:Y:S01]  /*0c40*/  LDL R123, [R1+0x30] ;  /* 0x00003000017b7983 */ /* 0x000ee20000100800 */
[----:B----4-:R-:W-:Y:S01]  /*0c50*/  FADD.FTZ R6, R6, R17 ;  /* 0x0000001106067221 */ /* 0x010fe20000010000 */
[----:B------:R-:W-:Y:S01]  /*0c60*/  FFMA.FTZ R7, R17, R17, R7 ;  /* 0x0000001111077223 */ /* 0x000fe20000010007 */
[----:B------:R-:W-:Y:S02]  /*0c70*/  SHF.L.U32 R17, R72, 0x10, RZ ;  /* 0x0000001048117819 */ /* 0x000fe400000006ff */
[----:B------:R-:W4:Y:S01]  /*0c80*/  LDL R72, [R1+0x50] ;  /* 0x0000500001487983 */ /* 0x000f220000100800 */
[----:B------:R-:W-:-:S02]  /*0c90*/  PRMT R68, R60, 0x7632, R68 ;  /* 0x000076323c447816 */ /* 0x000fc40000000044 */
[----:B------:R-:W-:Y:S01]  /*0ca0*/  SHF.L.U32 R77, R60, 0x10, RZ ;  /* 0x000000103c4d7819 */ /* 0x000fe200000006ff */
[----:B------:R-:W-:Y:S01]  /*0cb0*/  FADD.FTZ R60, RZ, R0 ;  /* 0x00000000ff3c7221 */ /* 0x000fe20000010000 */
[C---:B------:R-:W-:Y:S02]  /*0cc0*/  PRMT R67, R62.reuse, 0x7632, R67 ;  /* 0x000076323e437816 */ /* 0x040fe40000000043 */
[----:B------:R-:W-:Y:S01]  /*0cd0*/  SHF.L.U32 R76, R62, 0x10, RZ ;  /* 0x000000103e4c7819 */ /* 0x000fe200000006ff */
[----:B------:R-:W-:Y:S01]  /*0ce0*/  FFMA.FTZ R62, R0, R0, RZ ;  /* 0x00000000003e7223 */ /* 0x000fe200000100ff */
[----:B------:R-:W-:-:S03]  /*0cf0*/  FADD.FTZ R60, R60, R56 ;  /* 0x000000383c3c7221 */ /* 0x000fc60000010000 */
[----:B------:R-:W-:Y:S01]  /*0d00*/  FFMA.FTZ R62, R56, R56, R62 ;  /* 0x00000038383e7223 */ /* 0x000fe2000001003e */
[----:B------:R-:W-:-:S05]  /*0d10*/  SHF.L.U32 R75, R75, 0x10, RZ ;  /* 0x000000104b4b7819 */ /* 0x000fca00000006ff */
[----:B------:R-:W-:Y:S01]  /*0d20*/  FADD.FTZ R6, R6, R75 ;  /* 0x0000004b06067221 */ /* 0x000fe20000010000 */
[----:B------:R-:W-:-:S03]  /*0d30*/  FFMA.FTZ R7, R75, R75, R7 ;  /* 0x0000004b4b077223 */ /* 0x000fc60000010007 */
[----:B--2---:R-:W-:Y:S01]  /*0d40*/  FADD.FTZ R6, R6, R11 ;  /* 0x0000000b06067221 */ /* 0x004fe20000010000 */
[----:B------:R-:W-:Y:S01]  /*0d50*/  FFMA.FTZ R7, R11, R11, R7 ;  /* 0x0000000b0b077223 */ /* 0x000fe20000010007 */
[----:B------:R-:W-:Y:S02]  /*0d60*/  SHF.L.U32 R11, R70, 0x10, RZ ;  /* 0x00000010460b7819 */ /* 0x000fe400000006ff */
[----:B------:R-:W2:Y:S01]  /*0d70*/  LDL R70, [R1] ;  /* 0x0000000001467983 */ /* 0x000ea20000100800 */
[----:B---3--:R-:W-:Y:S01]  /*0d80*/  FADD.FTZ R60, R60, R71 ;  /* 0x000000473c3c7221 */ /* 0x008fe20000010000 */
[----:B------:R-:W-:-:S03]  /*0d90*/  FFMA.FTZ R62, R71, R71, R62 ;  /* 0x00000047473e7223 */ /* 0x000fc6000001003e */
[----:B----4-:R-:W-:Y:S01]  /*0da0*/  FADD.FTZ R60, R60, R72 ;  /* 0x000000483c3c7221 */ /* 0x010fe20000010000 */
[----:B------:R-:W-:-:S03]  /*0db0*/  FFMA.FTZ R62, R72, R72, R62 ;  /* 0x00000048483e7223 */ /* 0x000fc6000001003e */
[----:B------:R-:W-:Y:S01]  /*0dc0*/  FADD.FTZ R60, R60, R123 ;  /* 0x0000007b3c3c7221 */ /* 0x000fe20000010000 */
[----:B------:R-:W-:-:S03]  /*0dd0*/  FFMA.FTZ R62, R123, R123, R62 ;  /* 0x0000007b7b3e7223 */ /* 0x000fc6000001003e */
[----:B------:R-:W-:Y:S01]  /*0de0*/  FADD.FTZ R60, R60, R61 ;  /* 0x0000003d3c3c7221 */ /* 0x000fe20000010000 */
[----:B------:R-:W-:Y:S02]  /*0df0*/  FFMA.FTZ R62, R61, R61, R62 ;  /* 0x0000003d3d3e7223 */ /* 0x000fe4000001003e */
[----:B0-----:R-:W3:Y:S01]  /*0e00*/  LDL.LU R61, [R1+0xa8] ;  /* 0x0000a800013d7983 */ /* 0x001ee20000300800 */
[----:B------:R-:W-:Y:S01]  /*0e10*/  FADD.FTZ R60, R60, R65 ;  /* 0x000000413c3c7221 */ /* 0x000fe20000010000 */
[----:B------:R-:W-:Y:S02]  /*0e20*/  FFMA.FTZ R62, R65, R65, R62 ;  /* 0x00000041413e7223 */ /* 0x000fe4000001003e */
[----:B------:R-:W4:Y:S01]  /*0e30*/  LDL.LU R65, [R1+0xa4] ;  /* 0x0000a40001417983 */ /* 0x000f220000300800 */
[----:B------:R-:W-:Y:S01]  /*0e40*/  FADD.FTZ R60, R60, R63 ;  /* 0x0000003f3c3c7221 */ /* 0x000fe20000010000 */
[----:B------:R-:W-:Y:S02]  /*0e50*/  FFMA.FTZ R62, R63, R63, R62 ;  /* 0x0000003f3f3e7223 */ /* 0x000fe4000001003e */
[----:B-1----:R-:W4:Y:S01]  /*0e60*/  LDL.LU R63, [R1+0xa0] ;  /* 0x0000a000013f7983 */ /* 0x002f220000300800 */
[----:B------:R-:W-:-:S02]  /*0e70*/  SHF.L.U32 R99, R99, 0x10, RZ ;  /* 0x0000001063637819 */ /* 0x000fc400000006ff */
[----:B------:R-:W-:-:S04]  /*0e80*/  PRMT R54, R38, 0x7632, R54 ;  /* 0x0000763226367816 */ /* 0x000fc80000000036 */
[----:B------:R-:W-:Y:S02]  /*0e90*/  SHF.L.U32 R54, R54, 0x10, RZ ;  /* 0x0000001036367819 */ /* 0x000fe400000006ff */
[----:B------:R-:W-:-:S03]  /*0ea0*/  PRMT R53, R40, 0x7632, R53 ;  /* 0x0000763228357816 */ /* 0x000fc60000000035 */
[----:B------:R-:W-:Y:S01]  /*0eb0*/  FFMA.FTZ R7, R54, R54, R7 ;  /* 0x0000003636077223 */ /* 0x000fe20000010007 */
[----:B------:R-:W-:-:S03]  /*0ec0*/  SHF.L.U32 R53, R53, 0x10, RZ ;  /* 0x0000001035357819 */ /* 0x000fc600000006ff */
[----:B------:R-:W-:Y:S01]  /*0ed0*/  FFMA.FTZ R7, R64, R64, R7 ;  /* 0x0000004040077223 */ /* 0x000fe20000010007 */
[----:B------:R-:W-:-:S03]  /*0ee0*/  PRMT R52, R42, 0x7632, R52 ;  /* 0x000076322a347816 */ /* 0x000fc60000000034 */
[----:B------:R-:W-:Y:S01]  /*0ef0*/  FFMA.FTZ R5, R53, R53, R7 ;  /* 0x0000003535057223 */ /* 0x000fe20000010007 */
[----:B------:R-:W-:Y:S01]  /*0f00*/  SHF.L.U32 R52, R52, 0x10, RZ ;  /* 0x0000001034347819 */ /* 0x000fe200000006ff */
[----:B------:R-:W-:Y:S01]  /*0f10*/  FADD.FTZ R6, R6, R54 ;  /* 0x0000003606067221 */ /* 0x000fe20000010000 */
[----:B------:R-:W-:Y:S02]  /*0f20*/  SHF.L.U32 R7, R68, 0x10, RZ ;  /* 0x0000001044077819 */ /* 0x000fe400000006ff */
[----:B------:R-:W-:Y:S01]  /*0f30*/  PRMT R51, R122, 0x7632, R51 ;  /* 0x000076327a337816 */ /* 0x000fe20000000033 */
[----:B------:R-:W-:Y:S01]  /*0f40*/  FADD.FTZ R6, R6, R64 ;  /* 0x0000004006067221 */ /* 0x000fe20000010000 */
[----:B------:R-:W-:Y:S01]  /*0f50*/  SHF.L.U32 R122, R122, 0x10, RZ ;  /* 0x000000107a7a7819 */ /* 0x000fe200000006ff */
[----:B--2---:R-:W-:Y:S01]  /*0f60*/  FFMA.FTZ R68, R70, R70, R5 ;  /* 0x0000004646447223 */ /* 0x004fe20000010005 */
[----:B------:R-:W-:-:S03]  /*0f70*/  SHF.L.U32 R51, R51, 0x10, RZ ;  /* 0x0000001033337819 */ /* 0x000fc600000006ff */
[----:B------:R-:W-:Y:S01]  /*0f80*/  FFMA.FTZ R68, R52, R52, R68 ;  /* 0x0000003434447223 */ /* 0x000fe20000010044 */
[----:B------:R-:W-:-:S03]  /*0f90*/  FADD.FTZ R6, R6, R53 ;  /* 0x0000003506067221 */ /* 0x000fc60000010000 */
[----:B------:R-:W-:Y:S01]  /*0fa0*/  FFMA.FTZ R68, R122, R122, R68 ;  /* 0x0000007a7a447223 */ /* 0x000fe20000010044 */
[----:B------:R-:W-:Y:S01]  /*0fb0*/  PRMT R50, R34, 0x7632, R50 ;  /* 0x0000763222327816 */ /* 0x000fe20000000032 */
[----:B------:R-:W-:Y:S01]  /*0fc0*/  FADD.FTZ R64, R6, R70 ;  /* 0x0000004606407221 */ /* 0x000fe20000010000 */
[----:B------:R-:W-:Y:S01]  /*0fd0*/  SHF.L.U32 R121, R34, 0x10, RZ ;  /* 0x0000001022797819 */ /* 0x000fe200000006ff */
[----:B------:R-:W-:Y:S01]  /*0fe0*/  FFMA.FTZ R68, R51, R51, R68 ;  /* 0x0000003333447223 */ /* 0x000fe20000010044 */
[----:B------:R-:W-:Y:S01]  /*0ff0*/  SHF.L.U32 R50, R50, 0x10, RZ ;  /* 0x0000001032327819 */ /* 0x000fe200000006ff */
[----:B------:R-:W-:Y:S02]  /*1000*/  FADD.FTZ R64, R64, R52 ;  /* 0x0000003440407221 */ /* 0x000fe40000010000 */
[----:B------:R-:W-:Y:S01]  /*1010*/  FFMA.FTZ R68, R121, R121, R68 ;  /* 0x0000007979447223 */ /* 0x000fe20000010044 */
[----:B------:R-:W-:Y:S01]  /*1020*/  PRMT R49, R98, 0x7632, R49 ;  /* 0x0000763262317816 */ /* 0x000fe20000000031 */
[----:B------:R-:W-:Y:S01]  /*1030*/  FADD.FTZ R64, R64, R122 ;  /* 0x0000007a40407221 */ /* 0x000fe20000010000 */
[----:B------:R-:W-:Y:S01]  /*1040*/  SHF.L.U32 R120, R98, 0x10, RZ ;  /* 0x0000001062787819 */ /* 0x000fe200000006ff */
[----:B------:R-:W-:Y:S01]  /*1050*/  FFMA.FTZ R68, R50, R50, R68 ;  /* 0x0000003232447223 */ /* 0x000fe20000010044 */
[----:B------:R-:W-:Y:S01]  /*1060*/  SHF.L.U32 R49, R49, 0x10, RZ ;  /* 0x0000001031317819 */ /* 0x000fe200000006ff */
[----:B------:R-:W-:-:S02]  /*1070*/  FADD.FTZ R64, R64, R51 ;  /* 0x0000003340407221 */ /* 0x000fc40000010000 */
[----:B------:R-:W-:Y:S02]  /*1080*/  FFMA.FTZ R68, R120, R120, R68 ;  /* 0x0000007878447223 */ /* 0x000fe40000010044 */
[----:B------:R-:W-:Y:S02]  /*1090*/  FADD.FTZ R64, R64, R121 ;  /* 0x0000007940407221 */ /* 0x000fe40000010000 */
        /* <DEDUP_REMOVED lines=25> */
[C---:B------:R-:W-:Y:S02]  /*1230*/  PRMT R47, R33.reuse, 0x7632, R47 ;  /* 0x00007632212f7816 */ /* 0x040fe4000000002f */
[----:B------:R-:W-:Y:S01]  /*1240*/  SHF.L.U32 R98, R33, 0x10, RZ ;  /* 0x0000001021627819 */ /* 0x000fe200000006ff */
[----:B------:R-:W-:Y:S01]  /*1250*/  FADD.FTZ R64, R64, R117 ;  /* 0x0000007540407221 */ /* 0x000fe20000010000 */
[----:B------:R-:W-:Y:S01]  /*1260*/  PRMT R40, R26, 0x7632, R40 ;  /* 0x000076321a287816 */ /* 0x000fe20000000028 */
[----:B------:R-:W-:Y:S01]  /*1270*/  FFMA.FTZ R68, R42, R42, R68 ;  /* 0x0000002a2a447223 */ /* 0x000fe20000010044 */
[----:B------:R-:W-:Y:S02]  /*1280*/  SHF.L.U32 R115, R26, 0x10, RZ ;  /* 0x000000101a737819 */ /* 0x000fe400000006ff */
[----:B------:R-:W-:Y:S01]  /*1290*/  SHF.L.U32 R47, R47, 0x10, RZ ;  /* 0x000000102f2f7819 */ /* 0x000fe200000006ff */
[----:B------:R-:W-:Y:S01]  /*12a0*/  FADD.FTZ R64, R64, R44 ;  /* 0x0000002c40407221 */ /* 0x000fe20000010000 */
[----:B------:R-:W-:Y:S01]  /*12b0*/  SHF.L.U32 R40, R40, 0x10, RZ ;  /* 0x0000001028287819 */ /* 0x000fe200000006ff */
[----:B------:R-:W-:Y:S01]  /*12c0*/  FFMA.FTZ R68, R115, R115, R68 ;  /* 0x0000007373447223 */ /* 0x000fe20000010044 */
[----:B------:R-:W-:-:S02]  /*12d0*/  PRMT R45, R97, 0x7632, R45 ;  /* 0x00007632612d7816 */ /* 0x000fc4000000002d */
        /* <DEDUP_REMOVED lines=12> */
[----:B------:R-:W-:Y:S01]  /*13a0*/  FFMA.FTZ R68, R38, R38, R68 ;  /* 0x0000002626447223 */ /* 0x000fe20000010044 */
[----:B------:R-:W-:Y:S02]  /*13b0*/  SHF.L.U32 R43, R43, 0x10, RZ ;  /* 0x000000102b2b7819 */ /* 0x000fe400000006ff */
[----:B------:R-:W-:Y:S01]  /*13c0*/  SHF.L.U32 R36, R36, 0x10, RZ ;  /* 0x0000001024247819 */ /* 0x000fe200000006ff */
[----:B------:R-:W-:Y:S01]  /*13d0*/  FADD.FTZ R64, R64, R40 ;  /* 0x0000002840407221 */ /* 0x000fe20000010000 */
[----:B------:R-:W-:Y:S01]  /*13e0*/  FFMA.FTZ R68, R113, R113, R68 ;  /* 0x0000007171447223 */ /* 0x000fe20000010044 */
[----:B---3--:R-:W-:Y:S01]  /*13f0*/  FADD.FTZ R60, R60, R61 ;  /* 0x0000003d3c3c7221 */ /* 0x008fe20000010000 */
[----:B------:R-:W-:Y:S02]  /*1400*/  FFMA.FTZ R62, R61, R61, R62 ;  /* 0x0000003d3d3e7223 */ /* 0x000fe4000001003e */
[----:B------:R-:W2:Y:S01]  /*1410*/  LDL.LU R61, [R1+0x9c] ;  /* 0x00009c00013d7983 */ /* 0x000ea20000300800 */
[----:B------:R-:W-:Y:S01]  /*1420*/  FADD.FTZ R60, R60, R57 ;  /* 0x000000393c3c7221 */ /* 0x000fe20000010000 */
[----:B------:R-:W-:-:S02]  /*1430*/  FFMA.FTZ R62, R57, R57, R62 ;  /* 0x00000039393e7223 */ /* 0x000fc4000001003e */
[----:B------:R-:W3:Y:S01]  /*1440*/  LDL.LU R57, [R1+0x98] ;  /* 0x0000980001397983 */ /* 0x000ee20000300800 */
[----:B------:R-:W-:Y:S01]  /*1450*/  FADD.FTZ R60, R60, R4 ;  /* 0x000000043c3c7221 */ /* 0x000fe20000010000 */
[----:B------:R-:W-:Y:S02]  /*1460*/  FFMA.FTZ R62, R4, R4, R62 ;  /* 0x00000004043e7223 */ /* 0x000fe4000001003e */
[----:B------:R0:W5:Y:S01]  /*1470*/  LDL.LU R4, [R1+0x94] ;  /* 0x0000940001047983 */ /* 0x0001620000300800 */
[----:B------:R-:W-:Y:S01]  /*1480*/  FADD.FTZ R60, R60, R3 ;  /* 0x000000033c3c7221 */ /* 0x000fe20000010000 */
[----:B------:R-:W-:Y:S02]  /*1490*/  FFMA.FTZ R62, R3, R3, R62 ;  /* 0x00000003033e7223 */ /* 0x000fe4000001003e */
[----:B------:R0:W5:Y:S01]  /*14a0*/  LDL.LU R3, [R1+0x90] ;  /* 0x0000900001037983 */ /* 0x0001620000300800 */
[----:B------:R-:W-:Y:S01]  /*14b0*/  FADD.FTZ R60, R60, R58 ;  /* 0x0000003a3c3c7221 */ /* 0x000fe20000010000 */
[----:B------:R-:W-:-:S02]  /*14c0*/  FFMA.FTZ R62, R58, R58, R62 ;  /* 0x0000003a3a3e7223 */ /* 0x000fc4000001003e */
[----:B------:R-:W2:Y:S01]  /*14d0*/  LDL.LU R58, [R1+0x8c] ;  /* 0x00008c00013a7983 */ /* 0x000ea20000300800 */
[----:B------:R-:W-:Y:S01]  /*14e0*/  FADD.FTZ R60, R60, R125 ;  /* 0x0000007d3c3c7221 */ /* 0x000fe20000010000 */
[----:B------:R-:W-:-:S03]  /*14f0*/  FFMA.FTZ R62, R125, R125, R62 ;  /* 0x0000007d7d3e7223 */ /* 0x000fc6000001003e */
[----:B------:R-:W-:Y:S01]  /*1500*/  FADD.FTZ R60, R60, R99 ;  /* 0x000000633c3c7221 */ /* 0x000fe20000010000 */
[----:B------:R-:W-:-:S03]  /*1510*/  FFMA.FTZ R62, R99, R99, R62 ;  /* 0x00000063633e7223 */ /* 0x000fc6000001003e */
[----:B------:R-:W-:Y:S01]  /*1520*/  FADD.FTZ R60, R60, R124 ;  /* 0x0000007c3c3c7221 */ /* 0x000fe20000010000 */
[----:B------:R-:W-:Y:S02]  /*1530*/  FFMA.FTZ R62, R124, R124, R62 ;  /* 0x0000007c7c3e7223 */ /* 0x000fe4000001003e */
[----:B------:R-:W2:Y:S01]  /*1540*/  LDL R124, [R1+0x7c] ;  /* 0x00007c00017c7983 */ /* 0x000ea20000100800 */
[----:B------:R-:W-:Y:S01]  /*1550*/  FADD.FTZ R60, R60, R98 ;  /* 0x000000623c3c7221 */ /* 0x000fe20000010000 */
[----:B------:R-:W-:-:S03]  /*1560*/  FFMA.FTZ R62, R98, R98, R62 ;  /* 0x00000062623e7223 */ /* 0x000fc6000001003e */
[----:B------:R-:W-:Y:S01]  /*1570*/  FADD.FTZ R60, R60, R47 ;  /* 0x0000002f3c3c7221 */ /* 0x000fe20000010000 */
[----:B------:R-:W-:-:S03]  /*1580*/  FFMA.FTZ R62, R47, R47, R62 ;  /* 0x0000002f2f3e7223 */ /* 0x000fc6000001003e */
[----:B------:R-:W-:Y:S01]  /*1590*/  FADD.FTZ R60, R60, R97 ;  /* 0x000000613c3c7221 */ /* 0x000fe20000010000 */
[----:B------:R-:W-:-:S03]  /*15a0*/  FFMA.FTZ R62, R97, R97, R62 ;  /* 0x00000061613e7223 */ /* 0x000fc6000001003e */
[----:B------:R-:W-:Y:S01]  /*15b0*/  FADD.FTZ R60, R60, R45 ;  /* 0x0000002d3c3c7221 */ /* 0x000fe20000010000 */
[----:B------:R-:W-:Y:S01]  /*15c0*/  FFMA.FTZ R62, R45, R45, R62 ;  /* 0x0000002d2d3e7223 */ /* 0x000fe2000001003e */
[C---:B------:R-:W-:Y:S02]  /*15d0*/  PRMT R41, R95.reuse, 0x7632, R41 ;  /* 0x000076325f297816 */ /* 0x040fe40000000029 */
[----:B------:R-:W-:Y:S01]  /*15e0*/  FADD.FTZ R60, R60, R96 ;  /* 0x000000603c3c7221 */ /* 0x000fe20000010000 */
[----:B------:R-:W-:Y:S01]  /*15f0*/  FFMA.FTZ R62, R96, R96, R62 ;  /* 0x00000060603e7223 */ /* 0x000fe2000001003e */
[----:B------:R-:W-:Y:S01]  /*1600*/  SHF.L.U32 R95, R95, 0x10, RZ ;  /* 0x000000105f5f7819 */ /* 0x000fe200000006ff */
[----:B------:R-:W-:Y:S01]  /*1610*/  FADD.FTZ R64, R64, R114 ;  /* 0x0000007240407221 */ /* 0x000fe20000010000 */
[----:B------:R-:W-:Y:S01]  /*1620*/  PRMT R34, R90, 0x7632, R34 ;  /* 0x000076325a227816 */ /* 0x000fe20000000022 */
[----:B------:R-:W-:Y:S01]  /*1630*/  FADD.FTZ R60, R60, R43 ;  /* 0x0000002b3c3c7221 */ /* 0x000fe20000010000 */
[----:B------:R-:W-:Y:S01]  /*1640*/  SHF.L.U32 R112, R90, 0x10, RZ ;  /* 0x000000105a707819 */ /* 0x000fe200000006ff */
[----:B------:R-:W-:Y:S01]  /*1650*/  FFMA.FTZ R62, R43, R43, R62 ;  /* 0x0000002b2b3e7223 */ /* 0x000fe2000001003e */
        /* <DEDUP_REMOVED lines=23> */
[----:B------:R-:W-:Y:S01]  /*17d0*/  PRMT R30, R88, 0x7632, R30 ;  /* 0x00007632581e7816 */ /* 0x000fe2000000001e */
        /* <DEDUP_REMOVED lines=13> */
[----:B------:R-:W-:Y:S01]  /*18b0*/  SHF.L.U32 R109, R18, 0x10, RZ ;  /* 0x00000010126d7819 */ /* 0x000fe200000006ff */
[----:B------:R-:W-:Y:S01]  /*18c0*/  FADD.FTZ R64, R64, R111 ;  /* 0x0000006f40407221 */ /* 0x000fe20000010000 */
[----:B------:R-:W-:Y:S01]  /*18d0*/  FFMA.FTZ R68, R30, R30, R68 ;  /* 0x0000001e1e447223 */ /* 0x000fe20000010044 */
[----:B------:R-:W-:Y:S01]  /*18e0*/  SHF.L.U32 R35, R35, 0x10, RZ ;  /* 0x0000001023237819 */ /* 0x000fe200000006ff */
[----:B------:R-:W-:Y:S01]  /*18f0*/  FADD.FTZ R60, R60, R92 ;  /* 0x0000005c3c3c7221 */ /* 0x000fe20000010000 */
        /* <DEDUP_REMOVED lines=159> */
[----:B------:R-:W-:-:S04]  /*22f0*/  FADD.FTZ R64, R64, R76 ;  /* 0x0000004c40407221 */ /* 0x000fc80000010000 */
[----:B------:R-:W-:Y:S01]  /*2300*/  FADD.FTZ R64, R64, R6 ;  /* 0x0000000640407221 */ /* 0x000fe20000010000 */
[----:B------:R-:W-:-:S03]  /*2310*/  SHF.L.U32 R5, R66, 0x10, RZ ;  /* 0x0000001042057819 */ /* 0x000fc600000006ff */
[----:B------:R-:W-:Y:S01]  /*2320*/  FADD.FTZ R64, R64, R55 ;  /* 0x0000003740407221 */ /* 0x000fe20000010000 */
[C---:B----4-:R-:W-:Y:S02]  /*2330*/  PRMT R73, R63.reuse, 0x7632, R73 ;  /* 0x000076323f497816 */ /* 0x050fe40000000049 */
[----:B------:R-:W-:Y:S01]  /*2340*/  SHF.L.U32 R71, R63, 0x10, RZ ;  /* 0x000000103f477819 */ /* 0x000fe200000006ff */
[----:B------:R-:W-:Y:S01]  /*2350*/  FADD.FTZ R66, R64, R5 ;  /* 0x0000000540427221 */ /* 0x000fe20000010000 */
[C---:B------:R-:W-:Y:S02]  /*2360*/  PRMT R74, R65.reuse, 0x7632, R74 ;  /* 0x00007632414a7816 */ /* 0x040fe4000000004a */
[----:B------:R-:W-:Y:S02]  /*2370*/  SHF.L.U32 R72, R65, 0x10, RZ ;  /* 0x0000001041487819 */ /* 0x000fe400000006ff */
[----:B------:R-:W1:Y:S01]  /*2380*/  LDC.64 R64, c[0x0][0x398] ;  /* 0x0000e600ff407b82 */ /* 0x000e620000000a00 */
[----:B------:R-:W4:Y:S01]  /*2390*/  S2R R123, SR_TID.X ;  /* 0x00000000007b7919 */ /* 0x000f220000002100 */
[----:B------:R-:W-:-:S02]  /*23a0*/  SHF.L.U32 R73, R73, 0x10, RZ ;  /* 0x0000001049497819 */ /* 0x000fc400000006ff */
[----:B------:R-:W-:Y:S02]  /*23b0*/  SHF.L.U32 R74, R74, 0x10, RZ ;  /* 0x000000104a4a7819 */ /* 0x000fe400000006ff */
[C---:B---3--:R-:W-:Y:S02]  /*23c0*/  PRMT R68, R57.reuse, 0x7632, R68 ;  /* 0x0000763239447816 */ /* 0x048fe40000000044 */
[----:B------:R-:W-:Y:S02]  /*23d0*/  SHF.L.U32 R57, R57, 0x10, RZ ;  /* 0x0000001039397819 */ /* 0x000fe400000006ff */
[----:B------:R-:W-:-:S03]  /*23e0*/  SHF.L.U32 R68, R68, 0x10, RZ ;  /* 0x0000001044447819 */ /* 0x000fc600000006ff */
[----:B------:R-:W-:Y:S01]  /*23f0*/  FADD.FTZ R60, R60, R57 ;  /* 0x000000393c3c7221 */ /* 0x000fe20000010000 */
[----:B------:R-:W-:Y:S01]  /*2400*/  FFMA.FTZ R62, R57, R57, R62 ;  /* 0x00000039393e7223 */ /* 0x000fe2000001003e */
[C---:B--2---:R-:W-:Y:S02]  /*2410*/  PRMT R69, R61.reuse, 0x7632, R69 ;  /* 0x000076323d457816 */ /* 0x044fe40000000045 */
[----:B------:R-:W-:Y:S01]  /*2420*/  SHF.L.U32 R70, R61, 0x10, RZ ;  /* 0x000000103d467819 */ /* 0x000fe200000006ff */
[----:B------:R-:W-:Y:S01]  /*2430*/  FADD.FTZ R60, R60, R68 ;  /* 0x000000443c3c7221 */ /* 0x000fe20000010000 */
[----:B------:R-:W-:Y:S01]  /*2440*/  FFMA.FTZ R61, R68, R68, R62 ;  /* 0x00000044443d7223 */ /* 0x000fe2000001003e */
[----:B------:R-:W-:Y:S01]  /*2450*/  SHF.L.U32 R69, R69, 0x10, RZ ;  /* 0x0000001045457819 */ /* 0x000fe200000006ff */
[----:B------:R-:W2:Y:S01]  /*2460*/  LDC.64 R62, c[0x0][0x390] ;  /* 0x0000e400ff3e7b82 */ /* 0x000ea20000000a00 */
[----:B------:R-:W-:Y:S01]  /*2470*/  FADD.FTZ R60, R60, R70 ;  /* 0x000000463c3c7221 */ /* 0x000fe20000010000 */
[----:B------:R-:W-:-:S03]  /*2480*/  FFMA.FTZ R61, R70, R70, R61 ;  /* 0x00000046463d7223 */ /* 0x000fc6000001003d */
        /* <DEDUP_REMOVED lines=8> */
[----:B------:R-:W-:Y:S02]  /*2510*/  FFMA.FTZ R67, R5, R5, R67 ;  /* 0x0000000505437223 */ /* 0x000fe40000010043 */
[----:B------:R-:W-:Y:S01]  /*2520*/  FADD.FTZ R60, R60, R74 ;  /* 0x0000004a3c3c7221 */ /* 0x000fe20000010000 */
[----:B------:R-:W-:Y:S02]  /*2530*/  FFMA.FTZ R61, R74, R74, R61 ;  /* 0x0000004a4a3d7223 */ /* 0x000fe4000001003d */
[----:B------:R-:W-:Y:S04]  /*2540*/  STS.64 [R124], R66 ;  /* 0x000000427c007388 */ /* 0x000fe80000000a00 */
[----:B------:R2:W-:Y:S01]  /*2550*/  STS.64 [R124+0x1680], R60 ;  /* 0x0016803c7c007388 */ /* 0x0005e20000000a00 */
[----:B------:R-:W-:Y:S01]  /*2560*/  BAR.SYNC.DEFER_BLOCKING 0x0 ;  /* 0x0000000000007b1d */ /* 0x000fe20000010000 */
[----:B--2---:R-:W-:-:S04]  /*2570*/  IMAD.WIDE.U32 R60, R58, 0x2, R62 ;  /* 0x000000023a3c7825 */ /* 0x004fc800078e003e */
[----:B-1----:R-:W-:Y:S01]  /*2580*/  IMAD.WIDE.U32 R62, R58, 0x2, R64 ;  /* 0x000000023a3e7825 */ /* 0x002fe200078e0040 */
[----:B------:R1:W-:Y:S04]  /*2590*/  STL.64 [R1+0x28], R60 ;  /* 0x0000283c01007387 */ /* 0x0003e80000100a00 */
[----:B------:R0:W-:Y:S01]  /*25a0*/  STL.64 [R1+0x10], R62 ;  /* 0x0000103e01007387 */ /* 0x0001e20000100a00 */
[----:B----4-:R-:W-:Y:S01]  /*25b0*/  ISETP.GT.U32.AND P1, PT, R123, 0x3f, PT ;  /* 0x0000003f7b00780c */ /* 0x010fe20003f24070 */
[----:B------:R-:W-:Y:S01]  /*25c0*/  BSSY.RECONVERGENT B0, `(.L_x_636) ;  /* 0x000008b000007945 */ /* 0x000fe20003800200 */
[----:B------:R-:W-:Y:S02]  /*25d0*/  MOV R58, RZ ;  /* 0x000000ff003a7202 */ /* 0x000fe40000000f00 */
[----:B-1----:R-:W-:-:S09]  /*25e0*/  MOV R61, RZ ;  /* 0x000000ff003d7202 */ /* 0x002fd20000000f00 */
[----:B0-----:R-:W-:Y:S05]  /*25f0*/  @P1 BRA `(.L_x_637) ;  /* 0x00000008001c1947 */ /* 0x001fea0003800000 */
[----:B------:R-:W0:Y:S01]  /*2600*/  S2R R66, SR_CgaCtaId ;  /* 0x0000000000427919 */ /* 0x000e220000008800 */
[----:B------:R-:W-:Y:S02]  /*2610*/  SHF.R.U32.HI R60, RZ, 0x1, R123 ;  /* 0x00000001ff3c7819 */ /* 0x000fe4000001167b */
[----:B------:R-:W-:Y:S02]  /*2620*/  MOV R65, 0x400 ;  /* 0x0000040000417802 */ /* 0x000fe40000000f00 */
[----:B------:R-:W-:Y:S01]  /*2630*/  SHF.L.U32 R123, R123, 0x3, RZ ;  /* 0x000000037b7b7819 */ /* 0x000fe200000006ff */
[C---:B------:R-:W-:Y:S02]  /*2640*/  IMAD R58, R60.reuse, 0x1e, RZ ;  /* 0x0000001e3c3a7824 */ /* 0x040fe400078e02ff */
[----:B------:R-:W-:Y:S01]  /*2650*/  IMAD R64, R60, -0x80000000, RZ ;  /* 0x800000003c407824 */ /* 0x000fe200078e02ff */
[----:B------:R-:W-:Y:S02]  /*2660*/  LOP3.LUT R123, R123, 0x8, RZ, 0xc0, !PT ;  /* 0x000000087b7b7812 */ /* 0x000fe400078ec0ff */
[----:B------:R-:W-:-:S02]  /*2670*/  LOP3.LUT P1, RZ, R58, 0x2, RZ, 0xc0, !PT ;  /* 0x000000023aff7812 */ /* 0x000fc4000782c0ff */
[----:B------:R-:W-:Y:S02]  /*2680*/  IADD3 R62, PT, PT, R58, 0x2, RZ ;  /* 0x000000023a3e7810 */ /* 0x000fe40007ffe0ff */
[----:B------:R-:W-:Y:S02]  /*2690*/  SHF.R.S32.HI R64, RZ, 0x1f, R64 ;  /* 0x0000001fff407819 */ /* 0x000fe40000011440 */
[----:B------:R-:W-:Y:S02]  /*26a0*/  SHF.R.U32.HI R60, RZ, 0x2, R62 ;  /* 0x00000002ff3c7819 */ /* 0x000fe4000001163e */
[----:B------:R-:W-:Y:S02]  /*26b0*/  LOP3.LUT R64, R64, 0xf0, RZ, 0xc0, !PT ;  /* 0x000000f040407812 */ /* 0x000fe400078ec0ff */
[----:B------:R-:W-:Y:S02]  /*26c0*/  LEA.HI R62, R62, 0xf0, RZ, 0x1e ;  /* 0x000000f03e3e7811 */ /* 0x000fe400078ff0ff */
[----:B------:R-:W-:-:S02]  /*26d0*/  IADD3 R67, PT, PT, R58, 0x16, RZ ;  /* 0x000000163a437810 */ /* 0x000fc40007ffe0ff */
[----:B------:R-:W-:Y:S02]  /*26e0*/  @P1 IADD3 R62, PT, PT, R60, RZ, RZ ;  /* 0x000000ff3c3e1210 */ /* 0x000fe40007ffe0ff */
[----:B------:R-:W-:Y:S02]  /*26f0*/  LEA.HI R60, R58, R64, RZ, 0x1e ;  /* 0x000000403a3c7211 */ /* 0x000fe400078ff0ff */
[----:B0-----:R-:W-:Y:S02]  /*2700*/  LEA R65, R66, R65, 0x18 ;  /* 0x0000004142417211 */ /* 0x001fe400078ec0ff */
[----:B------:R-:W-:-:S03]  /*2710*/  IADD3 R66, PT, PT, R58, 0x14, RZ ;  /* 0x000000143a427810 */ /* 0x000fc60007ffe0ff */
[--C-:B------:R-:W-:Y:S02]  /*2720*/  IMAD R60, R60, 0x18, R65.reuse ;  /* 0x000000183c3c7824 */ /* 0x100fe400078e0241 */
[----:B------:R-:W-:-:S03]  /*2730*/  IMAD R62, R62, 0x18, R65 ;  /* 0x000000183e3e7824 */ /* 0x000fc600078e0241 */
[----:B------:R-:W-:Y:S02]  /*2740*/  IADD3 R60, PT, PT, R60, R123, RZ ;  /* 0x0000007b3c3c7210 */ /* 0x000fe40007ffe0ff */
[----:B------:R-:W-:-:S04]  /*2750*/  IADD3 R62, PT, PT, R123, R62, RZ ;  /* 0x0000003e7b3e7210 */ /* 0x000fc80007ffe0ff */
        /* <DEDUP_REMOVED lines=64> */
[----:B------:R-:W-:Y:S01]  /*2b60*/  FADD.FTZ R125, R62, R60 ;  /* 0x0000003c3e7d7221 */ /* 0x000fe20000010000 */
[C---:B------:R-:W-:Y:S02]  /*2b70*/  IADD3 R63, PT, PT, R58.reuse, 0x1c, RZ ;  /* 0x0000001c3a3f7810 */ /* 0x040fe40007ffe0ff */
[----:B------:R-:W-:Y:S02]  /*2b80*/  SHF.L.U32 R60, R61, 0x1e, RZ ;  /* 0x0000001e3d3c7819 */ /* 0x000fe400000006ff */
[----:B------:R-:W-:Y:S02]  /*2b90*/  IADD3 R62, PT, PT, R58, 0x1a, RZ ;  /* 0x0000001a3a3e7810 */ /* 0x000fe40007ffe0ff */
[----:B------:R-:W-:-:S02]  /*2ba0*/  SHF.R.S32.HI R60, RZ, 0x1f, R60 ;  /* 0x0000001fff3c7819 */ /* 0x000fc4000001143c */
[----:B------:R-:W-:Y:S02]  /*2bb0*/  LEA.HI R63, R63, R64, RZ, 0x1e ;  /* 0x000000403f3f7211 */ /* 0x000fe400078ff0ff */
[----:B------:R-:W-:-:S04]  /*2bc0*/  LOP3.LUT R60, R60, 0xf0, RZ, 0xc0, !PT ;  /* 0x000000f03c3c7812 */ /* 0x000fc800078ec0ff */
[----:B------:R-:W-:Y:S02]  /*2bd0*/  LEA.HI R61, R61, R60, RZ, 0x1e ;  /* 0x0000003c3d3d7211 */ /* 0x000fe400078ff0ff */
[----:B------:R-:W-:-:S03]  /*2be0*/  SHF.L.U32 R60, R67, 0x1e, RZ ;  /* 0x0000001e433c7819 */ /* 0x000fc600000006ff */
[----:B------:R-:W-:Y:S01]  /*2bf0*/  IMAD R61, R61, 0x18, R65 ;  /* 0x000000183d3d7824 */ /* 0x000fe200078e0241 */
[----:B------:R-:W-:-:S04]  /*2c00*/  SHF.R.S32.HI R60, RZ, 0x1f, R60 ;  /* 0x0000001fff3c7819 */ /* 0x000fc8000001143c */
[----:B------:R-:W-:Y:S02]  /*2c10*/  LOP3.LUT R60, R60, 0xf0, RZ, 0xc0, !PT ;  /* 0x000000f03c3c7812 */ /* 0x000fe400078ec0ff */
[----:B------:R-:W-:Y:S02]  /*2c20*/  IADD3 R61, PT, PT, R123, R61, RZ ;  /* 0x0000003d7b3d7210 */ /* 0x000fe40007ffe0ff */
[----:B------:R-:W-:Y:S02]  /*2c30*/  LEA.HI R67, R67, R60, RZ, 0x1e ;  /* 0x0000003c43437211 */ /* 0x000fe400078ff0ff */
[----:B------:R-:W-:Y:S02]  /*2c40*/  IADD3 R60, PT, PT, R58, 0x18, RZ ;  /* 0x000000183a3c7810 */ /* 0x000fe40007ffe0ff */
[-C--:B------:R-:W-:Y:S02]  /*2c50*/  LEA.HI R58, R66, R64.reuse, RZ, 0x1e ;  /* 0x00000040423a7211 */ /* 0x080fe400078ff0ff */
[----:B------:R-:W-:-:S02]  /*2c60*/  LEA.HI R60, R60, R64, RZ, 0x1e ;  /* 0x000000403c3c7211 */ /* 0x000fc400078ff0ff */
[----:B------:R-:W-:Y:S01]  /*2c70*/  SHF.L.U32 R64, R62, 0x1e, RZ ;  /* 0x0000001e3e407819 */ /* 0x000fe200000006ff */
[--C-:B------:R-:W-:Y:S02]  /*2c80*/  IMAD R58, R58, 0x18, R65.reuse ;  /* 0x000000183a3a7824 */ /* 0x100fe400078e0241 */
[----:B------:R-:W-:Y:S01]  /*2c90*/  IMAD R60, R60, 0x18, R65 ;  /* 0x000000183c3c7824 */ /* 0x000fe200078e0241 */
[----:B------:R-:W-:Y:S02]  /*2ca0*/  SHF.R.S32.HI R64, RZ, 0x1f, R64 ;  /* 0x0000001fff407819 */ /* 0x000fe40000011440 */
[----:B------:R-:W-:Y:S02]  /*2cb0*/  IADD3 R58, PT, PT, R123, R58, RZ ;  /* 0x0000003a7b3a7210 */ /* 0x000fe40007ffe0ff */
[----:B------:R-:W-:-:S04]  /*2cc0*/  LOP3.LUT R64, R64, 0xf0, RZ, 0xc0, !PT ;  /* 0x000000f040407812 */ /* 0x000fc800078ec0ff */
[----:B------:R-:W-:Y:S01]  /*2cd0*/  LEA.HI R64, R62, R64, RZ, 0x1e ;  /* 0x000000403e407211 */ /* 0x000fe200078ff0ff */
[--C-:B------:R-:W-:Y:S01]  /*2ce0*/  IMAD R62, R67, 0x18, R65.reuse ;  /* 0x00000018433e7824 */ /* 0x100fe200078e0241 */
[C---:B------:R-:W-:Y:S02]  /*2cf0*/  IADD3 R67, PT, PT, R123.reuse, R60, RZ ;  /* 0x0000003c7b437210 */ /* 0x040fe40007ffe0ff */
[----:B------:R-:W0:Y:S01]  /*2d00*/  LDS.64 R60, [R61] ;  /* 0x000000003d3c7984 */ /* 0x000e220000000a00 */
[--C-:B------:R-:W-:Y:S01]  /*2d10*/  IMAD R64, R64, 0x18, R65.reuse ;  /* 0x0000001840407824 */ /* 0x100fe200078e0241 */
[----:B------:R-:W-:Y:S01]  /*2d20*/  IADD3 R62, PT, PT, R123, R62, RZ ;  /* 0x0000003e7b3e7210 */ /* 0x000fe20007ffe0ff */
[----:B------:R-:W-:-:S03]  /*2d30*/  IMAD R65, R63, 0x18, R65 ;  /* 0x000000183f417824 */ /* 0x000fc600078e0241 */
[C---:B------:R-:W-:Y:S02]  /*2d40*/  IADD3 R64, PT, PT, R123.reuse, R64, RZ ;  /* 0x000000407b407210 */ /* 0x040fe40007ffe0ff */
[----:B------:R-:W-:Y:S01]  /*2d50*/  IADD3 R123, PT, PT, R123, R65, RZ ;  /* 0x000000417b7b7210 */ /* 0x000fe20007ffe0ff */
[----:B0-----:R-:W-:Y:S01]  /*2d60*/  FADD.FTZ R63, R125, R60 ;  /* 0x0000003c7d3f7221 */ /* 0x001fe20000010000 */
[----:B------:R-:W-:Y:S02]  /*2d70*/  FADD.FTZ R65, R124, R61 ;  /* 0x0000003d7c417221 */ /* 0x000fe40000010000 */
[----:B------:R-:W0:Y:S02]  /*2d80*/  LDS.64 R60, [R58] ;  /* 0x000000003a3c7984 */ /* 0x000e240000000a00 */
[----:B0-----:R-:W-:Y:S01]  /*2d90*/  FADD.FTZ R58, R63, R60 ;  /* 0x0000003c3f3a7221 */ /* 0x001fe20000010000 */
[----:B------:R-:W-:Y:S01]  /*2da0*/  FADD.FTZ R61, R65, R61 ;  /* 0x0000003d413d7221 */ /* 0x000fe20000010000 */
[----:B------:R-:W0:Y:S03]  /*2db0*/  LDS.64 R62, [R62] ;  /* 0x000000003e3e7984 */ /* 0x000e260000000a00 */
[----:B0-----:R-:W-:Y:S01]  /*2dc0*/  FADD.FTZ R66, R61, R63 ;  /* 0x0000003f3d427221 */ /* 0x001fe20000010000 */
[----:B------:R-:W-:Y:S01]  /*2dd0*/  FADD.FTZ R58, R58, R62 ;  /* 0x0000003e3a3a7221 */ /* 0x000fe20000010000 */
        /* <DEDUP_REMOVED lines=9> */
.L_x_637:
[----:B------:R-:W-:Y:S05]  /*2e70*/  BSYNC.RECONVERGENT B0 ;  /* 0x0000000000007941 */ /* 0x000fea0003800200 */
.L_x_636:
[----:B------:R-:W0:Y:S01]  /*2e80*/  S2R R66, SR_TID.X ;  /* 0x0000000000427919 */ /* 0x000e220000002100 */
[----:B------:R-:W-:Y:S01]  /*2e90*/  BSSY.RECONVERGENT B0, `(.L_x_638) ;  /* 0x0000012000007945 */ /* 0x000fe20003800200 */
[----:B------:R-:W1:Y:S04]  /*2ea0*/  SHFL.BFLY PT, R60, R58, 0x1, 0x1f ;  /* 0x0c201f003a3c7f89 */ /* 0x000e6800000e0000 */
[----:B------:R-:W2:Y:S01]  /*2eb0*/  SHFL.BFLY PT, R62, R61, 0x1, 0x1f ;  /* 0x0c201f003d3e7f89 */ /* 0x000ea200000e0000 */
[----:B-1----:R-:W-:Y:S01]  /*2ec0*/  FADD.FTZ R60, R60, R58 ;  /* 0x0000003a3c3c7221 */ /* 0x002fe20000010000 */
[----:B0-----:R-:W-:Y:S01]  /*2ed0*/  LOP3.LUT P2, RZ, R66, 0x3c1, RZ, 0xc0, !PT ;  /* 0x000003c142ff7812 */ /* 0x001fe2000784c0ff */
[----:B--2---:R-:W-:Y:S01]  /*2ee0*/  FADD.FTZ R61, R62, R61 ;  /* 0x0000003d3e3d7221 */ /* 0x004fe20000010000 */
[----:B------:R-:W-:-:S11]  /*2ef0*/  ISETP.GT.U32.AND P1, PT, R66, 0xff, PT ;  /* 0x000000ff4200780c */ /* 0x000fd60003f24070 */
        /* <DEDUP_REMOVED lines=11> */
.L_x_639:
[----:B------:R-:W-:Y:S05]  /*2fb0*/  BSYNC.RECONVERGENT B0 ;  /* 0x0000000000007941 */ /* 0x000fea0003800200 */
.L_x_638:
[----:B0-----:R-:W0:Y:S01]  /*2fc0*/  @!P1 S2R R60, SR_CTAID.Y ;  /* 0x00000000003c9919 */ /* 0x001e220000002600 */
[----:B------:R-:W0:Y:S08]  /*2fd0*/  @!P1 LDC R58, c[0x0][0x374] ;  /* 0x0000dd00ff3a9b82 */ /* 0x000e300000000800 */
[----:B------:R-:W-:Y:S01]  /*2fe0*/  BAR.SYNC.DEFER_BLOCKING 0x0 ;  /* 0x0000000000007b1d */ /* 0x000fe20000010000 */
[----:B------:R-:W-:-:S02]  /*2ff0*/  ISETP.NE.AND P2, PT, R66, RZ, PT ;  /* 0x000000ff4200720c */ /* 0x000fc40003f45270 */
[----:B------:R-:W-:-:S04]  /*3000*/  @!P1 SHF.L.U32 R62, R66, 0x1, RZ ;  /* 0x00000001423e9819 */ /* 0x000fc800000006ff */
[----:B------:R-:W-:Y:S01]  /*3010*/  @!P1 LOP3.LUT R62, R62, 0x1f0, RZ, 0xc0, !PT ;  /* 0x000001f03e3e9812 */ /* 0x000fe200078ec0ff */
[----:B0-----:R-:W-:-:S06]  /*3020*/  @!P1 IMAD R58, R58, UR4, R60 ;  /* 0x000000043a3a9c24 */ /* 0x001fcc000f8e023c */
[----:B------:R-:W-:Y:S05]  /*3030*/  @P2 BRA `(.L_x_640) ;  /* 0x0000000000402947 */ /* 0x000fea0003800000 */
[----:B------:R-:W0:Y:S01]  /*3040*/  S2R R63, SR_CTAID.Y ;  /* 0x00000000003f7919 */ /* 0x000e220000002600 */
        /* <DEDUP_REMOVED lines=9> */
.L_x_641:
[----:B------:R-:W2:Y:S04]  /*30e0*/  LD.E.STRONG.GPU R64, desc[UR8][R60.64] ;  /* 0x000000083c407980 */ /* 0x000ea8000c10f900 */
[----:B--2---:R-:W-:Y:S01]  /*30f0*/  CCTL.IVALL ;  /* 0x00000000ff00798f */ /* 0x004fe20002000000 */
[----:B------:R-:W-:Y:S05]  /*3100*/  YIELD ;  /* 0x0000000000007946 */ /* 0x000fea0003800000 */
[----:B-----5:R-:W-:-:S04]  /*3110*/  LOP3.LUT R64, R64, R63, RZ, 0x3c, !PT ;  /* 0x0000003f40407212 */ /* 0x020fc800078e3cff */
[----:B------:R-:W-:-:S13]  /*3120*/  ISETP.GT.AND P2, PT, R64, -0x1, PT ;  /* 0xffffffff4000780c */ /* 0x000fda0003f44270 */
[----:B------:R-:W-:Y:S05]  /*3130*/  @P2 BRA `(.L_x_641) ;  /* 0xfffffffc00e82947 */ /* 0x000fea000383ffff */
.L_x_640:
[----:B------:R-:W0:Y:S01]  /*3140*/  S2R R64, SR_TID.X ;  /* 0x0000000000407919 */ /* 0x000e220000002100 */
[----:B------:R-:W-:Y:S01]  /*3150*/  @!P1 LEA R58, R58, R62, 0x9 ;  /* 0x0000003e3a3a9211 */ /* 0x000fe200078e48ff */
[----:B------:R-:W1:Y:S01]  /*3160*/  @!P1 LDC.64 R124, c[0x0][0x3b8] ;  /* 0x0000ee00ff7c9b82 */ /* 0x000e620000000a00 */
[----:B------:R-:W2:Y:S01]  /*3170*/  LDL.LU.64 R62, [R1+0x10] ;  /* 0x00001000013e7983 */ /* 0x000ea20000300a00 */
[----:B0-----:R-:W-:-:S04]  /*3180*/  @!P1 LOP3.LUT R60, R64, 0x7, RZ, 0xc0, !PT ;  /* 0x00000007403c9812 */ /* 0x001fc800078ec0ff */
[----:B------:R-:W-:Y:S02]  /*3190*/  @!P1 IADD3 R58, PT, PT, R58, R60, RZ ;  /* 0x0000003c3a3a9210 */ /* 0x000fe40007ffe0ff */
[----:B------:R-:W3:Y:S01]  /*31a0*/  LDL.LU.64 R60, [R1+0x28] ;  /* 0x00002800013c7983 */ /* 0x000ee20000300a00 */
[----:B------:R-:W-:Y:S05]  /*31b0*/  WARPSYNC.ALL ;  /* 0x0000000000007948 */ /* 0x000fea0003800000 */
[----:B------:R-:W-:-:S04]  /*31c0*/  @!P1 SHF.L.U32 R64, R58, 0x1, RZ ;  /* 0x000000013a409819 */ /* 0x000fc800000006ff */
[C---:B------:R-:W-:Y:S01]  /*31d0*/  @!P1 IADD3 R66, PT, PT, R64.reuse, 0x10, RZ ;  /* 0x0000001040429810 */ /* 0x040fe20007ffe0ff */
[--C-:B-1----:R-:W-:Y:S01]  /*31e0*/  @!P1 IMAD.WIDE.U32 R64, R64, 0x4, R124.reuse ;  /* 0x0000000440409825 */ /* 0x102fe200078e007c */
[----:B------:R-:W-:Y:S03]  /*31f0*/  BAR.SYNC.DEFER_BLOCKING 0x0 ;  /* 0x0000000000007b1d */ /* 0x000fe60000010000 */
[----:B------:R-:W-:-:S03]  /*3200*/  @!P1 IMAD.WIDE.U32 R66, R66, 0x4, R124 ;  /* 0x0000000442429825 */ /* 0x000fc600078e007c */
[----:B------:R-:W4:Y:S04]  /*3210*/  @!P1 LDG.E.64 R64, desc[UR8][R64.64] ;  /* 0x0000000840409981 */ /* 0x000f28000c1e1b00 */
[----:B------:R-:W4:Y:S01]  /*3220*/  @!P1 LDG.E.64 R66, desc[UR8][R66.64] ;  /* 0x0000000842429981 */ /* 0x000f22000c1e1b00 */
[----:B------:R-:W-:Y:S01]  /*3230*/  HFMA2 R58, -RZ, RZ, 0, 0 ;  /* 0x00000000ff3a7431 */ /* 0x000fe200000001ff */
[----:B------:R-:W0:Y:S02]  /*3240*/  S2R R125, SR_TID.X ;  /* 0x00000000007d7919 */ /* 0x000e240000002100 */
[----:B--2---:R-:W2:Y:S04]  /*3250*/  LDG.E.64.CONSTANT R62, desc[UR8][R62.64] ;  /* 0x000000083e3e7981 */ /* 0x004ea8000c1e9b00 */
[----:B---3--:R-:W3:Y:S01]  /*3260*/  LDG.E.64.CONSTANT R60, desc[UR8][R60.64] ;  /* 0x000000083c3c7981 */ /* 0x008ee2000c1e9b00 */
[----:B----4-:R-:W-:Y:S01]  /*3270*/  @!P1 FADD.FTZ R64, RZ, R64 ;  /* 0x00000040ff409221 */ /* 0x010fe20000010000 */
[----:B------:R-:W-:-:S03]  /*3280*/  @!P1 FADD.FTZ R65, RZ, R65 ;  /* 0x00000041ff419221 */ /* 0x000fc60000010000 */
[----:B------:R-:W-:Y:S01]  /*3290*/  @!P1 FADD.FTZ R58, R66, R64 ;  /* 0x00000040423a9221 */ /* 0x000fe20000010000 */
[----:B------:R-:W-:Y:S01]  /*32a0*/  MOV R64, RZ ;  /* 0x000000ff00407202 */ /* 0x000fe20000000f00 */
[----:B------:R-:W-:-:S03]  /*32b0*/  @!P1 FADD.FTZ R64, R67, R65 ;  /* 0x0000004143409221 */ /* 0x000fc60000010000 */
[----:B------:R-:W1:Y:S04]  /*32c0*/  SHFL.BFLY PT, R66, R58, 0x4, 0x1f ;  /* 0x0c801f003a427f89 */ /* 0x000e6800000e0000 */
[----:B------:R-:W4:Y:S01]  /*32d0*/  SHFL.BFLY PT, R65, R64, 0x4, 0x1f ;  /* 0x0c801f0040417f89 */ /* 0x000f2200000e0000 */
[----:B-1----:R-:W-:-:S05]  /*32e0*/  FADD.FTZ R66, R66, R58 ;  /* 0x0000003a42427221 */ /* 0x002fca0000010000 */
[----:B------:R-:W1:Y:S01]  /*32f0*/  SHFL.BFLY PT, R67, R66, 0x2, 0x1f ;  /* 0x0c401f0042437f89 */ /* 0x000e6200000e0000 */
[----:B----4-:R-:W-:-:S05]  /*3300*/  FADD.FTZ R58, R65, R64 ;  /* 0x00000040413a7221 */ /* 0x010fca0000010000 */
[----:B------:R-:W4:Y:S01]  /*3310*/  SHFL.BFLY PT, R65, R58, 0x2, 0x1f ;  /* 0x0c401f003a417f89 */ /* 0x000f2200000e0000 */
[----:B0-----:R-:W-:Y:S01]  /*3320*/  LOP3.LUT P1, RZ, R125, 0x307, RZ, 0xc0, !PT ;  /* 0x000003077dff7812 */ /* 0x001fe2000782c0ff */
[----:B-1----:R-:W-:-:S05]  /*3330*/  FADD.FTZ R64, R66, R67 ;  /* 0x0000004342407221 */ /* 0x002fca0000010000 */
[----:B------:R-:W0:Y:S01]  /*3340*/  SHFL.BFLY PT, R66, R64, 0x1, 0x1f ;  /* 0x0c201f0040427f89 */ /* 0x000e2200000e0000 */
[----:B----4-:R-:W-:-:S06]  /*3350*/  FADD.FTZ R58, R58, R65 ;  /* 0x000000413a3a7221 */ /* 0x010fcc0000010000 */
[----:B------:R-:W1:Y:S01]  /*3360*/  @!P1 S2R R67, SR_CgaCtaId ;  /* 0x0000000000439919 */ /* 0x000e620000008800 */
[----:B------:R-:W4:Y:S01]  /*3370*/  SHFL.BFLY PT, R65, R58, 0x1, 0x1f ;  /* 0x0c201f003a417f89 */ /* 0x000f2200000e0000 */
[----:B0-----:R-:W-:Y:S01]  /*3380*/  FADD.FTZ R64, R64, R66 ;  /* 0x0000004240407221 */ /* 0x001fe20000010000 */
[----:B------:R-:W-:-:S03]  /*3390*/  @!P1 MOV R66, 0x400 ;  /* 0x0000040000429802 */ /* 0x000fc60000000f00 */
[----:B------:R-:W-:Y:S01]  /*33a0*/  @!P1 FMUL.FTZ R64, R64, 3.2552085031056776643e-05 ;  /* 0x3808888940409820 */ /* 0x000fe20000410000 */
[----:B------:R-:W-:Y:S01]  /*33b0*/  @!P1 IADD3 R66, PT, PT, R66, 0x2d00, RZ ;  /* 0x00002d0042429810 */ /* 0x000fe20007ffe0ff */
[----:B----4-:R-:W-:Y:S02]  /*33c0*/  FADD.FTZ R65, R58, R65 ;  /* 0x000000413a417221 */ /* 0x010fe40000010000 */
[----:B------:R-:W-:Y:S01]  /*33d0*/  @!P1 FMUL.FTZ R58, R64, R64 ;  /* 0x00000040403a9220 */ /* 0x000fe20000410000 */
[----:B-1----:R-:W-:-:S03]  /*33e0*/  @!P1 LEA R66, R67, R66, 0x18 ;  /* 0x0000004243429211 */ /* 0x002fc600078ec0ff */
[----:B------:R-:W-:Y:S01]  /*33f0*/  @!P1 FFMA.FTZ R65, R65, 3.2552085031056776643e-05, -R58 ;  /* 0x3808888941419823 */ /* 0x000fe2000001083a */
[----:B------:R-:W-:-:S04]  /*3400*/  @!P1 IADD3 R66, PT, PT, R66, R125, RZ ;  /* 0x0000007d42429210 */ /* 0x000fc80007ffe0ff */
[----:B------:R-:W-:-:S05]  /*3410*/  @!P1 FMNMX.FTZ R65, RZ, R65, !PT ;  /* 0x00000041ff419209 */ /* 0x000fca0007810000 */
[----:B------:R3:W-:Y:S01]  /*3420*/  @!P1 STS.64 [R66], R64 ;  /* 0x0000004042009388 */ /* 0x0007e20000000a00 */
[----:B------:R-:W-:Y:S01]  /*3430*/  BSSY.RECONVERGENT B0, `(.L_x_642) ;  /* 0x0000017000007945 */ /* 0x000fe20003800200 */
[----:B--2---:R-:W-:Y:S02]  /*3440*/  PRMT R58, R63, 0x7632, R58 ;  /* 0x000076323f3a7816 */ /* 0x004fe4000000003a */
[----:B------:R-:W-:Y:S02]  /*3450*/  PRMT R124, R62, 0x7632, R124 ;  /* 0x000076323e7c7816 */ /* 0x000fe4000000007c */
[----:B---3--:R-:W-:-:S05]  /*3460*/  PRMT R64, R61, 0x7632, R64 ;  /* 0x000076323d407816 */ /* 0x008fca0000000040 */
[----:B------:R0:W-:Y:S04]  /*3470*/  STL.S16 [R1+0x10], R64 ;  /* 0x0000104001007387 */ /* 0x0001e80000100600 */
[----:B------:R0:W-:Y:S01]  /*3480*/  STL.S16 [R1+0x14], R58 ;  /* 0x0000143a01007387 */ /* 0x0001e20000100600 */
[----:B------:R-:W-:Y:S01]  /*3490*/  PRMT R123, R60, 0x7632, R123 ;  /* 0x000076323c7b7816 */ /* 0x000fe2000000007b */
[----:B------:R-:W-:Y:S06]  /*34a0*/  BAR.SYNC.DEFER_BLOCKING 0x0 ;  /* 0x0000000000007b1d */ /* 0x000fec0000010000 */
[----:B------:R-:W-:Y:S05]  /*34b0*/  @P0 BRA `(.L_x_643) ;  /* 0x0000000000380947 */ /* 0x000fea0003800000 */
[----:B------:R-:W1:Y:S01]  /*34c0*/  S2UR UR6, SR_CgaCtaId ;  /* 0x00000000000679c3 */ /* 0x000e620000008800 */
[----:B------:R-:W-:Y:S01]  /*34d0*/  UMOV UR5, 0x400 ;  /* 0x0000040000057882 */ /* 0x000fe20000000000 */
[----:B0-----:R-:W-:Y:S01]  /*34e0*/  SHF.L.U32 R58, R125, 0x1, RZ ;  /* 0x000000017d3a7819 */ /* 0x001fe200000006ff */
[----:B------:R-:W-:-:S03]  /*34f0*/  UIADD3 UR5, UPT, UPT, UR5, 0x2d00, URZ ;  /* 0x00002d0005057890 */ /* 0x000fc6000fffe0ff */
[----:B-----5:R-:W-:-:S04]  /*3500*/  LEA R58, P1, R3, R58, 0x6 ;  /* 0x0000003a033a7211 */ /* 0x020fc800078230ff */
[----:B------:R-:W-:Y:S01]  /*3510*/  LEA.HI.X R65, R3, RZ, R4, 0x6, P1 ;  /* 0x000000ff03417211 */ /* 0x000fe200008f3404 */
[----:B-1----:R-:W-:Y:S01]  /*3520*/  ULEA UR5, UR6, UR5, 0x18 ;  /* 0x0000000506057291 */ /* 0x002fe2000f8ec0ff */
[----:B------:R-:W0:Y:S05]  /*3530*/  LDCU.64 UR6, c[0x0][0x3b0] ;  /* 0x00007600ff0677ac */ /* 0x000e2a0008000a00 */
[----:B------:R-:W-:-:S05]  /*3540*/  IADD3 R66, PT, PT, R125, UR5, RZ ;  /* 0x000000057d427c10 */ /* 0x000fca000fffe0ff */
[----:B------:R-:W-:-:S06]  /*3550*/  IMAD R66, R125, 0x7, R66 ;  /* 0x000000077d427824 */ /* 0x000fcc00078e0242 */
[----:B------:R-:W1:Y:S01]  /*3560*/  LDS.64 R66, [R66] ;  /* 0x0000000042427984 */ /* 0x000e620000000a00 */
[----:B0-----:R-:W-:-:S04]  /*3570*/  LEA R64, P1, R58, UR6, 0x2 ;  /* 0x000000063a407c11 */ /* 0x001fc8000f8210ff */
[----:B------:R-:W-:-:S05]  /*3580*/  LEA.HI.X R65, R58, UR7, R65, 0x2, P1 ;  /* 0x000000073a417c11 */ /* 0x000fca00088f1441 */
[----:B-1----:R1:W-:Y:S04]  /*3590*/  STG.E.64 desc[UR8][R64.64], R66 ;  /* 0x0000004240007986 */ /* 0x0023e8000c101b08 */
.L_x_643:
[----:B------:R-:W-:Y:S05]  /*35a0*/  BSYNC.RECONVERGENT B0 ;  /* 0x0000000000007941 */ /* 0x000fea0003800200 */
.L_x_642:
[----:B0-----:R-:W2:Y:S01]  /*35b0*/  LDL R58, [R1+0x88] ;  /* 0x00008800013a7983 */ /* 0x001ea20000100800 */
[----:B------:R-:W0:Y:S03]  /*35c0*/  LDCU UR5, c[0x0][0x3a0] ;  /* 0x00007400ff0577ac */ /* 0x000e260008000800 */
[----:B------:R-:W3:Y:S01]  /*35d0*/  LDL R125, [R1+0x84] ;  /* 0x00008400017d7983 */ /* 0x000ee20000100800 */
[----:B-1----:R-:W-:Y:S01]  /*35e0*/  SHF.L.U32 R66, R60, 0x10, RZ ;  /* 0x000000103c427819 */ /* 0x002fe200000006ff */
[----:B------:R-:W1:Y:S01]  /*35f0*/  LDCU.64 UR6, c[0x0][0x380] ;  /* 0x00007000ff0677ac */ /* 0x000e620008000a00 */
[----:B------:R-:W-:Y:S01]  /*3600*/  SHF.L.U32 R67, R62, 0x10, RZ ;  /* 0x000000103e437819 */ /* 0x000fe200000006ff */
[----:B-----5:R-:W-:Y:S01]  /*3610*/  STL [R1+0x90], R3 ;  /* 0x0000900301007387 */ /* 0x020fe20000100800 */
[----:B------:R-:W-:-:S03]  /*3620*/  SHF.L.U32 R123, R123, 0x10, RZ ;  /* 0x000000107b7b7819 */ /* 0x000fc600000006ff */
[----:B------:R4:W-:Y:S04]  /*3630*/  STL [R1+0x8c], R4 ;  /* 0x00008c0401007387 */ /* 0x0009e80000100800 */
[----:B----4-:R-:W4:Y:S04]  /*3640*/  LDL.LU R4, [R1+0xc] ;  /* 0x00000c0001047983 */ /* 0x010f280000300800 */
[----:B------:R-:W4:Y:S04]  /*3650*/  LDL.LU R3, [R1+0x8] ;  /* 0x0000080001037983 */ /* 0x000f280000300800 */
[----:B--2---:R-:W0:Y:S02]  /*3660*/  LDS.64 R64, [R58] ;  /* 0x000000003a407984 */ /* 0x004e240000000a00 */
[----:B0-----:R-:W-:Y:S01]  /*3670*/  FADD.FTZ R65, R65, UR5 ;  /* 0x0000000541417e21 */ /* 0x001fe20008010000 */
[--C-:B------:R-:W-:Y:S01]  /*3680*/  FADD.FTZ R58, R2, -R64.reuse ;  /* 0x80000040023a7221 */ /* 0x100fe20000010000 */
[----:B------:R-:W-:Y:S01]  /*3690*/  FADD.FTZ R59, R59, -R64 ;  /* 0x800000403b3b7221 */ /* 0x000fe20000010000 */
[----:B------:R-:W-:-:S03]  /*36a0*/  SHF.L.U32 R2, R124, 0x10, RZ ;  /* 0x000000107c027819 */ /* 0x000fc600000006ff */
[----:B------:R-:W0:Y:S02]  /*36b0*/  MUFU.RSQ R65, R65 ;  /* 0x0000004100417308 */ /* 0x000e240000001400 */
[----:B0-----:R-:W-:Y:S01]  /*36c0*/  FMUL.FTZ R60, R58, R65 ;  /* 0x000000413a3c7220 */ /* 0x001fe20000410000 */
[----:B------:R-:W-:-:S03]  /*36d0*/  FMUL.FTZ R58, R65, R59 ;  /* 0x0000003b413a7220 */ /* 0x000fc60000410000 */
[----:B------:R-:W-:Y:S01]  /*36e0*/  FFMA.FTZ R60, R60, R66, R67 ;  /* 0x000000423c3c7223 */ /* 0x000fe20000010043 */
[----:B------:R-:W-:-:S05]  /*36f0*/  FFMA.FTZ R58, R58, R123, R2 ;  /* 0x0000007b3a3a7223 */ /* 0x000fca0000010002 */
[----:B------:R-:W-:Y:S02]  /*3700*/  F2FP.BF16.F32.PACK_AB R60, R58, R60 ;  /* 0x0000003c3a3c723e */ /* 0x000fe400000010ff */
[----:B---3--:R0:W2:Y:S02]  /*3710*/  LDS.64 R58, [R125] ;  /* 0x000000007d3a7984 */ /* 0x0080a40000000a00 */
[----:B0-----:R-:W-:Y:S02]  /*3720*/  SHF.L.U32 R125, R63, 0x10, RZ ;  /* 0x000000103f7d7819 */ /* 0x001fe400000006ff */
[----:B------:R-:W3:Y:S01]  /*3730*/  LDL.LU R63, [R1+0x14] ;  /* 0x00001400013f7983 */ /* 0x000ee20000300800 */
[----:B--2---:R-:W-:-:S03]  /*3740*/  FADD.FTZ R62, R0, -R58 ;  /* 0x8000003a003e7221 */ /* 0x004fc60000010000 */
[----:B------:R-:W2:Y:S01]  /*3750*/  LDL.LU R0, [R1+0x10] ;  /* 0x0000100001007983 */ /* 0x000ea20000300800 */
[----:B------:R-:W-:-:S06]  /*3760*/  FADD.FTZ R59, R59, UR5 ;  /* 0x000000053b3b7e21 */ /* 0x000fcc0008010000 */
[----:B------:R-:W0:Y:S01]  /*3770*/  MUFU.RSQ R59, R59 ;  /* 0x0000003b003b7308 */ /* 0x000e220000001400 */
[----:B------:R-:W-:Y:S01]  /*3780*/  SHF.L.U32 R124, R61, 0x10, RZ ;  /* 0x000000103d7c7819 */ /* 0x000fe200000006ff */
[----:B------:R-:W-:Y:S01]  /*3790*/  FADD.FTZ R61, R56, -R58 ;  /* 0x8000003a383d7221 */ /* 0x000fe20000010000 */
[----:B0-----:R-:W-:Y:S01]  /*37a0*/  FMUL.FTZ R62, R62, R59 ;  /* 0x0000003b3e3e7220 */ /* 0x001fe20000410000 */
[----:B---3--:R-:W-:Y:S02]  /*37b0*/  SHF.L.U32 R56, R63, 0x10, RZ ;  /* 0x000000103f387819 */ /* 0x008fe400000006ff */
[----:B------:R-:W-:Y:S01]  /*37c0*/  FMUL.FTZ R63, R59, R61 ;  /* 0x0000003d3b3f7220 */ /* 0x000fe20000410000 */
[----:B------:R-:W-:Y:S02]  /*37d0*/  FFMA.FTZ R61, R62, R124, R125 ;  /* 0x0000007c3e3d7223 */ /* 0x000fe4000001007d */
[----:B------:R-:W1:Y:S01]  /*37e0*/  LDL.LU R62, [R1+0x54] ;  /* 0x00005400013e7983 */ /* 0x000e620000300800 */
[----:B--2---:R-:W-:-:S05]  /*37f0*/  SHF.L.U32 R0, R0, 0x10, RZ ;  /* 0x0000001000007819 */ /* 0x004fca00000006ff */
[----:B------:R-:W-:-:S05]  /*3800*/  FFMA.FTZ R63, R63, R0, R56 ;  /* 0x000000003f3f7223 */ /* 0x000fca0000010038 */
[----:B------:R-:W-:Y:S02]  /*3810*/  F2FP.BF16.F32.PACK_AB R61, R63, R61 ;  /* 0x0000003d3f3d723e */ /* 0x000fe400000010ff */
[----:B------:R-:W2:Y:S01]  /*3820*/  LDL.LU R63, [R1+0x58] ;  /* 0x00005800013f7983 */ /* 0x000ea20000300800 */
[----:B-1----:R-:W-:-:S04]  /*3830*/  IADD3 R62, P1, PT, R62, UR6, RZ ;  /* 0x000000063e3e7c10 */ /* 0x002fc8000ff3e0ff */
[----:B--2---:R-:W-:Y:S01]  /*3840*/  IADD3.X R63, PT, PT, R63, UR7, RZ, P1, !PT ;  /* 0x000000073f3f7c10 */ /* 0x004fe20008ffe4ff */
[--C-:B----4-:R-:W-:Y:S01]  /*3850*/  FADD.FTZ R3, R3, -R64.reuse ;  /* 0x8000004003037221 */ /* 0x110fe20000010000 */
[--C-:B------:R-:W-:Y:S01]  /*3860*/  FADD.FTZ R4, R4, -R64.reuse ;  /* 0x8000004004047221 */ /* 0x100fe20000010000 */
[--C-:B------:R-:W-:Y:S01]  /*3870*/  FADD.FTZ R115, R115, -R64.reuse ;  /* 0x8000004073737221 */ /* 0x100fe20000010000 */
[--C-:B------:R-:W-:Y:S01]  /*3880*/  FADD.FTZ R114, R114, -R64.reuse ;  /* 0x8000004072727221 */ /* 0x100fe20000010000 */
[----:B------:R0:W-:Y:S01]  /*3890*/  STG.E.64 desc[UR8][R62.64], R60 ;  /* 0x0000003c3e007986 */ /* 0x0001e2000c101b08 */
        /* <DEDUP_REMOVED lines=13> */
[----:B0-----:R-:W2:Y:S01]  /*3970*/  LDL.LU R60, [R1+0x4] ;  /* 0x00000400013c7983 */ /* 0x001ea20000300800 */
[--C-:B------:R-:W-:Y:S01]  /*3980*/  FADD.FTZ R100, R100, -R64.reuse ;  /* 0x8000004064647221 */ /* 0x100fe20000010000 */
[--C-:B------:R-:W-:Y:S01]  /*3990*/  FADD.FTZ R122, R122, -R64.reuse ;  /* 0x800000407a7a7221 */ /* 0x100fe20000010000 */
[--C-:B------:R-:W-:Y:S01]  /*39a0*/  FADD.FTZ R121, R121, -R64.reuse ;  /* 0x8000004079797221 */ /* 0x100fe20000010000 */
[----:B------:R-:W3:Y:S01]  /*39b0*/  LDL.LU R61, [R1] ;  /* 0x00000000013d7983 */ /* 0x000ee20000300800 */
[C---:B------:R-:W-:Y:S01]  /*39c0*/  FMUL.FTZ R3, R65.reuse, R3 ;  /* 0x0000000341037220 */ /* 0x040fe20000410000 */
[----:B------:R-:W-:Y:S01]  /*39d0*/  FMUL.FTZ R4, R65, R4 ;  /* 0x0000000441047220 */ /* 0x000fe20000410000 */
[--C-:B------:R-:W-:Y:S01]  /*39e0*/  FADD.FTZ R120, R120, -R64.reuse ;  /* 0x8000004078787221 */ /* 0x100fe20000010000 */
[--C-:B------:R-:W-:Y:S01]  /*39f0*/  FADD.FTZ R119, R119, -R64.reuse ;  /* 0x8000004077777221 */ /* 0x100fe20000010000 */
[--C-:B------:R-:W-:Y:S01]  /*3a00*/  FFMA.FTZ R3, R66, R3, R67.reuse ;  /* 0x0000000342037223 */ /* 0x100fe20000010043 */
[----:B------:R0:W-:Y:S01]  /*3a10*/  STL [R1+0x94], R63 ;  /* 0x0000943f01007387 */ /* 0x0001e20000100800 */
[C---:B------:R-:W-:Y:S01]  /*3a20*/  FMUL.FTZ R115, R65.reuse, R115 ;  /* 0x0000007341737220 */ /* 0x040fe20000410000 */
[C---:B------:R-:W-:Y:S01]  /*3a30*/  FMUL.FTZ R114, R65.reuse, R114 ;  /* 0x0000007241727220 */ /* 0x040fe20000410000 */
[--C-:B------:R-:W-:Y:S01]  /*3a40*/  FADD.FTZ R118, R118, -R64.reuse ;  /* 0x8000004076767221 */ /* 0x100fe20000010000 */
[----:B------:R1:W-:Y:S01]  /*3a50*/  STL [R1+0xc], R3 ;  /* 0x00000c0301007387 */ /* 0x0003e20000100800 */
[----:B------:R-:W-:Y:S01]  /*3a60*/  FMUL.FTZ R113, R65, R113 ;  /* 0x0000007141717220 */ /* 0x000fe20000410000 */
[--C-:B------:R-:W-:Y:S01]  /*3a70*/  FADD.FTZ R117, R117, -R64.reuse ;  /* 0x8000004075757221 */ /* 0x100fe20000010000 */
[--C-:B------:R-:W-:Y:S01]  /*3a80*/  FADD.FTZ R116, R116, -R64.reuse ;  /* 0x8000004074747221 */ /* 0x100fe20000010000 */
[--C-:B------:R-:W-:Y:S01]  /*3a90*/  FADD.FTZ R103, R103, -R64.reuse ;  /* 0x8000004067677221 */ /* 0x100fe20000010000 */
[--C-:B------:R-:W-:Y:S01]  /*3aa0*/  FADD.FTZ R102, R102, -R64.reuse ;  /* 0x8000004066667221 */ /* 0x100fe20000010000 */
[--C-:B0-----:R-:W-:Y:S01]  /*3ab0*/  FFMA.FTZ R63, R66, R4, R67.reuse ;  /* 0x00000004423f7223 */ /* 0x101fe20000010043 */
        /* <DEDUP_REMOVED lines=31> */
[C-C-:B------:R-:W-:Y:S01]  /*3cb0*/  FFMA.FTZ R117, R66.reuse, R117, R67.reuse ;  /* 0x0000007542757223 */ /* 0x140fe20000010043 */
        /* <DEDUP_REMOVED lines=71> */
[----:B------:R-:W0:Y:S01]  /*4130*/  LDCU.64 UR6, c[0x0][0x3a8] ;  /* 0x00007500ff0677ac */ /* 0x000e220008000a00 */
[--C-:B--2---:R-:W-:Y:S01]  /*4140*/  FADD.FTZ R60, R60, -R64.reuse ;  /* 0x800000403c3c7221 */ /* 0x104fe20000010000 */
[----:B---3--:R-:W-:-:S03]  /*4150*/  FADD.FTZ R61, R61, -R64 ;  /* 0x800000403d3d7221 */ /* 0x008fc60000010000 */
[C---:B------:R-:W-:Y:S01]  /*4160*/  FMUL.FTZ R60, R65.reuse, R60 ;  /* 0x0000003c413c7220 */ /* 0x040fe20000410000 */
[----:B------:R-:W-:-:S03]  /*4170*/  FMUL.FTZ R61, R65, R61 ;  /* 0x0000003d413d7220 */ /* 0x000fc60000410000 */
[C-C-:B------:R-:W-:Y:S01]  /*4180*/  FFMA.FTZ R4, R66.reuse, R60, R67.reuse ;  /* 0x0000003c42047223 */ /* 0x140fe20000010043 */
[C-C-:B------:R-:W-:Y:S01]  /*4190*/  FFMA.FTZ R60, R66.reuse, R115, R67.reuse ;  /* 0x00000073423c7223 */ /* 0x140fe20000010043 */
[----:B-1----:R-:W-:-:S03]  /*41a0*/  FFMA.FTZ R3, R66, R61, R67 ;  /* 0x0000003d42037223 */ /* 0x002fc60000010043 */
[----:B------:R1:W-:Y:S04]  /*41b0*/  STL [R1+0x8], R4 ;  /* 0x0000080401007387 */ /* 0x0003e80000100800 */
[----:B------:R2:W-:Y:S01]  /*41c0*/  STL [R1], R3 ;  /* 0x0000000301007387 */ /* 0x0005e20000100800 */
[----:B-1----:R-:W-:-:S03]  /*41d0*/  FFMA.FTZ R4, R66, R114, R67 ;  /* 0x0000007242047223 */ /* 0x002fc60000010043 */
[----:B------:R1:W-:Y:S01]  /*41e0*/  STL [R1+0x64], R60 ;  /* 0x0000643c01007387 */ /* 0x0003e20000100800 */
[----:B--2---:R-:W-:-:S03]  /*41f0*/  FFMA.FTZ R3, R66, R113, R67 ;  /* 0x0000007142037223 */ /* 0x004fc60000010043 */
[----:B------:R2:W-:Y:S01]  /*4200*/  STL [R1+0x60], R4 ;  /* 0x0000600401007387 */ /* 0x0005e20000100800 */
        /* <DEDUP_REMOVED lines=15> */
[----:B------:R2:W-:Y:S04]  /*4300*/  STL [R1+0x68], R60 ;  /* 0x0000683c01007387 */ /* 0x0005e80000100800 */
[----:B------:R-:W3:Y:S01]  /*4310*/  LDL.LU R108, [R1+0x34] ;  /* 0x00003400016c7983 */ /* 0x000ee20000300800 */
[----:B-1----:R-:W-:-:S03]  /*4320*/  FFMA.FTZ R3, R66, R104, R67 ;  /* 0x0000006842037223 */ /* 0x002fc60000010043 */
[----:B------:R-:W-:Y:S04]  /*4330*/  STL [R1+0x2c], R4 ;  /* 0x00002c0401007387 */ /* 0x000fe80000100800 */
[----:B------:R-:W4:Y:S04]  /*4340*/  LDL.LU R107, [R1+0x30] ;  /* 0x00003000016b7983 */ /* 0x000f280000300800 */
[----:B------:R1:W-:Y:S01]  /*4350*/  STL [R1+0x28], R3 ;  /* 0x0000280301007387 */ /* 0x0003e20000100800 */
[----:B------:R-:W-:-:S03]  /*4360*/  FFMA.FTZ R115, R66, R101, R67 ;  /* 0x0000006542737223 */ /* 0x000fc60000010043 */
[----:B--2---:R-:W2:Y:S01]  /*4370*/  LDL.LU R60, [R1+0x24] ;  /* 0x00002400013c7983 */ /* 0x004ea20000300800 */
[----:B------:R-:W-:-:S03]  /*4380*/  FFMA.FTZ R112, R66, R77, R67 ;  /* 0x0000004d42707223 */ /* 0x000fc60000010043 */
[----:B------:R-:W2:Y:S01]  /*4390*/  LDL.LU R61, [R1+0x20] ;  /* 0x00002000013d7983 */ /* 0x000ea20000300800 */
[----:B------:R-:W-:-:S03]  /*43a0*/  FFMA.FTZ R111, R66, R76, R67 ;  /* 0x0000004c426f7223 */ /* 0x000fc60000010043 */
[----:B------:R-:W2:Y:S01]  /*43b0*/  LDL.LU R106, [R1+0x1c] ;  /* 0x00001c00016a7983 */ /* 0x000ea20000300800 */
[----:B------:R-:W-:-:S03]  /*43c0*/  FFMA.FTZ R114, R66, R100, R67 ;  /* 0x0000006442727223 */ /* 0x000fc60000010043 */
[----:B------:R-:W2:Y:S01]  /*43d0*/  LDL.LU R105, [R1+0x18] ;  /* 0x0000180001697983 */ /* 0x000ea20000300800 */
[----:B-1----:R-:W-:-:S03]  /*43e0*/  FFMA.FTZ R3, R66, R103, R67 ;  /* 0x0000006742037223 */ /* 0x002fc60000010043 */
[----:B------:R-:W2:Y:S01]  /*43f0*/  LDL.LU R101, [R1+0x50] ;  /* 0x0000500001657983 */ /* 0x000ea20000300800 */
[C-C-:B------:R-:W-:Y:S01]  /*4400*/  FFMA.FTZ R4, R66.reuse, R102, R67.reuse ;  /* 0x0000006642047223 */ /* 0x140fe20000010043 */
[C-C-:B------:R-:W-:Y:S02]  /*4410*/  FFMA.FTZ R113, R66.reuse, R78, R67.reuse ;  /* 0x0000004e42717223 */ /* 0x140fe40000010043 */
[----:B------:R-:W2:Y:S01]  /*4420*/  LDL.LU R77, [R1+0x4c] ;  /* 0x00004c00014d7983 */ /* 0x000ea20000300800 */
[----:B------:R-:W-:-:S03]  /*4430*/  FFMA.FTZ R110, R66, R55, R67 ;  /* 0x00000037426e7223 */ /* 0x000fc60000010043 */
[----:B------:R-:W2:Y:S04]  /*4440*/  LDL.LU R76, [R1+0x48] ;  /* 0x00004800014c7983 */ /* 0x000ea80000300800 */
[----:B------:R-:W2:Y:S04]  /*4450*/  LDL.LU R100, [R1+0x44] ;  /* 0x0000440001647983 */ /* 0x000ea80000300800 */
[----:B------:R-:W2:Y:S04]  /*4460*/  LDL.LU R67, [R1+0x40] ;  /* 0x0000400001437983 */ /* 0x000ea80000300800 */
[----:B------:R-:W2:Y:S04]  /*4470*/  LDL.LU R78, [R1+0x3c] ;  /* 0x00003c00014e7983 */ /* 0x000ea80000300800 */
[----:B------:R-:W2:Y:S01]  /*4480*/  LDL.LU R66, [R1+0x38] ;  /* 0x0000380001427983 */ /* 0x000ea20000300800 */
        /* <DEDUP_REMOVED lines=115> */
[----:B---3--:R-:W-:-:S04]  /*4bc0*/  FADD.FTZ R2, R108, -R58 ;  /* 0x8000003a6c027221 */ /* 0x008fc80000010000 */
[----:B------:R-:W-:Y:S01]  /*4bd0*/  FMUL.FTZ R2, R59, R2 ;  /* 0x000000023b027220 */ /* 0x000fe20000410000 */
[--C-:B----4-:R-:W-:Y:S01]  /*4be0*/  FADD.FTZ R55, R107, -R58.reuse ;  /* 0x8000003a6b377221 */ /* 0x110fe20000010000 */
[----:B------:R-:W-:-:S03]  /*4bf0*/  FADD.FTZ R107, R73, -R58 ;  /* 0x8000003a496b7221 */ /* 0x000fc60000010000 */
[----:B------:R-:W-:Y:S01]  /*4c00*/  FMUL.FTZ R55, R59, R55 ;  /* 0x000000373b377220 */ /* 0x000fe20000410000 */
[--C-:B--2---:R-:W-:Y:S01]  /*4c10*/  FADD.FTZ R60, R60, -R58.reuse ;  /* 0x8000003a3c3c7221 */ /* 0x104fe20000010000 */
        /* <DEDUP_REMOVED lines=9> */
[--C-:B------:R-:W-:Y:S01]  /*4cb0*/  FADD.FTZ R76, R76, -R58.reuse ;  /* 0x8000003a4c4c7221 */ /* 0x100fe20000010000 */
[C---:B------:R-:W-:Y:S01]  /*4cc0*/  FMUL.FTZ R61, R59.reuse, R61 ;  /* 0x0000003d3b3d7220 */ /* 0x040fe20000410000 */
[--C-:B------:R-:W-:Y:S01]  /*4cd0*/  FADD.FTZ R100, R100, -R58.reuse ;  /* 0x8000003a64647221 */ /* 0x100fe20000010000 */
[----:B------:R-:W-:Y:S01]  /*4ce0*/  FMUL.FTZ R64, R59, R64 ;  /* 0x000000403b407220 */ /* 0x000fe20000410000 */
[--C-:B------:R-:W-:Y:S01]  /*4cf0*/  FADD.FTZ R67, R67, -R58.reuse ;  /* 0x8000003a43437221 */ /* 0x100fe20000010000 */
[--C-:B------:R-:W-:Y:S01]  /*4d00*/  FADD.FTZ R108, R78, -R58.reuse ;  /* 0x8000003a4e6c7221 */ /* 0x100fe20000010000 */
[--C-:B------:R-:W-:Y:S01]  /*4d10*/  FADD.FTZ R78, R29, -R58.reuse ;  /* 0x8000003a1d4e7221 */ /* 0x100fe20000010000 */
[--C-:B------:R-:W-:Y:S01]  /*4d20*/  FADD.FTZ R29, R17, -R58.reuse ;  /* 0x8000003a111d7221 */ /* 0x100fe20000010000 */
[--C-:B------:R-:W-:Y:S01]  /*4d30*/  FADD.FTZ R66, R66, -R58.reuse ;  /* 0x8000003a42427221 */ /* 0x100fe20000010000 */
[----:B------:R-:W-:Y:S01]  /*4d40*/  FADD.FTZ R58, R74, -R58 ;  /* 0x8000003a4a3a7221 */ /* 0x000fe20000010000 */
[----:B------:R-:W-:-:S02]  /*4d50*/  FMUL.FTZ R65, R59, R65 ;  /* 0x000000413b417220 */ /* 0x000fc40000410000 */
[C---:B------:R-:W-:Y:S01]  /*4d60*/  FMUL.FTZ R73, R59.reuse, R66 ;  /* 0x000000423b497220 */ /* 0x040fe20000410000 */
[----:B------:R-:W-:Y:S01]  /*4d70*/  FMUL.FTZ R66, R59, R58 ;  /* 0x0000003a3b427220 */ /* 0x000fe20000410000 */
[----:B------:R-:W-:Y:S01]  /*4d80*/  F2FP.BF16.F32.PACK_AB R58, R75, R63 ;  /* 0x0000003f4b3a723e */ /* 0x000fe200000010ff */
[C-C-:B------:R-:W-:Y:S01]  /*4d90*/  FFMA.FTZ R2, R124.reuse, R2, R125.reuse ;  /* 0x000000027c027223 */ /* 0x140fe2000001007d */
[C-C-:B------:R-:W-:Y:S01]  /*4da0*/  FFMA.FTZ R55, R124.reuse, R55, R125.reuse ;  /* 0x000000377c377223 */ /* 0x140fe2000001007d */
[C-C-:B------:R-:W-:Y:S01]  /*4db0*/  FFMA.FTZ R60, R124.reuse, R60, R125.reuse ;  /* 0x0000003c7c3c7223 */ /* 0x140fe2000001007d */
[C-C-:B------:R-:W-:Y:S01]  /*4dc0*/  FFMA.FTZ R61, R124.reuse, R61, R125.reuse ;  /* 0x0000003d7c3d7223 */ /* 0x140fe2000001007d */
[C-C-:B------:R-:W-:Y:S01]  /*4dd0*/  FFMA.FTZ R64, R124.reuse, R64, R125.reuse ;  /* 0x000000407c407223 */ /* 0x140fe2000001007d */
[----:B------:R-:W-:Y:S01]  /*4de0*/  FFMA.FTZ R65, R124, R65, R125 ;  /* 0x000000417c417223 */ /* 0x000fe2000001007d */
[----:B------:R-:W2:Y:S04]  /*4df0*/  LDL.LU R63, [R1+0x94] ;  /* 0x00009400013f7983 */ /* 0x000ea80000300800 */
[----:B------:R-:W3:Y:S04]  /*4e00*/  LDL.LU R124, [R1+0xc] ;  /* 0x00000c00017c7983 */ /* 0x000ee80000300800 */
[----:B------:R-:W4:Y:S04]  /*4e10*/  LDL.LU R125, [R1+0x8] ;  /* 0x00000800017d7983 */ /* 0x000f280000300800 */
[----:B------:R-:W2:Y:S01]  /*4e20*/  LDL.LU R123, [R1] ;  /* 0x00000000017b7983 */ /* 0x000ea20000300800 */
        /* <DEDUP_REMOVED lines=10> */
[----:B--2---:R-:W-:-:S02]  /*4ed0*/  F2FP.BF16.F32.PACK_AB R52, R52, R123 ;  /* 0x0000007b3434723e */ /* 0x004fc400000010ff */
[----:B------:R-:W2:Y:S01]  /*4ee0*/  LDL.LU R123, [R1+0x64] ;  /* 0x00006400017b7983 */ /* 0x000ea20000300800 */
[C---:B------:R-:W-:Y:S01]  /*4ef0*/  FMUL.FTZ R35, R59.reuse, R31 ;  /* 0x0000001f3b237220 */ /* 0x040fe20000410000 */
[C---:B------:R-:W-:Y:S01]  /*4f00*/  FMUL.FTZ R17, R59.reuse, R19 ;  /* 0x000000133b117220 */ /* 0x040fe20000410000 */
[C---:B------:R-:W-:Y:S01]  /*4f10*/  FMUL.FTZ R33, R59.reuse, R107 ;  /* 0x0000006b3b217220 */ /* 0x040fe20000410000 */
[----:B------:R-:W-:Y:S01]  /*4f20*/  FFMA.FTZ R43, R0, R43, R56 ;  /* 0x0000002b002b7223 */ /* 0x000fe20000010038 */
[C---:B------:R-:W-:Y:S01]  /*4f30*/  FMUL.FTZ R19, R59.reuse, R29 ;  /* 0x0000001d3b137220 */ /* 0x040fe20000410000 */
[C---:B------:R-:W-:Y:S01]  /*4f40*/  FMUL.FTZ R31, R59.reuse, R106 ;  /* 0x0000006a3b1f7220 */ /* 0x040fe20000410000 */
[----:B------:R-:W2:Y:S01]  /*4f50*/  LDL.LU R107, [R1+0x60] ;  /* 0x00006000016b7983 */ /* 0x000ea20000300800 */
[C---:B------:R-:W-:Y:S01]  /*4f60*/  FMUL.FTZ R9, R59.reuse, R27 ;  /* 0x0000001b3b097220 */ /* 0x040fe20000410000 */
[C---:B------:R-:W-:Y:S01]  /*4f70*/  FMUL.FTZ R11, R59.reuse, R25 ;  /* 0x000000193b0b7220 */ /* 0x040fe20000410000 */
[C---:B------:R-:W-:Y:S01]  /*4f80*/  FMUL.FTZ R13, R59.reuse, R23 ;  /* 0x000000173b0d7220 */ /* 0x040fe20000410000 */
        /* <DEDUP_REMOVED lines=13> */
[----:B------:R-:W2:Y:S01]  /*5060*/  LDL.LU R105, [R1+0x58] ;  /* 0x0000580001697983 */ /* 0x000ea20000300800 */
[----:B------:R-:W-:-:S02]  /*5070*/  F2FP.BF16.F32.PACK_AB R59, R109, R2 ;  /* 0x000000026d3b723e */ /* 0x000fc400000010ff */
[----:B------:R-:W-:Y:S01]  /*5080*/  F2FP.BF16.F32.PACK_AB R42, R42, R116 ;  /* 0x000000742a2a723e */ /* 0x000fe200000010ff */
[----:B------:R-:W2:Y:S01]  /*5090*/  LDL.LU R104, [R1+0x54] ;  /* 0x0000540001687983 */ /* 0x000ea20000300800 */
[----:B------:R-:W-:-:S03]  /*50a0*/  F2FP.BF16.F32.PACK_AB R43, R43, R95 ;  /* 0x0000005f2b2b723e */ /* 0x000fc600000010ff */
[----:B------:R-:W2:Y:S01]  /*50b0*/  LDL.LU R103, [R1+0x78] ;  /* 0x0000780001677983 */ /* 0x000ea20000300800 */
[----:B---3--:R-:W-:-:S03]  /*50c0*/  F2FP.BF16.F32.PACK_AB R54, R54, R124 ;  /* 0x0000007c3636723e */ /* 0x008fc600000010ff */
[----:B------:R-:W3:Y:S04]  /*50d0*/  LDL.LU R102, [R1+0x74] ;  /* 0x0000740001667983 */ /* 0x000ee80000300800 */
[----:B------:R-:W3:Y:S01]  /*50e0*/  LDL.LU R101, [R1+0x70] ;  /* 0x0000700001657983 */ /* 0x000ee20000300800 */
[----:B------:R-:W-:-:S03]  /*50f0*/  F2FP.BF16.F32.PACK_AB R16, R16, R3 ;  /* 0x000000031010723e */ /* 0x000fc600000010ff */
[----:B------:R4:W-:Y:S04]  /*5100*/  STG.E.64 desc[UR8][R62.64+0xf00], R58 ;  /* 0x000f003a3e007986 */ /* 0x0009e8000c101b08 */
[----:B------:R-:W3:Y:S04]  /*5110*/  LDL.LU R108, [R1+0x6c] ;  /* 0x00006c00016c7983 */ /* 0x000ee80000300800 */
[----:B------:R-:W3:Y:S04]  /*5120*/  LDL.LU R124, [R1+0x68] ;  /* 0x00006800017c7983 */ /* 0x000ee80000300800 */
[----:B------:R2:W-:Y:S01]  /*5130*/  STG.E.64 desc[UR8][R62.64+0xa500], R42 ;  /* 0x00a5002a3e007986 */ /* 0x0005e2000c101b08 */
[----:B----4-:R-:W-:-:S03]  /*5140*/  F2FP.BF16.F32.PACK_AB R58, R53, R125 ;  /* 0x0000007d353a723e */ /* 0x010fc600000010ff */
[----:B------:R-:W4:Y:S01]  /*5150*/  LDL.LU R125, [R1+0x2c] ;  /* 0x00002c00017d7983 */ /* 0x000f220000300800 */
[----:B------:R-:W-:Y:S02]  /*5160*/  F2FP.BF16.F32.PACK_AB R14, R14, R4 ;  /* 0x000000040e0e723e */ /* 0x000fe400000010ff */
[----:B--2---:R-:W-:Y:S02]  /*5170*/  F2FP.BF16.F32.PACK_AB R42, R40, R123 ;  /* 0x0000007b282a723e */ /* 0x004fe400000010ff */
[----:B------:R-:W2:Y:S04]  /*5180*/  LDL.LU R123, [R1+0x28] ;  /* 0x00002800017b7983 */ /* 0x000ea80000300800 */
[----:B------:R-:W2:Y:S04]  /*5190*/  LDL.LU R3, [R1+0x90] ;  /* 0x0000900001037983 */ /* 0x000ea80000300800 */
[----:B------:R-:W2:Y:S01]  /*51a0*/  LDL.LU R4, [R1+0x8c] ;  /* 0x00008c0001047983 */ /* 0x000ea20000300800 */
[C-C-:B------:R-:W-:Y:S01]  /*51b0*/  FFMA.FTZ R35, R0.reuse, R35, R56.reuse ;  /* 0x0000002300237223 */ /* 0x140fe20000010038 */
        /* <DEDUP_REMOVED lines=29> */
[----:B------:R-:W-:Y:S01]  /*5390*/  FFMA.FTZ R0, R0, R66, R56 ;  /* 0x0000004200007223 */ /* 0x000fe20000010038 */
        /* <DEDUP_REMOVED lines=12> */
[----:B------:R1:W-:Y:S01]  /*5460*/  STG.E.64 desc[UR8][R62.64+0xf000], R34 ;  /* 0x00f000223e007986 */ /* 0x0003e2000c101b08 */
[----:B------:R-:W-:-:S03]  /*5470*/  F2FP.BF16.F32.PACK_AB R6, R6, R111 ;  /* 0x0000006f0606723e */ /* 0x000fc600000010ff */
[----:B------:R0:W-:Y:S01]  /*5480*/  STG.E.64 desc[UR8][R62.64+0x5a00], R50 ;  /* 0x005a00323e007986 */ /* 0x0001e2000c101b08 */
[----:B------:R-:W-:-:S03]  /*5490*/  F2FP.BF16.F32.PACK_AB R55, R77, R55 ;  /* 0x000000374d37723e */ /* 0x000fc600000010ff */
[----:B------:R3:W-:Y:S01]  /*54a0*/  STG.E.64 desc[UR8][R62.64+0x9600], R44 ;  /* 0x0096002c3e007986 */ /* 0x0007e2000c101b08 */
[----:B------:R-:W-:-:S03]  /*54b0*/  F2FP.BF16.F32.PACK_AB R59, R76, R60 ;  /* 0x0000003c4c3b723e */ /* 0x000fc600000010ff */
[----:B------:R4:W-:Y:S01]  /*54c0*/  STG.E.64 desc[UR8][R62.64+0xb400], R42 ;  /* 0x00b4002a3e007986 */ /* 0x0009e2000c101b08 */
[----:B-1----:R-:W-:-:S03]  /*54d0*/  F2FP.BF16.F32.PACK_AB R34, R30, R103 ;  /* 0x000000671e22723e */ /* 0x002fc600000010ff */
[----:B------:R1:W-:Y:S01]  /*54e0*/  STG.E.64 desc[UR8][R62.64+0xc300], R40 ;  /* 0x00c300283e007986 */ /* 0x0003e2000c101b08 */
[----:B------:R-:W-:Y:S02]  /*54f0*/  F2FP.BF16.F32.PACK_AB R30, R7, R112 ;  /* 0x00000070071e723e */ /* 0x000fe400000010ff */
[----:B0-----:R-:W-:Y:S01]  /*5500*/  F2FP.BF16.F32.PACK_AB R50, R49, R120 ;  /* 0x000000783132723e */ /* 0x001fe200000010ff */
[----:B------:R0:W-:Y:S01]  /*5510*/  STG.E.64 desc[UR8][R62.64+0xd200], R38 ;  /* 0x00d200263e007986 */ /* 0x0001e2000c101b08 */
[----:B------:R-:W-:Y:S02]  /*5520*/  F2FP.BF16.F32.PACK_AB R53, R75, R61 ;  /* 0x0000003d4b35723e */ /* 0x000fe400000010ff */
[----:B---3--:R-:W-:Y:S01]  /*5530*/  F2FP.BF16.F32.PACK_AB R45, R17, R84 ;  /* 0x00000054112d723e */ /* 0x008fe200000010ff */
[----:B------:R3:W-:Y:S01]  /*5540*/  STG.E.64 desc[UR8][R62.64+0xe100], R36 ;  /* 0x00e100243e007986 */ /* 0x0007e2000c101b08 */
[----:B------:R-:W-:Y:S02]  /*5550*/  F2FP.BF16.F32.PACK_AB R67, R67, R64 ;  /* 0x000000404343723e */ /* 0x000fe400000010ff */
[----:B----4-:R-:W-:-:S02]  /*5560*/  F2FP.BF16.F32.PACK_AB R43, R15, R85 ;  /* 0x000000550f2b723e */ /* 0x010fc400000010ff */
[----:B------:R-:W-:Y:S02]  /*5570*/  F2FP.BF16.F32.PACK_AB R48, R48, R119 ;  /* 0x000000773030723e */ /* 0x000fe400000010ff */
[----:B-1----:R-:W-:Y:S02]  /*5580*/  F2FP.BF16.F32.PACK_AB R41, R13, R86 ;  /* 0x000000560d29723e */ /* 0x002fe400000010ff */
[----:B------:R-:W-:Y:S02]  /*5590*/  F2FP.BF16.F32.PACK_AB R46, R46, R118 ;  /* 0x000000762e2e723e */ /* 0x000fe400000010ff */
[----:B0-----:R-:W-:Y:S02]  /*55a0*/  F2FP.BF16.F32.PACK_AB R39, R11, R87 ;  /* 0x000000570b27723e */ /* 0x001fe400000010ff */
[----:B------:R-:W-:Y:S02]  /*55b0*/  F2FP.BF16.F32.PACK_AB R51, R73, R99 ;  /* 0x000000634933723e */ /* 0x000fe400000010ff */
[----:B---3--:R-:W-:-:S02]  /*55c0*/  F2FP.BF16.F32.PACK_AB R37, R9, R88 ;  /* 0x000000580925723e */ /* 0x008fc400000010ff */
        /* <DEDUP_REMOVED lines=43> */
[----:B--2---:R-:W-:-:S02]  /*5880*/  F2FP.BF16.F32.PACK_AB R18, R18, R123 ;  /* 0x0000007b1212723e */ /* 0x004fc400000010ff */
[----:B------:R-:W-:-:S03]  /*5890*/  IADD3 R3, P1, PT, R3, 0x9, RZ ;  /* 0x0000000903037810 */ /* 0x000fc60007f3e0ff */
[----:B------:R1:W-:Y:S01]  /*58a0*/  STG.E.64 desc[UR8][R62.64+0x15900], R18 ;  /* 0x015900123e007986 */ /* 0x0003e2000c101b08 */
[----:B------:R-:W-:Y:S02]  /*58b0*/  IADD3.X R4, PT, PT, RZ, R4, RZ, P1, !PT ;  /* 0x00000004ff047210 */ /* 0x000fe40000ffe4ff */
[----:B------:R-:W-:-:S04]  /*58c0*/  ISETP.GE.U32.AND P1, PT, R3, UR6, PT ;  /* 0x0000000603007c0c */ /* 0x000fc8000bf26070 */
[----:B------:R-:W-:-:S13]  /*58d0*/  ISETP.GE.AND.EX P1, PT, R4, UR7, PT, P1 ;  /* 0x0000000704007c0c */ /* 0x000fda000bf26310 */
[----:B-1----:R-:W-:Y:S05]  /*58e0*/  @!P1 BRA `(.L_x_644) ;  /* 0xffffffa800849947 */ /* 0x002fea000383ffff */
[----:B------:R-:W-:Y:S05]  /*58f0*/  EXIT ;  /* 0x000000000000794d */ /* 0x000fea0003800000 */
.L_x_645:
        /* <DEDUP_REMOVED lines=16> */
.L_x_1561:


//--------------------- .text._ZN13group_norm_v214gn_cuda_kernelI13__nv_bfloat16Li480ELi2ELi32ELi30ELi1024ELb0ELi32ELi960ELi960ELi4ELb1ELi7ELb0ELb0ENS_16CompileConditionILi1000EEEEEvPT_PKS4_S7_S7_flPfS8_Pj --------------------------
	.section	.text._ZN13group_norm_v214gn_cuda_kernelI13__nv_bfloat16Li480ELi2ELi32ELi30ELi1024ELb0ELi32ELi960ELi960ELi4ELb1ELi7ELb0ELb0ENS_16CompileConditionILi1000EEEEEvPT_PKS4_S7_S7_flPfS8_Pj,"ax",@progbits
	.align	128
        .global         _ZN13group_norm_v214gn_cuda_kernelI13__nv_bfloat16Li480ELi2ELi32ELi30ELi1024ELb0ELi32ELi960ELi960ELi4ELb1ELi7ELb0ELb0ENS_16CompileConditionILi1000EEEEEvPT_PKS4_S7_S7_flPfS8_Pj
        .type           _ZN13group_norm_v214gn_cuda_kernelI13__nv_bfloat16Li480ELi2ELi32ELi30ELi1024ELb0ELi32ELi960ELi960ELi4ELb1ELi7ELb0ELb0ENS_16CompileConditionILi1000EEEEEvPT_PKS4_S7_S7_flPfS8_Pj,@function
        .size           _ZN13group_norm_v214gn_cuda_kernelI13__nv_bfloat16Li480ELi2ELi32ELi30ELi1024ELb0ELi32ELi960ELi960ELi4ELb1ELi7ELb0ELb0ENS_16CompileConditionILi1000EEEEEvPT_PKS4_S7_S7_flPfS8_Pj,(.L_x_1562 - _ZN13group_norm_v214gn_cuda_kernelI13__nv_bfloat16Li480ELi2ELi32ELi30ELi1024ELb0ELi32ELi960ELi960ELi4ELb1ELi7ELb0ELb0ENS_16CompileConditionILi1000EEEEEvPT_PKS4_S7_S7_flPfS8_Pj)
        .other          _ZN13group_norm_v214gn_cuda_kernelI13__nv_bfloat16Li480ELi2ELi32ELi30ELi1024ELb0ELi32ELi960ELi960ELi4ELb1ELi7ELb0ELb0ENS_16CompileConditionILi1000EEEEEvPT_PKS4_S7_S7_flPfS8_Pj,@"STO_CUDA_ENTRY STV_DEFAULT"
_ZN13group_norm_v214gn_cuda_kernelI13__nv_bfloat16Li480ELi2ELi32ELi30ELi1024ELb0ELi32ELi960ELi960ELi4ELb1ELi7ELb0ELb0ENS_16CompileConditionILi1000EEEEEvPT_PKS4_S7_S7_flPfS8_Pj:
.text._ZN13group_norm_v214gn_cuda_kernelI13__nv_bfloat16Li480ELi2ELi32ELi30ELi1024ELb0ELi32ELi960ELi960ELi4ELb1ELi7ELb0ELb0ENS_16CompileConditionILi1000EEEEEvPT_PKS4_S7_S7_flPfS8_Pj:
        /* <DEDUP_REMOVED lines=39> */
[----:B------:R0:W-:Y:S04]  /*0270*/  STL [R1+0x5c], R0 ;  /* 0x00005c0001007387 */ /* 0x0001e80000100800 */
[----:B------:R1:W-:Y:S01]  /*0280*/  STL [R1+0x28], RZ ;  /* 0x000028ff01007387 */ /* 0x0003e20000100800 */
[----:B0-----:R-:W-:Y:S02]  /*0290*/  SHF.R.U32.HI R0, RZ, 0x10, R2 ;  /* 0x00000010ff007819 */ /* 0x001fe40000011602 */
[----:B------:R-:W-:Y:S02]  /*02a0*/  SHF.R.U32.HI R2, RZ, 0x10, R4 ;  /* 0x00000010ff027819 */ /* 0x000fe40000011604 */
[----:B------:R-:W-:Y:S02]  /*02b0*/  LEA R4, R0, UR4, 0x3 ;  /* 0x0000000400047c11 */ /* 0x000fe4000f8e18ff */
[----:B------:R-:W-:Y:S01]  /*02c0*/  LEA R0, R2, UR4, 0x3 ;  /* 0x0000000402007c11 */ /* 0x000fe2000f8e18ff */
[----:B------:R-:W-:-:S02]  /*02d0*/  UMOV UR4, URZ ;  /* 0x000000ff00047c82 */ /* 0x000fc40008000000 */
[----:B------:R1:W-:Y:S04]  /*02e0*/  STL [R1+0x68], R4 ;  /* 0x0000680401007387 */ /* 0x0003e80000100800 */
[----:B--2---:R1:W-:Y:S02]  /*02f0*/  STL [R1+0x64], R0 ;  /* 0x0000640001007387 */ /* 0x0043e40000100800 */
.L_x_658:
[----:B-1----:R-:W2:Y:S04]  /*0300*/  LDL R4, [R1+0x60] ;  /* 0x0000600001047983 */ /* 0x002ea80000100800 */
[----:B------:R-:W3:Y:S01]  /*0310*/  LDL R2, [R1+0x28] ;  /* 0x0000280001027983 */ /* 0x000ee20000100800 */
[----:B------:R-:W0:Y:S01]  /*0320*/  S2UR UR10, SR_CTAID.X ;  /* 0x00000000000a79c3 */ /* 0x000e220000002500 */
[----:B------:R-:W-:Y:S01]  /*0330*/  HFMA2 R27, -RZ, RZ, 0, 0 ;  /* 0x00000000ff1b7431 */ /* 0x000fe200000001ff */
[----:B------:R-:W1:Y:S01]  /*0340*/  LDCU.64 UR6, c[0x0][0x388] ;  /* 0x00007100ff0677ac */ /* 0x000e620008000a00 */
[----:B------:R-:W4:Y:S01]  /*0350*/  S2R R0, SR_TID.X ;  /* 0x0000000000007919 */ /* 0x000f220000002100 */
[----:B------:R1:W-:Y:S04]  /*0360*/  STL [R1+0x6c], R3 ;  /* 0x00006c0301007387 */ /* 0x0003e80000100800 */
[----:B------:R-:W1:Y:S08]  /*0370*/  LDC.64 R28, c[0x0][0x390] ;  /* 0x0000e400ff1c7b82 */ /* 0x000e700000000a00 */
[----:B------:R-:W1:Y:S01]  /*0380*/  LDC.64 R34, c[0x0][0x398] ;  /* 0x0000e600ff227b82 */ /* 0x000e620000000a00 */
[----:B0-----:R-:W-:-:S04]  /*0390*/  USHF.L.U32 UR5, UR10, 0x5, URZ ;  /* 0x000000050a057899 */ /* 0x001fc800080006ff */
[----:B------:R-:W-:Y:S01]  /*03a0*/  ULOP3.LUT UR5, UR5, 0x3e0, URZ, 0xc0, !UPT ;  /* 0x000003e005057892 */ /* 0x000fe2000f8ec0ff */
[----:B----4-:R-:W-:-:S05]  /*03b0*/  LOP3.LUT R0, R0, 0xffff, RZ, 0xc0, !PT ;  /* 0x0000ffff00007812 */ /* 0x010fca00078ec0ff */
[----:B------:R-:W-:-:S05]  /*03c0*/  IMAD R0, R0, 0x8889, RZ ;  /* 0x0000888900007824 */ /* 0x000fca00078e02ff */
[----:B------:R-:W-:-:S04]  /*03d0*/  SHF.R.U32.HI R0, RZ, 0x17, R0 ;  /* 0x00000017ff007819 */ /* 0x000fc80000011600 */
[----:B------:R-:W-:-:S05]  /*03e0*/  IADD3 R0, PT, PT, R0, UR5, RZ ;  /* 0x0000000500007c10 */ /* 0x000fca000fffe0ff */
[----:B------:R-:W-:Y:S01]  /*03f0*/  IMAD R9, R0, 0x3c0, RZ ;  /* 0x000003c000097824 */ /* 0x000fe200078e02ff */
[----:B--2---:R-:W-:-:S04]  /*0400*/  SHF.L.U32 R26, R4, 0x2, RZ ;  /* 0x00000002041a7819 */ /* 0x004fc800000006ff */
[----:B------:R-:W-:Y:S01]  /*0410*/  LOP3.LUT R26, R26, 0x3fffc, RZ, 0xe2, !PT ;  /* 0x0003fffc1a1a7812 */ /* 0x000fe200078ee2ff */
[----:B---3--:R-:W-:-:S04]  /*0420*/  IMAD R7, R2, 0xf0000, RZ ;  /* 0x000f000002077824 */ /* 0x008fc800078e02ff */
[----:B------:R-:W-:-:S03]  /*0430*/  IMAD.WIDE.U32 R4, R3, 0xf0000, R26 ;  /* 0x000f000003047825 */ /* 0x000fc600078e001a */
[----:B------:R-:W-:-:S04]  /*0440*/  IADD3 R0, P1, PT, R9, R4, RZ ;  /* 0x0000000409007210 */ /* 0x000fc80007f3e0ff */
[----:B------:R-:W-:Y:S02]  /*0450*/  IADD3.X R5, PT, PT, R5, R7, RZ, P1, !PT ;  /* 0x0000000705057210 */ /* 0x000fe40000ffe4ff */
[C---:B-1----:R-:W-:Y:S02]  /*0460*/  SHF.L.U32 R3, R0.reuse, 0x1, RZ ;  /* 0x0000000100037819 */ /* 0x042fe400000006ff */
[----:B------:R-:W-:Y:S02]  /*0470*/  SHF.L.U64.HI R2, R0, 0x1, R5 ;  /* 0x0000000100027819 */ /* 0x000fe40000010205 */
[----:B------:R-:W-:Y:S01]  /*0480*/  IADD3 R42, P1, PT, R3, UR6, RZ ;  /* 0x00000006032a7c10 */ /* 0x000fe2000ff3e0ff */
[----:B------:R-:W-:Y:S01]  /*0490*/  IMAD.WIDE.U32 R28, R26, 0x2, R28 ;  /* 0x000000021a1c7825 */ /* 0x000fe200078e001c */
[----:B------:R0:W-:Y:S02]  /*04a0*/  STL [R1+0x2c], R3 ;  /* 0x00002c0301007387 */ /* 0x0001e40000100800 */
[----:B------:R-:W-:Y:S01]  /*04b0*/  IADD3.X R43, PT, PT, R2, UR7, RZ, P1, !PT ;  /* 0x00000007022b7c10 */ /* 0x000fe20008ffe4ff */
[----:B------:R-:W-:Y:S01]  /*04c0*/  IMAD.WIDE.U32 R26, R26, 0x2, R34 ;  /* 0x000000021a1a7825 */ /* 0x000fe200078e0022 */
        /* <DEDUP_REMOVED lines=8> */
[----:B------:R-:W0:Y:S04]  /*0550*/  LDG.E.64.CONSTANT R8, desc[UR8][R42.64+0xf00] ;  /* 0x000f00082a087981 */ /* 0x000e28000c1e9b00 */
        /* <DEDUP_REMOVED lines=10> */
[----:B--2---:R-:W-:Y:S04]  /*0600*/  STL [R1+0x70], R17 ;  /* 0x0000701101007387 */ /* 0x004fe80000100800 */
[----:B---3--:R-:W-:Y:S04]  /*0610*/  STL [R1+0x74], R19 ;  /* 0x0000741301007387 */ /* 0x008fe80000100800 */
[----:B----4-:R-:W-:Y:S04]  /*0620*/  STL [R1+0x78], R21 ;  /* 0x0000781501007387 */ /* 0x010fe80000100800 */
[----:B------:R-:W-:Y:S04]  /*0630*/  STL [R1+0x7c], R23 ;  /* 0x00007c1701007387 */ /* 0x000fe80000100800 */
[----:B------:R1:W-:Y:S04]  /*0640*/  STL [R1+0x80], R25 ;  /* 0x0000801901007387 */ /* 0x0003e80000100800 */
[----:B------:R-:W-:Y:S04]  /*0650*/  STL [R1+0x84], R31 ;  /* 0x0000841f01007387 */ /* 0x000fe80000100800 */
[----:B------:R2:W-:Y:S04]  /*0660*/  STL [R1+0x8c], R28 ;  /* 0x00008c1c01007387 */ /* 0x0005e80000100800 */
[----:B------:R-:W-:Y:S01]  /*0670*/  STL [R1+0x88], R29 ;  /* 0x0000881d01007387 */ /* 0x000fe20000100800 */
[----:B0-----:R-:W-:-:S02]  /*0680*/  SHF.L.U32 R3, R8, 0x10, RZ ;  /* 0x0000001008037819 */ /* 0x001fc400000006ff */
[----:B-1----:R-:W-:Y:S01]  /*0690*/  SHF.L.U32 R25, R9, 0x10, RZ ;  /* 0x0000001009197819 */ /* 0x002fe200000006ff */
[----:B------:R-:W-:Y:S04]  /*06a0*/  STL [R1+0x94], R26 ;  /* 0x0000941a01007387 */ /* 0x000fe80000100800 */
[----:B------:R0:W-:Y:S01]  /*06b0*/  STL [R1+0x90], R27 ;  /* 0x0000901b01007387 */ /* 0x0001e20000100800 */
[----:B------:R-:W-:Y:S02]  /*06c0*/  SHF.L.U32 R21, R33, 0x10, RZ ;  /* 0x0000001021157819 */ /* 0x000fe400000006ff */
[----:B--2---:R-:W-:Y:S01]  /*06d0*/  SHF.L.U32 R28, R38, 0x10, RZ ;  /* 0x00000010261c7819 */ /* 0x004fe200000006ff */
[----:B------:R1:W-:Y:S01]  /*06e0*/  STL [R1+0x10], R3 ;  /* 0x0000100301007387 */ /* 0x0003e20000100800 */
[----:B------:R-:W-:-:S02]  /*06f0*/  SHF.L.U32 R19, R39, 0x10, RZ ;  /* 0x0000001027137819 */ /* 0x000fc400000006ff */
[----:B0-----:R-:W-:Y:S01]  /*0700*/  SHF.L.U32 R27, R32, 0x10, RZ ;  /* 0x00000010201b7819 */ /* 0x001fe200000006ff */
[----:B------:R-:W-:Y:S01]  /*0710*/  STL [R1+0x38], R25 ;  /* 0x0000381901007387 */ /* 0x000fe20000100800 */
[C---:B------:R-:W-:Y:S02]  /*0720*/  PRMT R40, R6.reuse, 0x7632, R40 ;  /* 0x0000763206287816 */ /* 0x040fe40000000028 */
[----:B------:R-:W-:Y:S01]  /*0730*/  SHF.L.U32 R0, R6, 0x10, RZ ;  /* 0x0000001006007819 */ /* 0x000fe200000006ff */
[----:B------:R-:W-:Y:S01]  /*0740*/  STL [R1+0xc], R27 ;  /* 0x00000c1b01007387 */ /* 0x000fe20000100800 */
[----:B------:R-:W-:Y:S02]  /*0750*/  PRMT R6, R8, 0x7632, R6 ;  /* 0x0000763208067816 */ /* 0x000fe40000000006 */
[----:B------:R-:W-:Y:S01]  /*0760*/  SHF.L.U32 R29, R36, 0x10, RZ ;  /* 0x00000010241d7819 */ /* 0x000fe200000006ff */
[----:B------:R-:W-:Y:S01]  /*0770*/  STL [R1+0x58], R21 ;  /* 0x0000581501007387 */ /* 0x000fe20000100800 */
[----:B------:R-:W-:-:S02]  /*0780*/  PRMT R8, R9, 0x7632, R8 ;  /* 0x0000763209087816 */ /* 0x000fc40000000008 */
[----:B------:R-:W-:Y:S01]  /*0790*/  SHF.L.U32 R17, R37, 0x10, RZ ;  /* 0x0000001025117819 */ /* 0x000fe200000006ff */
[----:B------:R-:W-:Y:S01]  /*07a0*/  STL [R1+0x8], R28 ;  /* 0x0000081c01007387 */ /* 0x000fe20000100800 */
[----:B------:R-:W-:Y:S02]  /*07b0*/  PRMT R9, R32, 0x7632, R9 ;  /* 0x0000763220097816 */ /* 0x000fe40000000009 */
[----:B------:R-:W-:Y:S02]  /*07c0*/  PRMT R49, R36, 0x7632, R49 ;  /* 0x0000763224317816 */ /* 0x000fe40000000031 */
[----:B------:R-:W-:Y:S01]  /*07d0*/  SHF.L.U32 R31, R14, 0x10, RZ ;  /* 0x000000100e1f7819 */ /* 0x000fe200000006ff */
[----:B------:R-:W-:Y:S01]  /*07e0*/  STL [R1+0x54], R19 ;  /* 0x0000541301007387 */ /* 0x000fe20000100800 */
[----:B------:R-:W-:Y:S02]  /*07f0*/  PRMT R32, R33, 0x7632, R32 ;  /* 0x0000763221207816 */ /* 0x000fe40000000020 */
[----:B-1----:R-:W-:-:S02]  /*0800*/  SHF.L.U32 R3, R15, 0x10, RZ ;  /* 0x000000100f037819 */ /* 0x002fc400000006ff */
[C---:B------:R-:W-:Y:S01]  /*0810*/  PRMT R36, R61.reuse, 0x7632, R36 ;  /* 0x000076323d247816 */ /* 0x040fe20000000024 */
[----:B------:R-:W-:Y:S01]  /*0820*/  STL [R1+0x4], R29 ;  /* 0x0000041d01007387 */ /* 0x000fe20000100800 */
[----:B------:R-:W-:Y:S02]  /*0830*/  PRMT R33, R38, 0x7632, R33 ;  /* 0x0000763226217816 */ /* 0x000fe40000000021 */
[----:B------:R-:W-:Y:S01]  /*0840*/  SHF.L.U32 R61, R61, 0x10, RZ ;  /* 0x000000103d3d7819 */ /* 0x000fe200000006ff */
[----:B------:R-:W-:Y:S01]  /*0850*/  STL [R1+0x50], R17 ;  /* 0x0000501101007387 */ /* 0x000fe20000100800 */
[----:B------:R-:W-:Y:S02]  /*0860*/  SHF.L.U32 R38, R11, 0x10, RZ ;  /* 0x000000100b267819 */ /* 0x000fe400000006ff */
[----:B------:R-:W-:Y:S01]  /*0870*/  SHF.L.U32 R59, R13, 0x10, RZ ;  /* 0x000000100d3b7819 */ /* 0x000fe200000006ff */
[----:B------:R-:W-:Y:S01]  /*0880*/  STL [R1], R31 ;  /* 0x0000001f01007387 */ /* 0x000fe20000100800 */
[----:B------:R-:W-:-:S02]  /*0890*/  PRMT R35, R7, 0x7632, R35 ;  /* 0x0000763207237816 */ /* 0x000fc40000000023 */
[C---:B------:R-:W-:Y:S01]  /*08a0*/  SHF.L.U32 R58, R5.reuse, 0x10, RZ ;  /* 0x00000010053a7819 */ /* 0x040fe200000006ff */
[----:B------:R-:W-:Y:S01]  /*08b0*/  STL [R1+0x4c], R3 ;  /* 0x00004c0301007387 */ /* 0x000fe20000100800 */
[C---:B------:R-:W-:Y:S02]  /*08c0*/  PRMT R45, R12.reuse, 0x7632, R45 ;  /* 0x000076320c2d7816 */ /* 0x040fe4000000002d */
[----:B------:R-:W-:Y:S01]  /*08d0*/  SHF.L.U32 R56, R12, 0x10, RZ ;  /* 0x000000100c387819 */ /* 0x000fe200000006ff */
[----:B------:R-:W-:Y:S01]  /*08e0*/  STL [R1+0x48], R61 ;  /* 0x0000483d01007387 */ /* 0x000fe20000100800 */
[----:B------:R-:W-:-:S03]  /*08f0*/  PRMT R12, R5, 0x7632, R12 ;  /* 0x00007632050c7816 */ /* 0x000fc6000000000c */
[----:B------:R-:W-:Y:S01]  /*0900*/  STL [R1+0x44], R38 ;  /* 0x0000442601007387 */ /* 0x000fe20000100800 */
[----:B------:R-:W-:-:S03]  /*0910*/  SHF.L.U32 R5, R35, 0x10, RZ ;  /* 0x0000001023057819 */ /* 0x000fc600000006ff */
[----:B------:R-:W-:Y:S04]  /*0920*/  STL [R1+0x40], R59 ;  /* 0x0000403b01007387 */ /* 0x000fe80000100800 */
[----:B------:R-:W-:Y:S04]  /*0930*/  STL [R1+0x3c], R58 ;  /* 0x00003c3a01007387 */ /* 0x000fe80000100800 */
[----:B------:R-:W2:Y:S01]  /*0940*/  LDL R35, [R1+0x10] ;  /* 0x0000100001237983 */ /* 0x000ea20000100800 */
[C---:B------:R-:W-:Y:S02]  /*0950*/  PRMT R46, R10.reuse, 0x7632, R46 ;  /* 0x000076320a2e7816 */ /* 0x040fe4000000002e */
[----:B------:R-:W-:-:S02]  /*0960*/  SHF.L.U32 R57, R10, 0x10, RZ ;  /* 0x000000100a397819 */ /* 0x000fc400000006ff */
[----:B------:R-:W-:Y:S02]  /*0970*/  PRMT R10, R11, 0x7632, R10 ;  /* 0x000076320b0a7816 */ /* 0x000fe4000000000a */
[----:B------:R-:W-:Y:S02]  /*0980*/  PRMT R11, R13, 0x7632, R11 ;  /* 0x000076320d0b7816 */ /* 0x000fe4000000000b */
[C---:B------:R-:W-:Y:S02]  /*0990*/  PRMT R41, R20.reuse, 0x7632, R41 ;  /* 0x0000763214297816 */ /* 0x040fe40000000029 */
[----:B------:R-:W-:Y:S01]  /*09a0*/  SHF.L.U32 R52, R20, 0x10, RZ ;  /* 0x0000001014347819 */ /* 0x000fe200000006ff */
[----:B------:R-:W-:Y:S01]  /*09b0*/  FFMA.FTZ R20, R0, R0, RZ ;  /* 0x0000000000147223 */ /* 0x000fe200000100ff */
[C---:B------:R-:W-:Y:S02]  /*09c0*/  PRMT R13, R22.reuse, 0x7632, R13 ;  /* 0x00007632160d7816 */ /* 0x040fe4000000000d */
[----:B------:R-:W-:Y:S01]  /*09d0*/  SHF.L.U32 R51, R22, 0x10, RZ ;  /* 0x0000001016337819 */ /* 0x000fe200000006ff */
[----:B------:R-:W-:Y:S01]  /*09e0*/  FADD.FTZ R22, RZ, R0 ;  /* 0x00000000ff167221 */ /* 0x000fe20000010000 */
[----:B------:R-:W-:-:S02]  /*09f0*/  SHF.L.U32 R40, R40, 0x10, RZ ;  /* 0x0000001028287819 */ /* 0x000fc400000006ff */
[----:B------:R-:W-:-:S03]  /*0a00*/  SHF.L.U32 R26, R6, 0x10, RZ ;  /* 0x00000010061a7819 */ /* 0x000fc600000006ff */
[----:B------:R-:W-:Y:S01]  /*0a10*/  FADD.FTZ R22, R22, R40 ;  /* 0x0000002816167221 */ /* 0x000fe20000010000 */
[----:B------:R-:W-:Y:S01]  /*0a20*/  FFMA.FTZ R20, R40, R40, R20 ;  /* 0x0000002828147223 */ /* 0x000fe20000010014 */
[----:B------:R-:W-:Y:S02]  /*0a30*/  SHF.L.U32 R23, R8, 0x10, RZ ;  /* 0x0000001008177819 */ /* 0x000fe400000006ff */
[----:B------:R-:W-:Y:S02]  /*0a40*/  SHF.L.U32 R9, R9, 0x10, RZ ;  /* 0x0000001009097819 */ /* 0x000fe400000006ff */
[----:B------:R-:W-:Y:S01]  /*0a50*/  SHF.L.U32 R2, R7, 0x10, RZ ;  /* 0x0000001007027819 */ /* 0x000fe200000006ff */
[----:B------:R0:W-:Y:S01]  /*0a60*/  STL [R1+0x24], R26 ;  /* 0x0000241a01007387 */ /* 0x0001e20000100800 */
[C---:B------:R-:W-:Y:S02]  /*0a70*/  PRMT R43, R16.reuse, 0x7632, R43 ;  /* 0x00007632102b7816 */ /* 0x040fe4000000002b */
[----:B------:R-:W-:Y:S01]  /*0a80*/  SHF.L.U32 R54, R16, 0x10, RZ ;  /* 0x0000001010367819 */ /* 0x000fe200000006ff */
[----:B------:R-:W-:Y:S01]  /*0a90*/  STL [R1+0x20], R23 ;  /* 0x0000201701007387 */ /* 0x000fe20000100800 */
[C---:B------:R-:W-:Y:S01]  /*0aa0*/  PRMT R42, R18.reuse, 0x7632, R42 ;  /* 0x00007632122a7816 */ /* 0x040fe2000000002a */
[----:B------:R-:W-:Y:S01]  /*0ab0*/  FADD.FTZ R16, RZ, R2 ;  /* 0x00000002ff107221 */ /* 0x000fe20000010000 */
[----:B------:R-:W-:Y:S01]  /*0ac0*/  SHF.L.U32 R53, R18, 0x10, RZ ;  /* 0x0000001012357819 */ /* 0x000fe200000006ff */
[----:B------:R-:W-:Y:S01]  /*0ad0*/  FFMA.FTZ R18, R2, R2, RZ ;  /* 0x0000000202127223 */ /* 0x000fe200000100ff */
[----:B------:R-:W-:Y:S01]  /*0ae0*/  STL [R1+0x1c], R9 ;  /* 0x00001c0901007387 */ /* 0x000fe20000100800 */
[----:B------:R-:W-:Y:S01]  /*0af0*/  FADD.FTZ R16, R16, R5 ;  /* 0x0000000510107221 */ /* 0x000fe20000010000 */
[----:B------:R-:W-:-:S02]  /*0b00*/  PRMT R34, R39, 0x7632, R34 ;  /* 0x0000763227227816 */ /* 0x000fc40000000022 */
[----:B------:R-:W-:Y:S02]  /*0b10*/  SHF.L.U32 R49, R49, 0x10, RZ ;  /* 0x0000001031317819 */ /* 0x000fe400000006ff */
[----:B------:R-:W-:-:S04]  /*0b20*/  PRMT R7, R37, 0x7632, R7 ;  /* 0x0000763225077816 */ /* 0x000fc80000000007 */
[----:B------:R-:W-:Y:S01]  /*0b30*/  SHF.L.U32 R7, R7, 0x10, RZ ;  /* 0x0000001007077819 */ /* 0x000fe200000006ff */
[----:B--2---:R-:W-:Y:S01]  /*0b40*/  FADD.FTZ R6, R22, R35 ;  /* 0x0000002316067221 */ /* 0x004fe20000010000 */
[----:B------:R-:W-:Y:S01]  /*0b50*/  FFMA.FTZ R8, R35, R35, R20 ;  /* 0x0000002323087223 */ /* 0x000fe20000010014 */
[----:B------:R-:W-:Y:S02]  /*0b60*/  SHF.L.U32 R35, R32, 0x10, RZ ;  /* 0x0000001020237819 */ /* 0x000fe400000006ff */
[----:B------:R-:W-:Y:S01]  /*0b70*/  FADD.FTZ R32, R6, R26 ;  /* 0x0000001a06207221 */ /* 0x000fe20000010000 */
[----:B------:R-:W-:Y:S01]  /*0b80*/  FFMA.FTZ R8, R26, R26, R8 ;  /* 0x0000001a1a087223 */ /* 0x000fe20000010008 */
[----:B------:R-:W-:Y:S01]  /*0b90*/  SHF.L.U32 R20, R33, 0x10, RZ ;  /* 0x0000001021147819 */ /* 0x000fe200000006ff */
[----:B0-----:R0:W5:Y:S01]  /*0ba0*/  LDL.LU R26, [R1+0x94] ;  /* 0x00009400011a7983 */ /* 0x0011620000300800 */
[----:B------:R-:W-:Y:S01]  /*0bb0*/  FADD.FTZ R32, R32, R27 ;  /* 0x0000001b20207221 */ /* 0x000fe20000010000 */
[----:B------:R-:W-:-:S03]  /*0bc0*/  FFMA.FTZ R33, R27, R27, R8 ;  /* 0x0000001b1b217223 */ /* 0x000fc60000010008 */
[----:B------:R-:W-:Y:S01]  /*0bd0*/  FADD.FTZ R32, R32, R9 ;  /* 0x0000000920207221 */ /* 0x000fe20000010000 */
[----:B------:R-:W-:-:S03]  /*0be0*/  FFMA.FTZ R33, R9, R9, R33 ;  /* 0x0000000909217223 */ /* 0x000fc60000010021 */
[----:B------:R-:W-:Y:S01]  /*0bf0*/  FADD.FTZ R32, R32, R28 ;  /* 0x0000001c20207221 */ /* 0x000fe20000010000 */
[----:B------:R-:W-:Y:S01]  /*0c00*/  FFMA.FTZ R33, R28, R28, R33 ;  /* 0x0000001c1c217223 */ /* 0x000fe20000010021 */
[----:B------:R-:W-:Y:S02]  /*0c10*/  STL [R1+0x18], R35 ;  /* 0x0000182301007387 */ /* 0x000fe40000100800 */
[----:B------:R-:W-:Y:S01]  /*0c20*/  FADD.FTZ R32, R32, R20 ;  /* 0x0000001420207221 */ /* 0x000fe20000010000 */
[----:B------:R-:W-:Y:S01]  /*0c30*/  FFMA.FTZ R33, R20, R20, R33 ;  /* 0x0000001414217223 */ /* 0x000fe20000010021 */
[----:B------:R1:W-:Y:S01]  /*0c40*/  STL [R1+0x14], R20 ;  /* 0x0000141401007387 */ /* 0x0003e20000100800 */
[----:B------:R-:W-:Y:S01]  /*0c50*/  SHF.L.U32 R6, R34, 0x10, RZ ;  /* 0x0000001022067819 */ /* 0x000fe200000006ff */
[----:B------:R-:W-:Y:S01]  /*0c60*/  FADD.FTZ R32, R32, R29 ;  /* 0x0000001d20207221 */ /* 0x000fe20000010000 */
[----:B------:R-:W-:Y:S01]  /*0c70*/  FFMA.FTZ R33, R29, R29, R33 ;  /* 0x0000001d1d217223 */ /* 0x000fe20000010021 */
[----:B------:R0:W5:Y:S01]  /*0c80*/  LDL.LU R27, [R1+0x90] ;  /* 0x00009000011b7983 */ /* 0x0001620000300800 */
[----:B-1----:R-:W-:Y:S01]  /*0c90*/  FFMA.FTZ R20, R5, R5, R18 ;  /* 0x0000000505147223 */ /* 0x002fe20000010012 */
[----:B------:R-:W-:Y:S01]  /*0ca0*/  FADD.FTZ R18, R16, R25 ;  /* 0x0000001910127221 */ /* 0x000fe20000010000 */
[----:B------:R-:W-:Y:S01]  /*0cb0*/  FADD.FTZ R32, R32, R49 ;  /* 0x0000003120207221 */ /* 0x000fe20000010000 */
[----:B------:R-:W-:Y:S01]  /*0cc0*/  FFMA.FTZ R33, R49, R49, R33 ;  /* 0x0000003131217223 */ /* 0x000fe20000010021 */
[----:B------:R-:W-:Y:S01]  /*0cd0*/  FFMA.FTZ R20, R25, R25, R20 ;  /* 0x0000001919147223 */ /* 0x000fe20000010014 */
[----:B------:R-:W-:Y:S01]  /*0ce0*/  FADD.FTZ R18, R18, R23 ;  /* 0x0000001712127221 */ /* 0x000fe20000010000 */
[----:B------:R0:W5:Y:S02]  /*0cf0*/  LDL.LU R28, [R1+0x8c] ;  /* 0x00008c00011c7983 */ /* 0x0001640000300800 */
[----:B------:R-:W-:Y:S01]  /*0d00*/  FFMA.FTZ R20, R23, R23, R20 ;  /* 0x0000001717147223 */ /* 0x000fe20000010014 */
[----:B------:R-:W-:Y:S01]  /*0d10*/  FADD.FTZ R18, R18, R21 ;  /* 0x0000001512127221 */ /* 0x000fe20000010000 */
[----:B------:R0:W5:Y:S02]  /*0d20*/  LDL.LU R29, [R1+0x88] ;  /* 0x00008800011d7983 */ /* 0x0001640000300800 */
[----:B------:R-:W-:Y:S01]  /*0d30*/  FFMA.FTZ R20, R21, R21, R20 ;  /* 0x0000001515147223 */ /* 0x000fe20000010014 */
[----:B------:R-:W-:-:S03]  /*0d40*/  FADD.FTZ R18, R18, R35 ;  /* 0x0000002312127221 */ /* 0x000fc60000010000 */
[----:B------:R-:W-:Y:S01]  /*0d50*/  FFMA.FTZ R20, R35, R35, R20 ;  /* 0x0000002323147223 */ /* 0x000fe20000010014 */
[----:B------:R-:W-:-:S03]  /*0d60*/  FADD.FTZ R18, R18, R19 ;  /* 0x0000001312127221 */ /* 0x000fc60000010000 */
[----:B------:R-:W-:Y:S01]  /*0d70*/  FFMA.FTZ R20, R19, R19, R20 ;  /* 0x0000001313147223 */ /* 0x000fe20000010014 */
[----:B------:R-:W-:-:S03]  /*0d80*/  FADD.FTZ R18, R18, R6 ;  /* 0x0000000612127221 */ /* 0x000fc60000010000 */
[----:B------:R-:W-:Y:S01]  /*0d90*/  FFMA.FTZ R20, R6, R6, R20 ;  /* 0x0000000606147223 */ /* 0x000fe20000010014 */
[----:B------:R-:W-:Y:S01]  /*0da0*/  FADD.FTZ R32, R32, R31 ;  /* 0x0000001f20207221 */ /* 0x000fe20000010000 */
[----:B------:R-:W-:Y:S01]  /*0db0*/  FFMA.FTZ R33, R31, R31, R33 ;  /* 0x0000001f1f217223 */ /* 0x000fe20000010021 */
[----:B------:R-:W-:Y:S01]  /*0dc0*/  FADD.FTZ R18, R18, R17 ;  /* 0x0000001112127221 */ /* 0x000fe20000010000 */
[----:B------:R-:W-:Y:S01]  /*0dd0*/  FFMA.FTZ R20, R17, R17, R20 ;  /* 0x0000001111147223 */ /* 0x000fe20000010014 */
[----:B------:R-:W2:Y:S02]  /*0de0*/  LDL.LU R31, [R1+0x84] ;  /* 0x00008400011f7983 */ /* 0x000ea40000300800 */
[----:B------:R-:W-:Y:S02]  /*0df0*/  FADD.FTZ R18, R18, R7 ;  /* 0x0000000712127221 */ /* 0x000fe40000010000 */
[----:B------:R-:W3:Y:S01]  /*0e00*/  LDL.LU R25, [R1+0x80] ;  /* 0x0000800001197983 */ /* 0x000ee20000300800 */
[----:B------:R-:W-:-:S03]  /*0e10*/  FFMA.FTZ R20, R7, R7, R20 ;  /* 0x0000000707147223 */ /* 0x000fc60000010014 */
[----:B------:R-:W4:Y:S04]  /*0e20*/  LDL.LU R23, [R1+0x7c] ;  /* 0x00007c0001177983 */ /* 0x000f280000300800 */
[----:B------:R-:W2:Y:S01]  /*0e30*/  LDL.LU R21, [R1+0x78] ;  /* 0x0000780001157983 */ /* 0x000ea20000300800 */
[----:B------:R-:W-:-:S03]  /*0e40*/  FADD.FTZ R18, R18, R3 ;  /* 0x0000000312127221 */ /* 0x000fc60000010000 */
[----:B------:R-:W3:Y:S01]  /*0e50*/  LDL.LU R19, [R1+0x74] ;  /* 0x0000740001137983 */ /* 0x000ee20000300800 */
[----:B------:R-:W-:-:S03]  /*0e60*/  FFMA.FTZ R20, R3, R3, R20 ;  /* 0x0000000303147223 */ /* 0x000fc60000010014 */
[----:B------:R-:W4:Y:S04]  /*0e70*/  LDL.LU R17, [R1+0x70] ;  /* 0x0000700001117983 */ /* 0x000f280000300800 */
[----:B------:R0:W5:Y:S04]  /*0e80*/  LDL.LU R3, [R1+0x6c] ;  /* 0x00006c0001037983 */ /* 0x0001680000300800 */
[----:B------:R-:W2:Y:S01]  /*0e90*/  LDL R34, [R1+0x5c] ;  /* 0x00005c0001227983 */ /* 0x000ea20000100800 */
[----:B------:R-:W-:-:S04]  /*0ea0*/  PRMT R48, R14, 0x7632, R48 ;  /* 0x000076320e307816 */ /* 0x000fc80000000030 */
[----:B------:R-:W-:Y:S02]  /*0eb0*/  SHF.L.U32 R48, R48, 0x10, RZ ;  /* 0x0000001030307819 */ /* 0x000fe400000006ff */
[C---:B------:R-:W-:Y:S02]  /*0ec0*/  PRMT R47, R60.reuse, 0x7632, R47 ;  /* 0x000076323c2f7816 */ /* 0x040fe4000000002f */
[----:B------:R-:W-:Y:S01]  /*0ed0*/  SHF.L.U32 R60, R60, 0x10, RZ ;  /* 0x000000103c3c7819 */ /* 0x000fe200000006ff */
[----:B------:R-:W-:Y:S01]  /*0ee0*/  FADD.FTZ R32, R32, R48 ;  /* 0x0000003020207221 */ /* 0x000fe20000010000 */
[----:B------:R-:W-:Y:S01]  /*0ef0*/  FFMA.FTZ R33, R48, R48, R33 ;  /* 0x0000003030217223 */ /* 0x000fe20000010021 */
[----:B------:R-:W-:Y:S02]  /*0f00*/  SHF.L.U32 R47, R47, 0x10, RZ ;  /* 0x000000102f2f7819 */ /* 0x000fe400000006ff */
        /* <DEDUP_REMOVED lines=11> */
[----:B------:R-:W-:Y:S01]  /*0fc0*/  FFMA.FTZ R33, R56, R56, R33 ;  /* 0x0000003838217223 */ /* 0x000fe20000010021 */
[C---:B------:R-:W-:Y:S02]  /*0fd0*/  PRMT R44, R4.reuse, 0x7632, R44 ;  /* 0x00007632042c7816 */ /* 0x040fe4000000002c */
[----:B------:R-:W-:Y:S01]  /*0fe0*/  SHF.L.U32 R55, R4, 0x10, RZ ;  /* 0x0000001004377819 */ /* 0x000fe200000006ff */
[----:B------:R-:W-:Y:S01]  /*0ff0*/  FADD.FTZ R32, R32, R45 ;  /* 0x0000002d20207221 */ /* 0x000fe20000010000 */
[----:B------:R-:W-:Y:S01]  /*1000*/  FFMA.FTZ R33, R45, R45, R33 ;  /* 0x0000002d2d217223 */ /* 0x000fe20000010021 */
[----:B------:R-:W-:-:S02]  /*1010*/  SHF.L.U32 R44, R44, 0x10, RZ ;  /* 0x000000102c2c7819 */ /* 0x000fc400000006ff */
[----:B------:R-:W-:Y:S01]  /*1020*/  FADD.FTZ R32, R32, R55 ;  /* 0x0000003720207221 */ /* 0x000fe20000010000 */
[----:B------:R-:W-:-:S03]  /*1030*/  FFMA.FTZ R33, R55, R55, R33 ;  /* 0x0000003737217223 */ /* 0x000fc60000010021 */
[----:B------:R-:W-:Y:S01]  /*1040*/  FADD.FTZ R32, R32, R44 ;  /* 0x0000002c20207221 */ /* 0x000fe20000010000 */
[----:B------:R-:W-:Y:S01]  /*1050*/  FFMA.FTZ R33, R44, R44, R33 ;  /* 0x0000002c2c217223 */ /* 0x000fe20000010021 */
[----:B------:R-:W-:Y:S02]  /*1060*/  SHF.L.U32 R43, R43, 0x10, RZ ;  /* 0x000000102b2b7819 */ /* 0x000fe400000006ff */
[----:B------:R-:W-:Y:S01]  /*1070*/  FADD.FTZ R32, R32, R54 ;  /* 0x0000003620207221 */ /* 0x000fe20000010000 */
[----:B------:R-:W-:Y:S01]  /*1080*/  FFMA.FTZ R33, R54, R54, R33 ;  /* 0x0000003636217223 */ /* 0x000fe20000010021 */
[----:B------:R-:W-:Y:S02]  /*1090*/  PRMT R37, R15, 0x7632, R37 ;  /* 0x000076320f257816 */ /* 0x000fe40000000025 */
[----:B------:R-:W-:Y:S01]  /*10a0*/  FADD.FTZ R32, R32, R43 ;  /* 0x0000002b20207221 */ /* 0x000fe20000010000 */
[----:B------:R-:W-:Y:S01]  /*10b0*/  FFMA.FTZ R33, R43, R43, R33 ;  /* 0x0000002b2b217223 */ /* 0x000fe20000010021 */
[----:B------:R-:W-:-:S02]  /*10c0*/  SHF.L.U32 R42, R42, 0x10, RZ ;  /* 0x000000102a2a7819 */ /* 0x000fc400000006ff */
[----:B------:R-:W-:Y:S01]  /*10d0*/  FADD.FTZ R32, R32, R53 ;  /* 0x0000003520207221 */ /* 0x000fe20000010000 */
[----:B------:R-:W-:Y:S01]  /*10e0*/  FFMA.FTZ R33, R53, R53, R33 ;  /* 0x0000003535217223 */ /* 0x000fe20000010021 */
[----:B------:R-:W-:Y:S02]  /*10f0*/  SHF.L.U32 R8, R37, 0x10, RZ ;  /* 0x0000001025087819 */ /* 0x000fe400000006ff */
        /* <DEDUP_REMOVED lines=17> */
[----:B------:R-:W-:Y:S01]  /*1210*/  SHF.L.U32 R10, R10, 0x10, RZ ;  /* 0x000000100a0a7819 */ /* 0x000fe200000006ff */
[----:B------:R-:W-:Y:S01]  /*1220*/  FADD.FTZ R18, R18, R38 ;  /* 0x0000002612127221 */ /* 0x000fe20000010000 */
[----:B------:R-:W-:Y:S01]  /*1230*/  FFMA.FTZ R20, R38, R38, R20 ;  /* 0x0000002626147223 */ /* 0x000fe20000010014 */
[----:B------:R-:W-:Y:S01]  /*1240*/  PRMT R14, R24, 0x7632, R14 ;  /* 0x00007632180e7816 */ /* 0x000fe2000000000e */
        /* <DEDUP_REMOVED lines=27> */
[----:B------:R-:W1:Y:S01]  /*1400*/  S2R R37, SR_TID.X ;  /* 0x0000000000257919 */ /* 0x000e620000002100 */
[----:B------:R-:W-:Y:S01]  /*1410*/  BSSY.RECONVERGENT B0, `(.L_x_646) ;  /* 0x00000bb000007945 */ /* 0x000fe20003800200 */
[----:B-1----:R-:W-:-:S02]  /*1420*/  ISETP.GT.U32.AND P1, PT, R37, 0x3f, PT ;  /* 0x0000003f2500780c */ /* 0x002fc40003f24070 */
[C---:B----4-:R-:W-:Y:S02]  /*1430*/  PRMT R22, R17.reuse, 0x7632, R22 ;  /* 0x0000763211167816 */ /* 0x050fe40000000016 */
[----:B------:R-:W-:Y:S02]  /*1440*/  SHF.L.U32 R16, R17, 0x10, RZ ;  /* 0x0000001011107819 */ /* 0x000fe400000006ff */
[----:B------:R-:W-:Y:S01]  /*1450*/  SHF.L.U32 R17, R22, 0x10, RZ ;  /* 0x0000001016117819 */ /* 0x000fe200000006ff */
[----:B--2---:R1:W-:Y:S01]  /*1460*/  STS.64 [R34], R32 ;  /* 0x0000002022007388 */ /* 0x0043e20000000a00 */
[----:B------:R-:W-:Y:S01]  /*1470*/  PRMT R22, R21, 0x7632, R22 ;  /* 0x0000763215167816 */ /* 0x000fe20000000016 */
[----:B-1----:R-:W-:Y:S01]  /*1480*/  FADD.FTZ R33, R18, R16 ;  /* 0x0000001012217221 */ /* 0x002fe20000010000 */
[--C-:B------:R-:W-:Y:S01]  /*1490*/  FFMA.FTZ R32, R16, R16, R20.reuse ;  /* 0x0000001010207223 */ /* 0x100fe20000010014 */
[C---:B---3--:R-:W-:Y:S02]  /*14a0*/  PRMT R20, R19.reuse, 0x7632, R20 ;  /* 0x0000763213147816 */ /* 0x048fe40000000014 */
[----:B------:R-:W-:Y:S01]  /*14b0*/  SHF.L.U32 R18, R19, 0x10, RZ ;  /* 0x0000001013127819 */ /* 0x000fe200000006ff */
        /* <DEDUP_REMOVED lines=8> */
[----:B------:R-:W-:Y:S02]  /*1540*/  SHF.L.U32 R21, R22, 0x10, RZ ;  /* 0x0000001016157819 */ /* 0x000fe400000006ff */
[----:B------:R-:W-:Y:S01]  /*1550*/  FADD.FTZ R33, R33, R20 ;  /* 0x0000001421217221 */ /* 0x000fe20000010000 */
[----:B------:R-:W-:Y:S01]  /*1560*/  FFMA.FTZ R32, R20, R20, R32 ;  /* 0x0000001414207223 */ /* 0x000fe20000010020 */
[----:B------:R-:W-:-:S02]  /*1570*/  PRMT R24, R23, 0x7632, R24 ;  /* 0x0000763217187816 */ /* 0x000fc40000000018 */
[----:B------:R-:W-:Y:S01]  /*1580*/  SHF.L.U32 R22, R23, 0x10, RZ ;  /* 0x0000001017167819 */ /* 0x000fe200000006ff */
        /* <DEDUP_REMOVED lines=11> */
[----:B------:R-:W-:Y:S01]  /*1640*/  FFMA.FTZ R32, R24, R24, R32 ;  /* 0x0000001818207223 */ /* 0x000fe20000010020 */
        /* <DEDUP_REMOVED lines=8> */
[----:B------:R-:W-:-:S05]  /*16d0*/  FFMA.FTZ R31, R39, R39, R31 ;  /* 0x00000027271f7223 */ /* 0x000fca000001001f */
[----:B------:R1:W-:Y:S02]  /*16e0*/  STS.64 [R34+0x1680], R30 ;  /* 0x0016801e22007388 */ /* 0x0003e40000000a00 */
[----:B-1----:R-:W-:Y:S01]  /*16f0*/  CS2R R30, SRZ ;  /* 0x00000000001e7805 */ /* 0x002fe2000001ff00 */
[----:B------:R-:W-:Y:S06]  /*1700*/  BAR.SYNC.DEFER_BLOCKING 0x0 ;  /* 0x0000000000007b1d */ /* 0x000fec0000010000 */
[----:B0-----:R-:W-:Y:S05]  /*1710*/  @P1 BRA `(.L_x_647) ;  /* 0x0000000800281947 */ /* 0x001fea0003800000 */
[----:B------:R-:W0:Y:S01]  /*1720*/  S2R R31, SR_CgaCtaId ;  /* 0x00000000001f7919 */ /* 0x000e220000008800 */
[----:B------:R-:W-:Y:S02]  /*1730*/  SHF.R.U32.HI R30, RZ, 0x1, R37 ;  /* 0x00000001ff1e7819 */ /* 0x000fe40000011625 */
[----:B------:R-:W-:-:S03]  /*1740*/  MOV R36, 0x400 ;  /* 0x0000040000247802 */ /* 0x000fc60000000f00 */
[C---:B------:R-:W-:Y:S02]  /*1750*/  IMAD R34, R30.reuse, 0x1e, RZ ;  /* 0x0000001e1e227824 */ /* 0x040fe400078e02ff */
[----:B------:R-:W-:-:S03]  /*1760*/  IMAD R35, R30, -0x80000000, RZ ;  /* 0x800000001e237824 */ /* 0x000fc600078e02ff */
[C---:B------:R-:W-:Y:S02]  /*1770*/  LOP3.LUT P1, RZ, R34.reuse, 0x2, RZ, 0xc0, !PT ;  /* 0x0000000222ff7812 */ /* 0x040fe4000782c0ff */
[----:B------:R-:W-:Y:S02]  /*1780*/  IADD3 R32, PT, PT, R34, 0x2, RZ ;  /* 0x0000000222207810 */ /* 0x000fe40007ffe0ff */
[----:B------:R-:W-:Y:S02]  /*1790*/  SHF.R.S32.HI R35, RZ, 0x1f, R35 ;  /* 0x0000001fff237819 */ /* 0x000fe40000011423 */
[----:B------:R-:W-:Y:S02]  /*17a0*/  SHF.R.U32.HI R30, RZ, 0x2, R32 ;  /* 0x00000002ff1e7819 */ /* 0x000fe40000011620 */
[----:B------:R-:W-:Y:S02]  /*17b0*/  LOP3.LUT R35, R35, 0xf0, RZ, 0xc0, !PT ;  /* 0x000000f023237812 */ /* 0x000fe400078ec0ff */
[----:B------:R-:W-:-:S02]  /*17c0*/  LEA.HI R32, R32, 0xf0, RZ, 0x1e ;  /* 0x000000f020207811 */ /* 0x000fc400078ff0ff */
[----:B------:R-:W-:Y:S02]  /*17d0*/  IADD3 R59, PT, PT, R34, 0x1c, RZ ;  /* 0x0000001c223b7810 */ /* 0x000fe40007ffe0ff */
[----:B------:R-:W-:Y:S02]  /*17e0*/  @P1 IADD3 R32, PT, PT, R30, RZ, RZ ;  /* 0x000000ff1e201210 */ /* 0x000fe40007ffe0ff */
[C---:B------:R-:W-:Y:S02]  /*17f0*/  LEA.HI R30, R34.reuse, R35, RZ, 0x1e ;  /* 0x00000023221e7211 */ /* 0x040fe400078ff0ff */
[C---:B------:R-:W-:Y:S02]  /*1800*/  IADD3 R58, PT, PT, R34.reuse, 0x14, RZ ;  /* 0x00000014223a7810 */ /* 0x040fe40007ffe0ff */
[----:B------:R-:W-:Y:S02]  /*1810*/  IADD3 R61, PT, PT, R34, 0x1a, RZ ;  /* 0x0000001a223d7810 */ /* 0x000fe40007ffe0ff */
[----:B0-----:R-:W-:-:S02]  /*1820*/  LEA R36, R31, R36, 0x18 ;  /* 0x000000241f247211 */ /* 0x001fc400078ec0ff */
[----:B------:R-:W-:Y:S02]  /*1830*/  SHF.L.U32 R31, R37, 0x3, RZ ;  /* 0x00000003251f7819 */ /* 0x000fe400000006ff */
[----:B------:R-:W-:Y:S01]  /*1840*/  LEA.HI R58, R58, R35, RZ, 0x1e ;  /* 0x000000233a3a7211 */ /* 0x000fe200078ff0ff */
[--C-:B------:R-:W-:Y:S01]  /*1850*/  IMAD R30, R30, 0x18, R36.reuse ;  /* 0x000000181e1e7824 */ /* 0x100fe200078e0224 */
[----:B------:R-:W-:Y:S01]  /*1860*/  LOP3.LUT R37, R31, 0x8, RZ, 0xc0, !PT ;  /* 0x000000081f257812 */ /* 0x000fe200078ec0ff */
[--C-:B------:R-:W-:Y:S02]  /*1870*/  IMAD R32, R32, 0x18, R36.reuse ;  /* 0x0000001820207824 */ /* 0x100fe400078e0224 */
[----:B------:R-:W-:Y:S01]  /*1880*/  IMAD R58, R58, 0x18, R36 ;  /* 0x000000183a3a7824 */ /* 0x000fe200078e0224 */
        /* <DEDUP_REMOVED lines=72> */
[----:B------:R-:W-:-:S03]  /*1d10*/  SHF.L.U32 R31, R37, 0x1e, RZ ;  /* 0x0000001e251f7819 */ /* 0x000fc600000006ff */
[----:B------:R-:W-:Y:S01]  /*1d20*/  IMAD R30, R30, 0x18, R36 ;  /* 0x000000181e1e7824 */ /* 0x000fe200078e0224 */
        /* <DEDUP_REMOVED lines=13> */
[----:B------:R-:W-:-:S05]  /*1e00*/  LEA.HI R35, R61, R35, RZ, 0x1e ;  /* 0x000000233d237211 */ /* 0x000fca00078ff0ff */
        /* <DEDUP_REMOVED lines=27> */
.L_x_647:
[----:B------:R-:W-:Y:S05]  /*1fc0*/  BSYNC.RECONVERGENT B0 ;  /* 0x0000000000007941 */ /* 0x000fea0003800200 */
.L_x_646:
[----:B------:R-:W0:Y:S01]  /*1fd0*/  S2R R34, SR_TID.X ;  /* 0x0000000000227919 */ /* 0x000e220000002100 */
[----:B------:R-:W-:Y:S01]  /*1fe0*/  BSSY.RECONVERGENT B0, `(.L_x_648) ;  /* 0x0000013000007945 */ /* 0x000fe20003800200 */
[----:B------:R-:W1:Y:S04]  /*1ff0*/  SHFL.BFLY PT, R33, R30, 0x1, 0x1f ;  /* 0x0c201f001e217f89 */ /* 0x000e6800000e0000 */
[----:B------:R-:W2:Y:S01]  /*2000*/  SHFL.BFLY PT, R32, R31, 0x1, 0x1f ;  /* 0x0c201f001f207f89 */ /* 0x000ea200000e0000 */
[----:B-1----:R-:W-:Y:S01]  /*2010*/  FADD.FTZ R30, R33, R30 ;  /* 0x0000001e211e7221 */ /* 0x002fe20000010000 */
[----:B0-----:R-:W-:Y:S01]  /*2020*/  LOP3.LUT P2, RZ, R34, 0x3c1, RZ, 0xc0, !PT ;  /* 0x000003c122ff7812 */ /* 0x001fe2000784c0ff */
[----:B--2---:R-:W-:Y:S01]  /*2030*/  FADD.FTZ R31, R32, R31 ;  /* 0x0000001f201f7221 */ /* 0x004fe20000010000 */
[----:B------:R-:W-:-:S02]  /*2040*/  ISETP.NE.AND P3, PT, R34, RZ, PT ;  /* 0x000000ff2200720c */ /* 0x000fc40003f65270 */
[----:B------:R-:W-:-:S09]  /*2050*/  ISETP.GT.U32.AND P1, PT, R34, 0xff, PT ;  /* 0x000000ff2200780c */ /* 0x000fd20003f24070 */
        /* <DEDUP_REMOVED lines=11> */
.L_x_649:
[----:B------:R-:W-:Y:S05]  /*2110*/  BSYNC.RECONVERGENT B0 ;  /* 0x0000000000007941 */ /* 0x000fea0003800200 */
.L_x_648:
        /* <DEDUP_REMOVED lines=12> */
.L_x_651:
[----:B------:R-:W2:Y:S04]  /*21e0*/  LD.E.STRONG.GPU R33, desc[UR8][R30.64] ;  /* 0x000000081e217980 */ /* 0x000ea8000c10f900 */
[----:B--2---:R-:W-:Y:S01]  /*21f0*/  CCTL.IVALL ;  /* 0x00000000ff00798f */ /* 0x004fe20002000000 */
[----:B------:R-:W-:Y:S05]  /*2200*/  YIELD ;  /* 0x0000000000007946 */ /* 0x000fea0003800000 */
[----:B-----5:R-:W-:-:S04]  /*2210*/  LOP3.LUT R33, R33, R32, RZ, 0x3c, !PT ;  /* 0x0000002021217212 */ /* 0x020fc800078e3cff */
[----:B------:R-:W-:-:S13]  /*2220*/  ISETP.GT.AND P2, PT, R33, -0x1, PT ;  /* 0xffffffff2100780c */ /* 0x000fda0003f44270 */
[----:B------:R-:W-:Y:S05]  /*2230*/  @P2 BRA `(.L_x_651) ;  /* 0xfffffffc00e82947 */ /* 0x000fea000383ffff */
.L_x_650:
[----:B------:R-:W1:Y:S01]  /*2240*/  S2R R61, SR_TID.X ;  /* 0x00000000003d7919 */ /* 0x000e620000002100 */
[----:B------:R-:W-:Y:S05]  /*2250*/  WARPSYNC.ALL ;  /* 0x0000000000007948 */ /* 0x000fea0003800000 */
[----:B------:R-:W-:Y:S01]  /*2260*/  BAR.SYNC.DEFER_BLOCKING 0x0 ;  /* 0x0000000000007b1d */ /* 0x000fe20000010000 */
[----:B0-----:R-:W-:Y:S01]  /*2270*/  HFMA2 R31, -RZ, RZ, 0, 0 ;  /* 0x00000000ff1f7431 */ /* 0x001fe200000001ff */
[----:B------:R-:W-:-:S04]  /*2280*/  MOV R32, RZ ;  /* 0x000000ff00207202 */ /* 0x000fc80000000f00 */
[----:B------:R-:W-:Y:S04]  /*2290*/  BSSY.RECONVERGENT B0, `(.L_x_652) ;  /* 0x000001f000007945 */ /* 0x000fe80003800200 */
[----:B------:R-:W-:Y:S05]  /*22a0*/  @P1 BRA `(.L_x_653) ;  /* 0x0000000000741947 */ /* 0x000fea0003800000 */
[----:B------:R-:W0:Y:S01]  /*22b0*/  S2R R31, SR_CTAID.Y ;  /* 0x00000000001f7919 */ /* 0x000e220000002600 */
[----:B------:R-:W0:Y:S08]  /*22c0*/  LDC R30, c[0x0][0x374] ;  /* 0x0000dd00ff1e7b82 */ /* 0x000e300000000800 */
[----:B------:R-:W2:Y:S01]  /*22d0*/  LDC.64 R58, c[0x0][0x3b8] ;  /* 0x0000ee00ff3a7b82 */ /* 0x000ea20000000a00 */
[----:B0-----:R-:W-:Y:S01]  /*22e0*/  IMAD R30, R30, UR4, R31 ;  /* 0x000000041e1e7c24 */ /* 0x001fe2000f8e021f */
[----:B-1----:R-:W-:-:S04]  /*22f0*/  SHF.L.U32 R31, R61, 0x2, RZ ;  /* 0x000000023d1f7819 */ /* 0x002fc800000006ff */
[----:B------:R-:W-:-:S04]  /*2300*/  LOP3.LUT R31, R31, 0x3e0, RZ, 0xc0, !PT ;  /* 0x000003e01f1f7812 */ /* 0x000fc800078ec0ff */
        /* <DEDUP_REMOVED lines=23> */
.L_x_653:
[----:B------:R-:W-:Y:S05]  /*2480*/  BSYNC.RECONVERGENT B0 ;  /* 0x0000000000007941 */ /* 0x000fea0003800200 */
.L_x_652:
[----:B------:R-:W0:Y:S01]  /*2490*/  SHFL.BFLY PT, R33, R32, 0x4, 0x1f ;  /* 0x0c801f0020217f89 */ /* 0x000e2200000e0000 */
[----:B-1----:R-:W-:Y:S01]  /*24a0*/  LOP3.LUT P1, RZ, R61, 0x307, RZ, 0xc0, !PT ;  /* 0x000003073dff7812 */ /* 0x002fe2000782c0ff */
        /* <DEDUP_REMOVED lines=22> */
.L_x_655:
[----:B------:R-:W-:Y:S05]  /*2610*/  BSYNC.RECONVERGENT B0 ;  /* 0x0000000000007941 */ /* 0x000fea0003800200 */
.L_x_654:
[----:B------:R-:W-:Y:S01]  /*2620*/  BAR.SYNC.DEFER_BLOCKING 0x0 ;  /* 0x0000000000007b1d */ /* 0x000fe20000010000 */
[----:B-----5:R-:W-:Y:S02]  /*2630*/  PRMT R58, R28, 0x7632, R58 ;  /* 0x000076321c3a7816 */ /* 0x020fe4000000003a */
[----:B------:R-:W-:Y:S02]  /*2640*/  PRMT R34, R29, 0x7632, R34 ;  /* 0x000076321d227816 */ /* 0x000fe40000000022 */
[----:B------:R-:W-:Y:S01]  /*2650*/  PRMT R36, R26, 0x7632, R36 ;  /* 0x000076321a247816 */ /* 0x000fe20000000024 */
[----:B------:R-:W-:Y:S01]  /*2660*/  BSSY.RECONVERGENT B0, `(.L_x_656) ;  /* 0x0000012000007945 */ /* 0x000fe20003800200 */
[----:B------:R-:W-:-:S03]  /*2670*/  PRMT R35, R27, 0x7632, R35 ;  /* 0x000076321b237816 */ /* 0x000fc60000000023 */
[----:B------:R-:W-:Y:S05]  /*2680*/  @P0 BRA `(.L_x_657) ;  /* 0x00000000003c0947 */ /* 0x000fea0003800000 */
[----:B0-----:R-:W2:Y:S01]  /*2690*/  LDL R30, [R1+0x28] ;  /* 0x00002800011e7983 */ /* 0x001ea20000100800 */
[----:B------:R-:W0:Y:S01]  /*26a0*/  S2UR UR6, SR_CgaCtaId ;  /* 0x00000000000679c3 */ /* 0x000e220000008800 */
[----:B------:R-:W-:Y:S01]  /*26b0*/  UMOV UR5, 0x400 ;  /* 0x0000040000057882 */ /* 0x000fe20000000000 */
[----:B------:R-:W-:Y:S01]  /*26c0*/  SHF.L.U32 R31, R61, 0x1, RZ ;  /* 0x000000013d1f7819 */ /* 0x000fe200000006ff */
[----:B------:R-:W-:-:S03]  /*26d0*/  UIADD3 UR5, UPT, UPT, UR5, 0x2d00, URZ ;  /* 0x00002d0005057890 */ /* 0x000fc6000fffe0ff */
[----:B------:R-:W-:Y:S01]  /*26e0*/  LEA R31, P1, R3, R31, 0x6 ;  /* 0x0000001f031f7211 */ /* 0x000fe200078230ff */
[----:B0-----:R-:W-:Y:S01]  /*26f0*/  ULEA UR5, UR6, UR5, 0x18 ;  /* 0x0000000506057291 */ /* 0x001fe2000f8ec0ff */
[----:B------:R-:W0:Y:S05]  /*2700*/  LDCU.64 UR6, c[0x0][0x3b0] ;  /* 0x00007600ff0677ac */ /* 0x000e2a0008000a00 */
[----:B------:R-:W-:-:S05]  /*2710*/  IADD3 R32, PT, PT, R61, UR5, RZ ;  /* 0x000000053d207c10 */ /* 0x000fca000fffe0ff */
[----:B------:R-:W-:Y:S01]  /*2720*/  IMAD R32, R61, 0x7, R32 ;  /* 0x000000073d207824 */ /* 0x000fe200078e0220 */
[----:B--2---:R-:W-:Y:S02]  /*2730*/  LEA.HI.X R33, R3, RZ, R30, 0x6, P1 ;  /* 0x000000ff03217211 */ /* 0x004fe400008f341e */
[----:B0-----:R-:W-:-:S04]  /*2740*/  LEA R30, P1, R31, UR6, 0x2 ;  /* 0x000000061f1e7c11 */ /* 0x001fc8000f8210ff */
[----:B------:R-:W-:Y:S02]  /*2750*/  LEA.HI.X R31, R31, UR7, R33, 0x2, P1 ;  /* 0x000000071f1f7c11 */ /* 0x000fe400088f1421 */
[----:B------:R-:W0:Y:S04]  /*2760*/  LDS.64 R32, [R32] ;  /* 0x0000000020207984 */ /* 0x000e280000000a00 */
[----:B0-----:R1:W-:Y:S03]  /*2770*/  STG.E.64 desc[UR8][R30.64], R32 ;  /* 0x000000201e007986 */ /* 0x0013e6000c101b08 */
.L_x_657:
[----:B------:R-:W-:Y:S05]  /*2780*/  BSYNC.RECONVERGENT B0 ;  /* 0x0000000000007941 */ /* 0x000fea0003800200 */
.L_x_656:
[----:B01----:R-:W2:Y:S01]  /*2790*/  LDL R30, [R1+0x68] ;  /* 0x00006800011e7983 */ /* 0x003ea20000100800 */
[----:B------:R-:W0:Y:S03]  /*27a0*/  LDCU UR5, c[0x0][0x3a0] ;  /* 0x00007400ff0577ac */ /* 0x000e260008000800 */
[----:B------:R-:W3:Y:S01]  /*27b0*/  LDL R32, [R1+0x64] ;  /* 0x0000640001207983 */ /* 0x000ee20000100800 */
[----:B------:R-:W-:Y:S01]  /*27c0*/  SHF.L.U32 R37, R28, 0x10, RZ ;  /* 0x000000101c257819 */ /* 0x000fe200000006ff */
[----:B------:R-:W1:Y:S01]  /*27d0*/  LDCU.64 UR6, c[0x0][0x380] ;  /* 0x00007000ff0677ac */ /* 0x000e620008000a00 */
[----:B------:R-:W-:Y:S01]  /*27e0*/  SHF.L.U32 R59, R26, 0x10, RZ ;  /* 0x000000101a3b7819 */ /* 0x000fe200000006ff */
[----:B------:R4:W-:Y:S01]  /*27f0*/  STL [R1+0x6c], R3 ;  /* 0x00006c0301007387 */ /* 0x0009e20000100800 */
[----:B------:R-:W-:Y:S02]  /*2800*/  SHF.L.U32 R58, R58, 0x10, RZ ;  /* 0x000000103a3a7819 */ /* 0x000fe400000006ff */
[----:B------:R-:W-:Y:S01]  /*2810*/  SHF.L.U32 R36, R36, 0x10, RZ ;  /* 0x0000001024247819 */ /* 0x000fe200000006ff */
[----:B------:R-:W1:Y:S01]  /*2820*/  LDL.LU R28, [R1+0x2c] ;  /* 0x00002c00011c7983 */ /* 0x000e620000300800 */
[----:B------:R-:W-:-:S02]  /*2830*/  SHF.L.U32 R34, R34, 0x10, RZ ;  /* 0x0000001022227819 */ /* 0x000fc400000006ff */
[----:B------:R-:W-:Y:S01]  /*2840*/  SHF.L.U32 R35, R35, 0x10, RZ ;  /* 0x0000001023237819 */ /* 0x000fe200000006ff */
[----:B------:R-:W5:Y:S04]  /*2850*/  LDL.LU R61, [R1+0x4] ;  /* 0x00000400013d7983 */ /* 0x000f680000300800 */
[----:B----4-:R-:W4:Y:S04]  /*2860*/  LDL.LU R3, [R1] ;  /* 0x0000000001037983 */ /* 0x010f280000300800 */
[----:B--2---:R-:W0:Y:S04]  /*2870*/  LDS.64 R30, [R30] ;  /* 0x000000001e1e7984 */ /* 0x004e280000000a00 */
[----:B---3--:R-:W2:Y:S01]  /*2880*/  LDS.64 R32, [R32] ;  /* 0x0000000020207984 */ /* 0x008ea20000000a00 */
[----:B0-----:R-:W-:Y:S01]  /*2890*/  FADD.FTZ R31, R31, UR5 ;  /* 0x000000051f1f7e21 */ /* 0x001fe20008010000 */
[--C-:B------:R-:W-:Y:S01]  /*28a0*/  FADD.FTZ R0, R0, -R30.reuse ;  /* 0x8000001e00007221 */ /* 0x100fe20000010000 */
[----:B------:R-:W-:-:S04]  /*28b0*/  FADD.FTZ R40, R40, -R30 ;  /* 0x8000001e28287221 */ /* 0x000fc80000010000 */
[----:B------:R-:W0:Y:S02]  /*28c0*/  MUFU.RSQ R31, R31 ;  /* 0x0000001f001f7308 */ /* 0x000e240000001400 */
        /* <DEDUP_REMOVED lines=10> */
[----:B------:R-:W-:Y:S01]  /*2970*/  SHF.L.U32 R40, R27, 0x10, RZ ;  /* 0x000000101b287819 */ /* 0x000fe200000006ff */
[----:B0-----:R-:W-:Y:S01]  /*2980*/  FMUL.FTZ R2, R2, R0 ;  /* 0x0000000002027220 */ /* 0x001fe20000410000 */
[----:B------:R-:W-:-:S03]  /*2990*/  FMUL.FTZ R5, R0, R5 ;  /* 0x0000000500057220 */ /* 0x000fc60000410000 */
[----:B------:R-:W-:Y:S01]  /*29a0*/  FFMA.FTZ R27, R2, R33, R40 ;  /* 0x00000021021b7223 */ /* 0x000fe20000010028 */
[----:B------:R-:W-:Y:S02]  /*29b0*/  FFMA.FTZ R2, R5, R34, R35 ;  /* 0x0000002205027223 */ /* 0x000fe40000010023 */
[----:B------:R-:W2:Y:S04]  /*29c0*/  LDL.LU R5, [R1+0xc] ;  /* 0x00000c0001057983 */ /* 0x000ea80000300800 */
[----:B------:R-:W3:Y:S01]  /*29d0*/  LDL.LU R29, [R1+0x30] ;  /* 0x00003000011d7983 */ /* 0x000ee20000300800 */
[----:B-1----:R-:W-:Y:S02]  /*29e0*/  IADD3 R28, P1, PT, R28, UR6, RZ ;  /* 0x000000061c1c7c10 */ /* 0x002fe4000ff3e0ff */
[----:B------:R-:W-:-:S02]  /*29f0*/  F2FP.BF16.F32.PACK_AB R27, R2, R27 ;  /* 0x0000001b021b723e */ /* 0x000fc400000010ff */
[----:B------:R-:W5:Y:S01]  /*2a00*/  LDL.LU R2, [R1+0x10] ;  /* 0x0000100001027983 */ /* 0x000f620000300800 */
[----:B---3--:R-:W-:Y:S01]  /*2a10*/  IADD3.X R29, PT, PT, R29, UR7, RZ, P1, !PT ;  /* 0x000000071d1d7c10 */ /* 0x008fe20008ffe4ff */
[--C-:B--2---:R-:W-:Y:S01]  /*2a20*/  FADD.FTZ R5, R5, -R30.reuse ;  /* 0x8000001e05057221 */ /* 0x104fe20000010000 */
[--C-:B------:R-:W-:Y:S01]  /*2a30*/  FADD.FTZ R60, R60, -R30.reuse ;  /* 0x8000001e3c3c7221 */ /* 0x100fe20000010000 */
[--C-:B------:R-:W-:Y:S01]  /*2a40*/  FADD.FTZ R53, R53, -R30.reuse ;  /* 0x8000001e35357221 */ /* 0x100fe20000010000 */
[--C-:B------:R-:W-:Y:S01]  /*2a50*/  FADD.FTZ R52, R52, -R30.reuse ;  /* 0x8000001e34347221 */ /* 0x100fe20000010000 */
[----:B------:R0:W-:Y:S01]  /*2a60*/  STG.E.64 desc[UR8][R28.64], R26 ;  /* 0x0000001a1c007986 */ /* 0x0001e2000c101b08 */
[--C-:B-----5:R-:W-:Y:S01]  /*2a70*/  FADD.FTZ R2, R2, -R30.reuse ;  /* 0x8000001e02027221 */ /* 0x120fe20000010000 */
        /* <DEDUP_REMOVED lines=13> */
[C---:B------:R-:W-:Y:S01]  /*2b50*/  FMUL.FTZ R2, R31.reuse, R2 ;  /* 0x000000021f027220 */ /* 0x040fe20000410000 */
[----:B------:R-:W-:Y:S01]  /*2b60*/  FMUL.FTZ R5, R31, R5 ;  /* 0x000000051f057220 */ /* 0x000fe20000410000 */
[--C-:B------:R-:W-:Y:S01]  /*2b70*/  FADD.FTZ R42, R42, -R30.reuse ;  /* 0x8000001e2a2a7221 */ /* 0x100fe20000010000 */
[----:B------:R0:W-:Y:S01]  /*2b80*/  STL [R1+0x74], R28 ;  /* 0x0000741c01007387 */ /* 0x0001e20000100800 */
[--C-:B------:R-:W-:Y:S01]  /*2b90*/  FADD.FTZ R44, R44, -R30.reuse ;  /* 0x8000001e2c2c7221 */ /* 0x100fe20000010000 */
[--C-:B------:R-:W-:Y:S01]  /*2ba0*/  FADD.FTZ R43, R43, -R30.reuse ;  /* 0x8000001e2b2b7221 */ /* 0x100fe20000010000 */
[--C-:B------:R-:W-:Y:S01]  /*2bb0*/  FADD.FTZ R41, R41, -R30.reuse ;  /* 0x8000001e29297221 */ /* 0x100fe20000010000 */
[----:B------:R1:W-:Y:S01]  /*2bc0*/  STL [R1+0x70], R29 ;  /* 0x0000701d01007387 */ /* 0x0003e20000100800 */
[--C-:B------:R-:W-:Y:S01]  /*2bd0*/  FADD.FTZ R13, R13, -R30.reuse ;  /* 0x8000001e0d0d7221 */ /* 0x100fe20000010000 */
[--C-:B------:R-:W-:Y:S01]  /*2be0*/  FADD.FTZ R14, R14, -R30.reuse ;  /* 0x8000001e0e0e7221 */ /* 0x100fe20000010000 */
[----:B------:R-:W-:Y:S01]  /*2bf0*/  FADD.FTZ R15, R15, -R30 ;  /* 0x8000001e0f0f7221 */ /* 0x000fe20000010000 */
[--C-:B------:R-:W-:Y:S01]  /*2c00*/  FADD.FTZ R12, R12, -R32.reuse ;  /* 0x800000200c0c7221 */ /* 0x100fe20000010000 */
[--C-:B------:R-:W-:Y:S01]  /*2c10*/  FADD.FTZ R16, R16, -R32.reuse ;  /* 0x8000002010107221 */ /* 0x100fe20000010000 */
[--C-:B0-----:R-:W-:Y:S01]  /*2c20*/  FFMA.FTZ R28, R37, R5, R59.reuse ;  /* 0x00000005251c7223 */ /* 0x101fe2000001003b */
        /* <DEDUP_REMOVED lines=12> */
[--C-:B------:R-:W-:Y:S01]  /*2cf0*/  FADD.FTZ R27, R61, -R30.reuse ;  /* 0x8000001e3d1b7221 */ /* 0x100fe20000010000 */
[----:B----4-:R-:W-:Y:S01]  /*2d00*/  FADD.FTZ R61, R3, -R30 ;  /* 0x8000001e033d7221 */ /* 0x010fe20000010000 */
[--C-:B------:R-:W-:Y:S01]  /*2d10*/  FFMA.FTZ R3, R37, R2, R59.reuse ;  /* 0x0000000225037223 */ /* 0x100fe2000001003b */
[----:B------:R-:W-:Y:S01]  /*2d20*/  FMUL.FTZ R26, R31, R26 ;  /* 0x0000001a1f1a7220 */ /* 0x000fe20000410000 */
[----:B------:R-:W2:Y:S03]  /*2d30*/  LDL.LU R2, [R1+0x24] ;  /* 0x0000240001027983 */ /* 0x000ea60000300800 */
[----:B-1----:R-:W-:Y:S01]  /*2d40*/  FFMA.FTZ R29, R37, R26, R59 ;  /* 0x0000001a251d7223 */ /* 0x002fe2000001003b */
[----:B------:R1:W-:Y:S04]  /*2d50*/  STL [R1+0xc], R3 ;  /* 0x00000c0301007387 */ /* 0x0003e80000100800 */
[----:B------:R-:W3:Y:S04]  /*2d60*/  LDL.LU R5, [R1+0x14] ;  /* 0x0000140001057983 */ /* 0x000ee80000300800 */
[----:B------:R-:W4:Y:S01]  /*2d70*/  LDL.LU R26, [R1+0x1c] ;  /* 0x00001c00011a7983 */ /* 0x000f220000300800 */
[C---:B------:R-:W-:Y:S01]  /*2d80*/  FMUL.FTZ R27, R31.reuse, R27 ;  /* 0x0000001b1f1b7220 */ /* 0x040fe20000410000 */
[----:B------:R-:W-:-:S03]  /*2d90*/  FMUL.FTZ R60, R31, R60 ;  /* 0x0000003c1f3c7220 */ /* 0x000fc60000410000 */
[C-C-:B------:R-:W-:Y:S01]  /*2da0*/  FFMA.FTZ R27, R37.reuse, R27, R59.reuse ;  /* 0x0000001b251b7223 */ /* 0x140fe2000001003b */
[--C-:B-1----:R-:W-:Y:S01]  /*2db0*/  FFMA.FTZ R3, R37, R60, R59.reuse ;  /* 0x0000003c25037223 */ /* 0x102fe2000001003b */
[C---:B------:R-:W-:Y:S01]  /*2dc0*/  FMUL.FTZ R53, R31.reuse, R53 ;  /* 0x000000351f357220 */ /* 0x040fe20000410000 */
[C---:B------:R-:W-:Y:S01]  /*2dd0*/  FMUL.FTZ R52, R31.reuse, R52 ;  /* 0x000000341f347220 */ /* 0x040fe20000410000 */
[C---:B------:R-:W-:Y:S01]  /*2de0*/  FMUL.FTZ R57, R31.reuse, R57 ;  /* 0x000000391f397220 */ /* 0x040fe20000410000 */
[----:B------:R-:W-:Y:S01]  /*2df0*/  STL [R1], R27 ;  /* 0x0000001b01007387 */ /* 0x000fe20000100800 */
[C---:B------:R-:W-:Y:S01]  /*2e00*/  FMUL.FTZ R51, R31.reuse, R51 ;  /* 0x000000331f337220 */ /* 0x040fe20000410000 */
[C---:B------:R-:W-:Y:S02]  /*2e10*/  FMUL.FTZ R56, R31.reuse, R56 ;  /* 0x000000381f387220 */ /* 0x040fe40000410000 */
[----:B------:R1:W-:Y:S01]  /*2e20*/  STL [R1+0x10], R3 ;  /* 0x0000100301007387 */ /* 0x0003e20000100800 */
[C---:B------:R-:W-:Y:S01]  /*2e30*/  FMUL.FTZ R55, R31.reuse, R55 ;  /* 0x000000371f377220 */ /* 0x040fe20000410000 */
[C---:B------:R-:W-:Y:S01]  /*2e40*/  FMUL.FTZ R61, R31.reuse, R61 ;  /* 0x0000003d1f3d7220 */ /* 0x040fe20000410000 */
[C---:B------:R-:W-:Y:S01]  /*2e50*/  FMUL.FTZ R54, R31.reuse, R54 ;  /* 0x000000361f367220 */ /* 0x040fe20000410000 */
[----:B------:R-:W-:Y:S01]  /*2e60*/  FMUL.FTZ R50, R31, R50 ;  /* 0x000000321f327220 */ /* 0x000fe20000410000 */
[--C-:B------:R-:W-:Y:S01]  /*2e70*/  FFMA.FTZ R52, R37, R52, R59.reuse ;  /* 0x0000003425347223 */ /* 0x100fe2000001003b */
[----:B------:R-:W-:Y:S01]  /*2e80*/  FMUL.FTZ R4, R31, R4 ;  /* 0x000000041f047220 */ /* 0x000fe20000410000 */
[C-C-:B------:R-:W-:Y:S01]  /*2e90*/  FFMA.FTZ R60, R37.reuse, R57, R59.reuse ;  /* 0x00000039253c7223 */ /* 0x140fe2000001003b */
[C-C-:B-1----:R-:W-:Y:S01]  /*2ea0*/  FFMA.FTZ R3, R37.reuse, R53, R59.reuse ;  /* 0x0000003525037223 */ /* 0x142fe2000001003b */
[C-C-:B------:R-:W-:Y:S01]  /*2eb0*/  FFMA.FTZ R27, R37.reuse, R51, R59.reuse ;  /* 0x00000033251b7223 */ /* 0x140fe2000001003b */
[C-C-:B------:R-:W-:Y:S01]  /*2ec0*/  FFMA.FTZ R57, R37.reuse, R56, R59.reuse ;  /* 0x0000003825397223 */ /* 0x140fe2000001003b */
[C-C-:B------:R-:W-:Y:S01]  /*2ed0*/  FFMA.FTZ R56, R37.reuse, R55, R59.reuse ;  /* 0x0000003725387223 */ /* 0x140fe2000001003b */
[C-C-:B------:R-:W-:Y:S01]  /*2ee0*/  FFMA.FTZ R61, R37.reuse, R61, R59.reuse ;  /* 0x0000003d253d7223 */ /* 0x140fe2000001003b */
[----:B------:R1:W-:Y:S01]  /*2ef0*/  STL [R1+0x34], R3 ;  /* 0x0000340301007387 */ /* 0x0003e20000100800 */
[----:B------:R-:W-:Y:S01]  /*2f00*/  FFMA.FTZ R55, R37, R54, R59 ;  /* 0x0000003625377223 */ /* 0x000fe2000001003b */
[----:B------:R-:W-:-:S02]  /*2f10*/  FMUL.FTZ R49, R31, R49 ;  /* 0x000000311f317220 */ /* 0x000fc40000410000 */
[----:B------:R-:W-:Y:S01]  /*2f20*/  STL [R1+0x30], R52 ;  /* 0x0000303401007387 */ /* 0x000fe20000100800 */
[----:B------:R-:W-:-:S03]  /*2f30*/  FMUL.FTZ R45, R31, R45 ;  /* 0x0000002d1f2d7220 */ /* 0x000fc60000410000 */
[----:B------:R5:W-:Y:S01]  /*2f40*/  STL [R1+0x2c], R27 ;  /* 0x00002c1b01007387 */ /* 0x000be20000100800 */
[C-C-:B-1----:R-:W-:Y:S01]  /*2f50*/  FFMA.FTZ R3, R37.reuse, R50, R59.reuse ;  /* 0x0000003225037223 */ /* 0x142fe2000001003b */
[----:B------:R-:W-:Y:S02]  /*2f60*/  FFMA.FTZ R59, R37, R4, R59 ;  /* 0x00000004253b7223 */ /* 0x000fe4000001003b */
[----:B------:R-:W4:Y:S01]  /*2f70*/  LDL.LU R50, [R1+0x48] ;  /* 0x0000480001327983 */ /* 0x000f220000300800 */
[C---:B------:R-:W-:Y:S01]  /*2f80*/  FMUL.FTZ R54, R31.reuse, R42 ;  /* 0x0000002a1f367220 */ /* 0x040fe20000410000 */
[C---:B------:R-:W-:Y:S02]  /*2f90*/  FMUL.FTZ R44, R31.reuse, R44 ;  /* 0x0000002c1f2c7220 */ /* 0x040fe40000410000 */
[----:B------:R-:W4:Y:S01]  /*2fa0*/  LDL.LU R51, [R1+0x44] ;  /* 0x0000440001337983 */ /* 0x000f220000300800 */
[C---:B------:R-:W-:Y:S01]  /*2fb0*/  FMUL.FTZ R43, R31.reuse, R43 ;  /* 0x0000002b1f2b7220 */ /* 0x040fe20000410000 */
[C---:B-----5:R-:W-:Y:S01]  /*2fc0*/  FMUL.FTZ R27, R31.reuse, R47 ;  /* 0x0000002f1f1b7220 */ /* 0x060fe20000410000 */
[C---:B------:R-:W-:Y:S01]  /*2fd0*/  FMUL.FTZ R53, R31.reuse, R41 ;  /* 0x000000291f357220 */ /* 0x040fe20000410000 */
[----:B------:R-:W5:Y:S01]  /*2fe0*/  LDL.LU R52, [R1+0x40] ;  /* 0x0000400001347983 */ /* 0x000f620000300800 */
[----:B------:R-:W-:Y:S01]  /*2ff0*/  FMUL.FTZ R42, R31, R14 ;  /* 0x0000000e1f2a7220 */ /* 0x000fe20000410000 */
[C-C-:B------:R-:W-:Y:S01]  /*3000*/  FFMA.FTZ R14, R58.reuse, R44, R36.reuse ;  /* 0x0000002c3a0e7223 */ /* 0x140fe20000010024 */
[C-C-:B------:R-:W-:Y:S01]  /*3010*/  FFMA.FTZ R27, R58.reuse, R27, R36.reuse ;  /* 0x0000001b3a1b7223 */ /* 0x140fe20000010024 */
[C-C-:B------:R-:W-:Y:S01]  /*3020*/  FFMA.FTZ R54, R58.reuse, R54, R36.reuse ;  /* 0x000000363a367223 */ /* 0x140fe20000010024 */
[----:B------:R-:W-:Y:S01]  /*3030*/  FFMA.FTZ R53, R58, R53, R36 ;  /* 0x000000353a357223 */ /* 0x000fe20000010024 */
[--C-:B--2---:R-:W-:Y:S01]  /*3040*/  FADD.FTZ R2, R2, -R30.reuse ;  /* 0x8000001e02027221 */ /* 0x104fe20000010000 */
[--C-:B---3--:R-:W-:Y:S01]  /*3050*/  FADD.FTZ R5, R5, -R30.reuse ;  /* 0x8000001e05057221 */ /* 0x108fe20000010000 */
[----:B----4-:R-:W-:-:S03]  /*3060*/  FADD.FTZ R4, R26, -R30 ;  /* 0x8000001e1a047221 */ /* 0x010fc60000010000 */
[C---:B------:R-:W-:Y:S01]  /*3070*/  FMUL.FTZ R37, R31.reuse, R5 ;  /* 0x000000051f257220 */ /* 0x040fe20000410000 */
[C---:B------:R-:W-:Y:S01]  /*3080*/  FMUL.FTZ R30, R31.reuse, R48 ;  /* 0x000000301f1e7220 */ /* 0x040fe20000410000 */
[C---:B------:R-:W-:Y:S01]  /*3090*/  FMUL.FTZ R26, R31.reuse, R46 ;  /* 0x0000002e1f1a7220 */ /* 0x040fe20000410000 */
[C---:B------:R-:W-:Y:S01]  /*30a0*/  FMUL.FTZ R2, R31.reuse, R2 ;  /* 0x000000021f027220 */ /* 0x040fe20000410000 */
[C---:B------:R-:W-:Y:S01]  /*30b0*/  FMUL.FTZ R4, R31.reuse, R4 ;  /* 0x000000041f047220 */ /* 0x040fe20000410000 */
[----:B------:R-:W2:Y:S01]  /*30c0*/  LDL.LU R48, [R1+0x50] ;  /* 0x0000500001307983 */ /* 0x000ea20000300800 */
[C---:B------:R-:W-:Y:S01]  /*30d0*/  FMUL.FTZ R5, R31.reuse, R13 ;  /* 0x0000000d1f057220 */ /* 0x040fe20000410000 */
[----:B------:R-:W-:Y:S01]  /*30e0*/  FMUL.FTZ R46, R31, R15 ;  /* 0x0000000f1f2e7220 */ /* 0x000fe20000410000 */
[C-C-:B------:R-:W-:Y:S01]  /*30f0*/  FFMA.FTZ R31, R58.reuse, R49, R36.reuse ;  /* 0x000000313a1f7223 */ /* 0x140fe20000010024 */
[----:B------:R-:W3:Y:S01]  /*3100*/  LDL.LU R47, [R1+0x54] ;  /* 0x00005400012f7983 */ /* 0x000ee20000300800 */
[----:B------:R-:W-:-:S03]  /*3110*/  FFMA.FTZ R15, R58, R45, R36 ;  /* 0x0000002d3a0f7223 */ /* 0x000fc60000010024 */
[----:B------:R-:W4:Y:S04]  /*3120*/  LDL.LU R49, [R1+0x4c] ;  /* 0x00004c0001317983 */ /* 0x000f280000300800 */
[----:B------:R-:W5:Y:S01]  /*3130*/  LDL.LU R45, [R1+0x18] ;  /* 0x00001800012d7983 */ /* 0x000f620000300800 */
[C-C-:B------:R-:W-:Y:S01]  /*3140*/  FFMA.FTZ R41, R58.reuse, R4, R36.reuse ;  /* 0x000000043a297223 */ /* 0x140fe20000010024 */
[C-C-:B------:R-:W-:Y:S01]  /*3150*/  FFMA.FTZ R13, R58.reuse, R43, R36.reuse ;  /* 0x0000002b3a0d7223 */ /* 0x140fe20000010024 */
[C-C-:B------:R-:W-:Y:S01]  /*3160*/  FFMA.FTZ R2, R58.reuse, R2, R36.reuse ;  /* 0x000000023a027223 */ /* 0x140fe20000010024 */
[----:B------:R-:W4:Y:S01]  /*3170*/  LDL.LU R44, [R1+0x20] ;  /* 0x00002000012c7983 */ /* 0x000f220000300800 */
[C-C-:B------:R-:W-:Y:S01]  /*3180*/  FFMA.FTZ R37, R58.reuse, R37, R36.reuse ;  /* 0x000000253a257223 */ /* 0x140fe20000010024 */
[C-C-:B------:R-:W-:Y:S01]  /*3190*/  FFMA.FTZ R30, R58.reuse, R30, R36.reuse ;  /* 0x0000001e3a1e7223 */ /* 0x140fe20000010024 */
[C-C-:B------:R-:W-:Y:S01]  /*31a0*/  FFMA.FTZ R26, R58.reuse, R26, R36.reuse ;  /* 0x0000001a3a1a7223 */ /* 0x140fe20000010024 */
[----:B------:R-:W4:Y:S01]  /*31b0*/  LDL.LU R43, [R1+0x58] ;  /* 0x00005800012b7983 */ /* 0x000f220000300800 */
[C-C-:B------:R-:W-:Y:S01]  /*31c0*/  FFMA.FTZ R5, R58.reuse, R5, R36.reuse ;  /* 0x000000053a057223 */ /* 0x140fe20000010024 */
[C-C-:B------:R-:W-:Y:S01]  /*31d0*/  FFMA.FTZ R4, R58.reuse, R42, R36.reuse ;  /* 0x0000002a3a047223 */ /* 0x140fe20000010024 */
[----:B------:R-:W-:Y:S01]  /*31e0*/  FFMA.FTZ R36, R58, R46, R36 ;  /* 0x0000002e3a247223 */ /* 0x000fe20000010024 */
[----:B------:R-:W4:Y:S04]  /*31f0*/  LDL.LU R42, [R1+0x38] ;  /* 0x00003800012a7983 */ /* 0x000f280000300800 */
[----:B------:R-:W4:Y:S01]  /*3200*/  LDL.LU R58, [R1+0x3c] ;  /* 0x00003c00013a7983 */ /* 0x000f220000300800 */
[--C-:B-----5:R-:W-:Y:S01]  /*3210*/  FADD.FTZ R46, R45, -R32.reuse ;  /* 0x800000202d2e7221 */ /* 0x120fe20000010000 */
[--C-:B---3--:R-:W-:Y:S01]  /*3220*/  FADD.FTZ R45, R47, -R32.reuse ;  /* 0x800000202f2d7221 */ /* 0x108fe20000010000 */
[--C-:B------:R-:W-:Y:S01]  /*3230*/  FADD.FTZ R47, R6, -R32.reuse ;  /* 0x80000020062f7221 */ /* 0x100fe20000010000 */
[--C-:B--2---:R-:W-:Y:S01]  /*3240*/  FADD.FTZ R6, R48, -R32.reuse ;  /* 0x8000002030067221 */ /* 0x104fe20000010000 */
[--C-:B------:R-:W-:Y:S01]  /*3250*/  FADD.FTZ R48, R7, -R32.reuse ;  /* 0x8000002007307221 */ /* 0x100fe20000010000 */
[--C-:B----4-:R-:W-:Y:S01]  /*3260*/  FADD.FTZ R7, R49, -R32.reuse ;  /* 0x8000002031077221 */ /* 0x110fe20000010000 */
        /* <DEDUP_REMOVED lines=12> */
[----:B------:R-:W2:Y:S04]  /*3330*/  LDL.LU R58, [R1+0x10] ;  /* 0x00001000013a7983 */ /* 0x000ea80000300800 */
[----:B------:R-:W3:Y:S01]  /*3340*/  LDL.LU R39, [R1+0xc] ;  /* 0x00000c0001277983 */ /* 0x000ee20000300800 */
        /* <DEDUP_REMOVED lines=60> */
[----:B------:R-:W4:Y:S01]  /*3710*/  LDL.LU R40, [R1] ;  /* 0x0000000001287983 */ /* 0x000f220000300800 */
[----:B------:R-:W-:-:S02]  /*3720*/  F2FP.BF16.F32.PACK_AB R34, R41, R28 ;  /* 0x0000001c2922723e */ /* 0x000fc400000010ff */
[----:B------:R-:W-:Y:S01]  /*3730*/  F2FP.BF16.F32.PACK_AB R44, R37, R29 ;  /* 0x0000001d252c723e */ /* 0x000fe200000010ff */
[----:B------:R-:W5:Y:S01]  /*3740*/  LDL.LU R28, [R1+0x74] ;  /* 0x00007400011c7983 */ /* 0x000f620000300800 */
[----:B------:R-:W-:-:S03]  /*3750*/  F2FP.BF16.F32.PACK_AB R41, R48, R6 ;  /* 0x000000063029723e */ /* 0x000fc600000010ff */
[----:B------:R-:W5:Y:S01]  /*3760*/  LDL.LU R29, [R1+0x70] ;  /* 0x00007000011d7983 */ /* 0x000f620000300800 */
[----:B------:R-:W-:-:S03]  /*3770*/  F2FP.BF16.F32.PACK_AB R4, R4, R3 ;  /* 0x000000030404723e */ /* 0x000fc600000010ff */
[----:B------:R-:W5:Y:S01]  /*3780*/  LDL.LU R37, [R1+0x34] ;  /* 0x0000340001257983 */ /* 0x000f620000300800 */
[----:B--2---:R-:W-:Y:S02]  /*3790*/  F2FP.BF16.F32.PACK_AB R6, R27, R58 ;  /* 0x0000003a1b06723e */ /* 0x004fe400000010ff */
[----:B---3--:R-:W-:Y:S02]  /*37a0*/  F2FP.BF16.F32.PACK_AB R32, R2, R39 ;  /* 0x000000270220723e */ /* 0x008fe400000010ff */
[----:B------:R-:W2:Y:S04]  /*37b0*/  LDL.LU R2, [R1+0x30] ;  /* 0x0000300001027983 */ /* 0x000ea80000300800 */
[----:B------:R-:W3:Y:S04]  /*37c0*/  LDL.LU R39, [R1+0x2c] ;  /* 0x00002c0001277983 */ /* 0x000ee80000300800 */
[----:B------:R-:W3:Y:S04]  /*37d0*/  LDL.LU R58, [R1+0x28] ;  /* 0x00002800013a7983 */ /* 0x000ee80000300800 */
[----:B------:R-:W3:Y:S01]  /*37e0*/  LDL.LU R3, [R1+0x6c] ;  /* 0x00006c0001037983 */ /* 0x000ee20000300800 */
        /* <DEDUP_REMOVED lines=9> */
[----:B----4-:R-:W-:Y:S02]  /*3880*/  F2FP.BF16.F32.PACK_AB R40, R31, R40 ;  /* 0x000000281f28723e */ /* 0x010fe400000010ff */
[----:B------:R-:W-:Y:S02]  /*3890*/  F2FP.BF16.F32.PACK_AB R31, R49, R7 ;  /* 0x00000007311f723e */ /* 0x000fe400000010ff */
[----:B------:R-:W-:-:S03]  /*38a0*/  F2FP.BF16.F32.PACK_AB R7, R50, R8 ;  /* 0x000000083207723e */ /* 0x000fc600000010ff */
[----:B-----5:R1:W-:Y:S04]  /*38b0*/  STG.E.64 desc[UR8][R28.64+0x4b00], R30 ;  /* 0x004b001e1c007986 */ /* 0x0203e8000c101b08 */
[----:B------:R4:W-:Y:S01]  /*38c0*/  STG.E.64 desc[UR8][R28.64+0xf00], R32 ;  /* 0x000f00201c007986 */ /* 0x0009e2000c101b08 */
[----:B------:R-:W-:Y:S02]  /*38d0*/  F2FP.BF16.F32.PACK_AB R54, R54, R37 ;  /* 0x000000253636723e */ /* 0x000fe400000010ff */
[----:B------:R-:W-:Y:S02]  /*38e0*/  F2FP.BF16.F32.PACK_AB R37, R0, R38 ;  /* 0x000000260025723e */ /* 0x000fe400000010ff */
[----:B-1----:R-:W-:Y:S02]  /*38f0*/  F2FP.BF16.F32.PACK_AB R30, R15, R57 ;  /* 0x000000390f1e723e */ /* 0x002fe400000010ff */
[----:B------:R-:W-:-:S02]  /*3900*/  F2FP.BF16.F32.PACK_AB R31, R52, R10 ;  /* 0x0000000a341f723e */ /* 0x000fc400000010ff */
[----:B----4-:R-:W-:Y:S02]  /*3910*/  F2FP.BF16.F32.PACK_AB R32, R13, R55 ;  /* 0x000000370d20723e */ /* 0x010fe400000010ff */
        /* <DEDUP_REMOVED lines=16> */
[----:B---3--:R-:W-:Y:S02]  /*3a20*/  F2FP.BF16.F32.PACK_AB R10, R5, R39 ;  /* 0x00000027050a723e */ /* 0x008fe400000010ff */
[----:B------:R-:W-:Y:S02]  /*3a30*/  F2FP.BF16.F32.PACK_AB R5, R25, R24 ;  /* 0x000000181905723e */ /* 0x000fe400000010ff */
[----:B------:R-:W-:-:S04]  /*3a40*/  IADD3 R3, P1, PT, R3, 0x7, RZ ;  /* 0x0000000703037810 */ /* 0x000fc80007f3e0ff */
[----:B------:R-:W-:Y:S01]  /*3a50*/  IADD3.X R58, PT, PT, RZ, R58, RZ, P1, !PT ;  /* 0x0000003aff3a7210 */ /* 0x000fe20000ffe4ff */
[----:B------:R4:W-:Y:S01]  /*3a60*/  STG.E.64 desc[UR8][R28.64+0xb400], R8 ;  /* 0x00b400081c007986 */ /* 0x0009e2000c101b08 */
[----:B0-----:R-:W-:-:S03]  /*3a70*/  ISETP.GE.U32.AND P1, PT, R3, UR6, PT ;  /* 0x0000000603007c0c */ /* 0x001fc6000bf26070 */
[----:B------:R4:W-:Y:S04]  /*3a80*/  STG.E.64 desc[UR8][R28.64+0xc300], R10 ;  /* 0x00c3000a1c007986 */ /* 0x0009e8000c101b08 */
[----:B------:R4:W-:Y:S04]  /*3a90*/  STG.E.64 desc[UR8][R28.64+0xd200], R4 ;  /* 0x00d200041c007986 */ /* 0x0009e8000c101b08 */
[----:B------:R4:W-:Y:S01]  /*3aa0*/  STL [R1+0x28], R58 ;  /* 0x0000283a01007387 */ /* 0x0009e20000100800 */
[----:B------:R-:W-:-:S13]  /*3ab0*/  ISETP.GE.AND.EX P1, PT, R58, UR7, PT, P1 ;  /* 0x000000073a007c0c */ /* 0x000fda000bf26310 */
[----:B----4-:R-:W-:Y:S05]  /*3ac0*/  @!P1 BRA `(.L_x_658) ;  /* 0xffffffc8000c9947 */ /* 0x010fea000383ffff */
[----:B------:R-:W-:Y:S05]  /*3ad0*/  EXIT ;  /* 0x000000000000794d */ /* 0x000fea0003800000 */
.L_x_659:
        /* <DEDUP_REMOVED lines=10> */
.L_x_1562:


//--------------------- .text._ZN13group_norm_v214gn_cuda_kernelI13__nv_bfloat16Li480ELi2ELi32ELi30ELi1024ELb0ELi32ELi960ELi960ELi4ELb1ELi9ELb0ELb0ENS_16CompileConditionILi1000EEEEEvPT_PKS4_S7_S7_flPfS8_Pj --------------------------
	.section	.text._ZN13group_norm_v214gn_cuda_kernelI13__nv_bfloat16Li480ELi2ELi32ELi30ELi1024ELb0ELi32ELi960ELi960ELi4ELb1ELi9ELb0ELb0ENS_16CompileConditionILi1000EEEEEvPT_PKS4_S7_S7_flPfS8_Pj,"ax",@progbits
	.align	128
        .global         _ZN13group_norm_v214gn_cuda_kernelI13__nv_bfloat16Li480ELi2ELi32ELi30ELi1024ELb0ELi32ELi960ELi960ELi4ELb1ELi9ELb0ELb0ENS_16CompileConditionILi1000EEEEEvPT_PKS4_S7_S7_flPfS8_Pj
        .type           _ZN13group_norm_v214gn_cuda_kernelI13__nv_bfloat16Li480ELi2ELi32ELi30ELi1024ELb0ELi32ELi960ELi960ELi4ELb1ELi9ELb0ELb0ENS_16CompileConditionILi1000EEEEEvPT_PKS4_S7_S7_flPfS8_Pj,@function
        .size           _ZN13group_norm_v214gn_cuda_kernelI13__nv_bfloat16Li480ELi2ELi32ELi30ELi1024ELb0ELi32ELi960ELi960ELi4ELb1ELi9ELb0ELb0ENS_16CompileConditionILi1000EEEEEvPT_PKS4_S7_S7_flPfS8_Pj,(.L_x_1563 - _ZN13group_norm_v214gn_cuda_kernelI13__nv_bfloat16Li480ELi2ELi32ELi30ELi1024ELb0ELi32ELi960ELi960ELi4ELb1ELi9ELb0ELb0ENS_16CompileConditionILi1000EEEEEvPT_PKS4_S7_S7_flPfS8_Pj)
        .other          _ZN13group_norm_v214gn_cuda_kernelI13__nv_bfloat16Li480ELi2ELi32ELi30ELi1024ELb0ELi32ELi960ELi960ELi4ELb1ELi9ELb0ELb0ENS_16CompileConditionILi1000EEEEEvPT_PKS4_S7_S7_flPfS8_Pj,@"STO_CUDA_ENTRY STV_DEFAULT"
_ZN13group_norm_v214gn_cuda_kernelI13__nv_bfloat16Li480ELi2ELi32ELi30ELi1024ELb0ELi32ELi960ELi960ELi4ELb1ELi9ELb0ELb0ENS_16CompileConditionILi1000EEEEEvPT_PKS4_S7_S7_flPfS8_Pj:
.text._ZN13group_norm_v214gn_cuda_kernelI13__nv_bfloat16Li480ELi2ELi32ELi30ELi1024ELb0ELi32ELi960ELi960ELi4ELb1ELi9ELb0ELb0ENS_16CompileConditionILi1000EEEEEvPT_PKS4_S7_S7_flPfS8_Pj:
        /* <DEDUP_REMOVED lines=48> */
.L_x_672:
        /* <DEDUP_REMOVED lines=460> */
.L_x_661:
[----:B------:R-:W-:Y:S05]  /*1fc0*/  BSYNC.RECONVERGENT B0 ;  /* 0x0000000000007941 */ /* 0x000fea0003800200 */
.L_x_660:
        /* <DEDUP_REMOVED lines=20> */
.L_x_663:
[----:B------:R-:W-:Y:S05]  /*2110*/  BSYNC.RECONVERGENT B0 ;  /* 0x0000000000007941 */ /* 0x000fea0003800200 */
.L_x_662:
        /* <DEDUP_REMOVED lines=12> */
.L_x_665:
[----:B------:R-:W2:Y:S04]  /*21e0*/  LD.E.STRONG.GPU R33, desc[UR8][R30.64] ;  /* 0x000000081e217980 */ /* 0x000ea8000c10f900 */
[----:B--2---:R-:W-:Y:S01]  /*21f0*/  CCTL.IVALL ;  /* 0x00000000ff00798f */ /* 0x004fe20002000000 */
[----:B------:R-:W-:Y:S05]  /*2200*/  YIELD ;  /* 0x0000000000007946 */ /* 0x000fea0003800000 */
[----:B-----5:R-:W-:-:S04]  /*2210*/  LOP3.LUT R33, R33, R32, RZ, 0x3c, !PT ;  /* 0x0000002021217212 */ /* 0x020fc800078e3cff */
[----:B------:R-:W-:-:S13]  /*2220*/  ISETP.GT.AND P2, PT, R33, -0x1, PT ;  /* 0xffffffff2100780c */ /* 0x000fda0003f44270 */
[----:B------:R-:W-:Y:S05]  /*2230*/  @P2 BRA `(.L_x_665) ;  /* 0xfffffffc00e82947 */ /* 0x000fea000383ffff */
.L_x_664:
        /* <DEDUP_REMOVED lines=36> */
.L_x_667:
[----:B------:R-:W-:Y:S05]  /*2480*/  BSYNC.RECONVERGENT B0 ;  /* 0x0000000000007941 */ /* 0x000fea0003800200 */
.L_x_666:
        /* <DEDUP_REMOVED lines=24> */
.L_x_669:
[----:B------:R-:W-:Y:S05]  /*2610*/  BSYNC.RECONVERGENT B0 ;  /* 0x0000000000007941 */ /* 0x000fea0003800200 */
.L_x_668:
        /* <DEDUP_REMOVED lines=22> */
.L_x_671:
[----:B------:R-:W-:Y:S05]  /*2780*/  BSYNC.RECONVERGENT B0 ;  /* 0x0000000000007941 */ /* 0x000fea0003800200 */
.L_x_670:
        /* <DEDUP_REMOVED lines=309> */
.L_x_673:
        /* <DEDUP_REMOVED lines=10> */
.L_x_1563:


//--------------------- .text._ZN13group_norm_v214gn_cuda_kernelI13__nv_bfloat16Li480ELi3ELi16ELi60ELi1024ELb1ELi4ELi960ELi960ELi4ELb1ELi1ELb0ELb0ENS_16CompileConditionILi1000EEEEEvPT_PKS4_S7_S7_flPfS8_Pj --------------------------
	.section	.text._ZN13group_norm_v214gn_cuda_kernelI13__nv_bfloat16Li480ELi3ELi16ELi60ELi1024ELb1ELi4ELi960ELi960ELi4ELb1ELi1ELb0ELb0ENS_16CompileConditionILi1000EEEEEvPT_PKS4_S7_S7_flPfS8_Pj,"ax",@progbits
	.align	128
        .global         _ZN13group_norm_v214gn_cuda_kernelI13__nv_bfloat16Li480ELi3ELi16ELi60ELi1024ELb1ELi4ELi960ELi960ELi4ELb1ELi1ELb0ELb0ENS_16CompileConditionILi1000EEEEEvPT_PKS4_S7_S7_flPfS8_Pj
        .type           _ZN13group_norm_v214gn_cuda_kernelI13__nv_bfloat16Li480ELi3ELi16ELi60ELi1024ELb1ELi4ELi960ELi960ELi4ELb1ELi1ELb0ELb0ENS_16CompileConditionILi1000EEEEEvPT_PKS4_S7_S7_flPfS8_Pj,@function
        .size           _ZN13group_norm_v214gn_cuda_kernelI13__nv_bfloat16Li480ELi3ELi16ELi60ELi1024ELb1ELi4ELi960ELi960ELi4ELb1ELi1ELb0ELb0ENS_16CompileConditionILi1000EEEEEvPT_PKS4_S7_S7_flPfS8_Pj,(.L_x_1564 - _ZN13group_norm_v214gn_cuda_kernelI13__nv_bfloat16Li480ELi3ELi16ELi60ELi1024ELb1ELi4ELi960ELi960ELi4ELb1ELi1ELb0ELb0ENS_16CompileConditionILi1000EEEEEvPT_PKS4_S7_S7_flPfS8_Pj)
        .other          _ZN13group_norm_v214gn_cuda_kernelI13__nv_bfloat16Li480ELi3ELi16ELi60ELi1024ELb1ELi4ELi960ELi960ELi4ELb1ELi1ELb0ELb0ENS_16CompileConditionILi1000EEEEEvPT_PKS4_S7_S7_flPfS8_Pj,@"STO_CUDA_ENTRY STV_DEFAULT"
_ZN13group_norm_v214gn_cuda_kernelI13__nv_bfloat16Li480ELi3ELi16ELi60ELi1024ELb1ELi4ELi960ELi960ELi4ELb1ELi1ELb0ELb0ENS_16CompileConditionILi1000EEEEEvPT_PKS4_S7_S7_flPfS8_Pj:
.text._ZN13group_norm_v214gn_cuda_kernelI13__nv_bfloat16Li480ELi3ELi16ELi60ELi1024ELb1ELi4ELi960ELi960ELi4ELb1ELi1ELb0ELb0ENS_16CompileConditionILi1000EEEEEvPT_PKS4_S7_S7_flPfS8_Pj:
[----:B------:R-:W-:Y:S08]  /*0000*/  LDC R1, c[0x0][0x37c] ;  /* 0x0000df00ff017b82 */ /* 0x000ff00000000800 */
[----:B------:R-:W0:Y:S08]  /*0010*/  S2UR UR4, SR_CTAID.Y ;  /* 0x00000000000479c3 */ /* 0x000e300000002600 */
[----:B------:R-:W0:Y:S02]  /*0020*/  LDC.64 R2, c[0x0][0x3a8] ;  /* 0x0000ea00ff027b82 */ /* 0x000e240000000a00 */
[----:B0-----:R-:W-:-:S04]  /*0030*/  ISETP.LE.U32.AND P0, PT, R2, UR4, PT ;  /* 0x0000000402007c0c */ /* 0x001fc8000bf03070 */
[----:B------:R-:W-:-:S13]  /*0040*/  ISETP.GE.AND.EX P0, PT, RZ, R3, PT, P0 ;  /* 0x00000003ff00720c */ /* 0x000fda0003f06300 */
[----:B------:R-:W-:Y:S05]  /*0050*/  @P0 EXIT ;  /* 0x000000000000094d */ /* 0x000fea0003800000 */
[----:B------:R-:W0:Y:S01]  /*0060*/  S2R R10, SR_TID.X ;  /* 0x00000000000a7919 */ /* 0x000e220000002100 */
[----:B------:R-:W1:Y:S01]  /*0070*/  LDC.64 R6, c[0x0][0x3b0] ;  /* 0x0000ec00ff067b82 */ /* 0x000e620000000a00 */
[----:B------:R-:W-:Y:S01]  /*0080*/  MOV R2, 0x400 ;  /* 0x0000040000027802 */ /* 0x000fe20000000f00 */
[----:B------:R-:W2:Y:S01]  /*0090*/  LDCU.64 UR8, c[0x0][0x358] ;  /* 0x00006b00ff0877ac */ /* 0x000ea20008000a00 */
[----:B------:R-:W3:Y:S02]  /*00a0*/  S2R R8, SR_CTAID.X ;  /* 0x0000000000087919 */ /* 0x000ee40000002500 */
[----:B------:R-:W-:Y:S01]  /*00b0*/  IADD3 R4, PT, PT, R2, 0x1680, RZ ;  /* 0x0000168002047810 */ /* 0x000fe20007ffe0ff */
[----:B------:R-:W4:Y:S01]  /*00c0*/  S2R R5, SR_CgaCtaId ;  /* 0x0000000000057919 */ /* 0x000f220000008800 */
[----:B-1----:R-:W-:Y:S02]  /*00d0*/  ISETP.EQ.U32.AND P1, PT, R6, RZ, PT ;  /* 0x000000ff0600720c */ /* 0x002fe40003f22070 */
[----:B0-----:R-:W-:-:S02]  /*00e0*/  LOP3.LUT R0, R10, 0xffff, RZ, 0xc0, !PT ;  /* 0x0000ffff0a007812 */ /* 0x001fc400078ec0ff */
[----:B---3--:R-:W-:-:S03]  /*00f0*/  LOP3.LUT P0, RZ, R8, 0xff, RZ, 0xc0, !PT ;  /* 0x000000ff08ff7812 */ /* 0x008fc6000780c0ff */
[----:B------:R-:W-:Y:S01]  /*0100*/  IMAD R0, R0, 0x8889, RZ ;  /* 0x0000888900007824 */ /* 0x000fe200078e02ff */
[----:B----4-:R-:W-:-:S04]  /*0110*/  LEA R4, R5, R4, 0x18 ;  /* 0x0000000405047211 */ /* 0x010fc800078ec0ff */
[----:B------:R-:W-:Y:S02]  /*0120*/  SHF.R.U32.HI R37, RZ, 0x17, R0 ;  /* 0x00000017ff257819 */ /* 0x000fe40000011600 */
[----:B------:R-:W-:Y:S02]  /*0130*/  ISETP.EQ.OR.EX P0, PT, R7, RZ, P0, P1 ;  /* 0x000000ff0700720c */ /* 0x000fe40000702710 */
[----:B------:R-:W-:Y:S02]  /*0140*/  PRMT R0, R37, 0x9910, RZ ;  /* 0x0000991025007816 */ /* 0x000fe400000000ff */
[----:B------:R-:W-:Y:S01]  /*0150*/  LEA R2, R5, R2, 0x18 ;  /* 0x0000000205027211 */ /* 0x000fe200078ec0ff */
[----:B------:R-:W-:Y:S01]  /*0160*/  HFMA2 R5, -RZ, RZ, 0, 0 ;  /* 0x00000000ff057431 */ /* 0x000fe200000001ff */
[----:B------:R-:W-:Y:S01]  /*0170*/  ISETP.GT.U32.OR P0, PT, R10, 0xf, P0 ;  /* 0x0000000f0a00780c */ /* 0x000fe20000704470 */
[----:B------:R-:W-:-:S05]  /*0180*/  IMAD R0, R0, 0xf0, RZ ;  /* 0x000000f000007824 */ /* 0x000fca00078e02ff */
[----:B------:R-:W-:-:S04]  /*0190*/  IADD3 R0, PT, PT, RZ, -R0, RZ ;  /* 0x80000000ff007210 */ /* 0x000fc80007ffe0ff */
[----:B------:R-:W-:-:S04]  /*01a0*/  PRMT R3, R0, 0x7710, RZ ;  /* 0x0000771000037816 */ /* 0x000fc800000000ff */
[----:B------:R-:W-:-:S04]  /*01b0*/  IADD3 R0, PT, PT, R3, R10, RZ ;  /* 0x0000000a03007210 */ /* 0x000fc80007ffe0ff */
[C---:B------:R-:W-:Y:S02]  /*01c0*/  PRMT R3, R0.reuse, 0x9910, RZ ;  /* 0x0000991000037816 */ /* 0x040fe400000000ff */
[----:B------:R-:W-:Y:S02]  /*01d0*/  LOP3.LUT R7, R0, 0xffff, RZ, 0xc0, !PT ;  /* 0x0000ffff00077812 */ /* 0x000fe400078ec0ff */
[----:B------:R-:W-:Y:S01]  /*01e0*/  MOV R0, UR4 ;  /* 0x0000000400007c02 */ /* 0x000fe20008000f00 */
[----:B------:R-:W-:Y:S01]  /*01f0*/  IMAD R3, R3, 0x89, RZ ;  /* 0x0000008903037824 */ /* 0x000fe200078e02ff */
[----:B------:R-:W-:-:S04]  /*0200*/  UMOV UR4, URZ ;  /* 0x000000ff00047c82 */ /* 0x000fc80008000000 */
[----:B------:R-:W-:-:S04]  /*0210*/  LOP3.LUT R3, R3, 0xffff, RZ, 0xc0, !PT ;  /* 0x0000ffff03037812 */ /* 0x000fc800078ec0ff */
[----:B------:R-:W-:-:S04]  /*0220*/  SHF.R.U32.HI R3, RZ, 0xb, R3 ;  /* 0x0000000bff037819 */ /* 0x000fc80000011603 */
[----:B------:R-:W-:-:S04]  /*0230*/  LOP3.LUT R3, R3, 0xffff, RZ, 0xc0, !PT ;  /* 0x0000ffff03037812 */ /* 0x000fc800078ec0ff */
[----:B------:R-:W-:Y:S02]  /*0240*/  LEA R6, R3, R4, 0x3 ;  /* 0x0000000403067211 */ /* 0x000fe400078e18ff */
[----:B------:R-:W-:Y:S01]  /*0250*/  SHF.L.U32 R3, R8, 0x2, RZ ;  /* 0x0000000208037819 */ /* 0x000fe200000006ff */
[C---:B------:R-:W-:Y:S01]  /*0260*/  IMAD R8, R7.reuse, 0x18, R2 ;  /* 0x0000001807087824 */ /* 0x040fe200078e0202 */
[----:B------:R-:W-:Y:S02]  /*0270*/  SHF.L.U32 R4, R7, 0x2, RZ ;  /* 0x0000000207047819 */ /* 0x000fe400000006ff */
[----:B------:R-:W-:Y:S02]  /*0280*/  LOP3.LUT R2, R3, 0x3fc, RZ, 0xc0, !PT ;  /* 0x000003fc03027812 */ /* 0x000fe400078ec0ff */
[----:B--2---:R-:W-:-:S07]  /*0290*/  LEA R8, R37, R8, 0x3 ;  /* 0x0000000825087211 */ /* 0x004fce00078e18ff */
.L_x_686:
[----:B------:R-:W-:Y:S01]  /*02a0*/  IADD3 R3, PT, PT, R37, R2, RZ ;  /* 0x0000000225037210 */ /* 0x000fe20007ffe0ff */
[----:B0-----:R-:W0:Y:S01]  /*02b0*/  LDCU.64 UR6, c[0x0][0x388] ;  /* 0x00007100ff0677ac */ /* 0x001e220008000a00 */
[----:B------:R-:W-:Y:S01]  /*02c0*/  MOV R12, R4 ;  /* 0x00000004000c7202 */ /* 0x000fe20000000f00 */
[----:B------:R-:W-:Y:S01]  /*02d0*/  IMAD R7, R5, 0xf0000, RZ ;  /* 0x000f000005077824 */ /* 0x000fe200078e02ff */
[----:B------:R-:W-:Y:S01]  /*02e0*/  MOV R13, RZ ;  /* 0x000000ff000d7202 */ /* 0x000fe20000000f00 */
[----:B------:R-:W-:Y:S01]  /*02f0*/  IMAD R3, R3, 0x3c0, RZ ;  /* 0x000003c003037824 */ /* 0x000fe200078e02ff */
[----:B------:R-:W1:Y:S01]  /*0300*/  LDC.64 R22, c[0x0][0x390] ;  /* 0x0000e400ff167b82 */ /* 0x000e620000000a00 */
[----:B------:R-:W-:-:S03]  /*0310*/  IMAD.WIDE.U32 R12, R0, 0xf0000, R12 ;  /* 0x000f0000000c7825 */ /* 0x000fc600078e000c */
[----:B------:R-:W-:-:S04]  /*0320*/  IADD3 R3, P1, PT, R3, R12, RZ ;  /* 0x0000000c03037210 */ /* 0x000fc80007f3e0ff */
[----:B------:R-:W2:Y:S01]  /*0330*/  LDC.64 R24, c[0x0][0x398] ;  /* 0x0000e600ff187b82 */ /* 0x000ea20000000a00 */
[----:B------:R-:W-:Y:S02]  /*0340*/  IADD3.X R12, PT, PT, R13, R7, RZ, P1, !PT ;  /* 0x000000070d0c7210 */ /* 0x000fe40000ffe4ff */
[C---:B------:R-:W-:Y:S02]  /*0350*/  SHF.L.U32 R14, R3.reuse, 0x1, RZ ;  /* 0x00000001030e7819 */ /* 0x040fe400000006ff */
[----:B------:R-:W-:Y:S02]  /*0360*/  SHF.L.U64.HI R12, R3, 0x1, R12 ;  /* 0x00000001030c7819 */ /* 0x000fe4000001020c */
[----:B0-----:R-:W-:-:S04]  /*0370*/  IADD3 R14, P1, PT, R14, UR6, RZ ;  /* 0x000000060e0e7c10 */ /* 0x001fc8000ff3e0ff */
[----:B------:R-:W-:-:S05]  /*0380*/  IADD3.X R15, PT, PT, R12, UR7, RZ, P1, !PT ;  /* 0x000000070c0f7c10 */ /* 0x000fca0008ffe4ff */
[----:B------:R-:W3:Y:S04]  /*0390*/  LDG.E.64.CONSTANT R12, desc[UR8][R14.64] ;  /* 0x000000080e0c7981 */ /* 0x000ee8000c1e9b00 */
[----:B------:R0:W4:Y:S01]  /*03a0*/  LDG.E.64.CONSTANT R16, desc[UR8][R14.64+0xf00] ;  /* 0x000f00080e107981 */ /* 0x000122000c1e9b00 */
[----:B-1----:R-:W-:-:S04]  /*03b0*/  IMAD.WIDE.U32 R22, R4, 0x2, R22 ;  /* 0x0000000204167825 */ /* 0x002fc800078e0016 */
[----:B--2---:R-:W-:Y:S02]  /*03c0*/  IMAD.WIDE.U32 R24, R4, 0x2, R24 ;  /* 0x0000000204187825 */ /* 0x004fe400078e0018 */
[----:B------:R-:W5:Y:S04]  /*03d0*/  LDG.E.64.CONSTANT R22, desc[UR8][R22.64] ;  /* 0x0000000816167981 */ /* 0x000f68000c1e9b00 */
[----:B------:R-:W5:Y:S01]  /*03e0*/  LDG.E.64.CONSTANT R24, desc[UR8][R24.64] ;  /* 0x0000000818187981 */ /* 0x000f62000c1e9b00 */
[----:B------:R-:W-:Y:S01]  /*03f0*/  ISETP.GT.U32.AND P1, PT, R10, 0x1f, PT ;  /* 0x0000001f0a00780c */ /* 0x000fe20003f24070 */
[----:B------:R-:W-:Y:S01]  /*0400*/  BSSY.RECONVERGENT B0, `(.L_x_674) ;  /* 0x0000056000007945 */ /* 0x000fe20003800200 */
[----:B------:R-:W-:Y:S02]  /*0410*/  CS2R R34, SRZ ;  /* 0x0000000000227805 */ /* 0x000fe4000001ff00 */
[----:B---3--:R-:W-:-:S02]  /*0420*/  PRMT R7, R12, 0x7632, R7 ;  /* 0x000076320c077816 */ /* 0x008fc40000000007 */
[----:B------:R-:W-:Y:S02]  /*0430*/  SHF.L.U32 R3, R12, 0x10, RZ ;  /* 0x000000100c037819 */ /* 0x000fe400000006ff */
[----:B------:R-:W-:Y:S02]  /*0440*/  SHF.L.U32 R7, R7, 0x10, RZ ;  /* 0x0000001007077819 */ /* 0x000fe400000006ff */
[----:B------:R-:W-:Y:S01]  /*0450*/  PRMT R11, R13, 0x7632, R11 ;  /* 0x000076320d0b7816 */ /* 0x000fe2000000000b */
[----:B------:R-:W-:Y:S01]  /*0460*/  FADD.FTZ R12, RZ, R3 ;  /* 0x00000003ff0c7221 */ /* 0x000fe20000010000 */
[----:B0-----:R-:W-:Y:S01]  /*0470*/  FFMA.FTZ R14, R3, R3, RZ ;  /* 0x00000003030e7223 */ /* 0x001fe200000100ff */
[----:B------:R-:W-:Y:S02]  /*0480*/  SHF.L.U32 R9, R13, 0x10, RZ ;  /* 0x000000100d097819 */ /* 0x000fe400000006ff */
[----:B------:R-:W-:Y:S01]  /*0490*/  FADD.FTZ R12, R12, R7 ;  /* 0x000000070c0c7221 */ /* 0x000fe20000010000 */
[----:B------:R-:W-:Y:S01]  /*04a0*/  FFMA.FTZ R14, R7, R7, R14 ;  /* 0x00000007070e7223 */ /* 0x000fe2000001000e */
[----:B------:R-:W-:-:S02]  /*04b0*/  SHF.L.U32 R11, R11, 0x10, RZ ;  /* 0x000000100b0b7819 */ /* 0x000fc400000006ff */
[----:B------:R-:W-:Y:S01]  /*04c0*/  FADD.FTZ R12, R12, R9 ;  /* 0x000000090c0c7221 */ /* 0x000fe20000010000 */
[----:B------:R-:W-:Y:S01]  /*04d0*/  FFMA.FTZ R14, R9, R9, R14 ;  /* 0x00000009090e7223 */ /* 0x000fe2000001000e */
[C---:B----4-:R-:W-:Y:S02]  /*04e0*/  PRMT R15, R16.reuse, 0x7632, R15 ;  /* 0x00007632100f7816 */ /* 0x050fe4000000000f */
[----:B------:R-:W-:Y:S01]  /*04f0*/  SHF.L.U32 R13, R16, 0x10, RZ ;  /* 0x00000010100d7819 */ /* 0x000fe200000006ff */
        /* <DEDUP_REMOVED lines=14> */
[----:B------:R0:W-:Y:S01]  /*05e0*/  STS.64 [R8], R20 ;  /* 0x0000001408007388 */ /* 0x0001e20000000a00 */
[----:B------:R-:W-:Y:S06]  /*05f0*/  BAR.SYNC.DEFER_BLOCKING 0x0 ;  /* 0x0000000000007b1d */ /* 0x000fec0000010000 */
[----:B------:R-:W-:Y:S05]  /*0600*/  @P1 BRA `(.L_x_675) ;  /* 0x0000000000d41947 */ /* 0x000fea0003800000 */
[----:B0-----:R-:W0:Y:S01]  /*0610*/  S2R R21, SR_CgaCtaId ;  /* 0x0000000000157919 */ /* 0x001e220000008800 */
[----:B------:R-:W-:Y:S02]  /*0620*/  MOV R14, 0x400 ;  /* 0x00000400000e7802 */ /* 0x000fe40000000f00 */
[----:B------:R-:W-:Y:S02]  /*0630*/  SHF.R.U32.HI R12, RZ, 0x1, R10 ;  /* 0x00000001ff0c7819 */ /* 0x000fe4000001160a */
[----:B0-----:R-:W-:Y:S02]  /*0640*/  LEA R21, R21, R14, 0x18 ;  /* 0x0000000e15157211 */ /* 0x001fe400078ec0ff */
[----:B------:R-:W-:-:S03]  /*0650*/  SHF.L.U32 R14, R10, 0x3, RZ ;  /* 0x000000030a0e7819 */ /* 0x000fc600000006ff */
[----:B------:R-:W-:Y:S01]  /*0660*/  IMAD R12, R12, 0x168, R21 ;  /* 0x000001680c0c7824 */ /* 0x000fe200078e0215 */
[----:B------:R-:W-:-:S04]  /*0670*/  LOP3.LUT R21, R14, 0x8, RZ, 0xc0, !PT ;  /* 0x000000080e157812 */ /* 0x000fc800078ec0ff */
[----:B------:R-:W-:-:S05]  /*0680*/  IADD3 R12, PT, PT, R12, R21, RZ ;  /* 0x000000150c0c7210 */ /* 0x000fca0007ffe0ff */
[----:B------:R-:W0:Y:S04]  /*0690*/  LDS.64 R20, [R12] ;  /* 0x000000000c147984 */ /* 0x000e280000000a00 */
[----:B------:R-:W1:Y:S04]  /*06a0*/  LDS.64 R28, [R12+0x18] ;  /* 0x000018000c1c7984 */ /* 0x000e680000000a00 */
[----:B------:R-:W2:Y:S04]  /*06b0*/  LDS.64 R26, [R12+0x30] ;  /* 0x000030000c1a7984 */ /* 0x000ea80000000a00 */
[----:B------:R-:W3:Y:S04]  /*06c0*/  LDS.64 R32, [R12+0x48] ;  /* 0x000048000c207984 */ /* 0x000ee80000000a00 */
[----:B------:R-:W4:Y:S01]  /*06d0*/  LDS.64 R34, [R12+0x60] ;  /* 0x000060000c227984 */ /* 0x000f220000000a00 */
[----:B0-----:R-:W-:Y:S01]  /*06e0*/  FADD.FTZ R31, RZ, R20 ;  /* 0x00000014ff1f7221 */ /* 0x001fe20000010000 */
[----:B------:R-:W-:-:S02]  /*06f0*/  FADD.FTZ R14, RZ, R21 ;  /* 0x00000015ff0e7221 */ /* 0x000fc40000010000 */
[----:B------:R-:W0:Y:S01]  /*0700*/  LDS.64 R20, [R12+0x78] ;  /* 0x000078000c147984 */ /* 0x000e220000000a00 */
[----:B-1----:R-:W-:Y:S01]  /*0710*/  FADD.FTZ R31, R31, R28 ;  /* 0x0000001c1f1f7221 */ /* 0x002fe20000010000 */
[----:B------:R-:W-:Y:S02]  /*0720*/  FADD.FTZ R14, R14, R29 ;  /* 0x0000001d0e0e7221 */ /* 0x000fe40000010000 */
[----:B------:R-:W-:Y:S01]  /*0730*/  LDS.64 R28, [R12+0xa8] ;  /* 0x0000a8000c1c7984 */ /* 0x000fe20000000a00 */
[----:B--2---:R-:W-:Y:S01]  /*0740*/  FADD.FTZ R26, R31, R26 ;  /* 0x0000001a1f1a7221 */ /* 0x004fe20000010000 */
[----:B------:R-:W-:Y:S02]  /*0750*/  FADD.FTZ R14, R14, R27 ;  /* 0x0000001b0e0e7221 */ /* 0x000fe40000010000 */
[----:B------:R-:W1:Y:S01]  /*0760*/  LDS.64 R30, [R12+0x90] ;  /* 0x000090000c1e7984 */ /* 0x000e620000000a00 */
[----:B---3--:R-:W-:Y:S01]  /*0770*/  FADD.FTZ R32, R26, R32 ;  /* 0x000000201a207221 */ /* 0x008fe20000010000 */
[----:B------:R-:W-:-:S02]  /*0780*/  FADD.FTZ R14, R14, R33 ;  /* 0x000000210e0e7221 */ /* 0x000fc40000010000 */
[----:B------:R-:W2:Y:S01]  /*0790*/  LDS.64 R26, [R12+0xc0] ;  /* 0x0000c0000c1a7984 */ /* 0x000ea20000000a00 */
[----:B----4-:R-:W-:Y:S01]  /*07a0*/  FADD.FTZ R33, R32, R34 ;  /* 0x0000002220217221 */ /* 0x010fe20000010000 */
[----:B------:R-:W-:-:S03]  /*07b0*/  FADD.FTZ R14, R14, R35 ;  /* 0x000000230e0e7221 */ /* 0x000fc60000010000 */
[----:B0-----:R-:W-:Y:S01]  /*07c0*/  FADD.FTZ R35, R33, R20 ;  /* 0x0000001421237221 */ /* 0x001fe20000010000 */
[----:B------:R-:W-:Y:S01]  /*07d0*/  FADD.FTZ R14, R14, R21 ;  /* 0x000000150e0e7221 */ /* 0x000fe20000010000 */
[----:B------:R-:W0:Y:S04]  /*07e0*/  LDS.64 R32, [R12+0xd8] ;  /* 0x0000d8000c207984 */ /* 0x000e280000000a00 */
[----:B------:R-:W3:Y:S01]  /*07f0*/  LDS.64 R20, [R12+0xf0] ;  /* 0x0000f0000c147984 */ /* 0x000ee20000000a00 */
[----:B-1----:R-:W-:Y:S01]  /*0800*/  FADD.FTZ R35, R35, R30 ;  /* 0x0000001e23237221 */ /* 0x002fe20000010000 */
[----:B------:R-:W-:Y:S02]  /*0810*/  FADD.FTZ R14, R14, R31 ;  /* 0x0000001f0e0e7221 */ /* 0x000fe40000010000 */
[----:B------:R-:W1:Y:S01]  /*0820*/  LDS.64 R30, [R12+0x108] ;  /* 0x000108000c1e7984 */ /* 0x000e620000000a00 */
[----:B------:R-:W-:Y:S01]  /*0830*/  FADD.FTZ R35, R35, R28 ;  /* 0x0000001c23237221 */ /* 0x000fe20000010000 */
[----:B------:R-:W-:-:S02]  /*0840*/  FADD.FTZ R14, R14, R29 ;  /* 0x0000001d0e0e7221 */ /* 0x000fc40000010000 */
[----:B------:R-:W4:Y:S01]  /*0850*/  LDS.64 R28, [R12+0x120] ;  /* 0x000120000c1c7984 */ /* 0x000f220000000a00 */
[----:B--2---:R-:W-:Y:S01]  /*0860*/  FADD.FTZ R16, R35, R26 ;  /* 0x0000001a23107221 */ /* 0x004fe20000010000 */
[----:B------:R-:W-:Y:S02]  /*0870*/  FADD.FTZ R14, R14, R27 ;  /* 0x0000001b0e0e7221 */ /* 0x000fe40000010000 */
[----:B------:R-:W2:Y:S04]  /*0880*/  LDS.64 R26, [R12+0x138] ;  /* 0x000138000c1a7984 */ /* 0x000ea80000000a00 */
[----:B------:R-:W2:Y:S01]  /*0890*/  LDS.64 R34, [R12+0x150] ;  /* 0x000150000c227984 */ /* 0x000ea20000000a00 */
[----:B0-----:R-:W-:Y:S01]  /*08a0*/  FADD.FTZ R16, R16, R32 ;  /* 0x0000002010107221 */ /* 0x001fe20000010000 */
[----:B------:R-:W-:-:S03]  /*08b0*/  FADD.FTZ R14, R14, R33 ;  /* 0x000000210e0e7221 */ /* 0x000fc60000010000 */
[----:B---3--:R-:W-:Y:S01]  /*08c0*/  FADD.FTZ R33, R16, R20 ;  /* 0x0000001410217221 */ /* 0x008fe20000010000 */
[----:B------:R-:W-:-:S03]  /*08d0*/  FADD.FTZ R14, R14, R21 ;  /* 0x000000150e0e7221 */ /* 0x000fc60000010000 */
[----:B-1----:R-:W-:Y:S01]  /*08e0*/  FADD.FTZ R33, R33, R30 ;  /* 0x0000001e21217221 */ /* 0x002fe20000010000 */
[----:B------:R-:W-:-:S03]  /*08f0*/  FADD.FTZ R14, R14, R31 ;  /* 0x0000001f0e0e7221 */ /* 0x000fc60000010000 */
[----:B----4-:R-:W-:Y:S01]  /*0900*/  FADD.FTZ R33, R33, R28 ;  /* 0x0000001c21217221 */ /* 0x010fe20000010000 */
[----:B------:R-:W-:-:S03]  /*0910*/  FADD.FTZ R14, R14, R29 ;  /* 0x0000001d0e0e7221 */ /* 0x000fc60000010000 */
[----:B--2---:R-:W-:Y:S01]  /*0920*/  FADD.FTZ R33, R33, R26 ;  /* 0x0000001a21217221 */ /* 0x004fe20000010000 */
[----:B------:R-:W-:-:S03]  /*0930*/  FADD.FTZ R14, R14, R27 ;  /* 0x0000001b0e0e7221 */ /* 0x000fc60000010000 */
[----:B------:R-:W-:Y:S01]  /*0940*/  FADD.FTZ R34, R33, R34 ;  /* 0x0000002221227221 */ /* 0x000fe20000010000 */
[----:B------:R-:W-:-:S07]  /*0950*/  FADD.FTZ R35, R14, R35 ;  /* 0x000000230e237221 */ /* 0x000fce0000010000 */
.L_x_675:
[----:B------:R-:W-:Y:S05]  /*0960*/  BSYNC.RECONVERGENT B0 ;  /* 0x0000000000007941 */ /* 0x000fea0003800200 */
.L_x_674:
[----:B0-----:R-:W0:Y:S01]  /*0970*/  SHFL.BFLY PT, R21, R34, 0x1, 0x1f ;  /* 0x0c201f0022157f89 */ /* 0x001e2200000e0000 */
[C---:B------:R-:W-:Y:S01]  /*0980*/  LOP3.LUT P2, RZ, R10.reuse, 0x3e1, RZ, 0xc0, !PT ;  /* 0x000003e10aff7812 */ /* 0x040fe2000784c0ff */
[----:B------:R-:W-:Y:S01]  /*0990*/  BSSY.RECONVERGENT B0, `(.L_x_676) ;  /* 0x0000012000007945 */ /* 0x000fe20003800200 */
[C---:B------:R-:W-:Y:S01]  /*09a0*/  ISETP.NE.AND P3, PT, R10.reuse, RZ, PT ;  /* 0x000000ff0a00720c */ /* 0x040fe20003f65270 */
[----:B------:R-:W1:Y:S01]  /*09b0*/  SHFL.BFLY PT, R12, R35, 0x1, 0x1f ;  /* 0x0c201f00230c7f89 */ /* 0x000e6200000e0000 */
[----:B------:R-:W-:Y:S01]  /*09c0*/  ISETP.GT.U32.AND P1, PT, R10, 0xff, PT ;  /* 0x000000ff0a00780c */ /* 0x000fe20003f24070 */
[----:B0-----:R-:W-:Y:S01]  /*09d0*/  FADD.FTZ R20, R21, R34 ;  /* 0x0000002215147221 */ /* 0x001fe20000010000 */
[----:B-1----:R-:W-:Y:S02]  /*09e0*/  FADD.FTZ R21, R12, R35 ;  /* 0x000000230c157221 */ /* 0x002fe40000010000 */
[----:B------:R-:W0:Y:S05]  /*09f0*/  S2R R12, SR_CTAID.Y ;  /* 0x00000000000c7919 */ /* 0x000e2a0000002600 */
[----:B------:R-:W-:Y:S05]  /*0a00*/  @P2 BRA `(.L_x_677) ;  /* 0x0000000000282947 */ /* 0x000fea0003800000 */
[----:B------:R-:W1:Y:S08]  /*0a10*/  S2UR UR5, SR_CTAID.X ;  /* 0x00000000000579c3 */ /* 0x000e700000002500 */
[----:B------:R-:W0:Y:S08]  /*0a20*/  LDC R29, c[0x0][0x374] ;  /* 0x0000dd00ff1d7b82 */ /* 0x000e300000000800 */
[----:B------:R-:W2:Y:S01]  /*0a30*/  LDC.64 R26, c[0x0][0x3b8] ;  /* 0x0000ee00ff1a7b82 */ /* 0x000ea20000000a00 */
[----:B-1----:R-:W-:-:S04]  /*0a40*/  USHF.L.U32 UR5, UR5, 0x1, URZ ;  /* 0x0000000105057899 */ /* 0x002fc800080006ff */
[----:B------:R-:W-:Y:S01]  /*0a50*/  ULOP3.LUT UR5, UR5, 0x1fe, URZ, 0xc0, !UPT ;  /* 0x000001fe05057892 */ /* 0x000fe2000f8ec0ff */
[----:B0-----:R-:W-:-:S05]  /*0a60*/  IMAD R14, R29, UR4, R12 ;  /* 0x000000041d0e7c24 */ /* 0x001fca000f8e020c */
[----:B------:R-:W-:-:S04]  /*0a70*/  LEA R29, R10, UR5, 0x8 ;  /* 0x000000050a1d7c11 */ /* 0x000fc8000f8e40ff */
[----:B------:R-:W-:-:S05]  /*0a80*/  LEA R29, R14, R29, 0xd ;  /* 0x0000001d0e1d7211 */ /* 0x000fca00078e68ff */
[----:B--2---:R-:W-:-:S05]  /*0a90*/  IMAD.WIDE.U32 R26, R29, 0x4, R26 ;  /* 0x000000041d1a7825 */ /* 0x004fca00078e001a */
[----:B------:R1:W-:Y:S02]  /*0aa0*/  STG.E.64 desc[UR8][R26.64], R20 ;  /* 0x000000141a007986 */ /* 0x0003e4000c101b08 */
.L_x_677:
[----:B------:R-:W-:Y:S05]  /*0ab0*/  BSYNC.RECONVERGENT B0 ;  /* 0x0000000000007941 */ /* 0x000fea0003800200 */
.L_x_676:
[----:B------:R-:W-:Y:S01]  /*0ac0*/  BAR.SYNC.DEFER_BLOCKING 0x0 ;  /* 0x0000000000007b1d */ /* 0x000fe20000010000 */
[----:B------:R-:W-:-:S05]  /*0ad0*/  CS2R R34, SRZ ;  /* 0x0000000000227805 */ /* 0x000fca000001ff00 */
[----:B------:R-:W-:Y:S05]  /*0ae0*/  @P3 BRA `(.L_x_678) ;  /* 0x0000000000443947 */ /* 0x000fea0003800000 */
[----:B------:R-:W2:Y:S01]  /*0af0*/  S2UR UR5, SR_CTAID.X ;  /* 0x00000000000579c3 */ /* 0x000ea20000002500 */
[----:B-1----:R-:W-:-:S07]  /*0b00*/  MOV R27, 0x7fffff01 ;  /* 0x7fffff01001b7802 */ /* 0x002fce0000000f00 */
[----:B------:R-:W0:Y:S01]  /*0b10*/  LDC.64 R20, c[0x0][0x3c0] ;  /* 0x0000f000ff147b82 */ /* 0x000e220000000a00 */
[----:B--2---:R-:W-:-:S04]  /*0b20*/  ISETP.NE.AND P2, PT, RZ, UR5, PT ;  /* 0x00000005ff007c0c */ /* 0x004fc8000bf45270 */
[----:B------:R-:W-:Y:S02]  /*0b30*/  SEL R27, R27, 0x1, !P2 ;  /* 0x000000011b1b7807 */ /* 0x000fe40005000000 */
[----:B0-----:R-:W-:-:S04]  /*0b40*/  LEA R20, P3, R12, R20, 0x2 ;  /* 0x000000140c147211 */ /* 0x001fc800078610ff */
[----:B------:R-:W-:Y:S01]  /*0b50*/  LEA.HI.X R21, R12, R21, RZ, 0x2, P3 ;  /* 0x000000150c157211 */ /* 0x000fe200018f14ff */
[----:B------:R-:W-:Y:S06]  /*0b60*/  MEMBAR.ALL.GPU ;  /* 0x0000000000007992 */ /* 0x000fec000000a000 */
[----:B------:R-:W-:-:S00]  /*0b70*/  ERRBAR ;  /* 0x00000000000079ab */ /* 0x000fc00000000000 */
[----:B------:R-:W-:Y:S06]  /*0b80*/  CGAERRBAR ;  /* 0x00000000000075ab */ /* 0x000fec0000000000 */
[----:B------:R0:W5:Y:S02]  /*0b90*/  ATOM.E.ADD.STRONG.GPU PT, R27, desc[UR8][R20.64], R27 ;  /* 0x8000001b141b798a */ /* 0x00016400081ef108 */
.L_x_679:
[----:B------:R-:W2:Y:S04]  /*0ba0*/  LD.E.STRONG.GPU R10, desc[UR8][R20.64] ;  /* 0x00000008140a7980 */ /* 0x000ea8000c10f900 */
[----:B--2---:R-:W-:Y:S01]  /*0bb0*/  CCTL.IVALL ;  /* 0x00000000ff00798f */ /* 0x004fe20002000000 */
[----:B------:R-:W-:Y:S05]  /*0bc0*/  YIELD ;  /* 0x0000000000007946 */ /* 0x000fea0003800000 */
[----:B-----5:R-:W-:-:S04]  /*0bd0*/  LOP3.LUT R10, R10, R27, RZ, 0x3c, !PT ;  /* 0x0000001b0a0a7212 */ /* 0x020fc800078e3cff */
[----:B------:R-:W-:-:S13]  /*0be0*/  ISETP.GT.AND P2, PT, R10, -0x1, PT ;  /* 0xffffffff0a00780c */ /* 0x000fda0003f44270 */
[----:B------:R-:W-:Y:S05]  /*0bf0*/  @P2 BRA `(.L_x_679) ;  /* 0xfffffffc00e82947 */ /* 0x000fea000383ffff */
.L_x_678:
[----:B------:R-:W-:Y:S05]  /*0c00*/  WARPSYNC.ALL ;  /* 0x0000000000007948 */ /* 0x000fea0003800000 */
[----:B------:R-:W-:Y:S06]  /*0c10*/  BAR.SYNC.DEFER_BLOCKING 0x0 ;  /* 0x0000000000007b1d */ /* 0x000fec0000010000 */
[----:B------:R-:W-:Y:S04]  /*0c20*/  BSSY.RECONVERGENT B0, `(.L_x_680) ;  /* 0x000005b000007945 */ /* 0x000fe80003800200 */
[----:B------:R-:W-:Y:S05]  /*0c30*/  @P1 BRA `(.L_x_681) ;  /* 0x0000000400641947 */ /* 0x000fea0003800000 */
[----:B-1----:R-:W1:Y:S01]  /*0c40*/  S2R R27, SR_TID.X ;  /* 0x00000000001b7919 */ /* 0x002e620000002100 */
[----:B0-----:R-:W0:Y:S08]  /*0c50*/  LDC R21, c[0x0][0x374] ;  /* 0x0000dd00ff157b82 */ /* 0x001e300000000800 */
[----:B------:R-:W2:Y:S01]  /*0c60*/  LDC.64 R34, c[0x0][0x3b8] ;  /* 0x0000ee00ff227b82 */ /* 0x000ea20000000a00 */
[----:B0-----:R-:W-:Y:S01]  /*0c70*/  IMAD R12, R21, UR4, R12 ;  /* 0x00000004150c7c24 */ /* 0x001fe2000f8e020c */
[----:B-1----:R-:W-:-:S02]  /*0c80*/  SHF.L.U32 R10, R27, 0x4, RZ ;  /* 0x000000041b0a7819 */ /* 0x002fc400000006ff */
[----:B------:R-:W-:Y:S02]  /*0c90*/  LOP3.LUT R27, R27, 0xf, RZ, 0xc0, !PT ;  /* 0x0000000f1b1b7812 */ /* 0x000fe400078ec0ff */
[----:B------:R-:W-:-:S04]  /*0ca0*/  LOP3.LUT R21, R10, 0xf00, RZ, 0xc0, !PT ;  /* 0x00000f000a157812 */ /* 0x000fc800078ec0ff */
[----:B------:R-:W-:-:S04]  /*0cb0*/  LEA R12, R12, R21, 0xc ;  /* 0x000000150c0c7211 */ /* 0x000fc800078e60ff */
[----:B------:R-:W-:-:S04]  /*0cc0*/  IADD3 R10, PT, PT, R12, R27, RZ ;  /* 0x0000001b0c0a7210 */ /* 0x000fc80007ffe0ff */
[----:B------:R-:W-:-:S04]  /*0cd0*/  SHF.L.U32 R10, R10, 0x1, RZ ;  /* 0x000000010a0a7819 */ /* 0x000fc800000006ff */
[C---:B------:R-:W-:Y:S01]  /*0ce0*/  IADD3 R29, PT, PT, R10.reuse, 0x20, RZ ;  /* 0x000000200a1d7810 */ /* 0x040fe20007ffe0ff */
[C---:B--2---:R-:W-:Y:S01]  /*0cf0*/  IMAD.WIDE.U32 R26, R10.reuse, 0x4, R34 ;  /* 0x000000040a1a7825 */ /* 0x044fe200078e0022 */
[----:B------:R-:W-:-:S03]  /*0d00*/  IADD3 R31, PT, PT, R10, 0x40, RZ ;  /* 0x000000400a1f7810 */ /* 0x000fc60007ffe0ff */
[--C-:B------:R-:W-:Y:S01]  /*0d10*/  IMAD.WIDE.U32 R28, R29, 0x4, R34.reuse ;  /* 0x000000041d1c7825 */ /* 0x100fe200078e0022 */
[C---:B------:R-:W-:Y:S01]  /*0d20*/  IADD3 R33, PT, PT, R10.reuse, 0x60, RZ ;  /* 0x000000600a217810 */ /* 0x040fe20007ffe0ff */
[----:B------:R-:W2:Y:S02]  /*0d30*/  LDG.E.64 R26, desc[UR8][R26.64] ;  /* 0x000000081a1a7981 */ /* 0x000ea4000c1e1b00 */
[--C-:B------:R-:W-:Y:S01]  /*0d40*/  IMAD.WIDE.U32 R30, R31, 0x4, R34.reuse ;  /* 0x000000041f1e7825 */ /* 0x100fe200078e0022 */
[----:B------:R-:W-:Y:S01]  /*0d50*/  IADD3 R21, PT, PT, R10, 0x80, RZ ;  /* 0x000000800a157810 */ /* 0x000fe20007ffe0ff */
[----:B------:R-:W3:Y:S02]  /*0d60*/  LDG.E.64 R28, desc[UR8][R28.64] ;  /* 0x000000081c1c7981 */ /* 0x000ee4000c1e1b00 */
[--C-:B------:R-:W-:Y:S02]  /*0d70*/  IMAD.WIDE.U32 R32, R33, 0x4, R34.reuse ;  /* 0x0000000421207825 */ /* 0x100fe400078e0022 */
[----:B------:R-:W4:Y:S02]  /*0d80*/  LDG.E.64 R30, desc[UR8][R30.64] ;  /* 0x000000081e1e7981 */ /* 0x000f24000c1e1b00 */
[----:B------:R-:W-:-:S02]  /*0d90*/  IMAD.WIDE.U32 R20, R21, 0x4, R34 ;  /* 0x0000000415147825 */ /* 0x000fc400078e0022 */
[----:B------:R-:W4:Y:S04]  /*0da0*/  LDG.E.64 R32, desc[UR8][R32.64] ;  /* 0x0000000820207981 */ /* 0x000f28000c1e1b00 */
[----:B------:R-:W4:Y:S01]  /*0db0*/  LDG.E.64 R20, desc[UR8][R20.64] ;  /* 0x0000000814147981 */ /* 0x000f22000c1e1b00 */
[----:B------:R-:W-:Y:S01]  /*0dc0*/  IADD3 R16, PT, PT, R10, 0x120, RZ ;  /* 0x000001200a107810 */ /* 0x000fe20007ffe0ff */
[----:B--2---:R-:W-:Y:S01]  /*0dd0*/  FADD.FTZ R14, RZ, R26 ;  /* 0x0000001aff0e7221 */ /* 0x004fe20000010000 */
[----:B------:R-:W-:-:S03]  /*0de0*/  FADD.FTZ R12, RZ, R27 ;  /* 0x0000001bff0c7221 */ /* 0x000fc60000010000 */
[----:B---3--:R-:W-:Y:S01]  /*0df0*/  FADD.FTZ R27, R28, R14 ;  /* 0x0000000e1c1b7221 */ /* 0x008fe20000010000 */
[----:B------:R-:W-:-:S03]  /*0e00*/  FADD.FTZ R12, R29, R12 ;  /* 0x0000000c1d0c7221 */ /* 0x000fc60000010000 */
[----:B----4-:R-:W-:Y:S01]  /*0e10*/  FADD.FTZ R29, R30, R27 ;  /* 0x0000001b1e1d7221 */ /* 0x010fe20000010000 */
[----:B------:R-:W-:Y:S01]  /*0e20*/  IADD3 R27, PT, PT, R10, 0xa0, RZ ;  /* 0x000000a00a1b7810 */ /* 0x000fe20007ffe0ff */
[----:B------:R-:W-:Y:S02]  /*0e30*/  FADD.FTZ R12, R31, R12 ;  /* 0x0000000c1f0c7221 */ /* 0x000fe40000010000 */
[----:B------:R-:W-:Y:S01]  /*0e40*/  FADD.FTZ R31, R32, R29 ;  /* 0x0000001d201f7221 */ /* 0x000fe20000010000 */
[----:B------:R-:W-:Y:S01]  /*0e50*/  IADD3 R29, PT, PT, R10, 0xc0, RZ ;  /* 0x000000c00a1d7810 */ /* 0x000fe20007ffe0ff */
[----:B------:R-:W-:-:S04]  /*0e60*/  IMAD.WIDE.U32 R26, R27, 0x4, R34 ;  /* 0x000000041b1a7825 */ /* 0x000fc800078e0022 */
[----:B------:R-:W-:Y:S01]  /*0e70*/  FADD.FTZ R14, R33, R12 ;  /* 0x0000000c210e7221 */ /* 0x000fe20000010000 */
[----:B------:R-:W-:Y:S01]  /*0e80*/  FADD.FTZ R12, R20, R31 ;  /* 0x0000001f140c7221 */ /* 0x000fe20000010000 */
[C---:B------:R-:W-:Y:S01]  /*0e90*/  IADD3 R31, PT, PT, R10.reuse, 0xe0, RZ ;  /* 0x000000e00a1f7810 */ /* 0x040fe20007ffe0ff */
[----:B------:R-:W-:Y:S01]  /*0ea0*/  IMAD.WIDE.U32 R28, R29, 0x4, R34 ;  /* 0x000000041d1c7825 */ /* 0x000fe200078e0022 */
[----:B------:R-:W-:Y:S01]  /*0eb0*/  IADD3 R33, PT, PT, R10, 0x100, RZ ;  /* 0x000001000a217810 */ /* 0x000fe20007ffe0ff */
[----:B------:R-:W2:Y:S02]  /*0ec0*/  LDG.E.64 R26, desc[UR8][R26.64] ;  /* 0x000000081a1a7981 */ /* 0x000ea4000c1e1b00 */
[----:B------:R-:W-:Y:S01]  /*0ed0*/  FADD.FTZ R14, R21, R14 ;  /* 0x0000000e150e7221 */ /* 0x000fe20000010000 */
[--C-:B------:R-:W-:Y:S01]  /*0ee0*/  IMAD.WIDE.U32 R30, R31, 0x4, R34.reuse ;  /* 0x000000041f1e7825 */ /* 0x100fe200078e0022 */
[----:B------:R0:W3:Y:S03]  /*0ef0*/  LDG.E.64 R20, desc[UR8][R28.64] ;  /* 0x000000081c147981 */ /* 0x0000e6000c1e1b00 */
[----:B------:R-:W-:-:S02]  /*0f00*/  IMAD.WIDE.U32 R32, R33, 0x4, R34 ;  /* 0x0000000421207825 */ /* 0x000fc400078e0022 */
[----:B------:R-:W4:Y:S04]  /*0f10*/  LDG.E.64 R30, desc[UR8][R30.64] ;  /* 0x000000081e1e7981 */ /* 0x000f28000c1e1b00 */
[----:B------:R-:W4:Y:S01]  /*0f20*/  LDG.E.64 R32, desc[UR8][R32.64] ;  /* 0x0000000820207981 */ /* 0x000f22000c1e1b00 */
[----:B0-----:R-:W-:-:S06]  /*0f30*/  IMAD.WIDE.U32 R28, R16, 0x4, R34 ;  /* 0x00000004101c7825 */ /* 0x001fcc00078e0022 */
[----:B------:R-:W4:Y:S01]  /*0f40*/  LDG.E.64 R28, desc[UR8][R28.64] ;  /* 0x000000081c1c7981 */ /* 0x000f22000c1e1b00 */
[----:B--2---:R-:W-:Y:S01]  /*0f50*/  FADD.FTZ R12, R26, R12 ;  /* 0x0000000c1a0c7221 */ /* 0x004fe20000010000 */
[----:B------:R-:W-:-:S03]  /*0f60*/  FADD.FTZ R14, R27, R14 ;  /* 0x0000000e1b0e7221 */ /* 0x000fc60000010000 */
[----:B---3--:R-:W-:Y:S01]  /*0f70*/  FADD.FTZ R27, R20, R12 ;  /* 0x0000000c141b7221 */ /* 0x008fe20000010000 */
[----:B------:R-:W-:Y:S01]  /*0f80*/  FADD.FTZ R14, R21, R14 ;  /* 0x0000000e150e7221 */ /* 0x000fe20000010000 */
[----:B------:R-:W-:Y:S02]  /*0f90*/  IADD3 R21, PT, PT, R10, 0x140, RZ ;  /* 0x000001400a157810 */ /* 0x000fe40007ffe0ff */
[----:B----4-:R-:W-:Y:S01]  /*0fa0*/  FADD.FTZ R27, R30, R27 ;  /* 0x0000001b1e1b7221 */ /* 0x010fe20000010000 */
[----:B------:R-:W-:Y:S02]  /*0fb0*/  FADD.FTZ R14, R31, R14 ;  /* 0x0000000e1f0e7221 */ /* 0x000fe40000010000 */
[----:B------:R-:W-:-:S04]  /*0fc0*/  IMAD.WIDE.U32 R20, R21, 0x4, R34 ;  /* 0x0000000415147825 */ /* 0x000fc800078e0022 */
[----:B------:R-:W-:Y:S01]  /*0fd0*/  FADD.FTZ R31, R32, R27 ;  /* 0x0000001b201f7221 */ /* 0x000fe20000010000 */
[C---:B------:R-:W-:Y:S01]  /*0fe0*/  IADD3 R27, PT, PT, R10.reuse, 0x160, RZ ;  /* 0x000001600a1b7810 */ /* 0x040fe20007ffe0ff */
[----:B------:R-:W-:Y:S01]  /*0ff0*/  FADD.FTZ R14, R33, R14 ;  /* 0x0000000e210e7221 */ /* 0x000fe20000010000 */
[----:B------:R-:W-:Y:S01]  /*1000*/  IADD3 R33, PT, PT, R10, 0x180, RZ ;  /* 0x000001800a217810 */ /* 0x000fe20007ffe0ff */
[----:B------:R-:W2:Y:S02]  /*1010*/  LDG.E.64 R20, desc[UR8][R20.64] ;  /* 0x0000000814147981 */ /* 0x000ea4000c1e1b00 */
[----:B------:R-:W-:-:S04]  /*1020*/  IMAD.WIDE.U32 R26, R27, 0x4, R34 ;  /* 0x000000041b1a7825 */ /* 0x000fc800078e0022 */
[----:B------:R-:W-:Y:S01]  /*1030*/  FADD.FTZ R12, R28, R31 ;  /* 0x0000001f1c0c7221 */ /* 0x000fe20000010000 */
[C---:B------:R-:W-:Y:S01]  /*1040*/  IADD3 R31, PT, PT, R10.reuse, 0x1a0, RZ ;  /* 0x000001a00a1f7810 */ /* 0x040fe20007ffe0ff */
[----:B------:R-:W-:Y:S01]  /*1050*/  FADD.FTZ R14, R29, R14 ;  /* 0x0000000e1d0e7221 */ /* 0x000fe20000010000 */
[--C-:B------:R-:W-:Y:S01]  /*1060*/  IMAD.WIDE.U32 R28, R33, 0x4, R34.reuse ;  /* 0x00000004211c7825 */ /* 0x100fe200078e0022 */
[----:B------:R-:W3:Y:S01]  /*1070*/  LDG.E.64 R26, desc[UR8][R26.64] ;  /* 0x000000081a1a7981 */ /* 0x000ee2000c1e1b00 */
[C---:B------:R-:W-:Y:S02]  /*1080*/  IADD3 R33, PT, PT, R10.reuse, 0x1c0, RZ ;  /* 0x000001c00a217810 */ /* 0x040fe40007ffe0ff */
[--C-:B------:R-:W-:Y:S01]  /*1090*/  IMAD.WIDE.U32 R30, R31, 0x4, R34.reuse ;  /* 0x000000041f1e7825 */ /* 0x100fe200078e0022 */
[----:B------:R-:W-:Y:S01]  /*10a0*/  IADD3 R10, PT, PT, R10, 0x1e0, RZ ;  /* 0x000001e00a0a7810 */ /* 0x000fe20007ffe0ff */
[----:B------:R-:W4:Y:S02]  /*10b0*/  LDG.E.64 R28, desc[UR8][R28.64] ;  /* 0x000000081c1c7981 */ /* 0x000f24000c1e1b00 */
[----:B------:R-:W-:-:S02]  /*10c0*/  IMAD.WIDE.U32 R32, R33, 0x4, R34 ;  /* 0x0000000421207825 */ /* 0x000fc400078e0022 */
[----:B------:R-:W4:Y:S02]  /*10d0*/  LDG.E.64 R30, desc[UR8][R30.64] ;  /* 0x000000081e1e7981 */ /* 0x000f24000c1e1b00 */
[----:B------:R-:W-:Y:S02]  /*10e0*/  IMAD.WIDE.U32 R34, R10, 0x4, R34 ;  /* 0x000000040a227825 */ /* 0x000fe400078e0022 */
[----:B------:R-:W4:Y:S04]  /*10f0*/  LDG.E.64 R32, desc[UR8][R32.64] ;  /* 0x0000000820207981 */ /* 0x000f28000c1e1b00 */
[----:B------:R-:W4:Y:S01]  /*1100*/  LDG.E.64 R34, desc[UR8][R34.64] ;  /* 0x0000000822227981 */ /* 0x000f22000c1e1b00 */
        /* <DEDUP_REMOVED lines=12> */
.L_x_681:
[----:B------:R-:W-:Y:S05]  /*11d0*/  BSYNC.RECONVERGENT B0 ;  /* 0x0000000000007941 */ /* 0x000fea0003800200 */
.L_x_680:
[----:B01----:R-:W0:Y:S01]  /*11e0*/  SHFL.BFLY PT, R21, R34, 0x8, 0x1f ;  /* 0x0d001f0022157f89 */ /* 0x003e2200000e0000 */
[----:B------:R-:W-:Y:S03]  /*11f0*/  BSSY.RECONVERGENT B0, `(.L_x_682) ;  /* 0x000001d000007945 */ /* 0x000fe60003800200 */
[----:B------:R-:W1:Y:S01]  /*1200*/  SHFL.BFLY PT, R10, R35, 0x8, 0x1f ;  /* 0x0d001f00230a7f89 */ /* 0x000e6200000e0000 */
[----:B0-----:R-:W-:Y:S01]  /*1210*/  FADD.FTZ R21, R21, R34 ;  /* 0x0000002215157221 */ /* 0x001fe20000010000 */
[----:B-1----:R-:W-:-:S04]  /*1220*/  FADD.FTZ R12, R10, R35 ;  /* 0x000000230a0c7221 */ /* 0x002fc80000010000 */
[----:B------:R-:W0:Y:S04]  /*1230*/  SHFL.BFLY PT, R10, R21, 0x4, 0x1f ;  /* 0x0c801f00150a7f89 */ /* 0x000e2800000e0000 */
[----:B------:R-:W1:Y:S01]  /*1240*/  SHFL.BFLY PT, R27, R12, 0x4, 0x1f ;  /* 0x0c801f000c1b7f89 */ /* 0x000e6200000e0000 */
[----:B0-----:R-:W-:Y:S02]  /*1250*/  FADD.FTZ R14, R21, R10 ;  /* 0x0000000a150e7221 */ /* 0x001fe40000010000 */
[----:B------:R-:W0:Y:S01]  /*1260*/  S2R R10, SR_TID.X ;  /* 0x00000000000a7919 */ /* 0x000e220000002100 */
[----:B-1----:R-:W-:Y:S02]  /*1270*/  FADD.FTZ R27, R12, R27 ;  /* 0x0000001b0c1b7221 */ /* 0x002fe40000010000 */
[----:B------:R-:W1:Y:S04]  /*1280*/  SHFL.BFLY PT, R29, R14, 0x2, 0x1f ;  /* 0x0c401f000e1d7f89 */ /* 0x000e6800000e0000 */
[----:B------:R-:W2:Y:S01]  /*1290*/  SHFL.BFLY PT, R16, R27, 0x2, 0x1f ;  /* 0x0c401f001b107f89 */ /* 0x000ea200000e0000 */
[----:B-1----:R-:W-:Y:S01]  /*12a0*/  FADD.FTZ R29, R14, R29 ;  /* 0x0000001d0e1d7221 */ /* 0x002fe20000010000 */
[----:B--2---:R-:W-:-:S04]  /*12b0*/  FADD.FTZ R16, R27, R16 ;  /* 0x000000101b107221 */ /* 0x004fc80000010000 */
[----:B------:R-:W1:Y:S01]  /*12c0*/  SHFL.BFLY PT, R18, R29, 0x1, 0x1f ;  /* 0x0c201f001d127f89 */ /* 0x000e6200000e0000 */
[----:B0-----:R-:W-:-:S03]  /*12d0*/  LOP3.LUT P1, RZ, R10, 0x30f, RZ, 0xc0, !PT ;  /* 0x0000030f0aff7812 */ /* 0x001fc6000782c0ff */
[----:B------:R-:W0:Y:S01]  /*12e0*/  SHFL.BFLY PT, R31, R16, 0x1, 0x1f ;  /* 0x0c201f00101f7f89 */ /* 0x000e2200000e0000 */
[----:B-1----:R-:W-:Y:S01]  /*12f0*/  FADD.FTZ R18, R29, R18 ;  /* 0x000000121d127221 */ /* 0x002fe20000010000 */
[----:B0-----:R-:W-:-:S08]  /*1300*/  FADD.FTZ R31, R16, R31 ;  /* 0x0000001f101f7221 */ /* 0x001fd00000010000 */
[----:B------:R-:W-:Y:S05]  /*1310*/  @P1 BRA `(.L_x_683) ;  /* 0x0000000000281947 */ /* 0x000fea0003800000 */
[----:B------:R-:W0:Y:S01]  /*1320*/  S2UR UR6, SR_CgaCtaId ;  /* 0x00000000000679c3 */ /* 0x000e220000008800 */
[----:B------:R-:W-:Y:S01]  /*1330*/  FMUL.FTZ R20, R18, 1.6276042515528388321e-05 ;  /* 0x3788888912147820 */ /* 0x000fe20000410000 */
[----:B------:R-:W-:Y:S02]  /*1340*/  UMOV UR5, 0x400 ;  /* 0x0000040000057882 */ /* 0x000fe40000000000 */
[----:B------:R-:W-:Y:S01]  /*1350*/  UIADD3 UR5, UPT, UPT, UR5, 0x1680, URZ ;  /* 0x0000168005057890 */ /* 0x000fe2000fffe0ff */
[----:B------:R-:W-:-:S04]  /*1360*/  FMUL.FTZ R12, R20, R20 ;  /* 0x00000014140c7220 */ /* 0x000fc80000410000 */
[----:B------:R-:W-:-:S05]  /*1370*/  FFMA.FTZ R12, R31, 1.6276042515528388321e-05, -R12 ;  /* 0x378888891f0c7823 */ /* 0x000fca000001080c */
[----:B------:R-:W-:Y:S01]  /*1380*/  FMNMX.FTZ R21, RZ, R12, !PT ;  /* 0x0000000cff157209 */ /* 0x000fe20007810000 */
[----:B0-----:R-:W-:-:S06]  /*1390*/  ULEA UR5, UR6, UR5, 0x18 ;  /* 0x0000000506057291 */ /* 0x001fcc000f8ec0ff */
[----:B------:R-:W-:-:S05]  /*13a0*/  LEA.HI R14, R10, UR5, RZ, 0x1f ;  /* 0x000000050a0e7c11 */ /* 0x000fca000f8ff8ff */
[----:B------:R0:W-:Y:S02]  /*13b0*/  STS.64 [R14], R20 ;  /* 0x000000140e007388 */ /* 0x0001e40000000a00 */
.L_x_683:
[----:B------:R-:W-:Y:S05]  /*13c0*/  BSYNC.RECONVERGENT B0 ;  /* 0x0000000000007941 */ /* 0x000fea0003800200 */
.L_x_682:
[----:B------:R-:W-:Y:S06]  /*13d0*/  BAR.SYNC.DEFER_BLOCKING 0x0 ;  /* 0x0000000000007b1d */ /* 0x000fec0000010000 */
[----:B------:R-:W-:Y:S04]  /*13e0*/  BSSY.RECONVERGENT B0, `(.L_x_684) ;  /* 0x000000f000007945 */ /* 0x000fe80003800200 */
[----:B------:R-:W-:Y:S05]  /*13f0*/  @P0 BRA `(.L_x_685) ;  /* 0x0000000000340947 */ /* 0x000fea0003800000 */
[----:B------:R-:W1:Y:S01]  /*1400*/  S2UR UR6, SR_CgaCtaId ;  /* 0x00000000000679c3 */ /* 0x000e620000008800 */
[----:B------:R-:W-:Y:S01]  /*1410*/  UMOV UR5, 0x400 ;  /* 0x0000040000057882 */ /* 0x000fe20000000000 */
[----:B------:R-:W-:Y:S01]  /*1420*/  SHF.L.U32 R27, R10, 0x1, RZ ;  /* 0x000000010a1b7819 */ /* 0x000fe200000006ff */
[----:B------:R-:W-:-:S03]  /*1430*/  UIADD3 UR5, UPT, UPT, UR5, 0x1680, URZ ;  /* 0x0000168005057890 */ /* 0x000fc6000fffe0ff */
[----:B------:R-:W-:-:S04]  /*1440*/  LEA R27, P1, R0, R27, 0x5 ;  /* 0x0000001b001b7211 */ /* 0x000fc800078228ff */
[----:B------:R-:W-:Y:S01]  /*1450*/  LEA.HI.X R12, R0, RZ, R5, 0x5, P1 ;  /* 0x000000ff000c7211 */ /* 0x000fe200008f2c05 */
[----:B-1----:R-:W-:Y:S01]  /*1460*/  ULEA UR5, UR6, UR5, 0x18 ;  /* 0x0000000506057291 */ /* 0x002fe2000f8ec0ff */
[----:B------:R-:W1:Y:S05]  /*1470*/  LDCU.64 UR6, c[0x0][0x3b0] ;  /* 0x00007600ff0677ac */ /* 0x000e6a0008000a00 */
[----:B0-----:R-:W-:-:S06]  /*1480*/  LEA R20, R10, UR5, 0x3 ;  /* 0x000000050a147c11 */ /* 0x001fcc000f8e18ff */
[----:B------:R-:W0:Y:S01]  /*1490*/  LDS.64 R20, [R20] ;  /* 0x0000000014147984 */ /* 0x000e220000000a00 */
[----:B-1----:R-:W-:-:S04]  /*14a0*/  LEA R26, P1, R27, UR6, 0x2 ;  /* 0x000000061b1a7c11 */ /* 0x002fc8000f8210ff */
[----:B------:R-:W-:-:S05]  /*14b0*/  LEA.HI.X R27, R27, UR7, R12, 0x2, P1 ;  /* 0x000000071b1b7c11 */ /* 0x000fca00088f140c */
[----:B0-----:R1:W-:Y:S04]  /*14c0*/  STG.E.64 desc[UR8][R26.64], R20 ;  /* 0x000000141a007986 */ /* 0x0013e8000c101b08 */
.L_x_685:
[----:B------:R-:W-:Y:S05]  /*14d0*/  BSYNC.RECONVERGENT B0 ;  /* 0x0000000000007941 */ /* 0x000fea0003800200 */
.L_x_684:
[----:B01----:R-:W0:Y:S01]  /*14e0*/  LDS.64 R20, [R6] ;  /* 0x0000000006147984 */ /* 0x003e220000000a00 */
[----:B------:R-:W0:Y:S01]  /*14f0*/  LDCU UR5, c[0x0][0x3a0] ;  /* 0x00007400ff0577ac */ /* 0x000e220008000800 */
[C---:B-----5:R-:W-:Y:S02]  /*1500*/  PRMT R14, R22.reuse, 0x7632, R14 ;  /* 0x00007632160e7816 */ /* 0x060fe4000000000e */
[----:B------:R-:W-:Y:S01]  /*1510*/  SHF.L.U32 R27, R22, 0x10, RZ ;  /* 0x00000010161b7819 */ /* 0x000fe200000006ff */
[----:B------:R-:W1:Y:S01]  /*1520*/  LDCU.64 UR6, c[0x0][0x380] ;  /* 0x00007000ff0677ac */ /* 0x000e620008000a00 */
[----:B------:R-:W-:Y:S02]  /*1530*/  SHF.L.U32 R18, R24, 0x10, RZ ;  /* 0x0000001018127819 */ /* 0x000fe400000006ff */
[----:B------:R-:W-:Y:S01]  /*1540*/  PRMT R22, R23, 0x7632, R22 ;  /* 0x0000763217167816 */ /* 0x000fe20000000016 */
[----:B------:R-:W2:Y:S01]  /*1550*/  LDCU.64 UR10, c[0x0][0x3a8] ;  /* 0x00007500ff0a77ac */ /* 0x000ea20008000a00 */
[----:B------:R-:W-:-:S02]  /*1560*/  PRMT R28, R25, 0x7632, R28 ;  /* 0x00007632191c7816 */ /* 0x000fc4000000001c */
[----:B------:R-:W-:Y:S01]  /*1570*/  SHF.L.U32 R26, R25, 0x10, RZ ;  /* 0x00000010191a7819 */ /* 0x000fe200000006ff */
[----:B------:R-:W-:Y:S01]  /*1580*/  ULOP3.LUT UR4, UR4, 0x1, URZ, 0x3c, !UPT ;  /* 0x0000000104047892 */ /* 0x000fe2000f8e3cff */
[----:B------:R-:W-:Y:S02]  /*1590*/  SHF.L.U32 R22, R22, 0x10, RZ ;  /* 0x0000001016167819 */ /* 0x000fe400000006ff */
[----:B------:R-:W-:Y:S02]  /*15a0*/  SHF.L.U32 R25, R28, 0x10, RZ ;  /* 0x000000101c197819 */ /* 0x000fe400000006ff */
[----:B------:R-:W-:Y:S01]  /*15b0*/  SHF.L.U32 R23, R23, 0x10, RZ ;  /* 0x0000001017177819 */ /* 0x000fe200000006ff */
[----:B0-----:R-:W-:Y:S01]  /*15c0*/  FADD.FTZ R12, R21, UR5 ;  /* 0x00000005150c7e21 */ /* 0x001fe20008010000 */
[--C-:B------:R-:W-:Y:S01]  /*15d0*/  FADD.FTZ R13, R13, -R20.reuse ;  /* 0x800000140d0d7221 */ /* 0x100fe20000010000 */
[--C-:B------:R-:W-:Y:S01]  /*15e0*/  FADD.FTZ R29, R3, -R20.reuse ;  /* 0x80000014031d7221 */ /* 0x100fe20000010000 */
[--C-:B------:R-:W-:Y:S01]  /*15f0*/  FADD.FTZ R19, R19, -R20.reuse ;  /* 0x8000001413137221 */ /* 0x100fe20000010000 */
[----:B------:R-:W-:Y:S01]  /*1600*/  PRMT R21, R24, 0x7632, R21 ;  /* 0x0000763218157816 */ /* 0x000fe20000000015 */
[--C-:B------:R-:W-:Y:S01]  /*1610*/  FADD.FTZ R15, R15, -R20.reuse ;  /* 0x800000140f0f7221 */ /* 0x100fe20000010000 */
[----:B------:R-:W0:Y:S01]  /*1620*/  MUFU.RSQ R12, R12 ;  /* 0x0000000c000c7308 */ /* 0x000e220000001400 */
[--C-:B------:R-:W-:Y:S01]  /*1630*/  FADD.FTZ R17, R17, -R20.reuse ;  /* 0x8000001411117221 */ /* 0x100fe20000010000 */
[--C-:B------:R-:W-:Y:S01]  /*1640*/  FADD.FTZ R31, R7, -R20.reuse ;  /* 0x80000014071f7221 */ /* 0x100fe20000010000 */
[----:B------:R-:W-:Y:S01]  /*1650*/  SHF.L.U32 R24, R14, 0x10, RZ ;  /* 0x000000100e187819 */ /* 0x000fe200000006ff */
[----:B------:R-:W-:Y:S01]  /*1660*/  FADD.FTZ R11, R11, -R20 ;  /* 0x800000140b0b7221 */ /* 0x000fe20000010000 */
[----:B------:R-:W-:Y:S01]  /*1670*/  SHF.L.U32 R21, R21, 0x10, RZ ;  /* 0x0000001015157819 */ /* 0x000fe200000006ff */
[C---:B0-----:R-:W-:Y:S01]  /*1680*/  FMUL.FTZ R13, R12.reuse, R13 ;  /* 0x0000000d0c0d7220 */ /* 0x041fe20000410000 */
[C---:B------:R-:W-:Y:S01]  /*1690*/  FMUL.FTZ R29, R12.reuse, R29 ;  /* 0x0000001d0c1d7220 */ /* 0x040fe20000410000 */
[C---:B------:R-:W-:Y:S01]  /*16a0*/  FMUL.FTZ R28, R12.reuse, R19 ;  /* 0x000000130c1c7220 */ /* 0x040fe20000410000 */
[C---:B------:R-:W-:Y:S01]  /*16b0*/  FMUL.FTZ R14, R12.reuse, R15 ;  /* 0x0000000f0c0e7220 */ /* 0x040fe20000410000 */
[--C-:B------:R-:W-:Y:S01]  /*16c0*/  FFMA.FTZ R13, R27, R13, R18.reuse ;  /* 0x0000000d1b0d7223 */ /* 0x100fe20000010012 */
[----:B------:R-:W-:Y:S01]  /*16d0*/  FFMA.FTZ R18, R29, R27, R18 ;  /* 0x0000001b1d127223 */ /* 0x000fe20000010012 */
[----:B------:R-:W-:Y:S01]  /*16e0*/  FADD.FTZ R29, R9, -R20 ;  /* 0x80000014091d7221 */ /* 0x000fe20000010000 */
[----:B------:R-:W-:Y:S01]  /*16f0*/  FMUL.FTZ R15, R12, R17 ;  /* 0x000000110c0f7220 */ /* 0x000fe20000410000 */
[----:B------:R-:W-:Y:S01]  /*1700*/  FFMA.FTZ R3, R22, R28, R25 ;  /* 0x0000001c16037223 */ /* 0x000fe20000010019 */
[C---:B------:R-:W-:Y:S01]  /*1710*/  FMUL.FTZ R28, R12.reuse, R31 ;  /* 0x0000001f0c1c7220 */ /* 0x040fe20000410000 */
[C---:B------:R-:W-:Y:S01]  /*1720*/  FMUL.FTZ R29, R12.reuse, R29 ;  /* 0x0000001d0c1d7220 */ /* 0x040fe20000410000 */
[----:B------:R-:W-:Y:S01]  /*1730*/  FMUL.FTZ R12, R12, R11 ;  /* 0x0000000b0c0c7220 */ /* 0x000fe20000410000 */
[--C-:B------:R-:W-:Y:S01]  /*1740*/  FFMA.FTZ R14, R24, R14, R21.reuse ;  /* 0x0000000e180e7223 */ /* 0x100fe20000010015 */
[--C-:B------:R-:W-:Y:S01]  /*1750*/  FFMA.FTZ R15, R23, R15, R26.reuse ;  /* 0x0000000f170f7223 */ /* 0x100fe2000001001a */
[----:B------:R-:W-:Y:S01]  /*1760*/  FMUL.FTZ R16, R13, -1.4426950216293334961 ;  /* 0xbfb8aa3b0d107820 */ /* 0x000fe20000410000 */
[----:B------:R-:W-:Y:S01]  /*1770*/  FFMA.FTZ R9, R28, R24, R21 ;  /* 0x000000181c097223 */ /* 0x000fe20000010015 */
[----:B------:R-:W-:Y:S01]  /*1780*/  FFMA.FTZ R23, R29, R23, R26 ;  /* 0x000000171d177223 */ /* 0x000fe2000001001a */
[----:B------:R-:W-:Y:S01]  /*1790*/  FFMA.FTZ R22, R12, R22, R25 ;  /* 0x000000160c167223 */ /* 0x000fe20000010019 */
[----:B------:R-:W-:Y:S01]  /*17a0*/  FMUL.FTZ R17, R14, -1.4426950216293334961 ;  /* 0xbfb8aa3b0e117820 */ /* 0x000fe20000410000 */
[----:B------:R-:W-:Y:S01]  /*17b0*/  FMUL.FTZ R19, R15, -1.4426950216293334961 ;  /* 0xbfb8aa3b0f137820 */ /* 0x000fe20000410000 */
[----:B------:R-:W-:Y:S01]  /*17c0*/  FMUL.FTZ R24, R9, -1.4426950216293334961 ;  /* 0xbfb8aa3b09187820 */ /* 0x000fe20000410000 */
[----:B------:R-:W-:Y:S01]  /*17d0*/  FMUL.FTZ R26, R23, -1.4426950216293334961 ;  /* 0xbfb8aa3b171a7820 */ /* 0x000fe20000410000 */
[----:B------:R-:W-:Y:S01]  /*17e0*/  FMUL.FTZ R25, R22, -1.4426950216293334961 ;  /* 0xbfb8aa3b16197820 */ /* 0x000fe20000410000 */
[----:B------:R-:W-:Y:S01]  /*17f0*/  FMUL.FTZ R27, R18, -1.4426950216293334961 ;  /* 0xbfb8aa3b121b7820 */ /* 0x000fe20000410000 */
[----:B------:R-:W0:Y:S01]  /*1800*/  MUFU.EX2 R16, R16 ;  /* 0x0000001000107308 */ /* 0x000e220000000800 */
[----:B------:R-:W-:-:S07]  /*1810*/  FMUL.FTZ R30, R3, -1.4426950216293334961 ;  /* 0xbfb8aa3b031e7820 */ /* 0x000fce0000410000 */
[----:B------:R-:W3:Y:S08]  /*1820*/  MUFU.EX2 R17, R17 ;  /* 0x0000001100117308 */ /* 0x000ef00000000800 */
[----:B------:R-:W4:Y:S01]  /*1830*/  MUFU.EX2 R19, R19 ;  /* 0x0000001300137308 */ /* 0x000f220000000800 */
[----:B0-----:R-:W-:Y:S01]  /*1840*/  FADD.FTZ R12, R16, 1 ;  /* 0x3f800000100c7421 */ /* 0x001fe20000010000 */
[----:B------:R-:W-:-:S06]  /*1850*/  MOV R16, R4 ;  /* 0x0000000400107202 */ /* 0x000fcc0000000f00 */
[----:B------:R-:W0:Y:S01]  /*1860*/  MUFU.EX2 R21, R27 ;  /* 0x0000001b00157308 */ /* 0x000e220000000800 */
[----:B---3--:R-:W-:Y:S01]  /*1870*/  FADD.FTZ R11, R17, 1 ;  /* 0x3f800000110b7421 */ /* 0x008fe20000010000 */
[----:B------:R-:W-:-:S06]  /*1880*/  HFMA2 R17, -RZ, RZ, 0, 0 ;  /* 0x00000000ff117431 */ /* 0x000fcc00000001ff */
[----:B------:R-:W3:Y:S01]  /*1890*/  MUFU.EX2 R7, R30 ;  /* 0x0000001e00077308 */ /* 0x000ee20000000800 */
[----:B----4-:R-:W-:Y:S01]  /*18a0*/  FADD.FTZ R20, R19, 1 ;  /* 0x3f80000013147421 */ /* 0x010fe20000010000 */
[C---:B------:R-:W-:Y:S01]  /*18b0*/  IMAD.WIDE.U32 R16, R0.reuse, 0xf0000, R16 ;  /* 0x000f000000107825 */ /* 0x040fe200078e0010 */
[----:B------:R-:W-:-:S05]  /*18c0*/  IADD3 R0, P2, PT, R0, 0x1, RZ ;  /* 0x0000000100007810 */ /* 0x000fca0007f5e0ff */
[----:B------:R-:W4:Y:S01]  /*18d0*/  MUFU.EX2 R24, R24 ;  /* 0x0000001800187308 */ /* 0x000f220000000800 */
[----:B0-----:R-:W-:-:S07]  /*18e0*/  FADD.FTZ R19, R21, 1 ;  /* 0x3f80000015137421 */ /* 0x001fce0000010000 */
[----:B------:R-:W0:Y:S01]  /*18f0*/  MUFU.EX2 R26, R26 ;  /* 0x0000001a001a7308 */ /* 0x000e220000000800 */
[----:B---3--:R-:W-:Y:S01]  /*1900*/  FADD.FTZ R28, R7, 1 ;  /* 0x3f800000071c7421 */ /* 0x008fe20000010000 */
[----:B------:R-:W-:Y:S01]  /*1910*/  IMAD R7, R5, 0xf0000, RZ ;  /* 0x000f000005077824 */ /* 0x000fe200078e02ff */
[----:B------:R-:W-:-:S05]  /*1920*/  IADD3.X R5, PT, PT, RZ, R5, RZ, P2, !PT ;  /* 0x00000005ff057210 */ /* 0x000fca00017fe4ff */
[----:B------:R-:W3:Y:S01]  /*1930*/  MUFU.EX2 R25, R25 ;  /* 0x0000001900197308 */ /* 0x000ee20000000800 */
[----:B----4-:R-:W-:-:S07]  /*1940*/  FADD.FTZ R24, R24, 1 ;  /* 0x3f80000018187421 */ /* 0x010fce0000010000 */
[----:B------:R-:W4:Y:S01]  /*1950*/  MUFU.RCP R12, R12 ;  /* 0x0000000c000c7308 */ /* 0x000f220000001000 */
[----:B0-----:R-:W-:-:S07]  /*1960*/  FADD.FTZ R26, R26, 1 ;  /* 0x3f8000001a1a7421 */ /* 0x001fce0000010000 */
[----:B------:R-:W0:Y:S01]  /*1970*/  MUFU.RCP R11, R11 ;  /* 0x0000000b000b7308 */ /* 0x000e220000001000 */
[----:B---3--:R-:W-:Y:S01]  /*1980*/  FADD.FTZ R21, R25, 1 ;  /* 0x3f80000019157421 */ /* 0x008fe20000010000 */
[----:B------:R-:W-:-:S05]  /*1990*/  IADD3 R25, PT, PT, R37, R2, RZ ;  /* 0x0000000225197210 */ /* 0x000fca0007ffe0ff */
[----:B------:R-:W-:Y:S01]  /*19a0*/  IMAD R25, R25, 0x3c0, RZ ;  /* 0x000003c019197824 */ /* 0x000fe200078e02ff */
[----:B------:R-:W3:Y:S04]  /*19b0*/  MUFU.RCP R20, R20 ;  /* 0x0000001400147308 */ /* 0x000ee80000001000 */
[----:B------:R-:W-:-:S04]  /*19c0*/  IADD3 R16, P1, PT, R25, R16, RZ ;  /* 0x0000001019107210 */ /* 0x000fc80007f3e0ff */
[----:B------:R-:W2:Y:S01]  /*19d0*/  MUFU.RCP R19, R19 ;  /* 0x0000001300137308 */ /* 0x000ea20000001000 */
[----:B------:R-:W-:Y:S01]  /*19e0*/  IADD3.X R17, PT, PT, R17, R7, RZ, P1, !PT ;  /* 0x0000000711117210 */ /* 0x000fe20000ffe4ff */
[----:B----4-:R-:W-:Y:S01]  /*19f0*/  FMUL.FTZ R7, R13, R12 ;  /* 0x0000000c0d077220 */ /* 0x010fe20000410000 */
[----:B------:R-:W-:Y:S01]  /*1a00*/  SHF.L.U32 R12, R16, 0x1, RZ ;  /* 0x00000001100c7819 */ /* 0x000fe200000006ff */
[----:B0-----:R-:W-:Y:S01]  /*1a10*/  FMUL.FTZ R14, R14, R11 ;  /* 0x0000000b0e0e7220 */ /* 0x001fe20000410000 */
[----:B------:R-:W-:Y:S02]  /*1a20*/  SHF.L.U64.HI R17, R16, 0x1, R17 ;  /* 0x0000000110117819 */ /* 0x000fe40000010211 */
[----:B-1----:R-:W-:Y:S01]  /*1a30*/  IADD3 R12, P1, PT, R12, UR6, RZ ;  /* 0x000000060c0c7c10 */ /* 0x002fe2000ff3e0ff */
[----:B------:R-:W0:Y:S01]  /*1a40*/  MUFU.RCP R24, R24 ;  /* 0x0000001800187308 */ /* 0x000e220000001000 */
[----:B---3--:R-:W-:Y:S01]  /*1a50*/  FMUL.FTZ R20, R15, R20 ;  /* 0x000000140f147220 */ /* 0x008fe20000410000 */
[----:B------:R-:W-:-:S02]  /*1a60*/  F2FP.BF16.F32.PACK_AB R14, R14, R7 ;  /* 0x000000070e0e723e */ /* 0x000fc400000010ff */
[----:B------:R-:W-:Y:S02]  /*1a70*/  IADD3.X R13, PT, PT, R17, UR7, RZ, P1, !PT ;  /* 0x00000007110d7c10 */ /* 0x000fe40008ffe4ff */
[----:B--2---:R-:W-:Y:S02]  /*1a80*/  ISETP.GE.U32.AND P1, PT, R0, UR10, PT ;  /* 0x0000000a00007c0c */ /* 0x004fe4000bf26070 */
[----:B------:R-:W1:Y:S01]  /*1a90*/  MUFU.RCP R26, R26 ;  /* 0x0000001a001a7308 */ /* 0x000e620000001000 */
[----:B------:R-:W-:Y:S01]  /*1aa0*/  FMUL.FTZ R19, R18, R19 ;  /* 0x0000001312137220 */ /* 0x000fe20000410000 */
[----:B------:R-:W-:-:S06]  /*1ab0*/  ISETP.GE.AND.EX P1, PT, R5, UR11, PT, P1 ;  /* 0x0000000b05007c0c */ /* 0x000fcc000bf26310 */
[----:B------:R-:W2:Y:S01]  /*1ac0*/  MUFU.RCP R21, R21 ;  /* 0x0000001500157308 */ /* 0x000ea20000001000 */
[----:B0-----:R-:W-:-:S05]  /*1ad0*/  FMUL.FTZ R24, R9, R24 ;  /* 0x0000001809187220 */ /* 0x001fca0000410000 */
[----:B------:R-:W-:Y:S02]  /*1ae0*/  F2FP.BF16.F32.PACK_AB R24, R24, R19 ;  /* 0x000000131818723e */ /* 0x000fe400000010ff */
[----:B------:R-:W0:Y:S01]  /*1af0*/  MUFU.RCP R28, R28 ;  /* 0x0000001c001c7308 */ /* 0x000e220000001000 */
[----:B-1----:R-:W-:Y:S01]  /*1b00*/  FMUL.FTZ R26, R23, R26 ;  /* 0x0000001a171a7220 */ /* 0x002fe20000410000 */
[----:B--2---:R-:W-:-:S05]  /*1b10*/  FMUL.FTZ R21, R22, R21 ;  /* 0x0000001516157220 */ /* 0x004fca0000410000 */
[----:B------:R-:W-:Y:S01]  /*1b20*/  F2FP.BF16.F32.PACK_AB R25, R21, R26 ;  /* 0x0000001a1519723e */ /* 0x000fe200000010ff */
[----:B0-----:R-:W-:-:S04]  /*1b30*/  FMUL.FTZ R3, R3, R28 ;  /* 0x0000001c03037220 */ /* 0x001fc80000410000 */
[----:B------:R0:W-:Y:S01]  /*1b40*/  STG.E.64 desc[UR8][R12.64], R24 ;  /* 0x000000180c007986 */ /* 0x0001e2000c101b08 */
[----:B------:R-:W-:-:S05]  /*1b50*/  F2FP.BF16.F32.PACK_AB R15, R3, R20 ;  /* 0x00000014030f723e */ /* 0x000fca00000010ff */
[----:B------:R0:W-:Y:S01]  /*1b60*/  STG.E.64 desc[UR8][R12.64+0xf00], R14 ;  /* 0x000f000e0c007986 */ /* 0x0001e2000c101b08 */
[----:B------:R-:W-:Y:S05]  /*1b70*/  @!P1 BRA `(.L_x_686) ;  /* 0xffffffe400c89947 */ /* 0x000fea000383ffff */
[----:B------:R-:W-:Y:S05]  /*1b80*/  EXIT ;  /* 0x000000000000794d */ /* 0x000fea0003800000 */
.L_x_687:
        /* <DEDUP_REMOVED lines=15> */
.L_x_1564:


//--------------------- .text._ZN13group_norm_v214gn_cuda_kernelI13__nv_bfloat16Li480ELi1ELi16ELi60ELi1024ELb1ELi8ELi960ELi960ELi4ELb1ELi1ELb0ELb0ENS_16CompileConditionILi1000EEEEEvPT_PKS4_S7_S7_flPfS8_Pj --------------------------
	.section	.text._ZN13group_norm_v214gn_cuda_kernelI13__nv_bfloat16Li480ELi1ELi16ELi60ELi1024ELb1ELi8ELi960ELi960ELi4ELb1ELi1ELb0ELb0ENS_16CompileConditionILi1000EEEEEvPT_PKS4_S7_S7_flPfS8_Pj,"ax",@progbits
	.align	128
        .global         _ZN13group_norm_v214gn_cuda_kernelI13__nv_bfloat16Li480ELi1ELi16ELi60ELi1024ELb1ELi8ELi960ELi960ELi4ELb1ELi1ELb0ELb0ENS_16CompileConditionILi1000EEEEEvPT_PKS4_S7_S7_flPfS8_Pj
        .type           _ZN13group_norm_v214gn_cuda_kernelI13__nv_bfloat16Li480ELi1ELi16ELi60ELi1024ELb1ELi8ELi960ELi960ELi4ELb1ELi1ELb0ELb0ENS_16CompileConditionILi1000EEEEEvPT_PKS4_S7_S7_flPfS8_Pj,@function
        .size           _ZN13group_norm_v214gn_cuda_kernelI13__nv_bfloat16Li480ELi1ELi16ELi60ELi1024ELb1ELi8ELi960ELi960ELi4ELb1ELi1ELb0ELb0ENS_16CompileConditionILi1000EEEEEvPT_PKS4_S7_S7_flPfS8_Pj,(.L_x_1565 - _ZN13group_norm_v214gn_cuda_kernelI13__nv_bfloat16Li480ELi1ELi16ELi60ELi1024ELb1ELi8ELi960ELi960ELi4ELb1ELi1ELb0ELb0ENS_16CompileConditionILi1000EEEEEvPT_PKS4_S7_S7_flPfS8_Pj)
        .other          _ZN13group_norm_v214gn_cuda_kernelI13__nv_bfloat16Li480ELi1ELi16ELi60ELi1024ELb1ELi8ELi960ELi960ELi4ELb1ELi1ELb0ELb0ENS_16CompileConditionILi1000EEEEEvPT_PKS4_S7_S7_flPfS8_Pj,@"STO_CUDA_ENTRY STV_DEFAULT"
_ZN13group_norm_v214gn_cuda_kernelI13__nv_bfloat16Li480ELi1ELi16ELi60ELi1024ELb1ELi8ELi960ELi960ELi4ELb1ELi1ELb0ELb0ENS_16CompileConditionILi1000EEEEEvPT_PKS4_S7_S7_flPfS8_Pj:
.text._ZN13group_norm_v214gn_cuda_kernelI13__nv_bfloat16Li480ELi1ELi16ELi60ELi1024ELb1ELi8ELi960ELi960ELi4ELb1ELi1ELb0ELb0ENS_16CompileConditionILi1000EEEEEvPT_PKS4_S7_S7_flPfS8_Pj:
        /* <DEDUP_REMOVED lines=11> */
[----:B------:R-:W-:Y:S01]  /*00b0*/  MOV R16, 0x7fffff81 ;  /* 0x7fffff8100107802 */ /* 0x000fe20000000f00 */
[----:B------:R-:W-:Y:S01]  /*00c0*/  HFMA2 R6, -RZ, RZ, 0, 0 ;  /* 0x00000000ff067431 */ /* 0x000fe200000001ff */
[----:B------:R-:W-:Y:S02]  /*00d0*/  MOV R8, RZ ;  /* 0x000000ff00087202 */ /* 0x000fe40000000f00 */
[----:B------:R-:W4:Y:S08]  /*00e0*/  LDC.64 R12, c[0x0][0x3b0] ;  /* 0x0000ec00ff0c7b82 */ /* 0x000f300000000a00 */
[----:B------:R-:W5:Y:S01]  /*00f0*/  LDC.64 R74, c[0x0][0x390] ;  /* 0x0000e400ff4a7b82 */ /* 0x000f620000000a00 */
[----:B--2---:R-:W-:-:S02]  /*0100*/  ULEA UR6, UP0, UR10, UR6, 0x2 ;  /* 0x000000060a067291 */ /* 0x004fc4000f8010ff */
[----:B-1----:R-:W-:-:S05]  /*0110*/  ULEA UR8, UR5, UR4, 0x18 ;  /* 0x0000000405087291 */ /* 0x002fca000f8ec0ff */
[----:B------:R-:W1:Y:S01]  /*0120*/  LDC.64 R72, c[0x0][0x398] ;  /* 0x0000e600ff487b82 */ /* 0x000e620000000a00 */
[----:B------:R-:W-:Y:S01]  /*0130*/  UIADD3 UR4, UPT, UPT, UR4, 0x1680, URZ ;  /* 0x0000168004047890 */ /* 0x000fe2000fffe0ff */
[----:B------:R-:W-:Y:S01]  /*0140*/  MOV R70, UR6 ;  /* 0x0000000600467c02 */ /* 0x000fe20008000f00 */
[----:B------:R-:W-:Y:S01]  /*0150*/  ULEA.HI.X UR7, UR10, UR7, URZ, 0x2, UP0 ;  /* 0x000000070a077291 */ /* 0x000fe200080f14ff */
[----:B------:R-:W-:Y:S01]  /*0160*/  MOV R9, UR8 ;  /* 0x0000000800097c02 */ /* 0x000fe20008000f00 */
[----:B------:R-:W-:Y:S01]  /*0170*/  ULEA UR4, UR5, UR4, 0x18 ;  /* 0x0000000405047291 */ /* 0x000fe2000f8ec0ff */
[----:B0-----:R-:W-:Y:S02]  /*0180*/  LOP3.LUT R2, R0, 0xffff, RZ, 0xc0, !PT ;  /* 0x0000ffff00027812 */ /* 0x001fe400078ec0ff */
[----:B------:R-:W-:Y:S01]  /*0190*/  SHF.R.U32.HI R20, RZ, 0x1, R0 ;  /* 0x00000001ff147819 */ /* 0x000fe20000011600 */
[----:B------:R-:W0:Y:S01]  /*01a0*/  LDCU.64 UR8, c[0x0][0x358] ;  /* 0x00006b00ff0877ac */ /* 0x000e220008000a00 */
[----:B---3--:R-:W-:Y:S01]  /*01b0*/  SHF.L.U32 R5, R10, 0x3, RZ ;  /* 0x000000030a057819 */ /* 0x008fe200000006ff */
[----:B------:R-:W-:Y:S01]  /*01c0*/  IMAD R2, R2, 0x8889, RZ ;  /* 0x0000888902027824 */ /* 0x000fe200078e02ff */
[----:B----4-:R-:W-:Y:S01]  /*01d0*/  ISETP.EQ.U32.AND P1, PT, R12, RZ, PT ;  /* 0x000000ff0c00720c */ /* 0x010fe20003f22070 */
[----:B------:R-:W-:Y:S01]  /*01e0*/  IMAD R4, R20, 0x168, R9 ;  /* 0x0000016814047824 */ /* 0x000fe200078e0209 */
[----:B------:R-:W-:-:S02]  /*01f0*/  LOP3.LUT R5, R5, 0x3f8, RZ, 0xc0, !PT ;  /* 0x000003f805057812 */ /* 0x000fc400078ec0ff */
[----:B------:R-:W-:Y:S02]  /*0200*/  SHF.R.U32.HI R22, RZ, 0x17, R2 ;  /* 0x00000017ff167819 */ /* 0x000fe40000011602 */
[----:B------:R-:W-:Y:S02]  /*0210*/  LOP3.LUT P0, RZ, R10, 0x7f, RZ, 0xc0, !PT ;  /* 0x0000007f0aff7812 */ /* 0x000fe4000780c0ff */
[C---:B------:R-:W-:Y:S02]  /*0220*/  PRMT R2, R22.reuse, 0x9910, RZ ;  /* 0x0000991016027816 */ /* 0x040fe400000000ff */
[----:B------:R-:W-:Y:S02]  /*0230*/  IADD3 R24, PT, PT, R22, R5, RZ ;  /* 0x0000000516187210 */ /* 0x000fe40007ffe0ff */
[----:B------:R-:W2:Y:S01]  /*0240*/  LDC R5, c[0x0][0x374] ;  /* 0x0000dd00ff057b82 */ /* 0x000ea20000000800 */
[----:B------:R-:W-:Y:S01]  /*0250*/  IMAD R2, R2, 0xf0, RZ ;  /* 0x000000f002027824 */ /* 0x000fe200078e02ff */
[----:B------:R-:W-:-:S02]  /*0260*/  ISETP.EQ.OR.EX P0, PT, R13, RZ, P0, P1 ;  /* 0x000000ff0d00720c */ /* 0x000fc40000702710 */
[----:B------:R-:W-:Y:S02]  /*0270*/  ISETP.NE.AND P1, PT, R10, RZ, PT ;  /* 0x000000ff0a00720c */ /* 0x000fe40003f25270 */
[----:B------:R-:W-:Y:S02]  /*0280*/  IADD3 R2, PT, PT, RZ, -R2, RZ ;  /* 0x80000002ff027210 */ /* 0x000fe40007ffe0ff */
[----:B------:R-:W-:Y:S02]  /*0290*/  LOP3.LUT R14, R0, 0xf, RZ, 0xc0, !PT ;  /* 0x0000000f000e7812 */ /* 0x000fe400078ec0ff */
[----:B------:R-:W-:Y:S02]  /*02a0*/  PRMT R3, R2, 0x7710, RZ ;  /* 0x0000771002037816 */ /* 0x000fe400000000ff */
[----:B------:R-:W-:Y:S02]  /*02b0*/  SHF.L.U32 R2, R0, 0x3, RZ ;  /* 0x0000000300027819 */ /* 0x000fe400000006ff */
[----:B------:R-:W-:-:S02]  /*02c0*/  IADD3 R3, PT, PT, R3, R0, RZ ;  /* 0x0000000003037210 */ /* 0x000fc40007ffe0ff */
[----:B------:R-:W-:Y:S02]  /*02d0*/  LOP3.LUT R7, R2, 0x8, RZ, 0xc0, !PT ;  /* 0x0000000802077812 */ /* 0x000fe400078ec0ff */
[C---:B------:R-:W-:Y:S02]  /*02e0*/  LOP3.LUT R26, R3.reuse, 0xffff, RZ, 0xc0, !PT ;  /* 0x0000ffff031a7812 */ /* 0x040fe400078ec0ff */
[----:B------:R-:W-:Y:S02]  /*02f0*/  IADD3 R4, PT, PT, R4, R7, RZ ;  /* 0x0000000704047210 */ /* 0x000fe40007ffe0ff */
[----:B------:R-:W-:Y:S01]  /*0300*/  SEL R16, R16, 0x1, !P1 ;  /* 0x0000000110107807 */ /* 0x000fe20004800000 */
[----:B------:R-:W-:Y:S01]  /*0310*/  IMAD R7, R26, 0x18, R9 ;  /* 0x000000181a077824 */ /* 0x000fe200078e0209 */
[----:B------:R-:W-:Y:S02]  /*0320*/  PRMT R9, R3, 0x9910, RZ ;  /* 0x0000991003097816 */ /* 0x000fe400000000ff */
[----:B------:R-:W-:-:S02]  /*0330*/  SHF.L.U32 R3, R10, 0x1, RZ ;  /* 0x000000010a037819 */ /* 0x000fc400000006ff */
[----:B------:R-:W-:Y:S01]  /*0340*/  SHF.L.U32 R26, R26, 0x2, RZ ;  /* 0x000000021a1a7819 */ /* 0x000fe200000006ff */
[----:B------:R-:W-:Y:S01]  /*0350*/  IMAD R9, R9, 0x89, RZ ;  /* 0x0000008909097824 */ /* 0x000fe200078e02ff */
[----:B------:R-:W-:Y:S02]  /*0360*/  LOP3.LUT R3, R3, 0xfe, RZ, 0xc0, !PT ;  /* 0x000000fe03037812 */ /* 0x000fe400078ec0ff */
[----:B------:R-:W-:Y:S01]  /*0370*/  LEA R22, R22, R7, 0x3 ;  /* 0x0000000716167211 */ /* 0x000fe200078e18ff */
[C---:B-----5:R-:W-:Y:S01]  /*0380*/  IMAD.WIDE.U32 R74, R26.reuse, 0x2, R74 ;  /* 0x000000021a4a7825 */ /* 0x060fe200078e004a */
[----:B------:R-:W-:Y:S02]  /*0390*/  LOP3.LUT R11, R9, 0xffff, RZ, 0xc0, !PT ;  /* 0x0000ffff090b7812 */ /* 0x000fe400078ec0ff */
[----:B------:R-:W-:Y:S01]  /*03a0*/  MOV R7, UR10 ;  /* 0x0000000a00077c02 */ /* 0x000fe20008000f00 */
[----:B-1----:R-:W-:Y:S01]  /*03b0*/  IMAD.WIDE.U32 R72, R26, 0x2, R72 ;  /* 0x000000021a487825 */ /* 0x002fe200078e0048 */
[----:B------:R-:W-:-:S02]  /*03c0*/  SHF.R.U32.HI R11, RZ, 0xb, R11 ;  /* 0x0000000bff0b7819 */ /* 0x000fc4000001160b */
[----:B------:R-:W-:Y:S02]  /*03d0*/  SHF.L.U32 R10, R0, 0x1, RZ ;  /* 0x00000001000a7819 */ /* 0x000fe400000006ff */
[----:B------:R-:W-:Y:S02]  /*03e0*/  LOP3.LUT R11, R11, 0xffff, RZ, 0xc0, !PT ;  /* 0x0000ffff0b0b7812 */ /* 0x000fe400078ec0ff */
[----:B------:R-:W-:Y:S02]  /*03f0*/  LOP3.LUT R9, R2, 0x780, RZ, 0xc0, !PT ;  /* 0x0000078002097812 */ /* 0x000fe400078ec0ff */
[C---:B------:R-:W-:Y:S02]  /*0400*/  ISETP.GT.U32.OR P0, PT, R0.reuse, 0xf, P0 ;  /* 0x0000000f0000780c */ /* 0x040fe40000704470 */
[----:B------:R-:W-:Y:S02]  /*0410*/  LEA R18, R0, R3, 0x7 ;  /* 0x0000000300127211 */ /* 0x000fe400078e38ff */
[----:B------:R-:W-:-:S02]  /*0420*/  MOV R71, UR7 ;  /* 0x0000000700477c02 */ /* 0x000fc40008000f00 */
[----:B0-2---:R-:W-:-:S07]  /*0430*/  LEA R11, R11, UR4, 0x3 ;  /* 0x000000040b0b7c11 */ /* 0x005fce000f8e18ff */
.L_x_694:
[----:B------:R-:W0:Y:S01]  /*0440*/  LDCU.64 UR6, c[0x0][0x388] ;  /* 0x00007100ff0677ac */ /* 0x000e220008000a00 */
[----:B------:R-:W-:Y:S01]  /*0450*/  MOV R27, RZ ;  /* 0x000000ff001b7202 */ /* 0x000fe20000000f00 */
        /* <DEDUP_REMOVED lines=17> */
[----:B------:R-:W0:Y:S01]  /*0570*/  @!P1 LDC.64 R76, c[0x0][0x3b8] ;  /* 0x0000ee00ff4c9b82 */ /* 0x000e220000000a00 */
[----:B------:R-:W-:Y:S01]  /*0580*/  BSSY.RECONVERGENT B0, `(.L_x_688) ;  /* 0x000006a000007945 */ /* 0x000fe20003800200 */
[----:B------:R-:W-:Y:S02]  /*0590*/  CS2R R46, SRZ ;  /* 0x00000000002e7805 */ /* 0x000fe4000001ff00 */
[C---:B--2---:R-:W-:Y:S02]  /*05a0*/  PRMT R15, R34.reuse, 0x7632, R15 ;  /* 0x00007632220f7816 */ /* 0x044fe4000000000f */
[----:B------:R-:W-:Y:S02]  /*05b0*/  SHF.L.U32 R3, R34, 0x10, RZ ;  /* 0x0000001022037819 */ /* 0x000fe400000006ff */
[----:B------:R-:W-:-:S03]  /*05c0*/  SHF.L.U32 R15, R15, 0x10, RZ ;  /* 0x000000100f0f7819 */ /* 0x000fc600000006ff */
[----:B------:R-:W-:Y:S01]  /*05d0*/  FADD.FTZ R34, RZ, R3 ;  /* 0x00000003ff227221 */ /* 0x000fe20000010000 */
[----:B------:R-:W-:Y:S01]  /*05e0*/  FFMA.FTZ R36, R3, R3, RZ ;  /* 0x0000000303247223 */ /* 0x000fe200000100ff */
[C---:B------:R-:W-:Y:S02]  /*05f0*/  PRMT R19, R35.reuse, 0x7632, R19 ;  /* 0x0000763223137816 */ /* 0x040fe40000000013 */
[----:B------:R-:W-:Y:S01]  /*0600*/  SHF.L.U32 R17, R35, 0x10, RZ ;  /* 0x0000001023117819 */ /* 0x000fe200000006ff */
[----:B------:R-:W-:Y:S01]  /*0610*/  FADD.FTZ R34, R34, R15 ;  /* 0x0000000f22227221 */ /* 0x000fe20000010000 */
[----:B------:R-:W-:Y:S01]  /*0620*/  FFMA.FTZ R36, R15, R15, R36 ;  /* 0x0000000f0f247223 */ /* 0x000fe20000010024 */
[----:B------:R-:W-:Y:S02]  /*0630*/  SHF.L.U32 R19, R19, 0x10, RZ ;  /* 0x0000001013137819 */ /* 0x000fe400000006ff */
[----:B------:R-:W-:Y:S01]  /*0640*/  FADD.FTZ R34, R34, R17 ;  /* 0x0000001122227221 */ /* 0x000fe20000010000 */
[----:B------:R-:W-:Y:S01]  /*0650*/  FFMA.FTZ R36, R17, R17, R36 ;  /* 0x0000001111247223 */ /* 0x000fe20000010024 */
[----:B---3--:R-:W-:-:S02]  /*0660*/  PRMT R23, R28, 0x7632, R23 ;  /* 0x000076321c177816 */ /* 0x008fc40000000017 */
        /* <DEDUP_REMOVED lines=45> */
[----:B0-----:R-:W-:Y:S05]  /*0940*/  @P2 BRA `(.L_x_689) ;  /* 0x0000000000b42947 */ /* 0x001fea0003800000 */
[----:B-1----:R-:W0:Y:S04]  /*0950*/  LDS.64 R38, [R4] ;  /* 0x0000000004267984 */ /* 0x002e280000000a00 */
[----:B------:R-:W1:Y:S04]  /*0960*/  LDS.64 R62, [R4+0x18] ;  /* 0x00001800043e7984 */ /* 0x000e680000000a00 */
[----:B------:R-:W2:Y:S04]  /*0970*/  LDS.64 R44, [R4+0x30] ;  /* 0x00003000042c7984 */ /* 0x000ea80000000a00 */
[----:B------:R-:W3:Y:S04]  /*0980*/  LDS.64 R46, [R4+0x48] ;  /* 0x00004800042e7984 */ /* 0x000ee80000000a00 */
[----:B------:R-:W4:Y:S04]  /*0990*/  LDS.64 R48, [R4+0x60] ;  /* 0x0000600004307984 */ /* 0x000f280000000a00 */
[----:B------:R-:W4:Y:S04]  /*09a0*/  LDS.64 R50, [R4+0x78] ;  /* 0x0000780004327984 */ /* 0x000f280000000a00 */
[----:B------:R-:W4:Y:S04]  /*09b0*/  LDS.64 R52, [R4+0x90] ;  /* 0x0000900004347984 */ /* 0x000f280000000a00 */
[----:B------:R-:W4:Y:S04]  /*09c0*/  LDS.64 R54, [R4+0xa8] ;  /* 0x0000a80004367984 */ /* 0x000f280000000a00 */
[----:B------:R-:W4:Y:S04]  /*09d0*/  LDS.64 R56, [R4+0xc0] ;  /* 0x0000c00004387984 */ /* 0x000f280000000a00 */
[----:B------:R-:W4:Y:S01]  /*09e0*/  LDS.64 R58, [R4+0xd8] ;  /* 0x0000d800043a7984 */ /* 0x000f220000000a00 */
[----:B0-----:R-:W-:-:S03]  /*09f0*/  FADD.FTZ R38, RZ, R38 ;  /* 0x00000026ff267221 */ /* 0x001fc60000010000 */
[----:B------:R-:W0:Y:S01]  /*0a00*/  LDS.64 R60, [R4+0xf0] ;  /* 0x0000f000043c7984 */ /* 0x000e220000000a00 */
[----:B------:R-:W-:Y:S01]  /*0a10*/  FADD.FTZ R28, RZ, R39 ;  /* 0x00000027ff1c7221 */ /* 0x000fe20000010000 */
[----:B-1----:R-:W-:Y:S02]  /*0a20*/  FADD.FTZ R62, R38, R62 ;  /* 0x0000003e263e7221 */ /* 0x002fe40000010000 */
[----:B------:R-:W1:Y:S01]  /*0a30*/  LDS.64 R38, [R4+0x108] ;  /* 0x0001080004267984 */ /* 0x000e620000000a00 */
[----:B------:R-:W-:Y:S01]  /*0a40*/  FADD.FTZ R28, R28, R63 ;  /* 0x0000003f1c1c7221 */ /* 0x000fe20000010000 */
[----:B--2---:R-:W-:Y:S02]  /*0a50*/  FADD.FTZ R44, R62, R44 ;  /* 0x0000002c3e2c7221 */ /* 0x004fe40000010000 */
[----:B------:R-:W2:Y:S01]  /*0a60*/  LDS.64 R62, [R4+0x120] ;  /* 0x00012000043e7984 */ /* 0x000ea20000000a00 */
[----:B------:R-:W-:Y:S01]  /*0a70*/  FADD.FTZ R28, R28, R45 ;  /* 0x0000002d1c1c7221 */ /* 0x000fe20000010000 */
[----:B---3--:R-:W-:-:S02]  /*0a80*/  FADD.FTZ R46, R44, R46 ;  /* 0x0000002e2c2e7221 */ /* 0x008fc40000010000 */
[----:B------:R-:W3:Y:S01]  /*0a90*/  LDS.64 R44, [R4+0x138] ;  /* 0x00013800042c7984 */ /* 0x000ee20000000a00 */
[----:B------:R-:W-:Y:S01]  /*0aa0*/  FADD.FTZ R28, R28, R47 ;  /* 0x0000002f1c1c7221 */ /* 0x000fe20000010000 */
[----:B----4-:R-:W-:Y:S02]  /*0ab0*/  FADD.FTZ R48, R46, R48 ;  /* 0x000000302e307221 */ /* 0x010fe40000010000 */
[----:B------:R-:W4:Y:S01]  /*0ac0*/  LDS.64 R46, [R4+0x150] ;  /* 0x00015000042e7984 */ /* 0x000f220000000a00 */
        /* <DEDUP_REMOVED lines=21> */
.L_x_689:
[----:B------:R-:W-:Y:S05]  /*0c20*/  BSYNC.RECONVERGENT B0 ;  /* 0x0000000000007941 */ /* 0x000fea0003800200 */
.L_x_688:
[----:B-1----:R-:W0:Y:S01]  /*0c30*/  SHFL.BFLY PT, R39, R46, 0x1, 0x1f ;  /* 0x0c201f002e277f89 */ /* 0x002e2200000e0000 */
        /* <DEDUP_REMOVED lines=14> */
.L_x_691:
[----:B0-----:R-:W2:Y:S04]  /*0d20*/  LD.E.STRONG.GPU R39, desc[UR8][R70.64] ;  /* 0x0000000846277980 */ /* 0x001ea8000c10f900 */
[----:B--2---:R-:W-:Y:S01]  /*0d30*/  CCTL.IVALL ;  /* 0x00000000ff00798f */ /* 0x004fe20002000000 */
[----:B------:R-:W-:Y:S05]  /*0d40*/  YIELD ;  /* 0x0000000000007946 */ /* 0x000fea0003800000 */
[----:B-----5:R-:W-:-:S04]  /*0d50*/  LOP3.LUT R39, R39, R28, RZ, 0x3c, !PT ;  /* 0x0000001c27277212 */ /* 0x020fc800078e3cff */
[----:B------:R-:W-:-:S13]  /*0d60*/  ISETP.GT.AND P1, PT, R39, -0x1, PT ;  /* 0xffffffff2700780c */ /* 0x000fda0003f24270 */
[----:B------:R-:W-:Y:S05]  /*0d70*/  @P1 BRA `(.L_x_691) ;  /* 0xfffffffc00e81947 */ /* 0x000fea000383ffff */
.L_x_690:
        /* <DEDUP_REMOVED lines=56> */
.L_x_693:
[----:B------:R-:W-:Y:S05]  /*1100*/  BSYNC.RECONVERGENT B0 ;  /* 0x0000000000007941 */ /* 0x000fea0003800200 */
.L_x_692:
        /* <DEDUP_REMOVED lines=23> */
[----:B------:R-:W-:-:S03]  /*1280*/  SHF.L.U32 R47, R42, 0x10, RZ ;  /* 0x000000102a2f7819 */ /* 0x000fc600000006ff */
[----:B------:R-:W-:Y:S01]  /*1290*/  @!P1 FMUL.FTZ R38, R48, 1.6276042515528388321e-05 ;  /* 0x3788888930269820 */ /* 0x000fe20000410000 */
[----:B---3--:R-:W-:Y:S01]  /*12a0*/  FADD.FTZ R48, R46, R49 ;  /* 0x000000312e307221 */ /* 0x008fe20000010000 */
[----:B------:R-:W-:Y:S02]  /*12b0*/  SHF.L.U32 R49, R30, 0x10, RZ ;  /* 0x000000101e317819 */ /* 0x000fe400000006ff */
[----:B------:R-:W-:-:S04]  /*12c0*/  @!P1 FMUL.FTZ R39, R38, R38 ;  /* 0x0000002626279220 */ /* 0x000fc80000410000 */
[----:B------:R-:W-:-:S05]  /*12d0*/  @!P1 FFMA.FTZ R39, R48, 1.6276042515528388321e-05, -R39 ;  /* 0x3788888930279823 */ /* 0x000fca0000010827 */
[----:B------:R-:W-:-:S05]  /*12e0*/  @!P1 FMNMX.FTZ R39, RZ, R39, !PT ;  /* 0x00000027ff279209 */ /* 0x000fca0007810000 */
[----:B------:R0:W-:Y:S01]  /*12f0*/  @!P1 STS.64 [R20+UR4], R38 ;  /* 0x0000002614009988 */ /* 0x0001e20008000a04 */
[----:B------:R-:W-:Y:S01]  /*1300*/  BAR.SYNC.DEFER_BLOCKING 0x0 ;  /* 0x0000000000007b1d */ /* 0x000fe20000010000 */
[----:B0-----:R-:W-:-:S05]  /*1310*/  SHF.L.U32 R39, R58, 0x10, RZ ;  /* 0x000000103a277819 */ /* 0x001fca00000006ff */
[----:B------:R-:W2:Y:S02]  /*1320*/  LDS.64 R44, [R11] ;  /* 0x000000000b2c7984 */ /* 0x000ea40000000a00 */
[----:B--2---:R-:W-:Y:S01]  /*1330*/  FADD.FTZ R45, R45, UR5 ;  /* 0x000000052d2d7e21 */ /* 0x004fe20008010000 */
[--C-:B------:R-:W-:Y:S01]  /*1340*/  FADD.FTZ R48, R21, -R44.reuse ;  /* 0x8000002c15307221 */ /* 0x100fe20000010000 */
[--C-:B------:R-:W-:Y:S01]  /*1350*/  FADD.FTZ R46, R3, -R44.reuse ;  /* 0x8000002c032e7221 */ /* 0x100fe20000010000 */
[--C-:B------:R-:W-:Y:S01]  /*1360*/  FADD.FTZ R42, R15, -R44.reuse ;  /* 0x8000002c0f2a7221 */ /* 0x100fe20000010000 */
[--C-:B------:R-:W-:Y:S01]  /*1370*/  FADD.FTZ R56, R33, -R44.reuse ;  /* 0x8000002c21387221 */ /* 0x100fe20000010000 */
[--C-:B------:R-:W-:Y:S01]  /*1380*/  FADD.FTZ R58, R37, -R44.reuse ;  /* 0x8000002c253a7221 */ /* 0x100fe20000010000 */
[----:B------:R-:W0:Y:S01]  /*1390*/  MUFU.RSQ R45, R45 ;  /* 0x0000002d002d7308 */ /* 0x000e220000001400 */
[--C-:B------:R-:W-:Y:S01]  /*13a0*/  FADD.FTZ R60, R65, -R44.reuse ;  /* 0x8000002c413c7221 */ /* 0x100fe20000010000 */
[----:B0-----:R-:W-:Y:S01]  /*13b0*/  FMUL.FTZ R21, R45, R48 ;  /* 0x000000302d157220 */ /* 0x001fe20000410000 */
[--C-:B------:R-:W-:Y:S01]  /*13c0*/  FADD.FTZ R48, R23, -R44.reuse ;  /* 0x8000002c17307221 */ /* 0x100fe20000010000 */
[C---:B------:R-:W-:Y:S01]  /*13d0*/  FMUL.FTZ R46, R45.reuse, R46 ;  /* 0x0000002e2d2e7220 */ /* 0x040fe20000410000 */
[C---:B------:R-:W-:Y:S01]  /*13e0*/  FMUL.FTZ R42, R45.reuse, R42 ;  /* 0x0000002a2d2a7220 */ /* 0x040fe20000410000 */
[C---:B------:R-:W-:Y:S01]  /*13f0*/  FMUL.FTZ R58, R45.reuse, R58 ;  /* 0x0000003a2d3a7220 */ /* 0x040fe20000410000 */
[----:B------:R-:W-:Y:S01]  /*1400*/  FMUL.FTZ R23, R45, R48 ;  /* 0x000000302d177220 */ /* 0x000fe20000410000 */
[--C-:B------:R-:W-:Y:S01]  /*1410*/  FADD.FTZ R48, R25, -R44.reuse ;  /* 0x8000002c19307221 */ /* 0x100fe20000010000 */
[----:B------:R-:W-:Y:S01]  /*1420*/  FFMA.FTZ R3, R46, R40, R47 ;  /* 0x000000282e037223 */ /* 0x000fe2000001002f */
[--C-:B------:R-:W-:Y:S01]  /*1430*/  FADD.FTZ R46, R17, -R44.reuse ;  /* 0x8000002c112e7221 */ /* 0x100fe20000010000 */
[----:B------:R-:W-:Y:S01]  /*1440*/  FFMA.FTZ R15, R42, R34, R39 ;  /* 0x000000222a0f7223 */ /* 0x000fe20000010027 */
[----:B------:R-:W-:Y:S01]  /*1450*/  FMUL.FTZ R25, R45, R48 ;  /* 0x000000302d197220 */ /* 0x000fe20000410000 */
[--C-:B------:R-:W-:Y:S01]  /*1460*/  FADD.FTZ R48, R27, -R44.reuse ;  /* 0x8000002c1b307221 */ /* 0x100fe20000010000 */
[----:B------:R-:W-:Y:S01]  /*1470*/  SHF.L.U32 R42, R43, 0x10, RZ ;  /* 0x000000102b2a7819 */ /* 0x000fe200000006ff */
[C---:B------:R-:W-:Y:S01]  /*1480*/  FMUL.FTZ R17, R45.reuse, R46 ;  /* 0x0000002e2d117220 */ /* 0x040fe20000410000 */
[----:B------:R-:W-:Y:S01]  /*1490*/  FFMA.FTZ R21, R40, R21, R47 ;  /* 0x0000001528157223 */ /* 0x000fe2000001002f */
[----:B------:R-:W-:Y:S01]  /*14a0*/  FMUL.FTZ R27, R45, R48 ;  /* 0x000000302d1b7220 */ /* 0x000fe20000410000 */
[----:B------:R-:W-:Y:S01]  /*14b0*/  FADD.FTZ R48, R29, -R44 ;  /* 0x8000002c1d307221 */ /* 0x000fe20000010000 */
[----:B------:R-:W-:Y:S01]  /*14c0*/  FFMA.FTZ R17, R17, R41, R42 ;  /* 0x0000002911117223 */ /* 0x000fe2000001002a */
[--C-:B------:R-:W-:Y:S01]  /*14d0*/  FADD.FTZ R46, R19, -R44.reuse ;  /* 0x8000002c132e7221 */ /* 0x100fe20000010000 */
[----:B------:R-:W-:Y:S01]  /*14e0*/  FFMA.FTZ R27, R36, R27, R49 ;  /* 0x0000001b241b7223 */ /* 0x000fe20000010031 */
[----:B------:R-:W-:Y:S01]  /*14f0*/  FMUL.FTZ R29, R45, R48 ;  /* 0x000000302d1d7220 */ /* 0x000fe20000410000 */
[--C-:B------:R-:W-:Y:S01]  /*1500*/  FADD.FTZ R48, R31, -R44.reuse ;  /* 0x8000002c1f307221 */ /* 0x100fe20000010000 */
[----:B------:R-:W-:Y:S01]  /*1510*/  FMUL.FTZ R30, R17, -1.4426950216293334961 ;  /* 0xbfb8aa3b111e7820 */ /* 0x000fe20000410000 */
[----:B------:R-:W-:Y:S01]  /*1520*/  FMUL.FTZ R53, R27, -1.4426950216293334961 ;  /* 0xbfb8aa3b1b357820 */ /* 0x000fe20000410000 */
[C-C-:B------:R-:W-:Y:S01]  /*1530*/  FFMA.FTZ R29, R40.reuse, R29, R47.reuse ;  /* 0x0000001d281d7223 */ /* 0x140fe2000001002f */
[----:B------:R-:W-:Y:S01]  /*1540*/  FMUL.FTZ R48, R45, R48 ;  /* 0x000000302d307220 */ /* 0x000fe20000410000 */
[----:B------:R-:W-:Y:S01]  /*1550*/  FFMA.FTZ R40, R40, R58, R47 ;  /* 0x0000003a28287223 */ /* 0x000fe2000001002f */
[--C-:B------:R-:W-:Y:S01]  /*1560*/  FADD.FTZ R58, R67, -R44.reuse ;  /* 0x8000002c433a7221 */ /* 0x100fe20000010000 */
[----:B------:R-:W0:Y:S01]  /*1570*/  MUFU.EX2 R30, R30 ;  /* 0x0000001e001e7308 */ /* 0x000e220000000800 */
[C-C-:B------:R-:W-:Y:S01]  /*1580*/  FFMA.FTZ R33, R34.reuse, R48, R39.reuse ;  /* 0x0000003022217223 */ /* 0x140fe20000010027 */
[----:B------:R-:W-:Y:S01]  /*1590*/  FMUL.FTZ R48, R45, R56 ;  /* 0x000000382d307220 */ /* 0x000fe20000410000 */
[--C-:B------:R-:W-:Y:S01]  /*15a0*/  FADD.FTZ R56, R35, -R44.reuse ;  /* 0x8000002c23387221 */ /* 0x100fe20000010000 */
[----:B------:R-:W-:Y:S01]  /*15b0*/  FADD.FTZ R44, R69, -R44 ;  /* 0x8000002c452c7221 */ /* 0x000fe20000010000 */
[----:B------:R-:W-:Y:S01]  /*15c0*/  FMUL.FTZ R55, R33, -1.4426950216293334961 ;  /* 0xbfb8aa3b21377820 */ /* 0x000fe20000410000 */
[C---:B------:R-:W-:Y:S01]  /*15d0*/  FMUL.FTZ R60, R45.reuse, R60 ;  /* 0x0000003c2d3c7220 */ /* 0x040fe20000410000 */
[C---:B------:R-:W-:Y:S01]  /*15e0*/  FMUL.FTZ R46, R45.reuse, R46 ;  /* 0x0000002e2d2e7220 */ /* 0x040fe20000410000 */
[----:B------:R2:W-:Y:S01]  /*15f0*/  MUFU.EX2 R31, R53 ;  /* 0x00000035001f7308 */ /* 0x0005e20000000800 */
[C---:B------:R-:W-:Y:S01]  /*1600*/  FMUL.FTZ R58, R45.reuse, R58 ;  /* 0x0000003a2d3a7220 */ /* 0x040fe20000410000 */
[----:B------:R-:W-:Y:S01]  /*1610*/  FMUL.FTZ R56, R45, R56 ;  /* 0x000000382d387220 */ /* 0x000fe20000410000 */
[----:B------:R-:W-:Y:S01]  /*1620*/  FMUL.FTZ R43, R15, -1.4426950216293334961 ;  /* 0xbfb8aa3b0f2b7820 */ /* 0x000fe20000410000 */
[C-C-:B------:R-:W-:Y:S01]  /*1630*/  FFMA.FTZ R23, R34.reuse, R23, R39.reuse ;  /* 0x0000001722177223 */ /* 0x140fe20000010027 */
[----:B------:R-:W-:Y:S01]  /*1640*/  FMUL.FTZ R44, R45, R44 ;  /* 0x0000002c2d2c7220 */ /* 0x000fe20000410000 */
[C-C-:B------:R-:W-:Y:S01]  /*1650*/  FFMA.FTZ R25, R41.reuse, R25, R42.reuse ;  /* 0x0000001929197223 */ /* 0x140fe2000001002a */
[C-C-:B------:R-:W-:Y:S01]  /*1660*/  FFMA.FTZ R48, R41.reuse, R48, R42.reuse ;  /* 0x0000003029307223 */ /* 0x140fe2000001002a */
[----:B------:R3:W5:Y:S01]  /*1670*/  MUFU.EX2 R35, R55 ;  /* 0x0000003700237308 */ /* 0x0007620000000800 */
[----:B------:R-:W-:Y:S01]  /*1680*/  FFMA.FTZ R39, R34, R60, R39 ;  /* 0x0000003c22277223 */ /* 0x000fe20000010027 */
[--C-:B------:R-:W-:Y:S01]  /*1690*/  FFMA.FTZ R19, R46, R36, R49.reuse ;  /* 0x000000242e137223 */ /* 0x100fe20000010031 */
[----:B------:R-:W-:Y:S01]  /*16a0*/  FFMA.FTZ R41, R41, R58, R42 ;  /* 0x0000003a29297223 */ /* 0x000fe2000001002a */
[C-C-:B------:R-:W-:Y:S01]  /*16b0*/  FFMA.FTZ R37, R36.reuse, R56, R49.reuse ;  /* 0x0000003824257223 */ /* 0x140fe20000010031 */
[----:B------:R-:W-:Y:S01]  /*16c0*/  FFMA.FTZ R36, R36, R44, R49 ;  /* 0x0000002c24247223 */ /* 0x000fe20000010031 */
[----:B------:R-:W-:Y:S01]  /*16d0*/  FMUL.FTZ R38, R3, -1.4426950216293334961 ;  /* 0xbfb8aa3b03267820 */ /* 0x000fe20000410000 */
[----:B--2---:R-:W-:Y:S01]  /*16e0*/  FMUL.FTZ R53, R48, -1.4426950216293334961 ;  /* 0xbfb8aa3b30357820 */ /* 0x004fe20000410000 */
[----:B------:R-:W-:Y:S01]  /*16f0*/  FMUL.FTZ R34, R39, -1.4426950216293334961 ;  /* 0xbfb8aa3b27227820 */ /* 0x000fe20000410000 */
[----:B------:R-:W2:Y:S01]  /*1700*/  MUFU.EX2 R43, R43 ;  /* 0x0000002b002b7308 */ /* 0x000ea20000000800 */
[----:B------:R-:W-:Y:S01]  /*1710*/  FMUL.FTZ R46, R19, -1.4426950216293334961 ;  /* 0xbfb8aa3b132e7820 */ /* 0x000fe20000410000 */
[----:B------:R-:W-:Y:S01]  /*1720*/  FMUL.FTZ R50, R21, -1.4426950216293334961 ;  /* 0xbfb8aa3b15327820 */ /* 0x000fe20000410000 */
[----:B------:R-:W-:Y:S01]  /*1730*/  FMUL.FTZ R52, R25, -1.4426950216293334961 ;  /* 0xbfb8aa3b19347820 */ /* 0x000fe20000410000 */
[----:B------:R-:W-:Y:S01]  /*1740*/  FMUL.FTZ R54, R29, -1.4426950216293334961 ;  /* 0xbfb8aa3b1d367820 */ /* 0x000fe20000410000 */
[----:B---3--:R-:W-:Y:S01]  /*1750*/  FMUL.FTZ R55, R40, -1.4426950216293334961 ;  /* 0xbfb8aa3b28377820 */ /* 0x008fe20000410000 */
[----:B------:R-:W-:Y:S01]  /*1760*/  FMUL.FTZ R45, R41, -1.4426950216293334961 ;  /* 0xbfb8aa3b292d7820 */ /* 0x000fe20000410000 */
[----:B------:R-:W-:Y:S01]  /*1770*/  FMUL.FTZ R56, R37, -1.4426950216293334961 ;  /* 0xbfb8aa3b25387820 */ /* 0x000fe20000410000 */
[----:B------:R-:W-:Y:S01]  /*1780*/  FMUL.FTZ R51, R23, -1.4426950216293334961 ;  /* 0xbfb8aa3b17337820 */ /* 0x000fe20000410000 */
[----:B------:R-:W-:Y:S01]  /*1790*/  FMUL.FTZ R44, R36, -1.4426950216293334961 ;  /* 0xbfb8aa3b242c7820 */ /* 0x000fe20000410000 */
[----:B------:R3:W1:Y:S01]  /*17a0*/  MUFU.EX2 R42, R34 ;  /* 0x00000022002a7308 */ /* 0x0006620000000800 */
[----:B0-----:R-:W-:Y:S01]  /*17b0*/  FADD.FTZ R30, R30, 1 ;  /* 0x3f8000001e1e7421 */ /* 0x001fe20000010000 */
[----:B-----5:R-:W-:Y:S01]  /*17c0*/  FADD.FTZ R64, R35, 1 ;  /* 0x3f80000023407421 */ /* 0x020fe20000010000 */
[----:B------:R-:W-:Y:S01]  /*17d0*/  FADD.FTZ R62, R31, 1 ;  /* 0x3f8000001f3e7421 */ /* 0x000fe20000010000 */
[----:B------:R-:W-:Y:S01]  /*17e0*/  @!P0 LEA R49, P1, R7, R10, 0x5 ;  /* 0x0000000a07318211 */ /* 0x000fe200078228ff */
[----:B--2---:R-:W-:-:S03]  /*17f0*/  FADD.FTZ R43, R43, 1 ;  /* 0x3f8000002b2b7421 */ /* 0x004fc60000010000 */
[----:B------:R-:W0:Y:S01]  /*1800*/  MUFU.EX2 R38, R38 ;  /* 0x0000002600267308 */ /* 0x000e220000000800 */
[----:B---3--:R-:W2:Y:S01]  /*1810*/  @!P0 LDC.64 R34, c[0x0][0x3b0] ;  /* 0x0000ec00ff228b82 */ /* 0x008ea20000000a00 */
[----:B------:R-:W-:-:S06]  /*1820*/  @!P0 LEA.HI.X R68, R7, RZ, R8, 0x5, P1 ;  /* 0x000000ff07448211 */ /* 0x000fcc00008f2c08 */
[----:B------:R-:W-:Y:S01]  /*1830*/  MUFU.EX2 R53, R53 ;  /* 0x0000003500357308 */ /* 0x000fe20000000800 */
[----:B-1----:R-:W-:-:S07]  /*1840*/  FADD.FTZ R42, R42, 1 ;  /* 0x3f8000002a2a7421 */ /* 0x002fce0000010000 */
[----:B------:R-:W1:Y:S01]  /*1850*/  MUFU.EX2 R47, R56 ;  /* 0x00000038002f7308 */ /* 0x000e620000000800 */
[----:B0-----:R-:W-:-:S07]  /*1860*/  FADD.FTZ R38, R38, 1 ;  /* 0x3f80000026267421 */ /* 0x001fce0000010000 */
[----:B------:R-:W0:Y:S01]  /*1870*/  MUFU.EX2 R46, R46 ;  /* 0x0000002e002e7308 */ /* 0x000e220000000800 */
[----:B--2---:R-:W-:-:S04]  /*1880*/  @!P0 LEA R34, P1, R49, R34, 0x2 ;  /* 0x0000002231228211 */ /* 0x004fc800078210ff */
[----:B------:R-:W-:Y:S02]  /*1890*/  @!P0 LEA.HI.X R35, R49, R35, R68, 0x2, P1 ;  /* 0x0000002331238211 */ /* 0x000fe400008f1444 */
[----:B----4-:R-:W-:Y:S01]  /*18a0*/  IADD3 R12, P1, PT, R12, UR6, RZ ;  /* 0x000000060c0c7c10 */ /* 0x010fe2000ff3e0ff */
[----:B------:R-:W2:Y:S01]  /*18b0*/  MUFU.EX2 R50, R50 ;  /* 0x0000003200327308 */ /* 0x000ea20000000800 */
[----:B-1----:R-:W-:Y:S02]  /*18c0*/  FADD.FTZ R66, R47, 1 ;  /* 0x3f8000002f427421 */ /* 0x002fe40000010000 */
[----:B------:R-:W-:Y:S01]  /*18d0*/  IADD3.X R13, PT, PT, R13, UR7, RZ, P1, !PT ;  /* 0x000000070d0d7c10 */ /* 0x000fe20008ffe4ff */
[----:B------:R-:W1:Y:S04]  /*18e0*/  LDCU.64 UR6, c[0x0][0x3a8] ;  /* 0x00007500ff0677ac */ /* 0x000e680008000a00 */
[----:B------:R-:W3:Y:S01]  /*18f0*/  MUFU.EX2 R52, R52 ;  /* 0x0000003400347308 */ /* 0x000ee20000000800 */
[----:B0-----:R-:W-:-:S07]  /*1900*/  FADD.FTZ R46, R46, 1 ;  /* 0x3f8000002e2e7421 */ /* 0x001fce0000010000 */
[----:B------:R-:W0:Y:S01]  /*1910*/  MUFU.EX2 R54, R54 ;  /* 0x0000003600367308 */ /* 0x000e220000000800 */
[----:B--2---:R-:W-:Y:S01]  /*1920*/  FADD.FTZ R50, R50, 1 ;  /* 0x3f80000032327421 */ /* 0x004fe20000010000 */
[----:B-1----:R-:W-:-:S06]  /*1930*/  ISETP.GE.U32.AND P1, PT, R28, UR6, PT ;  /* 0x000000061c007c0c */ /* 0x002fcc000bf26070 */
[----:B------:R-:W1:Y:S01]  /*1940*/  MUFU.EX2 R55, R55 ;  /* 0x0000003700377308 */ /* 0x000e620000000800 */
[----:B---3--:R-:W-:Y:S01]  /*1950*/  FADD.FTZ R52, R52, 1 ;  /* 0x3f80000034347421 */ /* 0x008fe20000010000 */
[----:B------:R-:W-:-:S06]  /*1960*/  ISETP.GE.AND.EX P1, PT, R32, UR7, PT, P1 ;  /* 0x0000000720007c0c */ /* 0x000fcc000bf26310 */
[----:B------:R-:W2:Y:S01]  /*1970*/  MUFU.EX2 R45, R45 ;  /* 0x0000002d002d7308 */ /* 0x000ea20000000800 */
[----:B0-----:R-:W-:-:S07]  /*1980*/  FADD.FTZ R54, R54, 1 ;  /* 0x3f80000036367421 */ /* 0x001fce0000010000 */
[----:B------:R-:W0:Y:S01]  /*1990*/  MUFU.EX2 R51, R51 ;  /* 0x0000003300337308 */ /* 0x000e220000000800 */
[----:B-1----:R-:W-:-:S07]  /*19a0*/  FADD.FTZ R47, R55, 1 ;  /* 0x3f800000372f7421 */ /* 0x002fce0000010000 */
[----:B------:R-:W1:Y:S01]  /*19b0*/  MUFU.EX2 R44, R44 ;  /* 0x0000002c002c7308 */ /* 0x000e620000000800 */
[----:B--2---:R-:W-:-:S07]  /*19c0*/  FADD.FTZ R8, R45, 1 ;  /* 0x3f8000002d087421 */ /* 0x004fce0000010000 */
[----:B------:R2:W3:Y:S01]  /*19d0*/  MUFU.RCP R58, R30 ;  /* 0x0000001e003a7308 */ /* 0x0004e20000001000 */
[----:B0-----:R-:W-:-:S07]  /*19e0*/  FADD.FTZ R51, R51, 1 ;  /* 0x3f80000033337421 */ /* 0x001fce0000010000 */
[----:B------:R0:W4:Y:S01]  /*19f0*/  MUFU.RCP R56, R43 ;  /* 0x0000002b00387308 */ /* 0x0001220000001000 */
[----:B--2---:R-:W2:Y:S01]  /*1a00*/  @!P0 LDS.64 R30, [R2+UR4] ;  /* 0x00000004021e8984 */ /* 0x004ea20008000a00 */
[----:B-1----:R-:W-:-:S06]  /*1a10*/  FADD.FTZ R44, R44, 1 ;  /* 0x3f8000002c2c7421 */ /* 0x002fcc0000010000 */
[----:B------:R-:W1:Y:S01]  /*1a20*/  MUFU.RCP R38, R38 ;  /* 0x0000002600267308 */ /* 0x000e620000001000 */
[----:B0-----:R-:W-:Y:S01]  /*1a30*/  FADD.FTZ R43, R53, 1 ;  /* 0x3f800000352b7421 */ /* 0x001fe20000010000 */
[----:B---3--:R-:W-:-:S06]  /*1a40*/  FMUL.FTZ R58, R17, R58 ;  /* 0x0000003a113a7220 */ /* 0x008fcc0000410000 */
[----:B------:R-:W0:Y:S01]  /*1a50*/  MUFU.RCP R43, R43 ;  /* 0x0000002b002b7308 */ /* 0x000e220000001000 */
[----:B----4-:R-:W-:-:S07]  /*1a60*/  FMUL.FTZ R15, R15, R56 ;  /* 0x000000380f0f7220 */ /* 0x010fce0000410000 */
[----:B------:R-:W3:Y:S01]  /*1a70*/  MUFU.RCP R66, R66 ;  /* 0x0000004200427308 */ /* 0x000ee20000001000 */
[----:B-1----:R-:W-:-:S07]  /*1a80*/  FMUL.FTZ R38, R3, R38 ;  /* 0x0000002603267220 */ /* 0x002fce0000410000 */
[----:B------:R-:W1:Y:S01]  /*1a90*/  MUFU.RCP R46, R46 ;  /* 0x0000002e002e7308 */ /* 0x000e620000001000 */
[----:B0-----:R-:W-:-:S07]  /*1aa0*/  FMUL.FTZ R43, R48, R43 ;  /* 0x0000002b302b7220 */ /* 0x001fce0000410000 */
[----:B------:R-:W0:Y:S01]  /*1ab0*/  MUFU.RCP R50, R50 ;  /* 0x0000003200327308 */ /* 0x000e220000001000 */
[----:B---3--:R-:W-:Y:S01]  /*1ac0*/  FMUL.FTZ R66, R37, R66 ;  /* 0x0000004225427220 */ /* 0x008fe20000410000 */
[----:B--2---:R2:W-:Y:S04]  /*1ad0*/  @!P0 STG.E.64 desc[UR8][R34.64], R30 ;  /* 0x0000001e22008986 */ /* 0x0045e8000c101b08 */
[----:B------:R-:W-:Y:S02]  /*1ae0*/  F2FP.BF16.F32.PACK_AB R55, R66, R43 ;  /* 0x0000002b4237723e */ /* 0x000fe400000010ff */
[----:B------:R-:W3:Y:S01]  /*1af0*/  MUFU.RCP R60, R51 ;  /* 0x00000033003c7308 */ /* 0x000ee20000001000 */
[----:B-1----:R-:W-:-:S07]  /*1b00*/  FMUL.FTZ R19, R19, R46 ;  /* 0x0000002e13137220 */ /* 0x002fce0000410000 */
[----:B------:R-:W1:Y:S01]  /*1b10*/  MUFU.RCP R52, R52 ;  /* 0x0000003400347308 */ /* 0x000e620000001000 */
[----:B0-----:R-:W-:Y:S01]  /*1b20*/  FMUL.FTZ R50, R21, R50 ;  /* 0x0000003215327220 */ /* 0x001fe20000410000 */
[----:B--2---:R-:W-:Y:S02]  /*1b30*/  F2FP.BF16.F32.PACK_AB R30, R15, R38 ;  /* 0x000000260f1e723e */ /* 0x004fe400000010ff */
[----:B------:R-:W-:-:S04]  /*1b40*/  F2FP.BF16.F32.PACK_AB R31, R19, R58 ;  /* 0x0000003a131f723e */ /* 0x000fc800000010ff */
[----:B------:R-:W0:Y:S01]  /*1b50*/  MUFU.RCP R62, R62 ;  /* 0x0000003e003e7308 */ /* 0x000e220000001000 */
[----:B---3--:R-:W-:Y:S01]  /*1b60*/  FMUL.FTZ R23, R23, R60 ;  /* 0x0000003c17177220 */ /* 0x008fe20000410000 */
[----:B------:R2:W-:Y:S04]  /*1b70*/  STG.E.64 desc[UR8][R12.64], R30 ;  /* 0x0000001e0c007986 */ /* 0x0005e8000c101b08 */
[----:B------:R-:W-:Y:S02]  /*1b80*/  F2FP.BF16.F32.PACK_AB R50, R23, R50 ;  /* 0x000000321732723e */ /* 0x000fe400000010ff */
[----:B------:R-:W3:Y:S01]  /*1b90*/  MUFU.RCP R54, R54 ;  /* 0x0000003600367308 */ /* 0x000ee20000001000 */
[----:B-1----:R-:W-:-:S07]  /*1ba0*/  FMUL.FTZ R52, R25, R52 ;  /* 0x0000003419347220 */ /* 0x002fce0000410000 */
[----:B------:R-:W1:Y:S01]  /*1bb0*/  MUFU.RCP R64, R64 ;  /* 0x0000004000407308 */ /* 0x000e620000001000 */
[----:B0-----:R-:W-:-:S05]  /*1bc0*/  FMUL.FTZ R27, R27, R62 ;  /* 0x0000003e1b1b7220 */ /* 0x001fca0000410000 */
[----:B------:R-:W-:Y:S02]  /*1bd0*/  F2FP.BF16.F32.PACK_AB R51, R27, R52 ;  /* 0x000000341b33723e */ /* 0x000fe400000010ff */
[----:B------:R-:W0:Y:S01]  /*1be0*/  MUFU.RCP R47, R47 ;  /* 0x0000002f002f7308 */ /* 0x000e220000001000 */
[----:B---3--:R-:W-:Y:S02]  /*1bf0*/  FMUL.FTZ R54, R29, R54 ;  /* 0x000000361d367220 */ /* 0x008fe40000410000 */
[----:B------:R2:W-:Y:S05]  /*1c00*/  STG.E.64 desc[UR8][R12.64+0xf00], R50 ;  /* 0x000f00320c007986 */ /* 0x0005ea000c101b08 */
[----:B------:R-:W3:Y:S01]  /*1c10*/  MUFU.RCP R42, R42 ;  /* 0x0000002a002a7308 */ /* 0x000ee20000001000 */
[----:B-1----:R-:W-:-:S05]  /*1c20*/  FMUL.FTZ R33, R33, R64 ;  /* 0x0000004021217220 */ /* 0x002fca0000410000 */
[----:B------:R-:W-:Y:S02]  /*1c30*/  F2FP.BF16.F32.PACK_AB R54, R33, R54 ;  /* 0x000000362136723e */ /* 0x000fe400000010ff */
[----:B------:R-:W1:Y:S01]  /*1c40*/  MUFU.RCP R8, R8 ;  /* 0x0000000800087308 */ /* 0x000e620000001000 */
[----:B0-----:R-:W-:Y:S02]  /*1c50*/  FMUL.FTZ R47, R40, R47 ;  /* 0x0000002f282f7220 */ /* 0x001fe40000410000 */
[----:B------:R2:W-:Y:S05]  /*1c60*/  STG.E.64 desc[UR8][R12.64+0x1e00], R54 ;  /* 0x001e00360c007986 */ /* 0x0005ea000c101b08 */
[----:B------:R-:W0:Y:S01]  /*1c70*/  MUFU.RCP R7, R44 ;  /* 0x0000002c00077308 */ /* 0x000e220000001000 */
[----:B---3--:R-:W-:-:S05]  /*1c80*/  FMUL.FTZ R42, R39, R42 ;  /* 0x0000002a272a7220 */ /* 0x008fca0000410000 */
[----:B------:R-:W-:Y:S01]  /*1c90*/  F2FP.BF16.F32.PACK_AB R42, R42, R47 ;  /* 0x0000002f2a2a723e */ /* 0x000fe200000010ff */
[----:B-1----:R-:W-:Y:S01]  /*1ca0*/  FMUL.FTZ R8, R41, R8 ;  /* 0x0000000829087220 */ /* 0x002fe20000410000 */
[----:B0-----:R-:W-:Y:S01]  /*1cb0*/  FMUL.FTZ R3, R36, R7 ;  /* 0x0000000724037220 */ /* 0x001fe20000410000 */
[----:B------:R-:W-:-:S04]  /*1cc0*/  MOV R7, R28 ;  /* 0x0000001c00077202 */ /* 0x000fc80000000f00 */
[----:B------:R-:W-:Y:S02]  /*1cd0*/  F2FP.BF16.F32.PACK_AB R43, R3, R8 ;  /* 0x00000008032b723e */ /* 0x000fe400000010ff */
[----:B------:R-:W-:-:S03]  /*1ce0*/  MOV R8, R32 ;  /* 0x0000002000087202 */ /* 0x000fc60000000f00 */
[----:B------:R2:W-:Y:S01]  /*1cf0*/  STG.E.64 desc[UR8][R12.64+0x2d00], R42 ;  /* 0x002d002a0c007986 */ /* 0x0005e2000c101b08 */
[----:B------:R-:W-:Y:S05]  /*1d00*/  @!P1 BRA `(.L_x_694) ;  /* 0xffffffe400cc9947 */ /* 0x000fea000383ffff */
[----:B------:R-:W-:Y:S05]  /*1d10*/  EXIT ;  /* 0x000000000000794d */ /* 0x000fea0003800000 */
.L_x_695:
        /* <DEDUP_REMOVED lines=14> */
.L_x_1565:


//--------------------- .text._ZN13group_norm_v214gn_cuda_kernelI13__nv_bfloat16Li480ELi3ELi16ELi60ELi1024ELb1ELi8ELi960ELi960ELi4ELb1ELi2ELb0ELb0ENS_16CompileConditionILi1000EEEEEvPT_PKS4_S7_S7_flPfS8_Pj --------------------------
	.section	.text._ZN13group_norm_v214gn_cuda_kernelI13__nv_bfloat16Li480ELi3ELi16ELi60ELi1024ELb1ELi8ELi960ELi960ELi4ELb1ELi2ELb0ELb0ENS_16CompileConditionILi1000EEEEEvPT_PKS4_S7_S7_flPfS8_Pj,"ax",@progbits
	.align	128
        .global         _ZN13group_norm_v214gn_cuda_kernelI13__nv_bfloat16Li480ELi3ELi16ELi60ELi1024ELb1ELi8ELi960ELi960ELi4ELb1ELi2ELb0ELb0ENS_16CompileConditionILi1000EEEEEvPT_PKS4_S7_S7_flPfS8_Pj
        .type           _ZN13group_norm_v214gn_cuda_kernelI13__nv_bfloat16Li480ELi3ELi16ELi60ELi1024ELb1ELi8ELi960ELi960ELi4ELb1ELi2ELb0ELb0ENS_16CompileConditionILi1000EEEEEvPT_PKS4_S7_S7_flPfS8_Pj,@function
        .size           _ZN13group_norm_v214gn_cuda_kernelI13__nv_bfloat16Li480ELi3ELi16ELi60ELi1024ELb1ELi8ELi960ELi960ELi4ELb1ELi2ELb0ELb0ENS_16CompileConditionILi1000EEEEEvPT_PKS4_S7_S7_flPfS8_Pj,(.L_x_1566 - _ZN13group_norm_v214gn_cuda_kernelI13__nv_bfloat16Li480ELi3ELi16ELi60ELi1024ELb1ELi8ELi960ELi960ELi4ELb1ELi2ELb0ELb0ENS_16CompileConditionILi1000EEEEEvPT_PKS4_S7_S7_flPfS8_Pj)
        .other          _ZN13group_norm_v214gn_cuda_kernelI13__nv_bfloat16Li480ELi3ELi16ELi60ELi1024ELb1ELi8ELi960ELi960ELi4ELb1ELi2ELb0ELb0ENS_16CompileConditionILi1000EEEEEvPT_PKS4_S7_S7_flPfS8_Pj,@"STO_CUDA_ENTRY STV_DEFAULT"
_ZN13group_norm_v214gn_cuda_kernelI13__nv_bfloat16Li480ELi3ELi16ELi60ELi1024ELb1ELi8ELi960ELi960ELi4ELb1ELi2ELb0ELb0ENS_16CompileConditionILi1000EEEEEvPT_PKS4_S7_S7_flPfS8_Pj:
.text._ZN13group_norm_v214gn_cuda_kernelI13__nv_bfloat16Li480ELi3ELi16ELi60ELi1024ELb1ELi8ELi960ELi960ELi4ELb1ELi2ELb0ELb0ENS_16CompileConditionILi1000EEEEEvPT_PKS4_S7_S7_flPfS8_Pj:
        /* <DEDUP_REMOVED lines=10> */
[----:B------:R-:W3:Y:S02]  /*00a0*/  S2R R7, SR_CgaCtaId ;  /* 0x0000000000077919 */ /* 0x000ee40000008800 */
[----:B------:R-:W-:Y:S01]  /*00b0*/  IADD3 R6, PT, PT, R3, 0x1680, RZ ;  /* 0x0000168003067810 */ /* 0x000fe20007ffe0ff */
[----:B------:R-:W4:Y:S01]  /*00c0*/  S2R R8, SR_CTAID.X ;  /* 0x0000000000087919 */ /* 0x000f220000002500 */
[----:B-1----:R-:W-:Y:S02]  /*00d0*/  ISETP.EQ.U32.AND P1, PT, R10, RZ, PT ;  /* 0x000000ff0a00720c */ /* 0x002fe40003f22070 */
[----:B0-----:R-:W-:-:S05]  /*00e0*/  LOP3.LUT R0, R35, 0xffff, RZ, 0xc0, !PT ;  /* 0x0000ffff23007812 */ /* 0x001fca00078ec0ff */
[----:B------:R-:W-:Y:S01]  /*00f0*/  IMAD R0, R0, 0x8889, RZ ;  /* 0x0000888900007824 */ /* 0x000fe200078e02ff */
[----:B----4-:R-:W-:-:S04]  /*0100*/  LOP3.LUT P0, RZ, R8, 0x7f, RZ, 0xc0, !PT ;  /* 0x0000007f08ff7812 */ /* 0x010fc8000780c0ff */
[----:B------:R-:W-:Y:S02]  /*0110*/  SHF.R.U32.HI R2, RZ, 0x17, R0 ;  /* 0x00000017ff027819 */ /* 0x000fe40000011600 */
[----:B------:R-:W-:Y:S02]  /*0120*/  ISETP.EQ.OR.EX P0, PT, R11, RZ, P0, P1 ;  /* 0x000000ff0b00720c */ /* 0x000fe40000702710 */
[----:B------:R-:W-:Y:S02]  /*0130*/  PRMT R0, R2, 0x9910, RZ ;  /* 0x0000991002007816 */ /* 0x000fe400000000ff */
[----:B------:R-:W-:-:S03]  /*0140*/  ISETP.GT.U32.OR P0, PT, R35, 0xf, P0 ;  /* 0x0000000f2300780c */ /* 0x000fc60000704470 */
[----:B------:R-:W-:-:S05]  /*0150*/  IMAD R0, R0, 0xf0, RZ ;  /* 0x000000f000007824 */ /* 0x000fca00078e02ff */
[----:B------:R-:W-:-:S04]  /*0160*/  IADD3 R0, PT, PT, RZ, -R0, RZ ;  /* 0x80000000ff007210 */ /* 0x000fc80007ffe0ff */
[----:B------:R-:W-:-:S04]  /*0170*/  PRMT R0, R0, 0x7710, RZ ;  /* 0x0000771000007816 */ /* 0x000fc800000000ff */
[----:B------:R-:W-:-:S04]  /*0180*/  IADD3 R0, PT, PT, R0, R35, RZ ;  /* 0x0000002300007210 */ /* 0x000fc80007ffe0ff */
[----:B------:R-:W-:-:S05]  /*0190*/  PRMT R4, R0, 0x9910, RZ ;  /* 0x0000991000047816 */ /* 0x000fca00000000ff */
[----:B------:R-:W-:-:S05]  /*01a0*/  IMAD R4, R4, 0x89, RZ ;  /* 0x0000008904047824 */ /* 0x000fca00078e02ff */
[----:B------:R-:W-:-:S04]  /*01b0*/  LOP3.LUT R4, R4, 0xffff, RZ, 0xc0, !PT ;  /* 0x0000ffff04047812 */ /* 0x000fc800078ec0ff */
[----:B------:R-:W-:Y:S02]  /*01c0*/  SHF.R.U32.HI R5, RZ, 0xb, R4 ;  /* 0x0000000bff057819 */ /* 0x000fe40000011604 */
[C---:B---3--:R-:W-:Y:S02]  /*01d0*/  LEA R4, R7.reuse, R3, 0x18 ;  /* 0x0000000307047211 */ /* 0x048fe400078ec0ff */
[----:B------:R-:W-:Y:S02]  /*01e0*/  LEA R3, R7, R6, 0x18 ;  /* 0x0000000607037211 */ /* 0x000fe400078ec0ff */
[----:B------:R-:W-:Y:S02]  /*01f0*/  LOP3.LUT R7, R0, 0xffff, RZ, 0xc0, !PT ;  /* 0x0000ffff00077812 */ /* 0x000fe400078ec0ff */
[----:B------:R-:W-:Y:S01]  /*0200*/  LOP3.LUT R6, R5, 0xffff, RZ, 0xc0, !PT ;  /* 0x0000ffff05067812 */ /* 0x000fe200078ec0ff */
[----:B------:R-:W-:Y:S02]  /*0210*/  HFMA2 R5, -RZ, RZ, 0, 0 ;  /* 0x00000000ff057431 */ /* 0x000fe400000001ff */
[----:B------:R-:W-:Y:S01]  /*0220*/  IMAD R9, R7, 0x18, R4 ;  /* 0x0000001807097824 */ /* 0x000fe200078e0204 */
[----:B------:R-:W-:-:S02]  /*0230*/  LEA R3, R6, R3, 0x3 ;  /* 0x0000000306037211 */ /* 0x000fc400078e18ff */
[----:B------:R-:W-:Y:S02]  /*0240*/  SHF.L.U32 R6, R8, 0x3, RZ ;  /* 0x0000000308067819 */ /* 0x000fe400000006ff */
[----:B------:R-:W-:Y:S02]  /*0250*/  SHF.L.U32 R7, R7, 0x2, RZ ;  /* 0x0000000207077819 */ /* 0x000fe400000006ff */
[----:B------:R-:W-:Y:S02]  /*0260*/  LOP3.LUT R6, R6, 0x3f8, RZ, 0xc0, !PT ;  /* 0x000003f806067812 */ /* 0x000fe400078ec0ff */
[----:B------:R-:W-:Y:S02]  /*0270*/  LEA R8, R2, R9, 0x3 ;  /* 0x0000000902087211 */ /* 0x000fe400078e18ff */
[----:B------:R-:W-:Y:S01]  /*0280*/  MOV R4, UR4 ;  /* 0x0000000400047c02 */ /* 0x000fe20008000f00 */
[----:B--2---:R-:W-:-:S06]  /*0290*/  UMOV UR4, URZ ;  /* 0x000000ff00047c82 */ /* 0x004fcc0008000000 */
.L_x_708:
[----:B------:R-:W-:Y:S01]  /*02a0*/  IADD3 R0, PT, PT, R2, R6, RZ ;  /* 0x0000000602007210 */ /* 0x000fe20007ffe0ff */
[----:B------:R-:W0:Y:S01]  /*02b0*/  LDCU.64 UR6, c[0x0][0x388] ;  /* 0x00007100ff0677ac */ /* 0x000e220008000a00 */
[----:B---3--:R-:W-:Y:S01]  /*02c0*/  MOV R10, R7 ;  /* 0x00000007000a7202 */ /* 0x008fe20000000f00 */
        /* <DEDUP_REMOVED lines=13> */
[----:B------:R-:W4:Y:S04]  /*03a0*/  LDG.E.64.CONSTANT R18, desc[UR8][R12.64+0xf00] ;  /* 0x000f00080c127981 */ /* 0x000f28000c1e9b00 */
[----:B------:R-:W4:Y:S04]  /*03b0*/  LDG.E.64.CONSTANT R20, desc[UR8][R12.64+0x1e00] ;  /* 0x001e00080c147981 */ /* 0x000f28000c1e9b00 */
[----:B------:R0:W4:Y:S01]  /*03c0*/  LDG.E.64.CONSTANT R22, desc[UR8][R12.64+0x2d00] ;  /* 0x002d00080c167981 */ /* 0x000122000c1e9b00 */
[----:B-1----:R-:W-:-:S04]  /*03d0*/  IMAD.WIDE.U32 R14, R7, 0x2, R14 ;  /* 0x00000002070e7825 */ /* 0x002fc800078e000e */
[----:B--2---:R-:W-:Y:S02]  /*03e0*/  IMAD.WIDE.U32 R16, R7, 0x2, R16 ;  /* 0x0000000207107825 */ /* 0x004fe400078e0010 */
[----:B------:R-:W5:Y:S04]  /*03f0*/  LDG.E.64.CONSTANT R14, desc[UR8][R14.64] ;  /* 0x000000080e0e7981 */ /* 0x000f68000c1e9b00 */
[----:B------:R-:W5:Y:S01]  /*0400*/  LDG.E.64.CONSTANT R16, desc[UR8][R16.64] ;  /* 0x0000000810107981 */ /* 0x000f62000c1e9b00 */
[----:B------:R-:W-:Y:S01]  /*0410*/  ISETP.GT.U32.AND P1, PT, R35, 0x1f, PT ;  /* 0x0000001f2300780c */ /* 0x000fe20003f24070 */
[----:B------:R-:W-:Y:S01]  /*0420*/  BSSY.RECONVERGENT B0, `(.L_x_696) ;  /* 0x0000073000007945 */ /* 0x000fe20003800200 */
[C---:B---3--:R-:W-:Y:S02]  /*0430*/  PRMT R24, R10.reuse, 0x7632, R24 ;  /* 0x000076320a187816 */ /* 0x048fe40000000018 */
[----:B------:R-:W-:-:S02]  /*0440*/  SHF.L.U32 R0, R10, 0x10, RZ ;  /* 0x000000100a007819 */ /* 0x000fc400000006ff */
[----:B------:R-:W-:Y:S02]  /*0450*/  SHF.L.U32 R10, R24, 0x10, RZ ;  /* 0x00000010180a7819 */ /* 0x000fe400000006ff */
[C---:B0-----:R-:W-:Y:S01]  /*0460*/  PRMT R12, R11.reuse, 0x7632, R12 ;  /* 0x000076320b0c7816 */ /* 0x041fe2000000000c */
[----:B------:R-:W-:Y:S01]  /*0470*/  FADD.FTZ R25, RZ, R0 ;  /* 0x00000000ff197221 */ /* 0x000fe20000010000 */
[----:B------:R-:W-:Y:S01]  /*0480*/  FFMA.FTZ R13, R0, R0, RZ ;  /* 0x00000000000d7223 */ /* 0x000fe200000100ff */
[----:B------:R-:W-:Y:S02]  /*0490*/  SHF.L.U32 R11, R11, 0x10, RZ ;  /* 0x000000100b0b7819 */ /* 0x000fe400000006ff */
[----:B------:R-:W-:Y:S01]  /*04a0*/  FADD.FTZ R24, R25, R10 ;  /* 0x0000000a19187221 */ /* 0x000fe20000010000 */
[----:B------:R-:W-:Y:S01]  /*04b0*/  FFMA.FTZ R26, R10, R10, R13 ;  /* 0x0000000a0a1a7223 */ /* 0x000fe2000001000d */
[----:B------:R-:W-:Y:S02]  /*04c0*/  SHF.L.U32 R12, R12, 0x10, RZ ;  /* 0x000000100c0c7819 */ /* 0x000fe400000006ff */
[----:B------:R-:W-:Y:S01]  /*04d0*/  FADD.FTZ R25, R24, R11 ;  /* 0x0000000b18197221 */ /* 0x000fe20000010000 */
[----:B------:R-:W-:Y:S01]  /*04e0*/  FFMA.FTZ R27, R11, R11, R26 ;  /* 0x0000000b0b1b7223 */ /* 0x000fe2000001001a */
[----:B----4-:R-:W-:-:S02]  /*04f0*/  PRMT R24, R18, 0x7632, R24 ;  /* 0x0000763212187816 */ /* 0x010fc40000000018 */
        /* <DEDUP_REMOVED lines=19> */
[--C-:B------:R-:W-:Y:S01]  /*0630*/  FFMA.FTZ R20, R28, R28, R29.reuse ;  /* 0x0000001c1c147223 */ /* 0x100fe2000001001d */
        /* <DEDUP_REMOVED lines=23> */
[----:B------:R-:W-:-:S04]  /*07b0*/  CS2R R20, SRZ ;  /* 0x0000000000147805 */ /* 0x000fc8000001ff00 */
[----:B------:R0:W-:Y:S01]  /*07c0*/  STS.64 [R8], R18 ;  /* 0x0000001208007388 */ /* 0x0001e20000000a00 */
[----:B------:R-:W-:Y:S06]  /*07d0*/  BAR.SYNC.DEFER_BLOCKING 0x0 ;  /* 0x0000000000007b1d */ /* 0x000fec0000010000 */
[----:B------:R-:W-:Y:S05]  /*07e0*/  @P1 BRA `(.L_x_697) ;  /* 0x0000000000d81947 */ /* 0x000fea0003800000 */
[----:B------:R-:W1:Y:S01]  /*07f0*/  S2R R21, SR_CgaCtaId ;  /* 0x0000000000157919 */ /* 0x000e620000008800 */
[----:B0-----:R-:W-:Y:S01]  /*0800*/  MOV R18, 0x400 ;  /* 0x0000040000127802 */ /* 0x001fe20000000f00 */
[----:B------:R-:W0:Y:S03]  /*0810*/  S2R R19, SR_TID.X ;  /* 0x0000000000137919 */ /* 0x000e260000002100 */
[----:B-1----:R-:W-:Y:S02]  /*0820*/  LEA R21, R21, R18, 0x18 ;  /* 0x0000001215157211 */ /* 0x002fe400078ec0ff */
[----:B0-----:R-:W-:Y:S02]  /*0830*/  SHF.R.U32.HI R18, RZ, 0x1, R19 ;  /* 0x00000001ff127819 */ /* 0x001fe40000011613 */
[----:B------:R-:W-:-:S03]  /*0840*/  SHF.L.U32 R19, R19, 0x3, RZ ;  /* 0x0000000313137819 */ /* 0x000fc600000006ff */
[----:B------:R-:W-:Y:S01]  /*0850*/  IMAD R18, R18, 0x168, R21 ;  /* 0x0000016812127824 */ /* 0x000fe200078e0215 */
[----:B------:R-:W-:-:S04]  /*0860*/  LOP3.LUT R19, R19, 0x8, RZ, 0xc0, !PT ;  /* 0x0000000813137812 */ /* 0x000fc800078ec0ff */
[----:B------:R-:W-:-:S05]  /*0870*/  IADD3 R35, PT, PT, R18, R19, RZ ;  /* 0x0000001312237210 */ /* 0x000fca0007ffe0ff */
[----:B------:R-:W0:Y:S04]  /*0880*/  LDS.64 R18, [R35] ;  /* 0x0000000023127984 */ /* 0x000e280000000a00 */
[----:B------:R-:W1:Y:S01]  /*0890*/  LDS.64 R20, [R35+0x18] ;  /* 0x0000180023147984 */ /* 0x000e620000000a00 */
[----:B0-----:R-:W-:Y:S01]  /*08a0*/  FADD.FTZ R23, RZ, R18 ;  /* 0x00000012ff177221 */ /* 0x001fe20000010000 */
[----:B------:R-:W-:-:S03]  /*08b0*/  FADD.FTZ R18, RZ, R19 ;  /* 0x00000013ff127221 */ /* 0x000fc60000010000 */
[----:B-1----:R-:W-:Y:S01]  /*08c0*/  FADD.FTZ R37, R23, R20 ;  /* 0x0000001417257221 */ /* 0x002fe20000010000 */
[----:B------:R-:W-:Y:S01]  /*08d0*/  FADD.FTZ R20, R18, R21 ;  /* 0x0000001512147221 */ /* 0x000fe20000010000 */
[----:B------:R-:W0:Y:S04]  /*08e0*/  LDS.64 R22, [R35+0x30] ;  /* 0x0000300023167984 */ /* 0x000e280000000a00 */
[----:B------:R-:W1:Y:S01]  /*08f0*/  LDS.64 R18, [R35+0x48] ;  /* 0x0000480023127984 */ /* 0x000e620000000a00 */
[----:B0-----:R-:W-:Y:S01]  /*0900*/  FADD.FTZ R37, R37, R22 ;  /* 0x0000001625257221 */ /* 0x001fe20000010000 */
[----:B------:R-:W-:Y:S02]  /*0910*/  FADD.FTZ R22, R20, R23 ;  /* 0x0000001714167221 */ /* 0x000fe40000010000 */
[----:B------:R-:W0:Y:S01]  /*0920*/  LDS.64 R20, [R35+0x60] ;  /* 0x0000600023147984 */ /* 0x000e220000000a00 */
[----:B-1----:R-:W-:Y:S01]  /*0930*/  FADD.FTZ R37, R37, R18 ;  /* 0x0000001225257221 */ /* 0x002fe20000010000 */
[----:B------:R-:W-:-:S02]  /*0940*/  FADD.FTZ R22, R22, R19 ;  /* 0x0000001316167221 */ /* 0x000fc40000010000 */
[----:B------:R-:W1:Y:S01]  /*0950*/  LDS.64 R18, [R35+0x78] ;  /* 0x0000780023127984 */ /* 0x000e620000000a00 */
[----:B0-----:R-:W-:Y:S01]  /*0960*/  FADD.FTZ R37, R37, R20 ;  /* 0x0000001425257221 */ /* 0x001fe20000010000 */
[----:B------:R-:W-:Y:S02]  /*0970*/  FADD.FTZ R22, R22, R21 ;  /* 0x0000001516167221 */ /* 0x000fe40000010000 */
[----:B------:R-:W0:Y:S01]  /*0980*/  LDS.64 R20, [R35+0x90] ;  /* 0x0000900023147984 */ /* 0x000e220000000a00 */
[----:B-1----:R-:W-:Y:S01]  /*0990*/  FADD.FTZ R37, R37, R18 ;  /* 0x0000001225257221 */ /* 0x002fe20000010000 */
[----:B------:R-:W-:Y:S02]  /*09a0*/  FADD.FTZ R22, R22, R19 ;  /* 0x0000001316167221 */ /* 0x000fe40000010000 */
[----:B------:R-:W1:Y:S01]  /*09b0*/  LDS.64 R18, [R35+0xa8] ;  /* 0x0000a80023127984 */ /* 0x000e620000000a00 */
[----:B0-----:R-:W-:Y:S01]  /*09c0*/  FADD.FTZ R37, R37, R20 ;  /* 0x0000001425257221 */ /* 0x001fe20000010000 */
[----:B------:R-:W-:-:S02]  /*09d0*/  FADD.FTZ R22, R22, R21 ;  /* 0x0000001516167221 */ /* 0x000fc40000010000 */
[----:B------:R-:W0:Y:S01]  /*09e0*/  LDS.64 R20, [R35+0xc0] ;  /* 0x0000c00023147984 */ /* 0x000e220000000a00 */
[----:B-1----:R-:W-:Y:S01]  /*09f0*/  FADD.FTZ R37, R37, R18 ;  /* 0x0000001225257221 */ /* 0x002fe20000010000 */
[----:B------:R-:W-:Y:S02]  /*0a00*/  FADD.FTZ R22, R22, R19 ;  /* 0x0000001316167221 */ /* 0x000fe40000010000 */
        /* <DEDUP_REMOVED lines=17> */
[----:B------:R-:W-:-:S03]  /*0b20*/  FADD.FTZ R22, R22, R19 ;  /* 0x0000001316167221 */ /* 0x000fc60000010000 */
[----:B0-----:R-:W-:Y:S01]  /*0b30*/  FADD.FTZ R20, R37, R20 ;  /* 0x0000001425147221 */ /* 0x001fe20000010000 */
[----:B------:R-:W-:-:S07]  /*0b40*/  FADD.FTZ R21, R22, R21 ;  /* 0x0000001516157221 */ /* 0x000fce0000010000 */
.L_x_697:
[----:B------:R-:W-:Y:S05]  /*0b50*/  BSYNC.RECONVERGENT B0 ;  /* 0x0000000000007941 */ /* 0x000fea0003800200 */
.L_x_696:
[----:B------:R-:W1:Y:S01]  /*0b60*/  S2R R35, SR_TID.X ;  /* 0x0000000000237919 */ /* 0x000e620000002100 */
[----:B------:R-:W-:Y:S01]  /*0b70*/  BSSY.RECONVERGENT B0, `(.L_x_698) ;  /* 0x0000014000007945 */ /* 0x000fe20003800200 */
[----:B0-----:R-:W0:Y:S04]  /*0b80*/  SHFL.BFLY PT, R19, R20, 0x1, 0x1f ;  /* 0x0c201f0014137f89 */ /* 0x001e2800000e0000 */
[----:B------:R-:W2:Y:S01]  /*0b90*/  SHFL.BFLY PT, R22, R21, 0x1, 0x1f ;  /* 0x0c201f0015167f89 */ /* 0x000ea200000e0000 */
[----:B0-----:R-:W-:Y:S01]  /*0ba0*/  FADD.FTZ R18, R19, R20 ;  /* 0x0000001413127221 */ /* 0x001fe20000010000 */
[C---:B-1----:R-:W-:Y:S01]  /*0bb0*/  LOP3.LUT P2, RZ, R35.reuse, 0x3e1, RZ, 0xc0, !PT ;  /* 0x000003e123ff7812 */ /* 0x042fe2000784c0ff */
[----:B--2---:R-:W-:Y:S01]  /*0bc0*/  FADD.FTZ R19, R22, R21 ;  /* 0x0000001516137221 */ /* 0x004fe20000010000 */
[----:B------:R-:W-:-:S02]  /*0bd0*/  ISETP.NE.AND P3, PT, R35, RZ, PT ;  /* 0x000000ff2300720c */ /* 0x000fc40003f65270 */
[----:B------:R-:W-:-:S09]  /*0be0*/  ISETP.GT.U32.AND P1, PT, R35, 0xff, PT ;  /* 0x000000ff2300780c */ /* 0x000fd20003f24070 */
[----:B------:R-:W-:Y:S05]  /*0bf0*/  @P2 BRA `(.L_x_699) ;  /* 0x00000000002c2947 */ /* 0x000fea0003800000 */
[----:B------:R-:W0:Y:S01]  /*0c00*/  S2UR UR5, SR_CTAID.X ;  /* 0x00000000000579c3 */ /* 0x000e220000002500 */
[----:B------:R-:W1:Y:S07]  /*0c10*/  S2R R21, SR_CTAID.Y ;  /* 0x0000000000157919 */ /* 0x000e6e0000002600 */
[----:B------:R-:W1:Y:S01]  /*0c20*/  LDC R20, c[0x0][0x374] ;  /* 0x0000dd00ff147b82 */ /* 0x000e620000000800 */
[----:B0-----:R-:W-:-:S04]  /*0c30*/  USHF.L.U32 UR5, UR5, 0x1, URZ ;  /* 0x0000000105057899 */ /* 0x001fc800080006ff */
[----:B------:R-:W-:Y:S01]  /*0c40*/  ULOP3.LUT UR5, UR5, 0xfe, URZ, 0xc0, !UPT ;  /* 0x000000fe05057892 */ /* 0x000fe2000f8ec0ff */
[----:B-1----:R-:W-:-:S05]  /*0c50*/  IMAD R20, R20, UR4, R21 ;  /* 0x0000000414147c24 */ /* 0x002fca000f8e0215 */
[----:B------:R-:W-:-:S04]  /*0c60*/  LEA R21, R35, UR5, 0x7 ;  /* 0x0000000523157c11 */ /* 0x000fc8000f8e38ff */
[----:B------:R-:W-:Y:S02]  /*0c70*/  LEA R23, R20, R21, 0xc ;  /* 0x0000001514177211 */ /* 0x000fe400078e60ff */
[----:B------:R-:W0:Y:S03]  /*0c80*/  LDC.64 R20, c[0x0][0x3b8] ;  /* 0x0000ee00ff147b82 */ /* 0x000e260000000a00 */
[----:B0-----:R-:W-:-:S05]  /*0c90*/  IMAD.WIDE.U32 R20, R23, 0x4, R20 ;  /* 0x0000000417147825 */ /* 0x001fca00078e0014 */
[----:B------:R0:W-:Y:S02]  /*0ca0*/  STG.E.64 desc[UR8][R20.64], R18 ;  /* 0x0000001214007986 */ /* 0x0001e4000c101b08 */
.L_x_699:
[----:B------:R-:W-:Y:S05]  /*0cb0*/  BSYNC.RECONVERGENT B0 ;  /* 0x0000000000007941 */ /* 0x000fea0003800200 */
.L_x_698:
[----:B------:R-:W-:Y:S06]  /*0cc0*/  BAR.SYNC.DEFER_BLOCKING 0x0 ;  /* 0x0000000000007b1d */ /* 0x000fec0000010000 */
[----:B------:R-:W-:Y:S05]  /*0cd0*/  @P3 BRA `(.L_x_700) ;  /* 0x0000000000443947 */ /* 0x000fea0003800000 */
[----:B------:R-:W1:Y:S01]  /*0ce0*/  S2R R23, SR_CTAID.Y ;  /* 0x0000000000177919 */ /* 0x000e620000002600 */
[----:B------:R-:W2:Y:S01]  /*0cf0*/  S2UR UR5, SR_CTAID.X ;  /* 0x00000000000579c3 */ /* 0x000ea20000002500 */
[----:B0-----:R-:W-:-:S07]  /*0d00*/  MOV R21, 0x7fffff81 ;  /* 0x7fffff8100157802 */ /* 0x001fce0000000f00 */
[----:B------:R-:W1:Y:S01]  /*0d10*/  LDC.64 R18, c[0x0][0x3c0] ;  /* 0x0000f000ff127b82 */ /* 0x000e620000000a00 */
[----:B--2---:R-:W-:-:S04]  /*0d20*/  ISETP.NE.AND P2, PT, RZ, UR5, PT ;  /* 0x00000005ff007c0c */ /* 0x004fc8000bf45270 */
[----:B------:R-:W-:Y:S01]  /*0d30*/  SEL R21, R21, 0x1, !P2 ;  /* 0x0000000115157807 */ /* 0x000fe20005000000 */
[----:B-1----:R-:W-:Y:S01]  /*0d40*/  IMAD.WIDE.U32 R18, R23, 0x4, R18 ;  /* 0x0000000417127825 */ /* 0x002fe200078e0012 */
[----:B------:R-:W-:Y:S06]  /*0d50*/  MEMBAR.ALL.GPU ;  /* 0x0000000000007992 */ /* 0x000fec000000a000 */
[----:B------:R-:W-:-:S00]  /*0d60*/  ERRBAR ;  /* 0x00000000000079ab */ /* 0x000fc00000000000 */
[----:B------:R-:W-:Y:S06]  /*0d70*/  CGAERRBAR ;  /* 0x00000000000075ab */ /* 0x000fec0000000000 */
[----:B------:R0:W5:Y:S02]  /*0d80*/  ATOM.E.ADD.STRONG.GPU PT, R21, desc[UR8][R18.64], R21 ;  /* 0x800000151215798a */ /* 0x00016400081ef108 */
.L_x_701:
[----:B------:R-:W2:Y:S04]  /*0d90*/  LD.E.STRONG.GPU R20, desc[UR8][R18.64] ;  /* 0x0000000812147980 */ /* 0x000ea8000c10f900 */
[----:B--2---:R-:W-:Y:S01]  /*0da0*/  CCTL.IVALL ;  /* 0x00000000ff00798f */ /* 0x004fe20002000000 */
[----:B------:R-:W-:Y:S05]  /*0db0*/  YIELD ;  /* 0x0000000000007946 */ /* 0x000fea0003800000 */
[----:B-----5:R-:W-:-:S04]  /*0dc0*/  LOP3.LUT R20, R20, R21, RZ, 0x3c, !PT ;  /* 0x0000001514147212 */ /* 0x020fc800078e3cff */
[----:B------:R-:W-:-:S13]  /*0dd0*/  ISETP.GT.AND P2, PT, R20, -0x1, PT ;  /* 0xffffffff1400780c */ /* 0x000fda0003f44270 */
[----:B------:R-:W-:Y:S05]  /*0de0*/  @P2 BRA `(.L_x_701) ;  /* 0xfffffffc00e82947 */ /* 0x000fea000383ffff */
.L_x_700:
[----:B------:R-:W-:Y:S05]  /*0df0*/  WARPSYNC.ALL ;  /* 0x0000000000007948 */ /* 0x000fea0003800000 */
[----:B------:R-:W-:Y:S01]  /*0e00*/  BAR.SYNC.DEFER_BLOCKING 0x0 ;  /* 0x0000000000007b1d */ /* 0x000fe20000010000 */
[----:B0-----:R-:W-:-:S05]  /*0e10*/  CS2R R20, SRZ ;  /* 0x0000000000147805 */ /* 0x001fca000001ff00 */
[----:B------:R-:W-:Y:S04]  /*0e20*/  BSSY.RECONVERGENT B0, `(.L_x_702) ;  /* 0x0000033000007945 */ /* 0x000fe80003800200 */
[----:B------:R-:W-:Y:S05]  /*0e30*/  @P1 BRA `(.L_x_703) ;  /* 0x0000000000c41947 */ /* 0x000fea0003800000 */
[----:B------:R-:W0:Y:S01]  /*0e40*/  S2R R19, SR_CTAID.Y ;  /* 0x0000000000137919 */ /* 0x000e220000002600 */
[----:B------:R-:W0:Y:S08]  /*0e50*/  LDC R18, c[0x0][0x374] ;  /* 0x0000dd00ff127b82 */ /* 0x000e300000000800 */
[----:B------:R-:W1:Y:S01]  /*0e60*/  LDC.64 R36, c[0x0][0x3b8] ;  /* 0x0000ee00ff247b82 */ /* 0x000e620000000a00 */
        /* <DEDUP_REMOVED lines=8> */
[----:B-1----:R-:W-:-:S04]  /*0ef0*/  IMAD.WIDE.U32 R18, R22, 0x4, R36 ;  /* 0x0000000416127825 */ /* 0x002fc800078e0024 */
[----:B------:R-:W-:Y:S02]  /*0f00*/  IMAD.WIDE.U32 R20, R21, 0x4, R36 ;  /* 0x0000000415147825 */ /* 0x000fe400078e0024 */
[----:B------:R-:W2:Y:S04]  /*0f10*/  LDG.E.64 R18, desc[UR8][R18.64] ;  /* 0x0000000812127981 */ /* 0x000ea8000c1e1b00 */
[----:B------:R-:W3:Y:S01]  /*0f20*/  LDG.E.64 R20, desc[UR8][R20.64] ;  /* 0x0000000814147981 */ /* 0x000ee2000c1e1b00 */
[----:B--2---:R-:W-:Y:S01]  /*0f30*/  FADD.FTZ R23, RZ, R19 ;  /* 0x00000013ff177221 */ /* 0x004fe20000010000 */
[----:B------:R-:W-:-:S03]  /*0f40*/  FADD.FTZ R18, RZ, R18 ;  /* 0x00000012ff127221 */ /* 0x000fc60000010000 */
[----:B---3--:R-:W-:Y:S01]  /*0f50*/  FADD.FTZ R21, R21, R23 ;  /* 0x0000001715157221 */ /* 0x008fe20000010000 */
[----:B------:R-:W-:Y:S01]  /*0f60*/  IADD3 R23, PT, PT, R22, 0x40, RZ ;  /* 0x0000004016177810 */ /* 0x000fe20007ffe0ff */
[----:B------:R-:W-:-:S04]  /*0f70*/  FADD.FTZ R20, R20, R18 ;  /* 0x0000001214147221 */ /* 0x000fc80000010000 */
[----:B------:R-:W-:-:S06]  /*0f80*/  IMAD.WIDE.U32 R18, R23, 0x4, R36 ;  /* 0x0000000417127825 */ /* 0x000fcc00078e0024 */
[----:B------:R-:W2:Y:S02]  /*0f90*/  LDG.E.64 R18, desc[UR8][R18.64] ;  /* 0x0000000812127981 */ /* 0x000ea4000c1e1b00 */
[----:B--2---:R-:W-:Y:S01]  /*0fa0*/  FADD.FTZ R23, R19, R21 ;  /* 0x0000001513177221 */ /* 0x004fe20000010000 */
[----:B------:R-:W-:Y:S01]  /*0fb0*/  IADD3 R19, PT, PT, R22, 0x60, RZ ;  /* 0x0000006016137810 */ /* 0x000fe20007ffe0ff */
[----:B------:R-:W-:-:S04]  /*0fc0*/  FADD.FTZ R20, R18, R20 ;  /* 0x0000001412147221 */ /* 0x000fc80000010000 */
[----:B------:R-:W-:-:S06]  /*0fd0*/  IMAD.WIDE.U32 R18, R19, 0x4, R36 ;  /* 0x0000000413127825 */ /* 0x000fcc00078e0024 */
[----:B------:R-:W2:Y:S01]  /*0fe0*/  LDG.E.64 R18, desc[UR8][R18.64] ;  /* 0x0000000812127981 */ /* 0x000ea2000c1e1b00 */
[----:B------:R-:W-:Y:S01]  /*0ff0*/  IADD3 R21, PT, PT, R22, 0x80, RZ ;  /* 0x0000008016157810 */ /* 0x000fe20007ffe0ff */
[----:B--2---:R-:W-:Y:S01]  /*1000*/  FADD.FTZ R20, R18, R20 ;  /* 0x0000001412147221 */ /* 0x004fe20000010000 */
[----:B------:R-:W-:-:S03]  /*1010*/  FADD.FTZ R23, R19, R23 ;  /* 0x0000001713177221 */ /* 0x000fc60000010000 */
        /* <DEDUP_REMOVED lines=12> */
[----:B------:R-:W-:-:S05]  /*10e0*/  IADD3 R21, PT, PT, R22, 0xe0, RZ ;  /* 0x000000e016157810 */ /* 0x000fca0007ffe0ff */
[----:B------:R-:W-:-:S04]  /*10f0*/  IMAD.WIDE.U32 R36, R21, 0x4, R36 ;  /* 0x0000000415247825 */ /* 0x000fc800078e0024 */
[----:B--2---:R-:W-:Y:S02]  /*1100*/  FADD.FTZ R22, R18, R20 ;  /* 0x0000001412167221 */ /* 0x004fe40000010000 */
[----:B------:R-:W2:Y:S01]  /*1110*/  LDG.E.64 R20, desc[UR8][R36.64] ;  /* 0x0000000824147981 */ /* 0x000ea2000c1e1b00 */
[----:B------:R-:W-:Y:S01]  /*1120*/  FADD.FTZ R23, R19, R23 ;  /* 0x0000001713177221 */ /* 0x000fe20000010000 */
[----:B--2---:R-:W-:-:S03]  /*1130*/  FADD.FTZ R20, R20, R22 ;  /* 0x0000001614147221 */ /* 0x004fc60000010000 */
[----:B------:R-:W-:-:S07]  /*1140*/  FADD.FTZ R21, R21, R23 ;  /* 0x0000001715157221 */ /* 0x000fce0000010000 */
.L_x_703:
[----:B------:R-:W-:Y:S05]  /*1150*/  BSYNC.RECONVERGENT B0 ;  /* 0x0000000000007941 */ /* 0x000fea0003800200 */
.L_x_702:
[----:B------:R-:W0:Y:S01]  /*1160*/  SHFL.BFLY PT, R19, R20, 0x8, 0x1f ;  /* 0x0d001f0014137f89 */ /* 0x000e2200000e0000 */
        /* <DEDUP_REMOVED lines=28> */
.L_x_705:
[----:B------:R-:W-:Y:S05]  /*1330*/  BSYNC.RECONVERGENT B0 ;  /* 0x0000000000007941 */ /* 0x000fea0003800200 */
.L_x_704:
        /* <DEDUP_REMOVED lines=16> */
.L_x_707:
[----:B------:R-:W-:Y:S05]  /*1440*/  BSYNC.RECONVERGENT B0 ;  /* 0x0000000000007941 */ /* 0x000fea0003800200 */
.L_x_706:
[----:B01----:R-:W0:Y:S01]  /*1450*/  LDS.64 R18, [R3] ;  /* 0x0000000003127984 */ /* 0x003e220000000a00 */
[----:B------:R-:W0:Y:S01]  /*1460*/  LDCU UR5, c[0x0][0x3a0] ;  /* 0x00007400ff0577ac */ /* 0x000e220008000800 */
[----:B-----5:R-:W-:Y:S02]  /*1470*/  SHF.L.U32 R20, R14, 0x10, RZ ;  /* 0x000000100e147819 */ /* 0x020fe400000006ff */
[C---:B------:R-:W-:Y:S01]  /*1480*/  SHF.L.U32 R23, R16.reuse, 0x10, RZ ;  /* 0x0000001010177819 */ /* 0x040fe200000006ff */
[----:B------:R-:W1:Y:S01]  /*1490*/  LDCU.64 UR6, c[0x0][0x380] ;  /* 0x00007000ff0677ac */ /* 0x000e620008000a00 */
[----:B------:R-:W-:Y:S01]  /*14a0*/  PRMT R16, R16, 0x7632, R16 ;  /* 0x0000763210107816 */ /* 0x000fe20000000010 */
[----:B------:R-:W-:-:S03]  /*14b0*/  ULOP3.LUT UR4, UR4, 0x1, URZ, 0x3c, !UPT ;  /* 0x0000000104047892 */ /* 0x000fc6000f8e3cff */
[----:B------:R-:W-:Y:S01]  /*14c0*/  SHF.L.U32 R16, R16, 0x10, RZ ;  /* 0x0000001010107819 */ /* 0x000fe200000006ff */
        /* <DEDUP_REMOVED lines=8> */
[--C-:B------:R-:W-:Y:S01]  /*1550*/  FADD.FTZ R26, R26, -R18.reuse ;  /* 0x800000121a1a7221 */ /* 0x100fe20000010000 */
[--C-:B------:R-:W-:Y:S01]  /*1560*/  FADD.FTZ R30, R30, -R18.reuse ;  /* 0x800000121e1e7221 */ /* 0x100fe20000010000 */
[--C-:B------:R-:W-:Y:S01]  /*1570*/  FADD.FTZ R34, R34, -R18.reuse ;  /* 0x8000001222227221 */ /* 0x100fe20000010000 */
[--C-:B------:R-:W-:Y:S01]  /*1580*/  FADD.FTZ R36, R29, -R18.reuse ;  /* 0x800000121d247221 */ /* 0x100fe20000010000 */
[C---:B0-----:R-:W-:Y:S01]  /*1590*/  FMUL.FTZ R0, R19.reuse, R0 ;  /* 0x0000000013007220 */ /* 0x041fe20000410000 */
[C---:B------:R-:W-:Y:S01]  /*15a0*/  FMUL.FTZ R13, R19.reuse, R22 ;  /* 0x00000016130d7220 */ /* 0x040fe20000410000 */
[C---:B------:R-:W-:Y:S01]  /*15b0*/  FMUL.FTZ R28, R19.reuse, R28 ;  /* 0x0000001c131c7220 */ /* 0x040fe20000410000 */
[----:B------:R-:W-:Y:S01]  /*15c0*/  FMUL.FTZ R32, R19, R32 ;  /* 0x0000002013207220 */ /* 0x000fe20000410000 */
[--C-:B------:R-:W-:Y:S01]  /*15d0*/  FFMA.FTZ R0, R0, R20, R23.reuse ;  /* 0x0000001400007223 */ /* 0x100fe20000010017 */
[C-C-:B------:R-:W-:Y:S01]  /*15e0*/  FFMA.FTZ R13, R20.reuse, R13, R23.reuse ;  /* 0x0000000d140d7223 */ /* 0x140fe20000010017 */
[C-C-:B------:R-:W-:Y:S01]  /*15f0*/  FFMA.FTZ R21, R20.reuse, R28, R23.reuse ;  /* 0x0000001c14157223 */ /* 0x140fe20000010017 */
[--C-:B------:R-:W-:Y:S01]  /*1600*/  FFMA.FTZ R20, R20, R32, R23.reuse ;  /* 0x0000002014147223 */ /* 0x100fe20000010017 */
[----:B------:R-:W-:Y:S01]  /*1610*/  PRMT R23, R14, 0x7632, R23 ;  /* 0x000076320e177816 */ /* 0x000fe20000000017 */
[--C-:B------:R-:W-:Y:S01]  /*1620*/  FADD.FTZ R14, R27, -R18.reuse ;  /* 0x800000121b0e7221 */ /* 0x100fe20000010000 */
[--C-:B------:R-:W-:Y:S01]  /*1630*/  FADD.FTZ R22, R31, -R18.reuse ;  /* 0x800000121f167221 */ /* 0x100fe20000010000 */
[----:B------:R-:W-:Y:S01]  /*1640*/  FMUL.FTZ R27, R19, R10 ;  /* 0x0000000a131b7220 */ /* 0x000fe20000410000 */
[----:B------:R-:W-:Y:S01]  /*1650*/  SHF.L.U32 R23, R23, 0x10, RZ ;  /* 0x0000001017177819 */ /* 0x000fe200000006ff */
[C---:B------:R-:W-:Y:S01]  /*1660*/  FMUL.FTZ R10, R19.reuse, R24 ;  /* 0x00000018130a7220 */ /* 0x040fe20000410000 */
[C---:B------:R-:W-:Y:S01]  /*1670*/  FMUL.FTZ R31, R19.reuse, R14 ;  /* 0x0000000e131f7220 */ /* 0x040fe20000410000 */
[----:B------:R-:W-:Y:S01]  /*1680*/  FMUL.FTZ R37, R19, R22 ;  /* 0x0000001613257220 */ /* 0x000fe20000410000 */
[----:B------:R-:W-:Y:S01]  /*1690*/  FADD.FTZ R24, R11, -R18 ;  /* 0x800000120b187221 */ /* 0x000fe20000010000 */
[--C-:B------:R-:W-:Y:S01]  /*16a0*/  FFMA.FTZ R14, R27, R23, R16.reuse ;  /* 0x000000171b0e7223 */ /* 0x100fe20000010010 */
[C-C-:B------:R-:W-:Y:S01]  /*16b0*/  FFMA.FTZ R10, R23.reuse, R10, R16.reuse ;  /* 0x0000000a170a7223 */ /* 0x140fe20000010010 */
[C-C-:B------:R-:W-:Y:S01]  /*16c0*/  FFMA.FTZ R22, R23.reuse, R31, R16.reuse ;  /* 0x0000001f17167223 */ /* 0x140fe20000010010 */
[----:B------:R-:W-:Y:S01]  /*16d0*/  FFMA.FTZ R16, R23, R37, R16 ;  /* 0x0000002517107223 */ /* 0x000fe20000010010 */
[----:B------:R-:W-:Y:S01]  /*16e0*/  SHF.L.U32 R28, R15, 0x10, RZ ;  /* 0x000000100f1c7819 */ /* 0x000fe200000006ff */
[----:B------:R-:W-:Y:S01]  /*16f0*/  FMUL.FTZ R27, R19, R26 ;  /* 0x0000001a131b7220 */ /* 0x000fe20000410000 */
[----:B------:R-:W-:Y:S01]  /*1700*/  SHF.L.U32 R23, R17, 0x10, RZ ;  /* 0x0000001011177819 */ /* 0x000fe200000006ff */
[----:B------:R-:W-:Y:S01]  /*1710*/  FMUL.FTZ R37, R16, -1.4426950216293334961 ;  /* 0xbfb8aa3b10257820 */ /* 0x000fe20000410000 */
[----:B------:R-:W-:Y:S01]  /*1720*/  FMUL.FTZ R24, R19, R24 ;  /* 0x0000001813187220 */ /* 0x000fe20000410000 */
[----:B------:R-:W-:Y:S01]  /*1730*/  FMUL.FTZ R26, R20, -1.4426950216293334961 ;  /* 0xbfb8aa3b141a7820 */ /* 0x000fe20000410000 */
[----:B------:R-:W-:Y:S01]  /*1740*/  PRMT R32, R15, 0x7632, R32 ;  /* 0x000076320f207816 */ /* 0x000fe20000000020 */
[C---:B------:R-:W-:Y:S01]  /*1750*/  FMUL.FTZ R30, R19.reuse, R30 ;  /* 0x0000001e131e7220 */ /* 0x040fe20000410000 */
[----:B------:R-:W0:Y:S01]  /*1760*/  MUFU.EX2 R15, R37 ;  /* 0x00000025000f7308 */ /* 0x000e220000000800 */
[--C-:B------:R-:W-:Y:S01]  /*1770*/  FFMA.FTZ R11, R24, R28, R23.reuse ;  /* 0x0000001c180b7223 */ /* 0x100fe20000010017 */
[----:B------:R-:W-:Y:S01]  /*1780*/  FMUL.FTZ R34, R19, R34 ;  /* 0x0000002213227220 */ /* 0x000fe20000410000 */
[C-C-:B------:R-:W-:Y:S01]  /*1790*/  FFMA.FTZ R24, R28.reuse, R27, R23.reuse ;  /* 0x0000001b1c187223 */ /* 0x140fe20000010017 */
[----:B------:R-:W-:Y:S01]  /*17a0*/  FFMA.FTZ R27, R28, R30, R23 ;  /* 0x0000001e1c1b7223 */ /* 0x000fe20000010017 */
[----:B------:R-:W-:Y:S01]  /*17b0*/  PRMT R31, R17, 0x7632, R31 ;  /* 0x00007632111f7816 */ /* 0x000fe2000000001f */
[--C-:B------:R-:W-:Y:S01]  /*17c0*/  FADD.FTZ R30, R12, -R18.reuse ;  /* 0x800000120c1e7221 */ /* 0x100fe20000010000 */
[----:B------:R-:W-:Y:S01]  /*17d0*/  FFMA.FTZ R23, R28, R34, R23 ;  /* 0x000000221c177223 */ /* 0x000fe20000010017 */
[----:B------:R-:W2:Y:S01]  /*17e0*/  MUFU.EX2 R26, R26 ;  /* 0x0000001a001a7308 */ /* 0x000ea20000000800 */
[--C-:B------:R-:W-:Y:S01]  /*17f0*/  FADD.FTZ R28, R33, -R18.reuse ;  /* 0x80000012211c7221 */ /* 0x100fe20000010000 */
[----:B------:R-:W-:Y:S01]  /*1800*/  SHF.L.U32 R32, R32, 0x10, RZ ;  /* 0x0000001020207819 */ /* 0x000fe200000006ff */
[----:B------:R-:W-:Y:S01]  /*1810*/  FADD.FTZ R34, R25, -R18 ;  /* 0x8000001219227221 */ /* 0x000fe20000010000 */
[----:B------:R-:W-:Y:S01]  /*1820*/  SHF.L.U32 R31, R31, 0x10, RZ ;  /* 0x000000101f1f7819 */ /* 0x000fe200000006ff */
[C---:B------:R-:W-:Y:S01]  /*1830*/  FMUL.FTZ R30, R19.reuse, R30 ;  /* 0x0000001e131e7220 */ /* 0x040fe20000410000 */
[C---:B------:R-:W-:Y:S01]  /*1840*/  FMUL.FTZ R28, R19.reuse, R28 ;  /* 0x0000001c131c7220 */ /* 0x040fe20000410000 */
[C---:B------:R-:W-:Y:S01]  /*1850*/  FMUL.FTZ R18, R19.reuse, R34 ;  /* 0x0000002213127220 */ /* 0x040fe20000410000 */
[----:B------:R-:W-:Y:S01]  /*1860*/  FMUL.FTZ R36, R19, R36 ;  /* 0x0000002413247220 */ /* 0x000fe20000410000 */
[--C-:B------:R-:W-:Y:S01]  /*1870*/  FFMA.FTZ R30, R30, R32, R31.reuse ;  /* 0x000000201e1e7223 */ /* 0x100fe2000001001f */
[----:B------:R-:W-:Y:S01]  /*1880*/  FMUL.FTZ R19, R0, -1.4426950216293334961 ;  /* 0xbfb8aa3b00137820 */ /* 0x000fe20000410000 */
[C-C-:B------:R-:W-:Y:S01]  /*1890*/  FFMA.FTZ R28, R32.reuse, R28, R31.reuse ;  /* 0x0000001c201c7223 */ /* 0x140fe2000001001f */
[C-C-:B------:R-:W-:Y:S01]  /*18a0*/  FFMA.FTZ R18, R32.reuse, R18, R31.reuse ;  /* 0x0000001220127223 */ /* 0x140fe2000001001f */
[----:B------:R-:W-:Y:S01]  /*18b0*/  FFMA.FTZ R29, R32, R36, R31 ;  /* 0x00000024201d7223 */ /* 0x000fe2000001001f */
[----:B0-----:R-:W-:Y:S01]  /*18c0*/  FADD.FTZ R15, R15, 1 ;  /* 0x3f8000000f0f7421 */ /* 0x001fe20000010000 */
[----:B------:R-:W-:Y:S01]  /*18d0*/  FMUL.FTZ R32, R30, -1.4426950216293334961 ;  /* 0xbfb8aa3b1e207820 */ /* 0x000fe20000410000 */
[----:B------:R-:W-:Y:S01]  /*18e0*/  FMUL.FTZ R25, R14, -1.4426950216293334961 ;  /* 0xbfb8aa3b0e197820 */ /* 0x000fe20000410000 */
[----:B------:R-:W-:Y:S01]  /*18f0*/  FMUL.FTZ R17, R23, -1.4426950216293334961 ;  /* 0xbfb8aa3b17117820 */ /* 0x000fe20000410000 */
[----:B------:R-:W-:Y:S01]  /*1900*/  FMUL.FTZ R12, R28, -1.4426950216293334961 ;  /* 0xbfb8aa3b1c0c7820 */ /* 0x000fe20000410000 */
[----:B------:R-:W0:Y:S01]  /*1910*/  MUFU.EX2 R19, R19 ;  /* 0x0000001300137308 */ /* 0x000e220000000800 */
[----:B--2---:R-:W-:Y:S01]  /*1920*/  FADD.FTZ R34, R26, 1 ;  /* 0x3f8000001a227421 */ /* 0x004fe20000010000 */
[----:B------:R-:W-:Y:S01]  /*1930*/  FMUL.FTZ R26, R11, -1.4426950216293334961 ;  /* 0xbfb8aa3b0b1a7820 */ /* 0x000fe20000410000 */
[----:B------:R-:W-:Y:S01]  /*1940*/  FMUL.FTZ R31, R13, -1.4426950216293334961 ;  /* 0xbfb8aa3b0d1f7820 */ /* 0x000fe20000410000 */
[----:B------:R-:W-:Y:S01]  /*1950*/  FMUL.FTZ R36, R29, -1.4426950216293334961 ;  /* 0xbfb8aa3b1d247820 */ /* 0x000fe20000410000 */
[----:B------:R-:W-:-:S03]  /*1960*/  IADD3 R37, PT, PT, R2, R6, RZ ;  /* 0x0000000602257210 */ /* 0x000fc60007ffe0ff */
[----:B------:R-:W2:Y:S08]  /*1970*/  MUFU.RCP R15, R15 ;  /* 0x0000000f000f7308 */ /* 0x000eb00000001000 */
[----:B------:R-:W3:Y:S01]  /*1980*/  MUFU.EX2 R32, R32 ;  /* 0x0000002000207308 */ /* 0x000ee20000000800 */
[----:B0-----:R-:W-:-:S07]  /*1990*/  FADD.FTZ R19, R19, 1 ;  /* 0x3f80000013137421 */ /* 0x001fce0000010000 */
[----:B------:R-:W0:Y:S01]  /*19a0*/  MUFU.EX2 R25, R25 ;  /* 0x0000001900197308 */ /* 0x000e220000000800 */
[----:B--2---:R-:W-:-:S07]  /*19b0*/  FMUL.FTZ R16, R16, R15 ;  /* 0x0000000f10107220 */ /* 0x004fce0000410000 */
[----:B------:R-:W2:Y:S01]  /*19c0*/  MUFU.EX2 R17, R17 ;  /* 0x0000001100117308 */ /* 0x000ea20000000800 */
[----:B---3--:R-:W-:-:S07]  /*19d0*/  FADD.FTZ R15, R32, 1 ;  /* 0x3f800000200f7421 */ /* 0x008fce0000010000 */
[----:B------:R-:W3:Y:S01]  /*19e0*/  MUFU.EX2 R12, R12 ;  /* 0x0000000c000c7308 */ /* 0x000ee20000000800 */
[----:B0-----:R-:W-:-:S07]  /*19f0*/  FADD.FTZ R25, R25, 1 ;  /* 0x3f80000019197421 */ /* 0x001fce0000010000 */
[----:B------:R-:W0:Y:S08]  /*1a00*/  MUFU.EX2 R26, R26 ;  /* 0x0000001a001a7308 */ /* 0x000e300000000800 */
[----:B------:R2:W4:Y:S08]  /*1a10*/  MUFU.RCP R33, R34 ;  /* 0x0000002200217308 */ /* 0x0005300000001000 */
[----:B------:R-:W1:Y:S01]  /*1a20*/  MUFU.RCP R19, R19 ;  /* 0x0000001300137308 */ /* 0x000e620000001000 */
[----:B--2---:R-:W-:Y:S01]  /*1a30*/  FADD.FTZ R34, R17, 1 ;  /* 0x3f80000011227421 */ /* 0x004fe20000010000 */
[----:B---3--:R-:W-:Y:S01]  /*1a40*/  FADD.FTZ R17, R12, 1 ;  /* 0x3f8000000c117421 */ /* 0x008fe20000010000 */
[----:B0-----:R-:W-:Y:S01]  /*1a50*/  FADD.FTZ R12, R26, 1 ;  /* 0x3f8000001a0c7421 */ /* 0x001fe20000010000 */
[----:B------:R-:W-:-:S04]  /*1a60*/  IMAD R26, R4, 0xf0000, R7 ;  /* 0x000f0000041a7824 */ /* 0x000fc800078e0207 */
[----:B------:R-:W0:Y:S01]  /*1a70*/  MUFU.RCP R15, R15 ;  /* 0x0000000f000f7308 */ /* 0x000e220000001000 */
[----:B----4-:R-:W-:Y:S01]  /*1a80*/  FMUL.FTZ R33, R20, R33 ;  /* 0x0000002114217220 */ /* 0x010fe20000410000 */
[----:B------:R-:W-:Y:S01]  /*1a90*/  FMUL.FTZ R20, R10, -1.4426950216293334961 ;  /* 0xbfb8aa3b0a147820 */ /* 0x000fe20000410000 */
[----:B------:R-:W-:-:S03]  /*1aa0*/  IMAD R26, R37, 0x3c0, R26 ;  /* 0x000003c0251a7824 */ /* 0x000fc600078e021a */
[----:B------:R-:W-:Y:S02]  /*1ab0*/  F2FP.BF16.F32.PACK_AB R16, R16, R33 ;  /* 0x000000211010723e */ /* 0x000fe400000010ff */
[----:B------:R-:W2:Y:S01]  /*1ac0*/  MUFU.RCP R25, R25 ;  /* 0x0000001900197308 */ /* 0x000ea20000001000 */
[----:B-1----:R-:W-:Y:S01]  /*1ad0*/  FMUL.FTZ R19, R0, R19 ;  /* 0x0000001300137220 */ /* 0x002fe20000410000 */
[----:B------:R-:W-:Y:S01]  /*1ae0*/  FMUL.FTZ R0, R18, -1.4426950216293334961 ;  /* 0xbfb8aa3b12007820 */ /* 0x000fe20000410000 */
[----:B------:R-:W-:-:S05]  /*1af0*/  SHF.L.U32 R26, R26, 0x1, RZ ;  /* 0x000000011a1a7819 */ /* 0x000fca00000006ff */
[----:B------:R-:W1:Y:S01]  /*1b00*/  MUFU.RCP R12, R12 ;  /* 0x0000000c000c7308 */ /* 0x000e620000001000 */
[----:B0-----:R-:W-:Y:S01]  /*1b10*/  FMUL.FTZ R15, R30, R15 ;  /* 0x0000000f1e0f7220 */ /* 0x001fe20000410000 */
[----:B------:R-:W-:-:S06]  /*1b20*/  FMUL.FTZ R30, R22, -1.4426950216293334961 ;  /* 0xbfb8aa3b161e7820 */ /* 0x000fcc0000410000 */
[----:B------:R-:W0:Y:S01]  /*1b30*/  MUFU.RCP R34, R34 ;  /* 0x0000002200227308 */ /* 0x000e220000001000 */
[----:B--2---:R-:W-:Y:S01]  /*1b40*/  FMUL.FTZ R14, R14, R25 ;  /* 0x000000190e0e7220 */ /* 0x004fe20000410000 */
[----:B------:R-:W-:-:S04]  /*1b50*/  FMUL.FTZ R25, R21, -1.4426950216293334961 ;  /* 0xbfb8aa3b15197820 */ /* 0x000fc80000410000 */
[----:B------:R-:W-:Y:S02]  /*1b60*/  F2FP.BF16.F32.PACK_AB R14, R14, R19 ;  /* 0x000000130e0e723e */ /* 0x000fe400000010ff */
[----:B------:R-:W2:Y:S01]  /*1b70*/  MUFU.RCP R17, R17 ;  /* 0x0000001100117308 */ /* 0x000ea20000001000 */
[----:B-1----:R-:W-:-:S05]  /*1b80*/  FMUL.FTZ R12, R11, R12 ;  /* 0x0000000c0b0c7220 */ /* 0x002fca0000410000 */
[----:B------:R-:W-:Y:S02]  /*1b90*/  F2FP.BF16.F32.PACK_AB R15, R15, R12 ;  /* 0x0000000c0f0f723e */ /* 0x000fe400000010ff */
[----:B------:R-:W1:Y:S01]  /*1ba0*/  MUFU.EX2 R31, R31 ;  /* 0x0000001f001f7308 */ /* 0x000e620000000800 */
[----:B0-----:R-:W-:Y:S01]  /*1bb0*/  FMUL.FTZ R34, R23, R34 ;  /* 0x0000002217227220 */ /* 0x001fe20000410000 */
[----:B------:R-:W-:-:S06]  /*1bc0*/  FMUL.FTZ R23, R24, -1.4426950216293334961 ;  /* 0xbfb8aa3b18177820 */ /* 0x000fcc0000410000 */
[----:B------:R-:W0:Y:S01]  /*1bd0*/  MUFU.EX2 R20, R20 ;  /* 0x0000001400147308 */ /* 0x000e220000000800 */
[----:B--2---:R-:W-:Y:S01]  /*1be0*/  FMUL.FTZ R17, R28, R17 ;  /* 0x000000111c117220 */ /* 0x004fe20000410000 */
[----:B------:R-:W-:-:S04]  /*1bf0*/  FMUL.FTZ R28, R27, -1.4426950216293334961 ;  /* 0xbfb8aa3b1b1c7820 */ /* 0x000fc80000410000 */
[----:B------:R-:W-:Y:S02]  /*1c00*/  F2FP.BF16.F32.PACK_AB R17, R17, R34 ;  /* 0x000000221111723e */ /* 0x000fe400000010ff */
[----:B------:R-:W2:Y:S01]  /*1c10*/  MUFU.EX2 R0, R0 ;  /* 0x0000000000007308 */ /* 0x000ea20000000800 */
[----:B-1----:R-:W-:-:S07]  /*1c20*/  FADD.FTZ R32, R31, 1 ;  /* 0x3f8000001f207421 */ /* 0x002fce0000010000 */
[----:B------:R-:W1:Y:S01]  /*1c30*/  MUFU.EX2 R11, R25 ;  /* 0x00000019000b7308 */ /* 0x000e620000000800 */
[----:B0-----:R-:W-:-:S07]  /*1c40*/  FADD.FTZ R31, R20, 1 ;  /* 0x3f800000141f7421 */ /* 0x001fce0000010000 */
[----:B------:R-:W0:Y:S01]  /*1c50*/  MUFU.EX2 R30, R30 ;  /* 0x0000001e001e7308 */ /* 0x000e220000000800 */
[----:B--2---:R-:W-:-:S07]  /*1c60*/  FADD.FTZ R37, R0, 1 ;  /* 0x3f80000000257421 */ /* 0x004fce0000010000 */
[----:B------:R-:W2:Y:S01]  /*1c70*/  MUFU.EX2 R23, R23 ;  /* 0x0000001700177308 */ /* 0x000ea20000000800 */
[----:B-1----:R-:W-:-:S07]  /*1c80*/  FADD.FTZ R0, R11, 1 ;  /* 0x3f8000000b007421 */ /* 0x002fce0000010000 */
[----:B------:R-:W1:Y:S01]  /*1c90*/  MUFU.EX2 R28, R28 ;  /* 0x0000001c001c7308 */ /* 0x000e620000000800 */
[----:B0-----:R-:W-:-:S07]  /*1ca0*/  FADD.FTZ R11, R30, 1 ;  /* 0x3f8000001e0b7421 */ /* 0x001fce0000010000 */
[----:B------:R-:W0:Y:S01]  /*1cb0*/  MUFU.EX2 R25, R36 ;  /* 0x0000002400197308 */ /* 0x000e220000000800 */
[----:B--2---:R-:W-:-:S07]  /*1cc0*/  FADD.FTZ R23, R23, 1 ;  /* 0x3f80000017177421 */ /* 0x004fce0000010000 */
[----:B------:R-:W2:Y:S01]  /*1cd0*/  MUFU.RCP R31, R31 ;  /* 0x0000001f001f7308 */ /* 0x000ea20000001000 */
[----:B-1----:R-:W-:-:S07]  /*1ce0*/  FADD.FTZ R20, R28, 1 ;  /* 0x3f8000001c147421 */ /* 0x002fce0000010000 */
[----:B------:R-:W1:Y:S01]  /*1cf0*/  MUFU.RCP R32, R32 ;  /* 0x0000002000207308 */ /* 0x000e620000001000 */
[----:B0-----:R-:W-:-:S07]  /*1d00*/  FADD.FTZ R25, R25, 1 ;  /* 0x3f80000019197421 */ /* 0x001fce0000010000 */
[----:B------:R-:W0:Y:S01]  /*1d10*/  MUFU.RCP R11, R11 ;  /* 0x0000000b000b7308 */ /* 0x000e220000001000 */
[----:B--2---:R-:W-:Y:S01]  /*1d20*/  FMUL.FTZ R31, R10, R31 ;  /* 0x0000001f0a1f7220 */ /* 0x004fe20000410000 */
[----:B------:R-:W-:-:S06]  /*1d30*/  IADD3 R10, P1, PT, R26, UR6, RZ ;  /* 0x000000061a0a7c10 */ /* 0x000fcc000ff3e0ff */
[----:B------:R-:W2:Y:S01]  /*1d40*/  MUFU.RCP R23, R23 ;  /* 0x0000001700177308 */ /* 0x000ea20000001000 */
[----:B-1----:R-:W-:-:S07]  /*1d50*/  FMUL.FTZ R32, R13, R32 ;  /* 0x000000200d207220 */ /* 0x002fce0000410000 */
[----:B------:R-:W1:Y:S01]  /*1d60*/  MUFU.RCP R37, R37 ;  /* 0x0000002500257308 */ /* 0x000e620000001000 */
[----:B0-----:R-:W-:Y:S01]  /*1d70*/  FMUL.FTZ R13, R22, R11 ;  /* 0x0000000b160d7220 */ /* 0x001fe20000410000 */
[----:B------:R-:W-:Y:S01]  /*1d80*/  IADD3.X R11, PT, PT, R9, UR7, RZ, P1, !PT ;  /* 0x00000007090b7c10 */ /* 0x000fe20008ffe4ff */
[----:B------:R-:W0:Y:S01]  /*1d90*/  LDCU.64 UR6, c[0x0][0x3a8] ;  /* 0x00007500ff0677ac */ /* 0x000e220008000a00 */
[----:B------:R-:W-:Y:S02]  /*1da0*/  F2FP.BF16.F32.PACK_AB R22, R31, R32 ;  /* 0x000000201f16723e */ /* 0x000fe400000010ff */
[----:B------:R-:W-:Y:S01]  /*1db0*/  IADD3 R4, P1, PT, R4, 0x2, RZ ;  /* 0x0000000204047810 */ /* 0x000fe20007f3e0ff */
[----:B------:R3:W-:Y:S01]  /*1dc0*/  STG.E.64 desc[UR8][R10.64], R14 ;  /* 0x0000000e0a007986 */ /* 0x0007e2000c101b08 */
[----:B------:R-:W4:Y:S01]  /*1dd0*/  MUFU.RCP R0, R0 ;  /* 0x0000000000007308 */ /* 0x000f220000001000 */
[----:B--2---:R-:W-:Y:S01]  /*1de0*/  FMUL.FTZ R23, R24, R23 ;  /* 0x0000001718177220 */ /* 0x004fe20000410000 */
[----:B------:R-:W-:Y:S01]  /*1df0*/  IADD3.X R5, PT, PT, RZ, R5, RZ, P1, !PT ;  /* 0x00000005ff057210 */ /* 0x000fe20000ffe4ff */
[----:B------:R3:W-:Y:S05]  /*1e00*/  STG.E.64 desc[UR8][R10.64+0x2d00], R16 ;  /* 0x002d00100a007986 */ /* 0x0007ea000c101b08 */
[----:B------:R-:W2:Y:S01]  /*1e10*/  MUFU.RCP R20, R20 ;  /* 0x0000001400147308 */ /* 0x000ea20000001000 */
[----:B-1----:R-:W-:Y:S01]  /*1e20*/  FMUL.FTZ R18, R18, R37 ;  /* 0x0000002512127220 */ /* 0x002fe20000410000 */
[----:B0-----:R-:W-:-:S04]  /*1e30*/  ISETP.GE.U32.AND P1, PT, R4, UR6, PT ;  /* 0x0000000604007c0c */ /* 0x001fc8000bf26070 */
[----:B------:R-:W-:Y:S02]  /*1e40*/  F2FP.BF16.F32.PACK_AB R23, R18, R23 ;  /* 0x000000171217723e */ /* 0x000fe400000010ff */
[----:B------:R-:W0:Y:S01]  /*1e50*/  MUFU.RCP R28, R25 ;  /* 0x00000019001c7308 */ /* 0x000e220000001000 */
[----:B----4-:R-:W-:Y:S01]  /*1e60*/  FMUL.FTZ R0, R21, R0 ;  /* 0x0000000015007220 */ /* 0x010fe20000410000 */
[----:B------:R-:W-:Y:S01]  /*1e70*/  ISETP.GE.AND.EX P1, PT, R5, UR7, PT, P1 ;  /* 0x0000000705007c0c */ /* 0x000fe2000bf26310 */
[----:B------:R3:W-:Y:S01]  /*1e80*/  STG.E.64 desc[UR8][R10.64+0xf00], R22 ;  /* 0x000f00160a007986 */ /* 0x0007e2000c101b08 */
[----:B--2---:R-:W-:Y:S01]  /*1e90*/  FMUL.FTZ R20, R27, R20 ;  /* 0x000000141b147220 */ /* 0x004fe20000410000 */
[----:B0-----:R-:W-:Y:S01]  /*1ea0*/  FMUL.FTZ R29, R29, R28 ;  /* 0x0000001c1d1d7220 */ /* 0x001fe20000410000 */
[----:B------:R-:W-:-:S04]  /*1eb0*/  F2FP.BF16.F32.PACK_AB R28, R13, R0 ;  /* 0x000000000d1c723e */ /* 0x000fc800000010ff */
[----:B------:R-:W-:-:S05]  /*1ec0*/  F2FP.BF16.F32.PACK_AB R29, R29, R20 ;  /* 0x000000141d1d723e */ /* 0x000fca00000010ff */
[----:B------:R3:W-:Y:S01]  /*1ed0*/  STG.E.64 desc[UR8][R10.64+0x1e00], R28 ;  /* 0x001e001c0a007986 */ /* 0x0007e2000c101b08 */
[----:B------:R-:W-:Y:S05]  /*1ee0*/  @!P1 BRA `(.L_x_708) ;  /* 0xffffffe000ec9947 */ /* 0x000fea000383ffff */
[----:B------:R-:W-:Y:S05]  /*1ef0*/  EXIT ;  /* 0x000000000000794d */ /* 0x000fea0003800000 */
.L_x_709:
        /* <DEDUP_REMOVED lines=16> */
.L_x_1566:


//--------------------- .text._ZN13group_norm_v214gn_cuda_kernelI13__nv_bfloat16Li480ELi1ELi16ELi60ELi1024ELb1ELi16ELi960ELi960ELi4ELb1ELi2ELb0ELb0ENS_16CompileConditionILi1000EEEEEvPT_PKS4_S7_S7_flPfS8_Pj --------------------------
	.section	.text._ZN13group_norm_v214gn_cuda_kernelI13__nv_bfloat16Li480ELi1ELi16ELi60ELi1024ELb1ELi16ELi960ELi960ELi4ELb1ELi2ELb0ELb0ENS_16CompileConditionILi1000EEEEEvPT_PKS4_S7_S7_flPfS8_Pj,"ax",@progbits
	.align	128
        .global         _ZN13group_norm_v214gn_cuda_kernelI13__nv_bfloat16Li480ELi1ELi16ELi60ELi1024ELb1ELi16ELi960ELi960ELi4ELb1ELi2ELb0ELb0ENS_16CompileConditionILi1000EEEEEvPT_PKS4_S7_S7_flPfS8_Pj
        .type           _ZN13group_norm_v214gn_cuda_kernelI13__nv_bfloat16Li480ELi1ELi16ELi60ELi1024ELb1ELi16ELi960ELi960ELi4ELb1ELi2ELb0ELb0ENS_16CompileConditionILi1000EEEEEvPT_PKS4_S7_S7_flPfS8_Pj,@function
        .size           _ZN13group_norm_v214gn_cuda_kernelI13__nv_bfloat16Li480ELi1ELi16ELi60ELi1024ELb1ELi16ELi960ELi960ELi4ELb1ELi2ELb0ELb0ENS_16CompileConditionILi1000EEEEEvPT_PKS4_S7_S7_flPfS8_Pj,(.L_x_1567 - _ZN13group_norm_v214gn_cuda_kernelI13__nv_bfloat16Li480ELi1ELi16ELi60ELi1024ELb1ELi16ELi960ELi960ELi4ELb1ELi2ELb0ELb0ENS_16CompileConditionILi1000EEEEEvPT_PKS4_S7_S7_flPfS8_Pj)
        .other          _ZN13group_norm_v214gn_cuda_kernelI13__nv_bfloat16Li480ELi1ELi16ELi60ELi1024ELb1ELi16ELi960ELi960ELi4ELb1ELi2ELb0ELb0ENS_16CompileConditionILi1000EEEEEvPT_PKS4_S7_S7_flPfS8_Pj,@"STO_CUDA_ENTRY STV_DEFAULT"
_ZN13group_norm_v214gn_cuda_kernelI13__nv_bfloat16Li480ELi1ELi16ELi60ELi1024ELb1ELi16ELi960ELi960ELi4ELb1ELi2ELb0ELb0ENS_16CompileConditionILi1000EEEEEvPT_PKS4_S7_S7_flPfS8_Pj:
.text._ZN13group_norm_v214gn_cuda_kernelI13__nv_bfloat16Li480ELi1ELi16ELi60ELi1024ELb1ELi16ELi960ELi960ELi4ELb1ELi2ELb0ELb0ENS_16CompileConditionILi1000EEEEEvPT_PKS4_S7_S7_flPfS8_Pj:
        /* <DEDUP_REMOVED lines=8> */
[----:B------:R-:W2:Y:S01]  /*0080*/  LDCU.64 UR6, c[0x0][0x3c0] ;  /* 0x00007800ff0677ac */ /* 0x000ea20008000a00 */
[----:B------:R-:W-:Y:S01]  /*0090*/  MOV R47, 0x7fffffc1 ;  /* 0x7fffffc1002f7802 */ /* 0x000fe20000000f00 */
[----:B------:R-:W3:Y:S01]  /*00a0*/  S2R R5, SR_CTAID.X ;  /* 0x0000000000057919 */ /* 0x000ee20000002500 */
[----:B------:R-:W-:Y:S01]  /*00b0*/  HFMA2 R51, -RZ, RZ, 0, 0 ;  /* 0x00000000ff337431 */ /* 0x000fe200000001ff */
[----:B------:R-:W-:Y:S01]  /*00c0*/  UMOV UR4, 0x400 ;  /* 0x0000040000047882 */ /* 0x000fe20000000000 */
[----:B------:R-:W-:Y:S02]  /*00d0*/  MOV R54, UR10 ;  /* 0x0000000a00367c02 */ /* 0x000fe40008000f00 */
[----:B------:R-:W4:Y:S01]  /*00e0*/  S2UR UR5, SR_CgaCtaId ;  /* 0x00000000000579c3 */ /* 0x000f220000008800 */
[----:B------:R-:W-:-:S07]  /*00f0*/  MOV R53, RZ ;  /* 0x000000ff00357202 */ /* 0x000fce0000000f00 */
[----:B------:R-:W5:Y:S01]  /*0100*/  LDC.64 R10, c[0x0][0x390] ;  /* 0x0000e400ff0a7b82 */ /* 0x000f620000000a00 */
[----:B--2---:R-:W-:-:S04]  /*0110*/  ULEA UR6, UP0, UR10, UR6, 0x2 ;  /* 0x000000060a067291 */ /* 0x004fc8000f8010ff */
[----:B------:R-:W-:Y:S01]  /*0120*/  ULEA.HI.X UR7, UR10, UR7, URZ, 0x2, UP0 ;  /* 0x000000070a077291 */ /* 0x000fe200080f14ff */
[----:B-1----:R-:W-:Y:S02]  /*0130*/  ISETP.EQ.U32.AND P1, PT, R8, RZ, PT ;  /* 0x000000ff0800720c */ /* 0x002fe40003f22070 */
[----:B------:R-:W1:Y:S01]  /*0140*/  LDC R42, c[0x0][0x374] ;  /* 0x0000dd00ff2a7b82 */ /* 0x000e620000000800 */
[----:B------:R-:W-:Y:S02]  /*0150*/  MOV R12, UR6 ;  /* 0x00000006000c7c02 */ /* 0x000fe40008000f00 */
[----:B------:R-:W-:Y:S02]  /*0160*/  MOV R13, UR7 ;  /* 0x00000007000d7c02 */ /* 0x000fe40008000f00 */
[C---:B0-----:R-:W-:Y:S01]  /*0170*/  LOP3.LUT R2, R0.reuse, 0xffff, RZ, 0xc0, !PT ;  /* 0x0000ffff00027812 */ /* 0x041fe200078ec0ff */
[----:B----4-:R-:W-:Y:S01]  /*0180*/  ULEA UR8, UR5, UR4, 0x18 ;  /* 0x0000000405087291 */ /* 0x010fe2000f8ec0ff */
[----:B------:R-:W-:Y:S01]  /*0190*/  SHF.L.U32 R38, R0, 0x3, RZ ;  /* 0x0000000300267819 */ /* 0x000fe200000006ff */
[----:B------:R-:W-:Y:S01]  /*01a0*/  UIADD3 UR4, UPT, UPT, UR4, 0x1680, URZ ;  /* 0x0000168004047890 */ /* 0x000fe2000fffe0ff */
[C---:B---3--:R-:W-:Y:S01]  /*01b0*/  SHF.L.U32 R4, R5.reuse, 0x4, RZ ;  /* 0x0000000405047819 */ /* 0x048fe200000006ff */
[----:B------:R-:W-:Y:S01]  /*01c0*/  IMAD R2, R2, 0x8889, RZ ;  /* 0x0000888902027824 */ /* 0x000fe200078e02ff */
[----:B------:R-:W-:Y:S01]  /*01d0*/  LOP3.LUT P0, RZ, R5, 0x3f, RZ, 0xc0, !PT ;  /* 0x0000003f05ff7812 */ /* 0x000fe2000780c0ff */
[----:B------:R-:W-:Y:S01]  /*01e0*/  ULEA UR4, UR5, UR4, 0x18 ;  /* 0x0000000405047291 */ /* 0x000fe2000f8ec0ff */
[----:B------:R-:W-:-:S02]  /*01f0*/  LOP3.LUT R4, R4, 0x3f0, RZ, 0xc0, !PT ;  /* 0x000003f004047812 */ /* 0x000fc400078ec0ff */
[----:B------:R-:W-:Y:S02]  /*0200*/  SHF.R.U32.HI R41, RZ, 0x17, R2 ;  /* 0x00000017ff297819 */ /* 0x000fe40000011602 */
[----:B------:R-:W-:Y:S02]  /*0210*/  ISETP.EQ.OR.EX P0, PT, R9, RZ, P0, P1 ;  /* 0x000000ff0900720c */ /* 0x000fe40000702710 */
[C---:B------:R-:W-:Y:S01]  /*0220*/  PRMT R2, R41.reuse, 0x9910, RZ ;  /* 0x0000991029027816 */ /* 0x040fe200000000ff */
[----:B------:R-:W0:Y:S01]  /*0230*/  LDC.64 R8, c[0x0][0x398] ;  /* 0x0000e600ff087b82 */ /* 0x000e220000000a00 */
[----:B------:R-:W-:Y:S02]  /*0240*/  IADD3 R40, PT, PT, R41, R4, RZ ;  /* 0x0000000429287210 */ /* 0x000fe40007ffe0ff */
[----:B------:R-:W-:Y:S01]  /*0250*/  MOV R7, UR8 ;  /* 0x0000000800077c02 */ /* 0x000fe20008000f00 */
[----:B------:R-:W-:Y:S01]  /*0260*/  IMAD R2, R2, 0xf0, RZ ;  /* 0x000000f002027824 */ /* 0x000fe200078e02ff */
[----:B------:R-:W-:Y:S01]  /*0270*/  LOP3.LUT R6, R38, 0x8, RZ, 0xc0, !PT ;  /* 0x0000000826067812 */ /* 0x000fe200078ec0ff */
[----:B------:R-:W2:Y:S01]  /*0280*/  LDCU.64 UR8, c[0x0][0x358] ;  /* 0x00006b00ff0877ac */ /* 0x000ea20008000a00 */
[----:B------:R-:W-:-:S02]  /*0290*/  ISETP.NE.AND P1, PT, R5, RZ, PT ;  /* 0x000000ff0500720c */ /* 0x000fc40003f25270 */
[----:B------:R-:W-:Y:S02]  /*02a0*/  IADD3 R3, PT, PT, RZ, -R2, RZ ;  /* 0x80000002ff037210 */ /* 0x000fe40007ffe0ff */
[----:B------:R-:W-:Y:S02]  /*02b0*/  SHF.R.U32.HI R2, RZ, 0x1, R0 ;  /* 0x00000001ff027819 */ /* 0x000fe40000011600 */
[----:B------:R-:W-:Y:S02]  /*02c0*/  PRMT R3, R3, 0x7710, RZ ;  /* 0x0000771003037816 */ /* 0x000fe400000000ff */
[----:B------:R-:W-:Y:S01]  /*02d0*/  SHF.L.U32 R46, R0, 0x2, RZ ;  /* 0x00000002002e7819 */ /* 0x000fe200000006ff */
[----:B------:R-:W-:Y:S01]  /*02e0*/  IMAD R39, R2, 0x168, R7 ;  /* 0x0000016802277824 */ /* 0x000fe200078e0207 */
[----:B------:R-:W-:Y:S02]  /*02f0*/  IADD3 R3, PT, PT, R3, R0, RZ ;  /* 0x0000000003037210 */ /* 0x000fe40007ffe0ff */
[----:B------:R-:W-:-:S02]  /*0300*/  LOP3.LUT R44, R0, 0xf, RZ, 0xc0, !PT ;  /* 0x0000000f002c7812 */ /* 0x000fc400078ec0ff */
[C---:B------:R-:W-:Y:S02]  /*0310*/  PRMT R4, R3.reuse, 0x9910, RZ ;  /* 0x0000991003047816 */ /* 0x040fe400000000ff */
[----:B------:R-:W-:Y:S02]  /*0320*/  LOP3.LUT R48, R3, 0xffff, RZ, 0xc0, !PT ;  /* 0x0000ffff03307812 */ /* 0x000fe400078ec0ff */
[----:B------:R-:W-:Y:S01]  /*0330*/  SHF.L.U32 R3, R5, 0x1, RZ ;  /* 0x0000000105037819 */ /* 0x000fe200000006ff */
[----:B------:R-:W-:Y:S01]  /*0340*/  IMAD R4, R4, 0x89, RZ ;  /* 0x0000008904047824 */ /* 0x000fe200078e02ff */
[----:B------:R-:W-:Y:S01]  /*0350*/  IADD3 R39, PT, PT, R39, R6, RZ ;  /* 0x0000000627277210 */ /* 0x000fe20007ffe0ff */
[C---:B------:R-:W-:Y:S01]  /*0360*/  IMAD R6, R48.reuse, 0x18, R7 ;  /* 0x0000001830067824 */ /* 0x040fe200078e0207 */
[----:B------:R-:W-:Y:S02]  /*0370*/  SHF.L.U32 R48, R48, 0x2, RZ ;  /* 0x0000000230307819 */ /* 0x000fe400000006ff */
[----:B------:R-:W-:-:S02]  /*0380*/  LOP3.LUT R4, R4, 0xffff, RZ, 0xc0, !PT ;  /* 0x0000ffff04047812 */ /* 0x000fc400078ec0ff */
[----:B------:R-:W-:Y:S01]  /*0390*/  LOP3.LUT R3, R3, 0x7e, RZ, 0xc0, !PT ;  /* 0x0000007e03037812 */ /* 0x000fe200078ec0ff */
[C---:B-----5:R-:W-:Y:S01]  /*03a0*/  IMAD.WIDE.U32 R10, R48.reuse, 0x2, R10 ;  /* 0x00000002300a7825 */ /* 0x060fe200078e000a */
[----:B------:R-:W-:Y:S02]  /*03b0*/  SHF.R.U32.HI R4, RZ, 0xb, R4 ;  /* 0x0000000bff047819 */ /* 0x000fe40000011604 */
[----:B------:R-:W-:Y:S01]  /*03c0*/  LEA R41, R41, R6, 0x3 ;  /* 0x0000000629297211 */ /* 0x000fe200078e18ff */
[----:B0-----:R-:W-:Y:S01]  /*03d0*/  IMAD.WIDE.U32 R8, R48, 0x2, R8 ;  /* 0x0000000230087825 */ /* 0x001fe200078e0008 */
[----:B------:R-:W-:Y:S02]  /*03e0*/  LOP3.LUT R4, R4, 0xffff, RZ, 0xc0, !PT ;  /* 0x0000ffff04047812 */ /* 0x000fe400078ec0ff */
[----:B------:R-:W-:Y:S02]  /*03f0*/  SHF.L.U32 R45, R0, 0x1, RZ ;  /* 0x00000001002d7819 */ /* 0x000fe400000006ff */
[----:B------:R-:W-:-:S02]  /*0400*/  SEL R47, R47, 0x1, !P1 ;  /* 0x000000012f2f7807 */ /* 0x000fc40004800000 */
[----:B------:R-:W-:Y:S02]  /*0410*/  LOP3.LUT R46, R46, 0x3c0, RZ, 0xc0, !PT ;  /* 0x000003c02e2e7812 */ /* 0x000fe400078ec0ff */
[C---:B------:R-:W-:Y:S02]  /*0420*/  ISETP.GT.U32.OR P0, PT, R0.reuse, 0xf, P0 ;  /* 0x0000000f0000780c */ /* 0x040fe40000704470 */
[----:B------:R-:W-:Y:S02]  /*0430*/  LEA R49, R0, R3, 0x6 ;  /* 0x0000000300317211 */ /* 0x000fe400078e30ff */
[----:B-12---:R-:W-:-:S09]  /*0440*/  LEA R43, R4, UR4, 0x3 ;  /* 0x00000004042b7c11 */ /* 0x006fd2000f8e18ff */
.L_x_716:
[----:B------:R-:W0:Y:S01]  /*0450*/  LDCU.64 UR6, c[0x0][0x388] ;  /* 0x00007100ff0677ac */ /* 0x000e220008000a00 */
[----:B---3--:R-:W-:Y:S01]  /*0460*/  MOV R4, R48 ;  /* 0x0000003000047202 */ /* 0x008fe20000000f00 */
[----:B------:R-:W-:Y:S01]  /*0470*/  IMAD R7, R40, 0x3c0, RZ ;  /* 0x000003c028077824 */ /* 0x000fe200078e02ff */
[----:B------:R-:W-:Y:S01]  /*0480*/  MOV R5, RZ ;  /* 0x000000ff00057202 */ /* 0x000fe20000000f00 */
[----:B------:R-:W-:Y:S02]  /*0490*/  IMAD R3, R53, 0xf0000, RZ ;  /* 0x000f000035037824 */ /* 0x000fe400078e02ff */
[----:B------:R-:W-:-:S03]  /*04a0*/  IMAD.WIDE.U32 R4, R54, 0xf0000, R4 ;  /* 0x000f000036047825 */ /* 0x000fc600078e0004 */
[----:B------:R-:W-:Y:S02]  /*04b0*/  IADD3 R52, P1, PT, R7, R4, RZ ;  /* 0x0000000407347210 */ /* 0x000fe40007f3e0ff */
[----:B------:R-:W5:Y:S02]  /*04c0*/  LDG.E.64.CONSTANT R6, desc[UR8][R10.64] ;  /* 0x000000080a067981 */ /* 0x000f64000c1e9b00 */
[----:B------:R-:W-:Y:S02]  /*04d0*/  IADD3.X R5, PT, PT, R5, R3, RZ, P1, !PT ;  /* 0x0000000305057210 */ /* 0x000fe40000ffe4ff */
[C---:B------:R-:W-:Y:S02]  /*04e0*/  SHF.L.U32 R50, R52.reuse, 0x1, RZ ;  /* 0x0000000134327819 */ /* 0x040fe400000006ff */
[----:B------:R-:W-:Y:S02]  /*04f0*/  SHF.L.U64.HI R52, R52, 0x1, R5 ;  /* 0x0000000134347819 */ /* 0x000fe40000010205 */
[----:B0-----:R-:W-:Y:S01]  /*0500*/  IADD3 R14, P1, PT, R50, UR6, RZ ;  /* 0x00000006320e7c10 */ /* 0x001fe2000ff3e0ff */
[----:B------:R-:W5:Y:S03]  /*0510*/  LDG.E.64.CONSTANT R4, desc[UR8][R8.64] ;  /* 0x0000000808047981 */ /* 0x000f66000c1e9b00 */
        /* <DEDUP_REMOVED lines=11> */
[----:B0-----:R-:W0:Y:S01]  /*05d0*/  @!P1 LDC.64 R14, c[0x0][0x3b8] ;  /* 0x0000ee00ff0e9b82 */ /* 0x001e220000000a00 */
        /* <DEDUP_REMOVED lines=113> */
[----:B------:R-:W-:-:S05]  /*0cf0*/  FFMA.FTZ R17, R61, R61, R18 ;  /* 0x0000003d3d117223 */ /* 0x000fca0000010012 */
[----:B------:R1:W-:Y:S01]  /*0d00*/  STS.64 [R41], R16 ;  /* 0x0000001029007388 */ /* 0x0003e20000000a00 */
[----:B------:R-:W-:Y:S06]  /*0d10*/  BAR.SYNC.DEFER_BLOCKING 0x0 ;  /* 0x0000000000007b1d */ /* 0x000fec0000010000 */
[----:B0-----:R-:W-:Y:S05]  /*0d20*/  @P2 BRA `(.L_x_711) ;  /* 0x0000000000b42947 */ /* 0x001fea0003800000 */
[----:B------:R-:W0:Y:S04]  /*0d30*/  LDS.64 R32, [R39] ;  /* 0x0000000027207984 */ /* 0x000e280000000a00 */
[----:B------:R-:W2:Y:S04]  /*0d40*/  LDS.64 R36, [R39+0x18] ;  /* 0x0000180027247984 */ /* 0x000ea80000000a00 */
[----:B------:R-:W3:Y:S04]  /*0d50*/  LDS.64 R34, [R39+0x30] ;  /* 0x0000300027227984 */ /* 0x000ee80000000a00 */
[----:B------:R-:W4:Y:S04]  /*0d60*/  LDS.64 R30, [R39+0x48] ;  /* 0x00004800271e7984 */ /* 0x000f280000000a00 */
[----:B-1----:R-:W1:Y:S04]  /*0d70*/  LDS.64 R16, [R39+0x60] ;  /* 0x0000600027107984 */ /* 0x002e680000000a00 */
[----:B------:R-:W1:Y:S04]  /*0d80*/  LDS.64 R18, [R39+0x78] ;  /* 0x0000780027127984 */ /* 0x000e680000000a00 */
[----:B------:R-:W1:Y:S04]  /*0d90*/  LDS.64 R20, [R39+0x90] ;  /* 0x0000900027147984 */ /* 0x000e680000000a00 */
[----:B------:R-:W1:Y:S04]  /*0da0*/  LDS.64 R22, [R39+0xa8] ;  /* 0x0000a80027167984 */ /* 0x000e680000000a00 */
[----:B------:R-:W1:Y:S04]  /*0db0*/  LDS.64 R24, [R39+0xc0] ;  /* 0x0000c00027187984 */ /* 0x000e680000000a00 */
[----:B------:R-:W1:Y:S01]  /*0dc0*/  LDS.64 R26, [R39+0xd8] ;  /* 0x0000d800271a7984 */ /* 0x000e620000000a00 */
[----:B0-----:R-:W-:-:S03]  /*0dd0*/  FADD.FTZ R117, RZ, R32 ;  /* 0x00000020ff757221 */ /* 0x001fc60000010000 */
[----:B------:R-:W0:Y:S01]  /*0de0*/  LDS.64 R28, [R39+0xf0] ;  /* 0x0000f000271c7984 */ /* 0x000e220000000a00 */
[----:B------:R-:W-:Y:S01]  /*0df0*/  FADD.FTZ R56, RZ, R33 ;  /* 0x00000021ff387221 */ /* 0x000fe20000010000 */
[----:B--2---:R-:W-:Y:S02]  /*0e00*/  FADD.FTZ R117, R117, R36 ;  /* 0x0000002475757221 */ /* 0x004fe40000010000 */
[----:B------:R-:W2:Y:S01]  /*0e10*/  LDS.64 R32, [R39+0x108] ;  /* 0x0001080027207984 */ /* 0x000ea20000000a00 */
[----:B------:R-:W-:Y:S01]  /*0e20*/  FADD.FTZ R56, R56, R37 ;  /* 0x0000002538387221 */ /* 0x000fe20000010000 */
[----:B---3--:R-:W-:Y:S02]  /*0e30*/  FADD.FTZ R117, R117, R34 ;  /* 0x0000002275757221 */ /* 0x008fe40000010000 */
[----:B------:R-:W3:Y:S01]  /*0e40*/  LDS.64 R36, [R39+0x120] ;  /* 0x0001200027247984 */ /* 0x000ee20000000a00 */
[----:B------:R-:W-:Y:S01]  /*0e50*/  FADD.FTZ R56, R56, R35 ;  /* 0x0000002338387221 */ /* 0x000fe20000010000 */
[----:B----4-:R-:W-:-:S02]  /*0e60*/  FADD.FTZ R117, R117, R30 ;  /* 0x0000001e75757221 */ /* 0x010fc40000010000 */
[----:B------:R-:W4:Y:S01]  /*0e70*/  LDS.64 R34, [R39+0x138] ;  /* 0x0001380027227984 */ /* 0x000f220000000a00 */
[----:B------:R-:W-:Y:S01]  /*0e80*/  FADD.FTZ R56, R56, R31 ;  /* 0x0000001f38387221 */ /* 0x000fe20000010000 */
[----:B-1----:R-:W-:Y:S02]  /*0e90*/  FADD.FTZ R117, R117, R16 ;  /* 0x0000001075757221 */ /* 0x002fe40000010000 */
[----:B------:R-:W1:Y:S01]  /*0ea0*/  LDS.64 R30, [R39+0x150] ;  /* 0x00015000271e7984 */ /* 0x000e620000000a00 */
        /* <DEDUP_REMOVED lines=13> */
[----:B--2---:R-:W-:-:S03]  /*0f80*/  FADD.FTZ R117, R117, R32 ;  /* 0x0000002075757221 */ /* 0x004fc60000010000 */
[----:B------:R-:W-:Y:S01]  /*0f90*/  FADD.FTZ R56, R56, R33 ;  /* 0x0000002138387221 */ /* 0x000fe20000010000 */
[----:B---3--:R-:W-:-:S03]  /*0fa0*/  FADD.FTZ R117, R117, R36 ;  /* 0x0000002475757221 */ /* 0x008fc60000010000 */
[----:B------:R-:W-:Y:S01]  /*0fb0*/  FADD.FTZ R56, R56, R37 ;  /* 0x0000002538387221 */ /* 0x000fe20000010000 */
[----:B----4-:R-:W-:-:S03]  /*0fc0*/  FADD.FTZ R117, R117, R34 ;  /* 0x0000002275757221 */ /* 0x010fc60000010000 */
[----:B------:R-:W-:Y:S01]  /*0fd0*/  FADD.FTZ R56, R56, R35 ;  /* 0x0000002338387221 */ /* 0x000fe20000010000 */
[----:B-1----:R-:W-:-:S03]  /*0fe0*/  FADD.FTZ R30, R117, R30 ;  /* 0x0000001e751e7221 */ /* 0x002fc60000010000 */
[----:B------:R-:W-:-:S07]  /*0ff0*/  FADD.FTZ R31, R56, R31 ;  /* 0x0000001f381f7221 */ /* 0x000fce0000010000 */
.L_x_711:
[----:B------:R-:W-:Y:S05]  /*1000*/  BSYNC.RECONVERGENT B0 ;  /* 0x0000000000007941 */ /* 0x000fea0003800200 */
.L_x_710:
        /* <DEDUP_REMOVED lines=14> */
[----:B0-----:R0:W5:Y:S02]  /*10f0*/  ATOM.E.ADD.STRONG.GPU PT, R14, desc[UR8][R12.64], R47 ;  /* 0x8000002f0c0e798a */ /* 0x00116400081ef108 */
.L_x_713:
[----:B------:R-:W2:Y:S04]  /*1100*/  LD.E.STRONG.GPU R15, desc[UR8][R12.64] ;  /* 0x000000080c0f7980 */ /* 0x000ea8000c10f900 */
[----:B--2---:R-:W-:Y:S01]  /*1110*/  CCTL.IVALL ;  /* 0x00000000ff00798f */ /* 0x004fe20002000000 */
[----:B------:R-:W-:Y:S05]  /*1120*/  YIELD ;  /* 0x0000000000007946 */ /* 0x000fea0003800000 */
[----:B-----5:R-:W-:-:S04]  /*1130*/  LOP3.LUT R15, R15, R14, RZ, 0x3c, !PT ;  /* 0x0000000e0f0f7212 */ /* 0x020fc800078e3cff */
[----:B------:R-:W-:-:S13]  /*1140*/  ISETP.GT.AND P1, PT, R15, -0x1, PT ;  /* 0xffffffff0f00780c */ /* 0x000fda0003f24270 */
[----:B------:R-:W-:Y:S05]  /*1150*/  @P1 BRA `(.L_x_713) ;  /* 0xfffffffc00e81947 */ /* 0x000fea000383ffff */
.L_x_712:
[----:B------:R-:W-:Y:S01]  /*1160*/  ISETP.GT.U32.AND P1, PT, R0, 0xff, PT ;  /* 0x000000ff0000780c */ /* 0x000fe20003f24070 */
[----:B------:R-:W-:Y:S05]  /*1170*/  WARPSYNC.ALL ;  /* 0x0000000000007948 */ /* 0x000fea0003800000 */
[----:B------:R-:W-:Y:S01]  /*1180*/  BAR.SYNC.DEFER_BLOCKING 0x0 ;  /* 0x0000000000007b1d */ /* 0x000fe20000010000 */
[----:B------:R-:W-:Y:S02]  /*1190*/  IADD3 R22, P2, PT, R54, 0x2, RZ ;  /* 0x0000000236167810 */ /* 0x000fe40007f5e0ff */
[----:B0-----:R-:W-:Y:S02]  /*11a0*/  CS2R R14, SRZ ;  /* 0x00000000000e7805 */ /* 0x001fe4000001ff00 */
[----:B-----5:R-:W-:-:S02]  /*11b0*/  PRMT R25, R6, 0x7632, R25 ;  /* 0x0000763206197816 */ /* 0x020fc40000000019 */
[----:B------:R-:W-:Y:S01]  /*11c0*/  IADD3.X R23, PT, PT, RZ, R53, RZ, P2, !PT ;  /* 0x00000035ff177210 */ /* 0x000fe200017fe4ff */
[----:B------:R-:W-:Y:S01]  /*11d0*/  BSSY.RECONVERGENT B0, `(.L_x_714) ;  /* 0x000001d000007945 */ /* 0x000fe20003800200 */
[----:B------:R-:W-:Y:S02]  /*11e0*/  PRMT R26, R7, 0x7632, R26 ;  /* 0x00007632071a7816 */ /* 0x000fe4000000001a */
[----:B------:R-:W-:Y:S02]  /*11f0*/  PRMT R24, R4, 0x7632, R24 ;  /* 0x0000763204187816 */ /* 0x000fe40000000018 */
[----:B------:R-:W-:Y:S01]  /*1200*/  PRMT R29, R5, 0x7632, R29 ;  /* 0x00007632051d7816 */ /* 0x000fe2000000001d */
[----:B------:R-:W-:Y:S06]  /*1210*/  @P1 BRA `(.L_x_715) ;  /* 0x0000000000601947 */ /* 0x000fec0003800000 */
[----:B------:R-:W0:Y:S01]  /*1220*/  LDC.64 R20, c[0x0][0x3b8] ;  /* 0x0000ee00ff147b82 */ /* 0x000e220000000a00 */
[----:B------:R-:W-:-:S05]  /*1230*/  IMAD R15, R42, R51, UR10 ;  /* 0x0000000a2a0f7e24 */ /* 0x000fca000f8e0233 */
[----:B------:R-:W-:-:S04]  /*1240*/  LEA R15, R15, R46, 0xa ;  /* 0x0000002e0f0f7211 */ /* 0x000fc800078e50ff */
[----:B------:R-:W-:-:S04]  /*1250*/  IADD3 R15, PT, PT, R44, R15, RZ ;  /* 0x0000000f2c0f7210 */ /* 0x000fc80007ffe0ff */
[----:B------:R-:W-:-:S04]  /*1260*/  SHF.L.U32 R17, R15, 0x1, RZ ;  /* 0x000000010f117819 */ /* 0x000fc800000006ff */
[C---:B------:R-:W-:Y:S02]  /*1270*/  IADD3 R19, PT, PT, R17.reuse, 0x20, RZ ;  /* 0x0000002011137810 */ /* 0x040fe40007ffe0ff */
[C---:B------:R-:W-:Y:S01]  /*1280*/  IADD3 R27, PT, PT, R17.reuse, 0x40, RZ ;  /* 0x00000040111b7810 */ /* 0x040fe20007ffe0ff */
[C---:B0-----:R-:W-:Y:S01]  /*1290*/  IMAD.WIDE.U32 R14, R17.reuse, 0x4, R20 ;  /* 0x00000004110e7825 */ /* 0x041fe200078e0014 */
[----:B------:R-:W-:-:S03]  /*12a0*/  IADD3 R31, PT, PT, R17, 0x60, RZ ;  /* 0x00000060111f7810 */ /* 0x000fc60007ffe0ff */
[--C-:B------:R-:W-:Y:S02]  /*12b0*/  IMAD.WIDE.U32 R18, R19, 0x4, R20.reuse ;  /* 0x0000000413127825 */ /* 0x100fe400078e0014 */
        /* <DEDUP_REMOVED lines=14> */
.L_x_715:
[----:B------:R-:W-:Y:S05]  /*13a0*/  BSYNC.RECONVERGENT B0 ;  /* 0x0000000000007941 */ /* 0x000fea0003800200 */
.L_x_714:
[----:B------:R-:W0:Y:S01]  /*13b0*/  SHFL.BFLY PT, R16, R15, 0x8, 0x1f ;  /* 0x0d001f000f107f89 */ /* 0x000e2200000e0000 */
[----:B------:R-:W-:Y:S01]  /*13c0*/  LOP3.LUT P1, RZ, R0, 0x30f, RZ, 0xc0, !PT ;  /* 0x0000030f00ff7812 */ /* 0x000fe2000782c0ff */
[----:B------:R-:W1:Y:S01]  /*13d0*/  LDCU UR5, c[0x0][0x3a0] ;  /* 0x00007400ff0577ac */ /* 0x000e620008000800 */
[----:B------:R-:W-:Y:S01]  /*13e0*/  SHF.L.U32 R26, R26, 0x10, RZ ;  /* 0x000000101a1a7819 */ /* 0x000fe200000006ff */
[----:B------:R-:W2:Y:S01]  /*13f0*/  SHFL.BFLY PT, R17, R14, 0x8, 0x1f ;  /* 0x0d001f000e117f89 */ /* 0x000ea200000e0000 */
[----:B------:R-:W-:Y:S01]  /*1400*/  SHF.L.U32 R29, R29, 0x10, RZ ;  /* 0x000000101d1d7819 */ /* 0x000fe200000006ff */
[----:B------:R-:W3:Y:S01]  /*1410*/  LDCU.64 UR6, c[0x0][0x380] ;  /* 0x00007000ff0677ac */ /* 0x000ee20008000a00 */
[----:B------:R-:W-:Y:S02]  /*1420*/  SHF.L.U32 R6, R6, 0x10, RZ ;  /* 0x0000001006067819 */ /* 0x000fe400000006ff */
[----:B------:R-:W-:Y:S02]  /*1430*/  SHF.L.U32 R37, R4, 0x10, RZ ;  /* 0x0000001004257819 */ /* 0x000fe400000006ff */
[----:B------:R-:W-:Y:S01]  /*1440*/  LOP3.LUT R51, R51, 0x1, RZ, 0x3c, !PT ;  /* 0x0000000133337812 */ /* 0x000fe200078e3cff */
        /* <DEDUP_REMOVED lines=9> */
[----:B------:R-:W-:Y:S01]  /*14e0*/  SHF.L.U32 R19, R25, 0x10, RZ ;  /* 0x0000001019137819 */ /* 0x000fe200000006ff */
[----:B--2---:R-:W-:-:S03]  /*14f0*/  FADD.FTZ R21, R18, R21 ;  /* 0x0000001512157221 */ /* 0x004fc60000010000 */
[----:B------:R-:W0:Y:S04]  /*1500*/  SHFL.BFLY PT, R15, R20, 0x1, 0x1f ;  /* 0x0c201f00140f7f89 */ /* 0x000e2800000e0000 */
[----:B------:R-:W2:Y:S01]  /*1510*/  SHFL.BFLY PT, R14, R21, 0x1, 0x1f ;  /* 0x0c201f00150e7f89 */ /* 0x000ea200000e0000 */
[----:B0-----:R-:W-:-:S04]  /*1520*/  FADD.FTZ R15, R20, R15 ;  /* 0x0000000f140f7221 */ /* 0x001fc80000010000 */
[----:B------:R-:W-:Y:S01]  /*1530*/  @!P1 FMUL.FTZ R16, R15, 1.6276042515528388321e-05 ;  /* 0x378888890f109820 */ /* 0x000fe20000410000 */
[----:B--2---:R-:W-:-:S03]  /*1540*/  FADD.FTZ R15, R21, R14 ;  /* 0x0000000e150f7221 */ /* 0x004fc60000010000 */
[----:B------:R-:W-:-:S04]  /*1550*/  @!P1 FMUL.FTZ R14, R16, R16 ;  /* 0x00000010100e9220 */ /* 0x000fc80000410000 */
[----:B------:R-:W-:-:S05]  /*1560*/  @!P1 FFMA.FTZ R14, R15, 1.6276042515528388321e-05, -R14 ;  /* 0x378888890f0e9823 */ /* 0x000fca000001080e */
[----:B------:R-:W-:-:S05]  /*1570*/  @!P1 FMNMX.FTZ R17, RZ, R14, !PT ;  /* 0x0000000eff119209 */ /* 0x000fca0007810000 */
[----:B------:R0:W-:Y:S01]  /*1580*/  @!P1 STS.64 [R2+UR4], R16 ;  /* 0x0000001002009988 */ /* 0x0001e20008000a04 */
[----:B------:R-:W-:Y:S01]  /*1590*/  BAR.SYNC.DEFER_BLOCKING 0x0 ;  /* 0x0000000000007b1d */ /* 0x000fe20000010000 */
[----:B0-----:R-:W-:Y:S02]  /*15a0*/  SHF.L.U32 R16, R24, 0x10, RZ ;  /* 0x0000001018107819 */ /* 0x001fe400000006ff */
[----:B------:R-:W-:-:S03]  /*15b0*/  SHF.L.U32 R24, R7, 0x10, RZ ;  /* 0x0000001007187819 */ /* 0x000fc600000006ff */
[----:B------:R-:W1:Y:S02]  /*15c0*/  LDS.64 R14, [R43] ;  /* 0x000000002b0e7984 */ /* 0x000e640000000a00 */
[----:B-1----:R-:W-:Y:S01]  /*15d0*/  FADD.FTZ R15, R15, UR5 ;  /* 0x000000050f0f7e21 */ /* 0x002fe20008010000 */
        /* <DEDUP_REMOVED lines=10> */
[----:B------:R-:W-:Y:S01]  /*1680*/  SHF.L.U32 R113, R5, 0x10, RZ ;  /* 0x0000001005717819 */ /* 0x000fe200000006ff */
[--C-:B------:R-:W-:Y:S01]  /*1690*/  FADD.FTZ R4, R115, -R14.reuse ;  /* 0x8000000e73047221 */ /* 0x100fe20000010000 */
[--C-:B------:R-:W-:Y:S01]  /*16a0*/  FADD.FTZ R84, R89, -R14.reuse ;  /* 0x8000000e59547221 */ /* 0x100fe20000010000 */
[--C-:B------:R-:W-:Y:S01]  /*16b0*/  FADD.FTZ R76, R95, -R14.reuse ;  /* 0x8000000e5f4c7221 */ /* 0x100fe20000010000 */
[--C-:B------:R-:W-:Y:S01]  /*16c0*/  FADD.FTZ R80, R91, -R14.reuse ;  /* 0x8000000e5b507221 */ /* 0x100fe20000010000 */
[----:B0-----:R-:W-:Y:S01]  /*16d0*/  FMUL.FTZ R31, R15, R56 ;  /* 0x000000380f1f7220 */ /* 0x001fe20000410000 */
[--C-:B------:R-:W-:Y:S01]  /*16e0*/  FADD.FTZ R56, R59, -R14.reuse ;  /* 0x8000000e3b387221 */ /* 0x100fe20000010000 */
[----:B------:R-:W-:Y:S01]  /*16f0*/  FMUL.FTZ R57, R15, R64 ;  /* 0x000000400f397220 */ /* 0x000fe20000410000 */
[----:B------:R-:W-:Y:S01]  /*1700*/  FADD.FTZ R64, R71, -R14 ;  /* 0x8000000e47407221 */ /* 0x000fe20000010000 */
[----:B------:R-:W-:Y:S01]  /*1710*/  FFMA.FTZ R31, R19, R31, R16 ;  /* 0x0000001f131f7223 */ /* 0x000fe20000010010 */
[----:B------:R-:W-:Y:S01]  /*1720*/  FMUL.FTZ R33, R15, R56 ;  /* 0x000000380f217220 */ /* 0x000fe20000410000 */
[--C-:B------:R-:W-:Y:S01]  /*1730*/  FADD.FTZ R56, R63, -R14.reuse ;  /* 0x8000000e3f387221 */ /* 0x100fe20000010000 */
[----:B------:R-:W-:Y:S01]  /*1740*/  FMUL.FTZ R28, R15, R28 ;  /* 0x0000001c0f1c7220 */ /* 0x000fe20000410000 */
[----:B------:R-:W-:Y:S01]  /*1750*/  FMUL.FTZ R59, R31, -1.4426950216293334961 ;  /* 0xbfb8aa3b1f3b7820 */ /* 0x000fe20000410000 */
[C---:B------:R-:W-:Y:S01]  /*1760*/  FMUL.FTZ R18, R15.reuse, R18 ;  /* 0x000000120f127220 */ /* 0x040fe20000410000 */
[----:B------:R-:W-:Y:S01]  /*1770*/  FMUL.FTZ R96, R15, R96 ;  /* 0x000000600f607220 */ /* 0x000fe20000410000 */
[----:B------:R-:W-:Y:S01]  /*1780*/  FFMA.FTZ R7, R28, R26, R29 ;  /* 0x0000001a1c077223 */ /* 0x000fe2000001001d */
[----:B------:R0:W-:Y:S01]  /*1790*/  MUFU.EX2 R63, R59 ;  /* 0x0000003b003f7308 */ /* 0x0001e20000000800 */
[--C-:B------:R-:W-:Y:S01]  /*17a0*/  FADD.FTZ R28, R105, -R14.reuse ;  /* 0x8000000e691c7221 */ /* 0x100fe20000010000 */
[----:B------:R-:W-:Y:S01]  /*17b0*/  FFMA.FTZ R3, R18, R6, R37 ;  /* 0x0000000612037223 */ /* 0x000fe20000010025 */
[C---:B------:R-:W-:Y:S01]  /*17c0*/  FMUL.FTZ R20, R15.reuse, R20 ;  /* 0x000000140f147220 */ /* 0x040fe20000410000 */
[C---:B------:R-:W-:Y:S01]  /*17d0*/  FMUL.FTZ R98, R15.reuse, R98 ;  /* 0x000000620f627220 */ /* 0x040fe20000410000 */
[----:B------:R-:W-:Y:S01]  /*17e0*/  FMUL.FTZ R21, R15, R28 ;  /* 0x0000001c0f157220 */ /* 0x000fe20000410000 */
[----:B------:R-:W-:Y:S01]  /*17f0*/  FADD.FTZ R28, R103, -R14 ;  /* 0x8000000e671c7221 */ /* 0x000fe20000010000 */
[----:B------:R-:W-:Y:S01]  /*1800*/  FFMA.FTZ R85, R19, R96, R16 ;  /* 0x0000006013557223 */ /* 0x000fe20000010010 */
[C---:B------:R-:W-:Y:S01]  /*1810*/  FMUL.FTZ R17, R15.reuse, R4 ;  /* 0x000000040f117220 */ /* 0x040fe20000410000 */
[----:B0-----:R-:W-:Y:S01]  /*1820*/  FMUL.FTZ R59, R15, R64 ;  /* 0x000000400f3b7220 */ /* 0x001fe20000410000 */
[--C-:B------:R-:W-:Y:S01]  /*1830*/  FADD.FTZ R64, R67, -R14.reuse ;  /* 0x8000000e43407221 */ /* 0x100fe20000010000 */
[----:B------:R-:W-:Y:S01]  /*1840*/  FMUL.FTZ R67, R15, R72 ;  /* 0x000000480f437220 */ /* 0x000fe20000410000 */
[--C-:B------:R-:W-:Y:S01]  /*1850*/  FADD.FTZ R72, R99, -R14.reuse ;  /* 0x8000000e63487221 */ /* 0x100fe20000010000 */
[----:B------:R-:W-:Y:S01]  /*1860*/  FMUL.FTZ R18, R3, -1.4426950216293334961 ;  /* 0xbfb8aa3b03127820 */ /* 0x000fe20000410000 */
[C---:B------:R-:W-:Y:S01]  /*1870*/  FMUL.FTZ R64, R15.reuse, R64 ;  /* 0x000000400f407220 */ /* 0x040fe20000410000 */
[----:B------:R-:W-:Y:S01]  /*1880*/  FFMA.FTZ R5, R20, R24, R113 ;  /* 0x0000001814057223 */ /* 0x000fe20000010071 */
[C---:B------:R-:W-:Y:S01]  /*1890*/  FMUL.FTZ R25, R15.reuse, R28 ;  /* 0x0000001c0f197220 */ /* 0x040fe20000410000 */
[C---:B------:R-:W-:Y:S01]  /*18a0*/  FMUL.FTZ R35, R15.reuse, R56 ;  /* 0x000000380f237220 */ /* 0x040fe20000410000 */
[----:B------:R-:W-:Y:S01]  /*18b0*/  FFMA.FTZ R55, R26, R64, R29 ;  /* 0x000000401a377223 */ /* 0x000fe2000001001d */
[----:B------:R-:W-:Y:S01]  /*18c0*/  FMUL.FTZ R64, R15, R66 ;  /* 0x000000420f407220 */ /* 0x000fe20000410000 */
[--C-:B------:R-:W-:Y:S01]  /*18d0*/  FADD.FTZ R66, R75, -R14.reuse ;  /* 0x8000000e4b427221 */ /* 0x100fe20000010000 */
[--C-:B------:R-:W-:Y:S01]  /*18e0*/  FADD.FTZ R96, R83, -R14.reuse ;  /* 0x8000000e53607221 */ /* 0x100fe20000010000 */
[----:B------:R-:W-:Y:S01]  /*18f0*/  FMUL.FTZ R70, R55, -1.4426950216293334961 ;  /* 0xbfb8aa3b37467820 */ /* 0x000fe20000410000 */
[--C-:B------:R-:W-:Y:S01]  /*1900*/  FADD.FTZ R20, R109, -R14.reuse ;  /* 0x8000000e6d147221 */ /* 0x100fe20000010000 */
[--C-:B------:R-:W-:Y:S01]  /*1910*/  FADD.FTZ R28, R101, -R14.reuse ;  /* 0x8000000e651c7221 */ /* 0x100fe20000010000 */
[--C-:B------:R-:W-:Y:S01]  /*1920*/  FADD.FTZ R56, R69, -R14.reuse ;  /* 0x8000000e45387221 */ /* 0x100fe20000010000 */
[----:B------:R0:W-:Y:S01]  /*1930*/  MUFU.EX2 R75, R70 ;  /* 0x00000046004b7308 */ /* 0x0001e20000000800 */
[----:B------:R-:W-:Y:S01]  /*1940*/  FFMA.FTZ R83, R24, R98, R113 ;  /* 0x0000006218537223 */ /* 0x000fe20000010071 */
[----:B------:R-:W-:Y:S01]  /*1950*/  FADD.FTZ R98, R81, -R14 ;  /* 0x8000000e51627221 */ /* 0x000fe20000010000 */
[----:B------:R-:W-:Y:S01]  /*1960*/  FFMA.FTZ R4, R17, R19, R16 ;  /* 0x0000001311047223 */ /* 0x000fe20000010010 */
[C---:B------:R-:W-:Y:S01]  /*1970*/  FMUL.FTZ R17, R15.reuse, R20 ;  /* 0x000000140f117220 */ /* 0x040fe20000410000 */
[C---:B------:R-:W-:Y:S01]  /*1980*/  FMUL.FTZ R28, R15.reuse, R28 ;  /* 0x0000001c0f1c7220 */ /* 0x040fe20000410000 */
[C---:B------:R-:W-:Y:S01]  /*1990*/  FMUL.FTZ R56, R15.reuse, R56 ;  /* 0x000000380f387220 */ /* 0x040fe20000410000 */
[C---:B------:R-:W-:Y:S01]  /*19a0*/  FMUL.FTZ R84, R15.reuse, R84 ;  /* 0x000000540f547220 */ /* 0x040fe20000410000 */
[----:B------:R-:W1:Y:S01]  /*19b0*/  MUFU.EX2 R18, R18 ;  /* 0x0000001200127308 */ /* 0x000e620000000800 */
[----:B0-----:R-:W-:Y:S01]  /*19c0*/  FMUL.FTZ R70, R15, R72 ;  /* 0x000000480f467220 */ /* 0x001fe20000410000 */
[--C-:B------:R-:W-:Y:S01]  /*19d0*/  FADD.FTZ R72, R97, -R14.reuse ;  /* 0x8000000e61487221 */ /* 0x100fe20000010000 */
[C---:B------:R-:W-:Y:S01]  /*19e0*/  FMUL.FTZ R96, R15.reuse, R96 ;  /* 0x000000600f607220 */ /* 0x040fe20000410000 */
[C---:B------:R-:W-:Y:S01]  /*19f0*/  FMUL.FTZ R98, R15.reuse, R98 ;  /* 0x000000620f627220 */ /* 0x040fe20000410000 */
[C-C-:B------:R-:W-:Y:S01]  /*1a00*/  FFMA.FTZ R17, R6.reuse, R17, R37.reuse ;  /* 0x0000001106117223 */ /* 0x140fe20000010025 */
[C---:B------:R-:W-:Y:S01]  /*1a10*/  FMUL.FTZ R72, R15.reuse, R72 ;  /* 0x000000480f487220 */ /* 0x040fe20000410000 */
[C-C-:B------:R-:W-:Y:S01]  /*1a20*/  FFMA.FTZ R28, R6.reuse, R28, R37.reuse ;  /* 0x0000001c061c7223 */ /* 0x140fe20000010025 */
[C-C-:B------:R-:W-:Y:S01]  /*1a30*/  FFMA.FTZ R56, R6.reuse, R56, R37.reuse ;  /* 0x0000003806387223 */ /* 0x140fe20000010025 */
[C-C-:B------:R-:W-:Y:S01]  /*1a40*/  FFMA.FTZ R64, R6.reuse, R64, R37.reuse ;  /* 0x0000004006407223 */ /* 0x140fe20000010025 */
[C-C-:B------:R-:W-:Y:S01]  /*1a50*/  FFMA.FTZ R72, R6.reuse, R72, R37.reuse ;  /* 0x0000004806487223 */ /* 0x140fe20000010025 */
[----:B------:R-:W-:Y:S01]  /*1a60*/  FFMA.FTZ R84, R6, R84, R37 ;  /* 0x0000005406547223 */ /* 0x000fe20000010025 */
[----:B------:R-:W-:Y:S01]  /*1a70*/  FMUL.FTZ R73, R15, R76 ;  /* 0x0000004c0f497220 */ /* 0x000fe20000410000 */
[----:B------:R-:W-:Y:S01]  /*1a80*/  FFMA.FTZ R81, R26, R96, R29 ;  /* 0x000000601a517223 */ /* 0x000fe2000001001d */
[----:B------:R-:W-:Y:S01]  /*1a90*/  FFMA.FTZ R37, R6, R98, R37 ;  /* 0x0000006206257223 */ /* 0x000fe20000010025 */
[--C-:B------:R-:W-:Y:S01]  /*1aa0*/  FADD.FTZ R20, R107, -R14.reuse ;  /* 0x8000000e6b147221 */ /* 0x100fe20000010000 */
[--C-:B------:R-:W-:Y:S01]  /*1ab0*/  FADD.FTZ R76, R93, -R14.reuse ;  /* 0x8000000e5d4c7221 */ /* 0x100fe20000010000 */
[--C-:B------:R-:W-:Y:S01]  /*1ac0*/  FADD.FTZ R96, R79, -R14.reuse ;  /* 0x8000000e4f607221 */ /* 0x100fe20000010000 */
[--C-:B------:R-:W-:Y:S01]  /*1ad0*/  FADD.FTZ R98, R77, -R14.reuse ;  /* 0x8000000e4d627221 */ /* 0x100fe20000010000 */
[----:B------:R-:W-:Y:S01]  /*1ae0*/  FADD.FTZ R14, R61, -R14 ;  /* 0x8000000e3d0e7221 */ /* 0x000fe20000010000 */
[--C-:B------:R-:W-:Y:S01]  /*1af0*/  FFMA.FTZ R57, R19, R57, R16.reuse ;  /* 0x0000003913397223 */ /* 0x100fe20000010010 */
[C---:B------:R-:W-:Y:S01]  /*1b00*/  FMUL.FTZ R96, R15.reuse, R96 ;  /* 0x000000600f607220 */ /* 0x040fe20000410000 */
[C---:B------:R-:W-:Y:S01]  /*1b10*/  FMUL.FTZ R80, R15.reuse, R80 ;  /* 0x000000500f507220 */ /* 0x040fe20000410000 */
[C---:B------:R-:W-:Y:S01]  /*1b20*/  FMUL.FTZ R14, R15.reuse, R14 ;  /* 0x0000000e0f0e7220 */ /* 0x040fe20000410000 */
[C---:B------:R-:W-:Y:S01]  /*1b30*/  FMUL.FTZ R20, R15.reuse, R20 ;  /* 0x000000140f147220 */ /* 0x040fe20000410000 */
[----:B------:R-:W-:Y:S01]  /*1b40*/  FMUL.FTZ R66, R15, R66 ;  /* 0x000000420f427220 */ /* 0x000fe20000410000 */
[----:B------:R-:W-:Y:S01]  /*1b50*/  FMUL.FTZ R71, R57, -1.4426950216293334961 ;  /* 0xbfb8aa3b39477820 */ /* 0x000fe20000410000 */
[--C-:B------:R-:W-:Y:S01]  /*1b60*/  FFMA.FTZ R77, R19, R96, R16.reuse ;  /* 0x00000060134d7223 */ /* 0x100fe20000010010 */
[C-C-:B------:R-:W-:Y:S01]  /*1b70*/  FFMA.FTZ R25, R26.reuse, R25, R29.reuse ;  /* 0x000000191a197223 */ /* 0x140fe2000001001d */
[C-C-:B------:R-:W-:Y:S01]  /*1b80*/  FFMA.FTZ R35, R26.reuse, R35, R29.reuse ;  /* 0x000000231a237223 */ /* 0x140fe2000001001d */
[C-C-:B------:R-:W-:Y:S01]  /*1b90*/  FFMA.FTZ R70, R26.reuse, R70, R29.reuse ;  /* 0x000000461a467223 */ /* 0x140fe2000001001d */
[--C-:B------:R-:W-:Y:S01]  /*1ba0*/  FFMA.FTZ R80, R26, R80, R29.reuse ;  /* 0x000000501a507223 */ /* 0x100fe2000001001d */
[----:B------:R-:W-:Y:S01]  /*1bb0*/  FMUL.FTZ R27, R4, -1.4426950216293334961 ;  /* 0xbfb8aa3b041b7820 */ /* 0x000fe20000410000 */
[C---:B------:R-:W-:Y:S01]  /*1bc0*/  FMUL.FTZ R76, R15.reuse, R76 ;  /* 0x0000004c0f4c7220 */ /* 0x040fe20000410000 */
[----:B------:R-:W-:Y:S01]  /*1bd0*/  FMUL.FTZ R98, R15, R98 ;  /* 0x000000620f627220 */ /* 0x000fe20000410000 */
[----:B------:R-:W-:Y:S01]  /*1be0*/  FFMA.FTZ R26, R26, R14, R29 ;  /* 0x0000000e1a1a7223 */ /* 0x000fe2000001001d */
[C-C-:B------:R-:W-:Y:S01]  /*1bf0*/  FFMA.FTZ R20, R19.reuse, R20, R16.reuse ;  /* 0x0000001413147223 */ /* 0x140fe20000010010 */
[C-C-:B------:R-:W-:Y:S01]  /*1c00*/  FFMA.FTZ R66, R19.reuse, R66, R16.reuse ;  /* 0x0000004213427223 */ /* 0x140fe20000010010 */
[----:B------:R-:W-:Y:S01]  /*1c10*/  FFMA.FTZ R73, R19, R73, R16 ;  /* 0x0000004913497223 */ /* 0x000fe20000010010 */
[----:B------:R-:W0:Y:S01]  /*1c20*/  @!P0 LDS.64 R14, [R38+UR4] ;  /* 0x00000004260e8984 */ /* 0x000e220008000a00 */
[----:B------:R-:W-:Y:S01]  /*1c30*/  FMUL.FTZ R19, R77, -1.4426950216293334961 ;  /* 0xbfb8aa3b4d137820 */ /* 0x000fe20000410000 */
[----:B-1----:R-:W-:Y:S01]  /*1c40*/  FADD.FTZ R18, R18, 1 ;  /* 0x3f80000012127421 */ /* 0x002fe20000010000 */
[----:B------:R-:W-:Y:S01]  /*1c50*/  FMUL.FTZ R90, R70, -1.4426950216293334961 ;  /* 0xbfb8aa3b465a7820 */ /* 0x000fe20000410000 */
[----:B------:R-:W-:Y:S01]  /*1c60*/  FMUL.FTZ R30, R5, -1.4426950216293334961 ;  /* 0xbfb8aa3b051e7820 */ /* 0x000fe20000410000 */
[C-C-:B------:R-:W-:Y:S01]  /*1c70*/  FFMA.FTZ R21, R24.reuse, R21, R113.reuse ;  /* 0x0000001518157223 */ /* 0x140fe20000010071 */
[----:B------:R-:W1:Y:S01]  /*1c80*/  MUFU.EX2 R71, R71 ;  /* 0x0000004700477308 */ /* 0x000e620000000800 */
[C-C-:B------:R-:W-:Y:S01]  /*1c90*/  FFMA.FTZ R33, R24.reuse, R33, R113.reuse ;  /* 0x0000002118217223 */ /* 0x140fe20000010071 */
[C-C-:B------:R-:W-:Y:S01]  /*1ca0*/  FFMA.FTZ R59, R24.reuse, R59, R113.reuse ;  /* 0x0000003b183b7223 */ /* 0x140fe20000010071 */
[C-C-:B------:R-:W-:Y:S01]  /*1cb0*/  FFMA.FTZ R67, R24.reuse, R67, R113.reuse ;  /* 0x0000004318437223 */ /* 0x140fe20000010071 */
[C-C-:B------:R-:W-:Y:S01]  /*1cc0*/  FFMA.FTZ R76, R24.reuse, R76, R113.reuse ;  /* 0x0000004c184c7223 */ /* 0x140fe20000010071 */
[----:B------:R-:W-:Y:S01]  /*1cd0*/  FFMA.FTZ R113, R24, R98, R113 ;  /* 0x0000006218717223 */ /* 0x000fe20000010071 */
[----:B------:R-:W-:Y:S01]  /*1ce0*/  FMUL.FTZ R36, R20, -1.4426950216293334961 ;  /* 0xbfb8aa3b14247820 */ /* 0x000fe20000410000 */
[----:B------:R-:W-:Y:S01]  /*1cf0*/  FMUL.FTZ R58, R21, -1.4426950216293334961 ;  /* 0xbfb8aa3b153a7820 */ /* 0x000fe20000410000 */
[----:B------:R-:W2:Y:S01]  /*1d00*/  MUFU.EX2 R27, R27 ;  /* 0x0000001b001b7308 */ /* 0x000ea20000000800 */
[----:B------:R-:W-:Y:S01]  /*1d10*/  FMUL.FTZ R93, R73, -1.4426950216293334961 ;  /* 0xbfb8aa3b495d7820 */ /* 0x000fe20000410000 */
[----:B------:R-:W-:Y:S01]  /*1d20*/  FMUL.FTZ R94, R80, -1.4426950216293334961 ;  /* 0xbfb8aa3b505e7820 */ /* 0x000fe20000410000 */
[----:B------:R-:W-:Y:S01]  /*1d30*/  FMUL.FTZ R60, R25, -1.4426950216293334961 ;  /* 0xbfb8aa3b193c7820 */ /* 0x000fe20000410000 */
[----:B------:R-:W-:Y:S01]  /*1d40*/  FMUL.FTZ R62, R28, -1.4426950216293334961 ;  /* 0xbfb8aa3b1c3e7820 */ /* 0x000fe20000410000 */
[----:B------:R-:W-:Y:S01]  /*1d50*/  FMUL.FTZ R65, R33, -1.4426950216293334961 ;  /* 0xbfb8aa3b21417820 */ /* 0x000fe20000410000 */
[----:B------:R-:W-:Y:S01]  /*1d60*/  FMUL.FTZ R69, R56, -1.4426950216293334961 ;  /* 0xbfb8aa3b38457820 */ /* 0x000fe20000410000 */
[----:B------:R-:W-:Y:S01]  /*1d70*/  FMUL.FTZ R78, R64, -1.4426950216293334961 ;  /* 0xbfb8aa3b404e7820 */ /* 0x000fe20000410000 */
[----:B------:R-:W4:Y:S01]  /*1d80*/  MUFU.EX2 R24, R19 ;  /* 0x0000001300187308 */ /* 0x000f220000000800 */
[----:B------:R-:W-:Y:S01]  /*1d90*/  FMUL.FTZ R32, R7, -1.4426950216293334961 ;  /* 0xbfb8aa3b07207820 */ /* 0x000fe20000410000 */
[----:B------:R-:W-:Y:S01]  /*1da0*/  FMUL.FTZ R34, R17, -1.4426950216293334961 ;  /* 0xbfb8aa3b11227820 */ /* 0x000fe20000410000 */
[----:B------:R-:W-:Y:S01]  /*1db0*/  FMUL.FTZ R82, R66, -1.4426950216293334961 ;  /* 0xbfb8aa3b42527820 */ /* 0x000fe20000410000 */
[----:B------:R-:W-:Y:S01]  /*1dc0*/  FMUL.FTZ R86, R67, -1.4426950216293334961 ;  /* 0xbfb8aa3b43567820 */ /* 0x000fe20000410000 */
[----:B------:R-:W-:Y:S01]  /*1dd0*/  FMUL.FTZ R68, R35, -1.4426950216293334961 ;  /* 0xbfb8aa3b23447820 */ /* 0x000fe20000410000 */
[----:B------:R-:W-:Y:S01]  /*1de0*/  FMUL.FTZ R74, R59, -1.4426950216293334961 ;  /* 0xbfb8aa3b3b4a7820 */ /* 0x000fe20000410000 */
[----:B------:R-:W-:Y:S01]  /*1df0*/  FMUL.FTZ R92, R72, -1.4426950216293334961 ;  /* 0xbfb8aa3b485c7820 */ /* 0x000fe20000410000 */
[----:B------:R5:W3:Y:S01]  /*1e00*/  MUFU.RCP R96, R18 ;  /* 0x0000001200607308 */ /* 0x000ae20000001000 */
[----:B------:R-:W-:Y:S01]  /*1e10*/  FMUL.FTZ R89, R84, -1.4426950216293334961 ;  /* 0xbfb8aa3b54597820 */ /* 0x000fe20000410000 */
[----:B------:R-:W-:Y:S01]  /*1e20*/  FMUL.FTZ R29, R26, -1.4426950216293334961 ;  /* 0xbfb8aa3b1a1d7820 */ /* 0x000fe20000410000 */
[----:B------:R-:W-:Y:S01]  /*1e30*/  FMUL.FTZ R88, R76, -1.4426950216293334961 ;  /* 0xbfb8aa3b4c587820 */ /* 0x000fe20000410000 */
[----:B------:R-:W-:Y:S01]  /*1e40*/  FMUL.FTZ R95, R81, -1.4426950216293334961 ;  /* 0xbfb8aa3b515f7820 */ /* 0x000fe20000410000 */
[----:B------:R-:W-:Y:S01]  /*1e50*/  FMUL.FTZ R79, R37, -1.4426950216293334961 ;  /* 0xbfb8aa3b254f7820 */ /* 0x000fe20000410000 */
[----:B------:R-:W-:Y:S01]  /*1e60*/  FMUL.FTZ R61, R113, -1.4426950216293334961 ;  /* 0xbfb8aa3b713d7820 */ /* 0x000fe20000410000 */
[----:B-1----:R-:W-:Y:S01]  /*1e70*/  FADD.FTZ R71, R71, 1 ;  /* 0x3f80000047477421 */ /* 0x002fe20000010000 */
[----:B------:R-:W-:Y:S01]  /*1e80*/  MUFU.EX2 R90, R90 ;  /* 0x0000005a005a7308 */ /* 0x000fe20000000800 */
[----:B-----5:R-:W1:Y:S01]  /*1e90*/  @!P0 LDC.64 R18, c[0x0][0x3b0] ;  /* 0x0000ec00ff128b82 */ /* 0x020e620000000a00 */
[----:B--2---:R-:W-:Y:S01]  /*1ea0*/  FADD.FTZ R27, R27, 1 ;  /* 0x3f8000001b1b7421 */ /* 0x004fe20000010000 */
[----:B------:R-:W-:Y:S01]  /*1eb0*/  FADD.FTZ R100, R75, 1 ;  /* 0x3f8000004b647421 */ /* 0x000fe20000010000 */
[----:B----4-:R-:W-:-:S04]  /*1ec0*/  FADD.FTZ R24, R24, 1 ;  /* 0x3f80000018187421 */ /* 0x010fc80000010000 */
[----:B------:R-:W2:Y:S01]  /*1ed0*/  MUFU.EX2 R30, R30 ;  /* 0x0000001e001e7308 */ /* 0x000ea20000000800 */
[----:B---3--:R-:W-:-:S07]  /*1ee0*/  FMUL.FTZ R96, R3, R96 ;  /* 0x0000006003607220 */ /* 0x008fce0000410000 */
[----:B------:R3:W-:Y:S08]  /*1ef0*/  MUFU.EX2 R91, R93 ;  /* 0x0000005d005b7308 */ /* 0x0007f00000000800 */
[----:B------:R4:W5:Y:S01]  /*1f00*/  MUFU.EX2 R87, R94 ;  /* 0x0000005e00577308 */ /* 0x0009620000000800 */
[----:B---3--:R-:W-:Y:S01]  /*1f10*/  FMUL.FTZ R93, R85, -1.4426950216293334961 ;  /* 0xbfb8aa3b555d7820 */ /* 0x008fe20000410000 */
[----:B--2---:R-:W-:-:S06]  /*1f20*/  FADD.FTZ R30, R30, 1 ;  /* 0x3f8000001e1e7421 */ /* 0x004fcc0000010000 */
[----:B------:R-:W-:Y:S01]  /*1f30*/  MUFU.EX2 R36, R36 ;  /* 0x0000002400247308 */ /* 0x000fe20000000800 */
[----:B----4-:R-:W-:-:S07]  /*1f40*/  FMUL.FTZ R94, R83, -1.4426950216293334961 ;  /* 0xbfb8aa3b535e7820 */ /* 0x010fce0000410000 */
[----:B------:R-:W-:Y:S01]  /*1f50*/  MUFU.EX2 R58, R58 ;  /* 0x0000003a003a7308 */ /* 0x000fe20000000800 */
[----:B-----5:R-:W-:-:S07]  /*1f60*/  FADD.FTZ R87, R87, 1 ;  /* 0x3f80000057577421 */ /* 0x020fce0000010000 */
[----:B------:R-:W-:Y:S08]  /*1f70*/  MUFU.EX2 R60, R60 ;  /* 0x0000003c003c7308 */ /* 0x000ff00000000800 */
[----:B------:R-:W-:Y:S08]  /*1f80*/  MUFU.EX2 R62, R62 ;  /* 0x0000003e003e7308 */ /* 0x000ff00000000800 */
[----:B------:R-:W-:Y:S08]  /*1f90*/  MUFU.EX2 R65, R65 ;  /* 0x0000004100417308 */ /* 0x000ff00000000800 */
[----:B------:R-:W-:Y:S08]  /*1fa0*/  MUFU.EX2 R69, R69 ;  /* 0x0000004500457308 */ /* 0x000ff00000000800 */
[----:B------:R-:W-:Y:S08]  /*1fb0*/  MUFU.EX2 R78, R78 ;  /* 0x0000004e004e7308 */ /* 0x000ff00000000800 */
[----:B------:R-:W2:Y:S08]  /*1fc0*/  MUFU.EX2 R32, R32 ;  /* 0x0000002000207308 */ /* 0x000eb00000000800 */
[----:B------:R-:W3:Y:S08]  /*1fd0*/  MUFU.EX2 R34, R34 ;  /* 0x0000002200227308 */ /* 0x000ef00000000800 */
[----:B------:R-:W-:Y:S01]  /*1fe0*/  MUFU.EX2 R82, R82 ;  /* 0x0000005200527308 */ /* 0x000fe20000000800 */
[----:B--2---:R-:W-:-:S07]  /*1ff0*/  FADD.FTZ R32, R32, 1 ;  /* 0x3f80000020207421 */ /* 0x004fce0000010000 */
[----:B------:R-:W2:Y:S01]  /*2000*/  MUFU.EX2 R86, R86 ;  /* 0x0000005600567308 */ /* 0x000ea20000000800 */
[----:B---3--:R-:W-:-:S07]  /*2010*/  FADD.FTZ R34, R34, 1 ;  /* 0x3f80000022227421 */ /* 0x008fce0000010000 */
[----:B------:R3:W4:Y:S08]  /*2020*/  MUFU.EX2 R6, R95 ;  /* 0x0000005f00067308 */ /* 0x0007300000000800 */
[----:B------:R-:W5:Y:S01]  /*2030*/  MUFU.EX2 R68, R68 ;  /* 0x0000004400447308 */ /* 0x000f620000000800 */
[----:B---3--:R-:W-:Y:S01]  /*2040*/  FADD.FTZ R95, R62, 1 ;  /* 0x3f8000003e5f7421 */ /* 0x008fe20000010000 */
[----:B------:R-:W-:Y:S01]  /*2050*/  FADD.FTZ R62, R65, 1 ;  /* 0x3f800000413e7421 */ /* 0x000fe20000010000 */
[----:B------:R-:W-:Y:S01]  /*2060*/  FADD.FTZ R65, R78, 1 ;  /* 0x3f8000004e417421 */ /* 0x000fe20000010000 */
[----:B--2---:R-:W-:-:S04]  /*2070*/  FADD.FTZ R78, R86, 1 ;  /* 0x3f800000564e7421 */ /* 0x004fc80000010000 */
[----:B------:R-:W2:Y:S01]  /*2080*/  MUFU.EX2 R74, R74 ;  /* 0x0000004a004a7308 */ /* 0x000ea20000000800 */
[----:B----4-:R-:W-:-:S07]  /*2090*/  FADD.FTZ R6, R6, 1 ;  /* 0x3f80000006067421 */ /* 0x010fce0000010000 */
[----:B------:R-:W3:Y:S01]  /*20a0*/  MUFU.EX2 R92, R92 ;  /* 0x0000005c005c7308 */ /* 0x000ee20000000800 */
[----:B-----5:R-:W-:-:S07]  /*20b0*/  FADD.FTZ R68, R68, 1 ;  /* 0x3f80000044447421 */ /* 0x020fce0000010000 */
[----:B------:R-:W4:Y:S01]  /*20c0*/  MUFU.EX2 R89, R89 ;  /* 0x0000005900597308 */ /* 0x000f220000000800 */
[----:B--2---:R-:W-:-:S07]  /*20d0*/  FADD.FTZ R74, R74, 1 ;  /* 0x3f8000004a4a7421 */ /* 0x004fce0000010000 */
[----:B------:R-:W2:Y:S01]  /*20e0*/  MUFU.EX2 R93, R93 ;  /* 0x0000005d005d7308 */ /* 0x000ea20000000800 */
[----:B---3--:R-:W-:-:S07]  /*20f0*/  FADD.FTZ R75, R92, 1 ;  /* 0x3f8000005c4b7421 */ /* 0x008fce0000010000 */
[----:B------:R-:W-:Y:S01]  /*2100*/  MUFU.EX2 R94, R94 ;  /* 0x0000005e005e7308 */ /* 0x000fe20000000800 */
[----:B----4-:R-:W-:-:S07]  /*2110*/  FADD.FTZ R89, R89, 1 ;  /* 0x3f80000059597421 */ /* 0x010fce0000010000 */
[----:B------:R3:W4:Y:S01]  /*2120*/  MUFU.EX2 R16, R79 ;  /* 0x0000004f00107308 */ /* 0x0007220000000800 */
[----:B--2---:R-:W-:-:S07]  /*2130*/  FADD.FTZ R86, R93, 1 ;  /* 0x3f8000005d567421 */ /* 0x004fce0000010000 */
[----:B------:R-:W2:Y:S01]  /*2140*/  MUFU.EX2 R29, R29 ;  /* 0x0000001d001d7308 */ /* 0x000ea20000000800 */
[----:B---3--:R-:W-:Y:S01]  /*2150*/  FADD.FTZ R79, R36, 1 ;  /* 0x3f800000244f7421 */ /* 0x008fe20000010000 */
[----:B------:R-:W-:Y:S01]  /*2160*/  FADD.FTZ R36, R58, 1 ;  /* 0x3f8000003a247421 */ /* 0x000fe20000010000 */
[----:B------:R-:W-:Y:S01]  /*2170*/  FADD.FTZ R58, R60, 1 ;  /* 0x3f8000003c3a7421 */ /* 0x000fe20000010000 */
[----:B------:R-:W-:Y:S01]  /*2180*/  FADD.FTZ R60, R63, 1 ;  /* 0x3f8000003f3c7421 */ /* 0x000fe20000010000 */
[----:B------:R-:W-:Y:S01]  /*2190*/  FADD.FTZ R63, R69, 1 ;  /* 0x3f800000453f7421 */ /* 0x000fe20000010000 */
[----:B------:R-:W-:Y:S01]  /*21a0*/  FADD.FTZ R69, R82, 1 ;  /* 0x3f80000052457421 */ /* 0x000fe20000010000 */
[----:B------:R-:W-:Y:S01]  /*21b0*/  FADD.FTZ R82, R91, 1 ;  /* 0x3f8000005b527421 */ /* 0x000fe20000010000 */
[----:B------:R-:W3:Y:S01]  /*21c0*/  MUFU.EX2 R88, R88 ;  /* 0x0000005800587308 */ /* 0x000ee20000000800 */
[----:B----4-:R-:W-:-:S07]  /*21d0*/  FADD.FTZ R16, R16, 1 ;  /* 0x3f80000010107421 */ /* 0x010fce0000010000 */
[----:B------:R-:W4:Y:S01]  /*21e0*/  MUFU.EX2 R61, R61 ;  /* 0x0000003d003d7308 */ /* 0x000f220000000800 */
[----:B--2---:R-:W-:-:S07]  /*21f0*/  FADD.FTZ R29, R29, 1 ;  /* 0x3f8000001d1d7421 */ /* 0x004fce0000010000 */
[----:B------:R2:W5:Y:S01]  /*2200*/  MUFU.RCP R98, R71 ;  /* 0x0000004700627308 */ /* 0x0005620000001000 */
[----:B---3--:R-:W-:-:S07]  /*2210*/  FADD.FTZ R88, R88, 1 ;  /* 0x3f80000058587421 */ /* 0x008fce0000010000 */
[----:B------:R-:W3:Y:S01]  /*2220*/  MUFU.RCP R27, R27 ;  /* 0x0000001b001b7308 */ /* 0x000ee20000001000 */
[----:B--2---:R-:W-:Y:S01]  /*2230*/  FADD.FTZ R71, R90, 1 ;  /* 0x3f8000005a477421 */ /* 0x004fe20000010000 */
[----:B------:R-:W-:Y:S01]  /*2240*/  @!P0 LEA R90, P1, R54, R45, 0x5 ;  /* 0x0000002d365a8211 */ /* 0x000fe200078228ff */
[----:B----4-:R-:W-:-:S03]  /*2250*/  FADD.FTZ R61, R61, 1 ;  /* 0x3f8000003d3d7421 */ /* 0x010fc60000010000 */
[----:B------:R-:W-:Y:S01]  /*2260*/  @!P0 LEA.HI.X R53, R54, RZ, R53, 0x5, P1 ;  /* 0x000000ff36358211 */ /* 0x000fe200008f2c35 */
[----:B------:R-:W-:Y:S01]  /*2270*/  FADD.FTZ R54, R94, 1 ;  /* 0x3f8000005e367421 */ /* 0x000fe20000010000 */
[C---:B-1----:R-:W-:Y:S01]  /*2280*/  @!P0 LEA R18, P1, R90.reuse, R18, 0x2 ;  /* 0x000000125a128211 */ /* 0x042fe200078210ff */
[----:B------:R-:W1:Y:S01]  /*2290*/  MUFU.RCP R30, R30 ;  /* 0x0000001e001e7308 */ /* 0x000e620000001000 */
[----:B-----5:R-:W-:Y:S02]  /*22a0*/  FMUL.FTZ R98, R57, R98 ;  /* 0x0000006239627220 */ /* 0x020fe40000410000 */
[----:B------:R-:W-:Y:S02]  /*22b0*/  @!P0 LEA.HI.X R19, R90, R19, R53, 0x2, P1 ;  /* 0x000000135a138211 */ /* 0x000fe400008f1435 */
[----:B------:R-:W-:-:S03]  /*22c0*/  MOV R53, R23 ;  /* 0x0000001700357202 */ /* 0x000fc60000000f00 */
[----:B------:R-:W2:Y:S01]  /*22d0*/  MUFU.RCP R32, R32 ;  /* 0x0000002000207308 */ /* 0x000ea20000001000 */
[----:B0-----:R0:W-:Y:S01]  /*22e0*/  @!P0 STG.E.64 desc[UR8][R18.64], R14 ;  /* 0x0000000e12008986 */ /* 0x0011e2000c101b08 */
[----:B---3--:R-:W-:Y:S01]  /*22f0*/  FMUL.FTZ R27, R4, R27 ;  /* 0x0000001b041b7220 */ /* 0x008fe20000410000 */
[----:B------:R-:W-:-:S04]  /*2300*/  IADD3 R4, P1, PT, R50, UR6, RZ ;  /* 0x0000000632047c10 */ /* 0x000fc8000ff3e0ff */
[----:B------:R-:W-:Y:S01]  /*2310*/  F2FP.BF16.F32.PACK_AB R96, R27, R96 ;  /* 0x000000601b60723e */ /* 0x000fe200000010ff */
[----:B------:R-:W3:Y:S01]  /*2320*/  MUFU.RCP R34, R34 ;  /* 0x0000002200227308 */ /* 0x000ee20000001000 */
[----:B-1----:R-:W-:Y:S01]  /*2330*/  FMUL.FTZ R30, R5, R30 ;  /* 0x0000001e051e7220 */ /* 0x002fe20000410000 */
[----:B------:R-:W-:Y:S01]  /*2340*/  IADD3.X R5, PT, PT, R52, UR7, RZ, P1, !PT ;  /* 0x0000000734057c10 */ /* 0x000fe20008ffe4ff */
[----:B------:R-:W1:Y:S05]  /*2350*/  LDCU.64 UR6, c[0x0][0x3a8] ;  /* 0x00007500ff0677ac */ /* 0x000e6a0008000a00 */
[----:B------:R-:W4:Y:S01]  /*2360*/  MUFU.RCP R79, R79 ;  /* 0x0000004f004f7308 */ /* 0x000f220000001000 */
[----:B--2---:R-:W-:-:S05]  /*2370*/  FMUL.FTZ R7, R7, R32 ;  /* 0x0000002007077220 */ /* 0x004fca0000410000 */
[----:B------:R-:W-:Y:S02]  /*2380*/  F2FP.BF16.F32.PACK_AB R97, R7, R30 ;  /* 0x0000001e0761723e */ /* 0x000fe400000010ff */
[----:B------:R-:W2:Y:S01]  /*2390*/  MUFU.RCP R91, R88 ;  /* 0x00000058005b7308 */ /* 0x000ea20000001000 */
[----:B---3--:R-:W-:Y:S02]  /*23a0*/  FMUL.FTZ R34, R17, R34 ;  /* 0x0000002211227220 */ /* 0x008fe40000410000 */
[----:B------:R3:W-:Y:S01]  /*23b0*/  STG.E.64 desc[UR8][R4.64], R96 ;  /* 0x0000006004007986 */ /* 0x0007e2000c101b08 */
[----:B-1----:R-:W-:-:S04]  /*23c0*/  ISETP.GE.U32.AND P1, PT, R22, UR6, PT ;  /* 0x0000000616007c0c */ /* 0x002fc8000bf26070 */
[----:B------:R-:W1:Y:S01]  /*23d0*/  MUFU.RCP R87, R87 ;  /* 0x0000005700577308 */ /* 0x000e620000001000 */
[----:B----4-:R-:W-:Y:S01]  /*23e0*/  FMUL.FTZ R79, R20, R79 ;  /* 0x0000004f144f7220 */ /* 0x010fe20000410000 */
[----:B------:R-:W-:-:S06]  /*23f0*/  ISETP.GE.AND.EX P1, PT, R23, UR7, PT, P1 ;  /* 0x0000000717007c0c */ /* 0x000fcc000bf26310 */
[----:B------:R-:W4:Y:S01]  /*2400*/  MUFU.RCP R6, R6 ;  /* 0x0000000600067308 */ /* 0x000f220000001000 */
[----:B--2---:R-:W-:-:S07]  /*2410*/  FMUL.FTZ R91, R76, R91 ;  /* 0x0000005b4c5b7220 */ /* 0x004fce0000410000 */
[----:B------:R-:W2:Y:S01]  /*2420*/  MUFU.RCP R36, R36 ;  /* 0x0000002400247308 */ /* 0x000ea20000001000 */
[----:B-1----:R-:W-:-:S07]  /*2430*/  FMUL.FTZ R80, R80, R87 ;  /* 0x0000005750507220 */ /* 0x002fce0000410000 */
[----:B------:R-:W1:Y:S01]  /*2440*/  MUFU.RCP R58, R58 ;  /* 0x0000003a003a7308 */ /* 0x000e620000001000 */
[----:B----4-:R-:W-:-:S07]  /*2450*/  FMUL.FTZ R81, R81, R6 ;  /* 0x0000000651517220 */ /* 0x010fce0000410000 */
[----:B------:R-:W4:Y:S01]  /*2460*/  MUFU.RCP R95, R95 ;  /* 0x0000005f005f7308 */ /* 0x000f220000001000 */
[----:B--2---:R-:W-:-:S07]  /*2470*/  FMUL.FTZ R36, R21, R36 ;  /* 0x0000002415247220 */ /* 0x004fce0000410000 */
[----:B------:R-:W2:Y:S01]  /*2480*/  MUFU.RCP R60, R60 ;  /* 0x0000003c003c7308 */ /* 0x000ea20000001000 */
[----:B-1----:R-:W-:-:S05]  /*2490*/  FMUL.FTZ R25, R25, R58 ;  /* 0x0000003a19197220 */ /* 0x002fca0000410000 */
[----:B------:R-:W-:Y:S02]  /*24a0*/  F2FP.BF16.F32.PACK_AB R25, R25, R36 ;  /* 0x000000241919723e */ /* 0x000fe400000010ff */
[----:B------:R-:W1:Y:S01]  /*24b0*/  MUFU.RCP R62, R62 ;  /* 0x0000003e003e7308 */ /* 0x000e620000001000 */
[----:B----4-:R-:W-:-:S07]  /*24c0*/  FMUL.FTZ R95, R28, R95 ;  /* 0x0000005f1c5f7220 */ /* 0x010fce0000410000 */
[----:B------:R-:W4:Y:S01]  /*24d0*/  MUFU.RCP R68, R68 ;  /* 0x0000004400447308 */ /* 0x000f220000001000 */
[----:B--2---:R-:W-:-:S07]  /*24e0*/  FMUL.FTZ R60, R31, R60 ;  /* 0x0000003c1f3c7220 */ /* 0x004fce0000410000 */
[----:B------:R-:W2:Y:S01]  /*24f0*/  MUFU.RCP R63, R63 ;  /* 0x0000003f003f7308 */ /* 0x000ea20000001000 */
[----:B-1----:R-:W-:-:S07]  /*2500*/  FMUL.FTZ R62, R33, R62 ;  /* 0x0000003e213e7220 */ /* 0x002fce0000410000 */
[----:B------:R-:W1:Y:S01]  /*2510*/  MUFU.RCP R74, R74 ;  /* 0x0000004a004a7308 */ /* 0x000e620000001000 */
[----:B----4-:R-:W-:-:S05]  /*2520*/  FMUL.FTZ R35, R35, R68 ;  /* 0x0000004423237220 */ /* 0x010fca0000410000 */
[----:B------:R-:W-:Y:S02]  /*2530*/  F2FP.BF16.F32.PACK_AB R35, R35, R62 ;  /* 0x0000003e2323723e */ /* 0x000fe400000010ff */
[----:B------:R-:W4:Y:S01]  /*2540*/  MUFU.RCP R100, R100 ;  /* 0x0000006400647308 */ /* 0x000f220000001000 */
[----:B--2---:R-:W-:-:S05]  /*2550*/  FMUL.FTZ R63, R56, R63 ;  /* 0x0000003f383f7220 */ /* 0x004fca0000410000 */
[----:B------:R-:W-:Y:S02]  /*2560*/  F2FP.BF16.F32.PACK_AB R98, R98, R63 ;  /* 0x0000003f6262723e */ /* 0x000fe400000010ff */
[----:B------:R-:W2:Y:S01]  /*2570*/  MUFU.RCP R65, R65 ;  /* 0x0000004100417308 */ /* 0x000ea20000001000 */
[----:B-1----:R-:W-:-:S07]  /*2580*/  FMUL.FTZ R74, R59, R74 ;  /* 0x0000004a3b4a7220 */ /* 0x002fce0000410000 */
[----:B------:R-:W1:Y:S01]  /*2590*/  MUFU.RCP R69, R69 ;  /* 0x0000004500457308 */ /* 0x000e620000001000 */
[----:B----4-:R-:W-:-:S05]  /*25a0*/  FMUL.FTZ R55, R55, R100 ;  /* 0x0000006437377220 */ /* 0x010fca0000410000 */
[----:B------:R-:W-:Y:S02]  /*25b0*/  F2FP.BF16.F32.PACK_AB R99, R55, R74 ;  /* 0x0000004a3763723e */ /* 0x000fe400000010ff */
[----:B------:R-:W4:Y:S01]  /*25c0*/  MUFU.RCP R78, R78 ;  /* 0x0000004e004e7308 */ /* 0x000f220000001000 */
[----:B--2---:R-:W-:Y:S02]  /*25d0*/  FMUL.FTZ R65, R64, R65 ;  /* 0x0000004140417220 */ /* 0x004fe40000410000 */
[----:B------:R3:W-:Y:S05]  /*25e0*/  STG.E.64 desc[UR8][R4.64+0x2d00], R98 ;  /* 0x002d006204007986 */ /* 0x0007ea000c101b08 */
[----:B------:R-:W2:Y:S01]  /*25f0*/  MUFU.RCP R71, R71 ;  /* 0x0000004700477308 */ /* 0x000ea20000001000 */
[----:B-1----:R-:W-:-:S05]  /*2600*/  FMUL.FTZ R66, R66, R69 ;  /* 0x0000004542427220 */ /* 0x002fca0000410000 */
[----:B------:R-:W-:Y:S02]  /*2610*/  F2FP.BF16.F32.PACK_AB R66, R66, R65 ;  /* 0x000000414242723e */ /* 0x000fe400000010ff */
[----:B------:R-:W1:Y:S01]  /*2620*/  MUFU.RCP R75, R75 ;  /* 0x0000004b004b7308 */ /* 0x000e620000001000 */
[----:B----4-:R-:W-:-:S07]  /*2630*/  FMUL.FTZ R78, R67, R78 ;  /* 0x0000004e434e7220 */ /* 0x010fce0000410000 */
[----:B------:R-:W4:Y:S01]  /*2640*/  MUFU.RCP R82, R82 ;  /* 0x0000005200527308 */ /* 0x000f220000001000 */
[----:B--2---:R-:W-:-:S05]  /*2650*/  FMUL.FTZ R71, R70, R71 ;  /* 0x0000004746477220 */ /* 0x004fca0000410000 */
[----:B------:R-:W-:Y:S02]  /*2660*/  F2FP.BF16.F32.PACK_AB R67, R71, R78 ;  /* 0x0000004e4743723e */ /* 0x000fe400000010ff */
[----:B------:R-:W2:Y:S01]  /*2670*/  MUFU.RCP R89, R89 ;  /* 0x0000005900597308 */ /* 0x000ea20000001000 */
[----:B-1----:R-:W-:Y:S02]  /*2680*/  FMUL.FTZ R75, R72, R75 ;  /* 0x0000004b484b7220 */ /* 0x002fe40000410000 */
[----:B------:R3:W-:Y:S05]  /*2690*/  STG.E.64 desc[UR8][R4.64+0x3c00], R66 ;  /* 0x003c004204007986 */ /* 0x0007ea000c101b08 */
[----:B------:R-:W1:Y:S01]  /*26a0*/  MUFU.RCP R86, R86 ;  /* 0x0000005600567308 */ /* 0x000e620000001000 */
[----:B----4-:R-:W-:-:S05]  /*26b0*/  FMUL.FTZ R82, R73, R82 ;  /* 0x0000005249527220 */ /* 0x010fca0000410000 */
[----:B------:R-:W-:Y:S02]  /*26c0*/  F2FP.BF16.F32.PACK_AB R82, R82, R75 ;  /* 0x0000004b5252723e */ /* 0x000fe400000010ff */
[----:B------:R-:W4:Y:S01]  /*26d0*/  MUFU.RCP R54, R54 ;  /* 0x0000003600367308 */ /* 0x000f220000001000 */
[----:B--2---:R-:W-:-:S07]  /*26e0*/  FMUL.FTZ R89, R84, R89 ;  /* 0x0000005954597220 */ /* 0x004fce0000410000 */
[----:B------:R-:W2:Y:S01]  /*26f0*/  MUFU.RCP R16, R16 ;  /* 0x0000001000107308 */ /* 0x000ea20000001000 */
[----:B-1----:R-:W-:-:S07]  /*2700*/  FMUL.FTZ R86, R85, R86 ;  /* 0x0000005655567220 */ /* 0x002fce0000410000 */
[----:B------:R-:W1:Y:S01]  /*2710*/  MUFU.RCP R24, R24 ;  /* 0x0000001800187308 */ /* 0x000e620000001000 */
[----:B----4-:R-:W-:Y:S01]  /*2720*/  FMUL.FTZ R54, R83, R54 ;  /* 0x0000003653367220 */ /* 0x010fe20000410000 */
[----:B------:R-:W-:Y:S02]  /*2730*/  F2FP.BF16.F32.PACK_AB R83, R80, R91 ;  /* 0x0000005b5053723e */ /* 0x000fe400000010ff */
[----:B------:R-:W-:Y:S02]  /*2740*/  F2FP.BF16.F32.PACK_AB R80, R86, R89 ;  /* 0x000000595650723e */ /* 0x000fe400000010ff */
[----:B------:R-:W-:Y:S01]  /*2750*/  F2FP.BF16.F32.PACK_AB R81, R81, R54 ;  /* 0x000000365151723e */ /* 0x000fe200000010ff */
[----:B------:R3:W-:Y:S01]  /*2760*/  STG.E.64 desc[UR8][R4.64+0x4b00], R82 ;  /* 0x004b005204007986 */ /* 0x0007e2000c101b08 */
[----:B0-----:R-:W0:Y:S01]  /*2770*/  MUFU.RCP R14, R61 ;  /* 0x0000003d000e7308 */ /* 0x001e220000001000 */
[----:B--2---:R-:W-:Y:S01]  /*2780*/  FMUL.FTZ R37, R37, R16 ;  /* 0x0000001025257220 */ /* 0x004fe20000410000 */
[----:B------:R-:W-:Y:S01]  /*2790*/  MOV R54, R22 ;  /* 0x0000001600367202 */ /* 0x000fe20000000f00 */
[----:B------:R3:W-:Y:S05]  /*27a0*/  STG.E.64 desc[UR8][R4.64+0x5a00], R80 ;  /* 0x005a005004007986 */ /* 0x0007ea000c101b08 */
[----:B------:R-:W2:Y:S01]  /*27b0*/  MUFU.RCP R29, R29 ;  /* 0x0000001d001d7308 */ /* 0x000ea20000001000 */
[----:B-1----:R-:W-:Y:S01]  /*27c0*/  FMUL.FTZ R6, R77, R24 ;  /* 0x000000184d067220 */ /* 0x002fe20000410000 */
[----:B------:R-:W-:-:S02]  /*27d0*/  F2FP.BF16.F32.PACK_AB R24, R79, R34 ;  /* 0x000000224f18723e */ /* 0x000fc400000010ff */
[----:B------:R-:W-:Y:S02]  /*27e0*/  F2FP.BF16.F32.PACK_AB R34, R60, R95 ;  /* 0x0000005f3c22723e */ /* 0x000fe400000010ff */
[----:B------:R-:W-:Y:S01]  /*27f0*/  F2FP.BF16.F32.PACK_AB R6, R6, R37 ;  /* 0x000000250606723e */ /* 0x000fe200000010ff */
[----:B------:R3:W-:Y:S01]  /*2800*/  STG.E.64 desc[UR8][R4.64+0xf00], R24 ;  /* 0x000f001804007986 */ /* 0x0007e2000c101b08 */
[----:B0-----:R-:W-:-:S03]  /*2810*/  FMUL.FTZ R113, R113, R14 ;  /* 0x0000000e71717220 */ /* 0x001fc60000410000 */
[----:B------:R3:W-:Y:S01]  /*2820*/  STG.E.64 desc[UR8][R4.64+0x1e00], R34 ;  /* 0x001e002204007986 */ /* 0x0007e2000c101b08 */
[----:B--2---:R-:W-:-:S05]  /*2830*/  FMUL.FTZ R26, R26, R29 ;  /* 0x0000001d1a1a7220 */ /* 0x004fca0000410000 */
[----:B------:R-:W-:-:S05]  /*2840*/  F2FP.BF16.F32.PACK_AB R7, R26, R113 ;  /* 0x000000711a07723e */ /* 0x000fca00000010ff */
[----:B------:R3:W-:Y:S01]  /*2850*/  STG.E.64 desc[UR8][R4.64+0x6900], R6 ;  /* 0x0069000604007986 */ /* 0x0007e2000c101b08 */
[----:B------:R-:W-:Y:S05]  /*2860*/  @!P1 BRA `(.L_x_716) ;  /* 0xffffffd800f89947 */ /* 0x000fea000383ffff */
[----:B------:R-:W-:Y:S05]  /*2870*/  EXIT ;  /* 0x000000000000794d */ /* 0x000fea0003800000 */
.L_x_717:
        /* <DEDUP_REMOVED lines=16> */
.L_x_1567:


//--------------------- .text._ZN13group_norm_v214gn_cuda_kernelI13__nv_bfloat16Li480ELi3ELi16ELi60ELi1024ELb1ELi16ELi960ELi960ELi4ELb1ELi5ELb0ELb0ENS_16CompileConditionILi1000EEEEEvPT_PKS4_S7_S7_flPfS8_Pj --------------------------
	.section	.text._ZN13group_norm_v214gn_cuda_kernelI13__nv_bfloat16Li480ELi3ELi16ELi60ELi1024ELb1ELi16ELi960ELi960ELi4ELb1ELi5ELb0ELb0ENS_16CompileConditionILi1000EEEEEvPT_PKS4_S7_S7_flPfS8_Pj,"ax",@progbits
	.align	128
        .global         _ZN13group_norm_v214gn_cuda_kernelI13__nv_bfloat16Li480ELi3ELi16ELi60ELi1024ELb1ELi16ELi960ELi960ELi4ELb1ELi5ELb0ELb0ENS_16CompileConditionILi1000EEEEEvPT_PKS4_S7_S7_flPfS8_Pj
        .type           _ZN13group_norm_v214gn_cuda_kernelI13__nv_bfloat16Li480ELi3ELi16ELi60ELi1024ELb1ELi16ELi960ELi960ELi4ELb1ELi5ELb0ELb0ENS_16CompileConditionILi1000EEEEEvPT_PKS4_S7_S7_flPfS8_Pj,@function
        .size           _ZN13group_norm_v214gn_cuda_kernelI13__nv_bfloat16Li480ELi3ELi16ELi60ELi1024ELb1ELi16ELi960ELi960ELi4ELb1ELi5ELb0ELb0ENS_16CompileConditionILi1000EEEEEvPT_PKS4_S7_S7_flPfS8_Pj,(.L_x_1568 - _ZN13group_norm_v214gn_cuda_kernelI13__nv_bfloat16Li480ELi3ELi16ELi60ELi1024ELb1ELi16ELi960ELi960ELi4ELb1ELi5ELb0ELb0ENS_16CompileConditionILi1000EEEEEvPT_PKS4_S7_S7_flPfS8_Pj)
        .other          _ZN13group_norm_v214gn_cuda_kernelI13__nv_bfloat16Li480ELi3ELi16ELi60ELi1024ELb1ELi16ELi960ELi960ELi4ELb1ELi5ELb0ELb0ENS_16CompileConditionILi1000EEEEEvPT_PKS4_S7_S7_flPfS8_Pj,@"STO_CUDA_ENTRY STV_DEFAULT"
_ZN13group_norm_v214gn_cuda_kernelI13__nv_bfloat16Li480ELi3ELi16ELi60ELi1024ELb1ELi16ELi960ELi960ELi4ELb1ELi5ELb0ELb0ENS_16CompileConditionILi1000EEEEEvPT_PKS4_S7_S7_flPfS8_Pj:
.text._ZN13group_norm_v214gn_cuda_kernelI13__nv_bfloat16Li480ELi3ELi16ELi60ELi1024ELb1ELi16ELi960ELi960ELi4ELb1ELi5ELb0ELb0ENS_16CompileConditionILi1000EEEEEvPT_PKS4_S7_S7_flPfS8_Pj:
        /* <DEDUP_REMOVED lines=8> */
[----:B------:R-:W-:Y:S01]  /*0080*/  MOV R2, 0x400 ;  /* 0x0000040000027802 */ /* 0x000fe20000000f00 */
[----:B------:R-:W1:Y:S01]  /*0090*/  LDC.64 R8, c[0x0][0x3b0] ;  /* 0x0000ec00ff087b82 */ /* 0x000e620000000a00 */
[----:B------:R-:W2:Y:S01]  /*00a0*/  LDCU.64 UR8, c[0x0][0x358] ;  /* 0x00006b00ff0877ac */ /* 0x000ea20008000a00 */
[----:B------:R-:W3:Y:S01]  /*00b0*/  S2R R5, SR_CgaCtaId ;  /* 0x0000000000057919 */ /* 0x000ee20000008800 */
[----:B------:R-:W-:Y:S01]  /*00c0*/  IADD3 R4, PT, PT, R2, 0x1680, RZ ;  /* 0x0000168002047810 */ /* 0x000fe20007ffe0ff */
[----:B------:R-:W4:Y:S01]  /*00d0*/  S2R R6, SR_CTAID.X ;  /* 0x0000000000067919 */ /* 0x000f220000002500 */
[----:B-1----:R-:W-:Y:S02]  /*00e0*/  ISETP.EQ.U32.AND P1, PT, R8, RZ, PT ;  /* 0x000000ff0800720c */ /* 0x002fe40003f22070 */
[----:B0-----:R-:W-:Y:S02]  /*00f0*/  LOP3.LUT R0, R10, 0xffff, RZ, 0xc0, !PT ;  /* 0x0000ffff0a007812 */ /* 0x001fe400078ec0ff */
[----:B---3--:R-:W-:-:S03]  /*0100*/  LEA R2, R5, R2, 0x18 ;  /* 0x0000000205027211 */ /* 0x008fc600078ec0ff */
[----:B------:R-:W-:Y:S01]  /*0110*/  IMAD R0, R0, 0x8889, RZ ;  /* 0x0000888900007824 */ /* 0x000fe200078e02ff */
[----:B------:R-:W-:Y:S02]  /*0120*/  LEA R4, R5, R4, 0x18 ;  /* 0x0000000405047211 */ /* 0x000fe400078ec0ff */
[----:B----4-:R-:W-:Y:S02]  /*0130*/  LOP3.LUT P0, RZ, R6, 0x3f, RZ, 0xc0, !PT ;  /* 0x0000003f06ff7812 */ /* 0x010fe4000780c0ff */
        /* <DEDUP_REMOVED lines=8> */
[C---:B------:R-:W-:Y:S02]  /*01c0*/  PRMT R3, R0.reuse, 0x9910, RZ ;  /* 0x0000991000037816 */ /* 0x040fe400000000ff */
[----:B------:R-:W-:-:S03]  /*01d0*/  LOP3.LUT R5, R0, 0xffff, RZ, 0xc0, !PT ;  /* 0x0000ffff00057812 */ /* 0x000fc600078ec0ff */
[----:B------:R-:W-:Y:S02]  /*01e0*/  IMAD R3, R3, 0x89, RZ ;  /* 0x0000008903037824 */ /* 0x000fe400078e02ff */
[----:B------:R-:W-:Y:S01]  /*01f0*/  IMAD R0, R5, 0x18, R2 ;  /* 0x0000001805007824 */ /* 0x000fe200078e0202 */
[----:B------:R-:W-:Y:S01]  /*0200*/  MOV R2, UR4 ;  /* 0x0000000400027c02 */ /* 0x000fe20008000f00 */
[----:B------:R-:W-:Y:S01]  /*0210*/  UMOV UR4, URZ ;  /* 0x000000ff00047c82 */ /* 0x000fe20008000000 */
[----:B------:R-:W-:Y:S02]  /*0220*/  LOP3.LUT R3, R3, 0xffff, RZ, 0xc0, !PT ;  /* 0x0000ffff03037812 */ /* 0x000fe400078ec0ff */
[----:B------:R-:W-:Y:S02]  /*0230*/  LEA R0, R7, R0, 0x3 ;  /* 0x0000000007007211 */ /* 0x000fe400078e18ff */
[----:B------:R-:W-:-:S04]  /*0240*/  SHF.R.U32.HI R3, RZ, 0xb, R3 ;  /* 0x0000000bff037819 */ /* 0x000fc80000011603 */
[----:B------:R-:W-:-:S04]  /*0250*/  LOP3.LUT R3, R3, 0xffff, RZ, 0xc0, !PT ;  /* 0x0000ffff03037812 */ /* 0x000fc800078ec0ff */
[----:B------:R-:W-:-:S05]  /*0260*/  LEA R3, R3, R4, 0x3 ;  /* 0x0000000403037211 */ /* 0x000fca00078e18ff */
[----:B------:R0:W-:Y:S04]  /*0270*/  STL [R1+0x40], R3 ;  /* 0x0000400301007387 */ /* 0x0001e80000100800 */
[----:B------:R1:W-:Y:S01]  /*0280*/  STL [R1+0x2c], RZ ;  /* 0x00002cff01007387 */ /* 0x0003e20000100800 */
[----:B0-----:R-:W-:-:S05]  /*0290*/  SHF.L.U32 R3, R5, 0x2, RZ ;  /* 0x0000000205037819 */ /* 0x001fca00000006ff */
[----:B------:R1:W-:Y:S04]  /*02a0*/  STL [R1+0x3c], R3 ;  /* 0x00003c0301007387 */ /* 0x0003e80000100800 */
[----:B--2---:R1:W-:Y:S02]  /*02b0*/  STL [R1+0x44], R0 ;  /* 0x0000440001007387 */ /* 0x0043e40000100800 */
.L_x_730:
[----:B------:R-:W2:Y:S04]  /*02c0*/  LDL R27, [R1+0x3c] ;  /* 0x00003c00011b7983 */ /* 0x000ea80000100800 */
[----:B-1----:R-:W3:Y:S01]  /*02d0*/  LDL R3, [R1+0x2c] ;  /* 0x00002c0001037983 */ /* 0x002ee20000100800 */
[----:B------:R-:W0:Y:S01]  /*02e0*/  S2R R0, SR_TID.X ;  /* 0x0000000000007919 */ /* 0x000e220000002100 */
[----:B------:R-:W1:Y:S01]  /*02f0*/  S2R R4, SR_CTAID.X ;  /* 0x0000000000047919 */ /* 0x000e620000002500 */
[----:B------:R-:W-:Y:S01]  /*0300*/  HFMA2 R5, -RZ, RZ, 0, 0 ;  /* 0x00000000ff057431 */ /* 0x000fe200000001ff */
[----:B------:R-:W4:Y:S01]  /*0310*/  LDCU.64 UR6, c[0x0][0x388] ;  /* 0x00007100ff0677ac */ /* 0x000f220008000a00 */
[----:B------:R-:W4:Y:S08]  /*0320*/  LDC.64 R14, c[0x0][0x390] ;  /* 0x0000e400ff0e7b82 */ /* 0x000f300000000a00 */
[----:B------:R-:W4:Y:S01]  /*0330*/  LDC.64 R16, c[0x0][0x398] ;  /* 0x0000e600ff107b82 */ /* 0x000f220000000a00 */
[----:B0-----:R-:W-:-:S02]  /*0340*/  LOP3.LUT R0, R0, 0xffff, RZ, 0xc0, !PT ;  /* 0x0000ffff00007812 */ /* 0x001fc400078ec0ff */
[----:B-1----:R-:W-:-:S03]  /*0350*/  SHF.L.U32 R4, R4, 0x4, RZ ;  /* 0x0000000404047819 */ /* 0x002fc600000006ff */
[----:B------:R-:W-:Y:S01]  /*0360*/  IMAD R0, R0, 0x8889, RZ ;  /* 0x0000888900007824 */ /* 0x000fe200078e02ff */
[----:B------:R-:W-:-:S04]  /*0370*/  LOP3.LUT R4, R4, 0x3f0, RZ, 0xc0, !PT ;  /* 0x000003f004047812 */ /* 0x000fc800078ec0ff */
[----:B------:R-:W-:-:S04]  /*0380*/  SHF.R.U32.HI R0, RZ, 0x17, R0 ;  /* 0x00000017ff007819 */ /* 0x000fc80000011600 */
[----:B------:R-:W-:-:S05]  /*0390*/  IADD3 R0, PT, PT, R0, R4, RZ ;  /* 0x0000000400007210 */ /* 0x000fca0007ffe0ff */
[----:B------:R-:W-:Y:S01]  /*03a0*/  IMAD R7, R0, 0x3c0, RZ ;  /* 0x000003c000077824 */ /* 0x000fe200078e02ff */
[----:B--2---:R-:W-:-:S05]  /*03b0*/  MOV R4, R27 ;  /* 0x0000001b00047202 */ /* 0x004fca0000000f00 */
[----:B------:R-:W-:-:S04]  /*03c0*/  IMAD.WIDE.U32 R4, R2, 0xf0000, R4 ;  /* 0x000f000002047825 */ /* 0x000fc800078e0004 */
[----:B---3--:R-:W-:Y:S01]  /*03d0*/  IMAD R3, R3, 0xf0000, RZ ;  /* 0x000f000003037824 */ /* 0x008fe200078e02ff */
[----:B------:R-:W-:-:S04]  /*03e0*/  IADD3 R0, P1, PT, R7, R4, RZ ;  /* 0x0000000407007210 */ /* 0x000fc80007f3e0ff */
[----:B------:R-:W-:Y:S02]  /*03f0*/  IADD3.X R5, PT, PT, R5, R3, RZ, P1, !PT ;  /* 0x0000000305057210 */ /* 0x000fe40000ffe4ff */
[C---:B------:R-:W-:Y:S02]  /*0400*/  SHF.L.U32 R8, R0.reuse, 0x1, RZ ;  /* 0x0000000100087819 */ /* 0x040fe400000006ff */
[----:B------:R-:W-:Y:S02]  /*0410*/  SHF.L.U64.HI R6, R0, 0x1, R5 ;  /* 0x0000000100067819 */ /* 0x000fe40000010205 */
[----:B----4-:R-:W-:-:S04]  /*0420*/  IADD3 R24, P1, PT, R8, UR6, RZ ;  /* 0x0000000608187c10 */ /* 0x010fc8000ff3e0ff */
[----:B------:R-:W-:-:S05]  /*0430*/  IADD3.X R25, PT, PT, R6, UR7, RZ, P1, !PT ;  /* 0x0000000706197c10 */ /* 0x000fca0008ffe4ff */
[----:B------:R-:W2:Y:S04]  /*0440*/  LDG.E.64.CONSTANT R22, desc[UR8][R24.64] ;  /* 0x0000000818167981 */ /* 0x000ea8000c1e9b00 */
[----:B------:R-:W3:Y:S04]  /*0450*/  LDG.E.64.CONSTANT R20, desc[UR8][R24.64+0xf00] ;  /* 0x000f000818147981 */ /* 0x000ee8000c1e9b00 */
[----:B------:R-:W4:Y:S04]  /*0460*/  LDG.E.64.CONSTANT R18, desc[UR8][R24.64+0x1e00] ;  /* 0x001e000818127981 */ /* 0x000f28000c1e9b00 */
[----:B------:R0:W-:Y:S04]  /*0470*/  STL [R1+0x24], R8 ;  /* 0x0000240801007387 */ /* 0x0001e80000100800 */
[----:B------:R-:W4:Y:S04]  /*0480*/  LDG.E.64.CONSTANT R4, desc[UR8][R24.64+0x3c00] ;  /* 0x003c000818047981 */ /* 0x000f28000c1e9b00 */
[----:B------:R-:W4:Y:S04]  /*0490*/  LDG.E.64.CONSTANT R10, desc[UR8][R24.64+0x5a00] ;  /* 0x005a0008180a7981 */ /* 0x000f28000c1e9b00 */
[----:B0-----:R-:W4:Y:S04]  /*04a0*/  LDG.E.64.CONSTANT R8, desc[UR8][R24.64+0x2d00] ;  /* 0x002d000818087981 */ /* 0x001f28000c1e9b00 */
[----:B------:R0:W-:Y:S04]  /*04b0*/  STL [R1+0x28], R6 ;  /* 0x0000280601007387 */ /* 0x0001e80000100800 */
[----:B------:R-:W4:Y:S04]  /*04c0*/  LDG.E.64.CONSTANT R12, desc[UR8][R24.64+0x6900] ;  /* 0x00690008180c7981 */ /* 0x000f28000c1e9b00 */
[----:B0-----:R0:W4:Y:S01]  /*04d0*/  LDG.E.64.CONSTANT R6, desc[UR8][R24.64+0x4b00] ;  /* 0x004b000818067981 */ /* 0x001122000c1e9b00 */
[----:B------:R-:W-:-:S04]  /*04e0*/  IMAD.WIDE.U32 R14, R27, 0x2, R14 ;  /* 0x000000021b0e7825 */ /* 0x000fc800078e000e */
[----:B------:R-:W-:Y:S02]  /*04f0*/  IMAD.WIDE.U32 R16, R27, 0x2, R16 ;  /* 0x000000021b107825 */ /* 0x000fe400078e0010 */
[----:B------:R-:W5:Y:S04]  /*0500*/  LDG.E.64.CONSTANT R14, desc[UR8][R14.64] ;  /* 0x000000080e0e7981 */ /* 0x000f68000c1e9b00 */
[----:B------:R-:W5:Y:S01]  /*0510*/  LDG.E.64.CONSTANT R16, desc[UR8][R16.64] ;  /* 0x0000000810107981 */ /* 0x000f62000c1e9b00 */
[C---:B--2---:R-:W-:Y:S02]  /*0520*/  PRMT R31, R22.reuse, 0x7632, R31 ;  /* 0x00007632161f7816 */ /* 0x044fe4000000001f */
[----:B------:R-:W-:Y:S02]  /*0530*/  SHF.L.U32 R0, R22, 0x10, RZ ;  /* 0x0000001016007819 */ /* 0x000fe400000006ff */
[----:B------:R-:W-:-:S03]  /*0540*/  SHF.L.U32 R31, R31, 0x10, RZ ;  /* 0x000000101f1f7819 */ /* 0x000fc600000006ff */
[----:B------:R-:W-:Y:S01]  /*0550*/  FADD.FTZ R22, RZ, R0 ;  /* 0x00000000ff167221 */ /* 0x000fe20000010000 */
[----:B0-----:R-:W-:Y:S01]  /*0560*/  FFMA.FTZ R24, R0, R0, RZ ;  /* 0x0000000000187223 */ /* 0x001fe200000100ff */
        /* <DEDUP_REMOVED lines=42> */
[----:B------:R0:W-:Y:S01]  /*0810*/  STL [R1+0x8], R27 ;  /* 0x0000081b01007387 */ /* 0x0001e20000100800 */
[C---:B------:R-:W-:Y:S01]  /*0820*/  PRMT R3, R9.reuse, 0x7632, R3 ;  /* 0x0000763209037816 */ /* 0x040fe20000000003 */
[----:B------:R-:W-:Y:S01]  /*0830*/  FADD.FTZ R20, R20, R32 ;  /* 0x0000002014147221 */ /* 0x000fe20000010000 */
[----:B------:R-:W-:Y:S01]  /*0840*/  SHF.L.U32 R28, R9, 0x10, RZ ;  /* 0x00000010091c7819 */ /* 0x000fe200000006ff */
[----:B------:R-:W-:Y:S01]  /*0850*/  STL [R1+0x4], R25 ;  /* 0x0000041901007387 */ /* 0x000fe20000100800 */
[----:B------:R-:W-:-:S03]  /*0860*/  FFMA.FTZ R19, R32, R32, R19 ;  /* 0x0000002020137223 */ /* 0x000fc60000010013 */
[----:B------:R-:W-:Y:S01]  /*0870*/  STL [R1], R22 ;  /* 0x0000001601007387 */ /* 0x000fe20000100800 */
[----:B------:R-:W-:Y:S01]  /*0880*/  FADD.FTZ R20, R20, R28 ;  /* 0x0000001c14147221 */ /* 0x000fe20000010000 */
[----:B------:R-:W-:Y:S02]  /*0890*/  FFMA.FTZ R19, R28, R28, R19 ;  /* 0x0000001c1c137223 */ /* 0x000fe40000010013 */
[----:B------:R1:W-:Y:S01]  /*08a0*/  STL [R1+0x14], R21 ;  /* 0x0000141501007387 */ /* 0x0003e20000100800 */
[C---:B0-----:R-:W-:Y:S02]  /*08b0*/  SHF.L.U32 R27, R4.reuse, 0x10, RZ ;  /* 0x00000010041b7819 */ /* 0x041fe400000006ff */
[----:B-1----:R-:W-:Y:S02]  /*08c0*/  SHF.L.U32 R21, R3, 0x10, RZ ;  /* 0x0000001003157819 */ /* 0x002fe400000006ff */
[----:B------:R-:W-:-:S03]  /*08d0*/  PRMT R3, R4, 0x7632, R3 ;  /* 0x0000763204037816 */ /* 0x000fc60000000003 */
        /* <DEDUP_REMOVED lines=9> */
[----:B------:R0:W-:Y:S02]  /*0970*/  STL [R1+0x1c], R21 ;  /* 0x00001c1501007387 */ /* 0x0001e40000100800 */
[----:B------:R-:W-:Y:S01]  /*0980*/  FADD.FTZ R20, R20, R4 ;  /* 0x0000000414147221 */ /* 0x000fe20000010000 */
[----:B------:R-:W-:Y:S01]  /*0990*/  FFMA.FTZ R19, R4, R4, R19 ;  /* 0x0000000404137223 */ /* 0x000fe20000010013 */
[----:B0-----:R-:W-:-:S05]  /*09a0*/  SHF.L.U32 R21, R8, 0x10, RZ ;  /* 0x0000001008157819 */ /* 0x001fca00000006ff */
[----:B------:R0:W-:Y:S01]  /*09b0*/  STL [R1+0x18], R21 ;  /* 0x0000181501007387 */ /* 0x0001e20000100800 */
[----:B------:R-:W-:Y:S01]  /*09c0*/  FADD.FTZ R20, R20, R21 ;  /* 0x0000001514147221 */ /* 0x000fe20000010000 */
[----:B------:R-:W-:Y:S02]  /*09d0*/  FFMA.FTZ R19, R21, R21, R19 ;  /* 0x0000001515137223 */ /* 0x000fe40000010013 */
[----:B0-----:R-:W2:Y:S01]  /*09e0*/  LDL R21, [R1+0x44] ;  /* 0x0000440001157983 */ /* 0x001ea20000100800 */
[C---:B------:R-:W-:Y:S02]  /*09f0*/  PRMT R8, R6.reuse, 0x7632, R8 ;  /* 0x0000763206087816 */ /* 0x040fe40000000008 */
[----:B------:R-:W-:Y:S02]  /*0a00*/  SHF.L.U32 R5, R6, 0x10, RZ ;  /* 0x0000001006057819 */ /* 0x000fe400000006ff */
[----:B------:R-:W-:-:S03]  /*0a10*/  SHF.L.U32 R6, R8, 0x10, RZ ;  /* 0x0000001008067819 */ /* 0x000fc600000006ff */
        /* <DEDUP_REMOVED lines=27> */
[----:B0-----:R-:W0:Y:S01]  /*0bd0*/  S2R R22, SR_TID.X ;  /* 0x0000000000167919 */ /* 0x001e220000002100 */
        /* <DEDUP_REMOVED lines=14> */
[----:B0-----:R-:W-:Y:S01]  /*0cc0*/  ISETP.GT.U32.AND P1, PT, R22, 0x1f, PT ;  /* 0x0000001f1600780c */ /* 0x001fe20003f24070 */
[----:B------:R-:W-:Y:S03]  /*0cd0*/  BSSY.RECONVERGENT B0, `(.L_x_718) ;  /* 0x000003b000007945 */ /* 0x000fe60003800200 */
[----:B--2---:R0:W-:Y:S02]  /*0ce0*/  STS.64 [R21], R18 ;  /* 0x0000001215007388 */ /* 0x0041e40000000a00 */
[----:B0-----:R-:W-:Y:S01]  /*0cf0*/  CS2R R18, SRZ ;  /* 0x0000000000127805 */ /* 0x001fe2000001ff00 */
[----:B------:R-:W-:Y:S06]  /*0d00*/  BAR.SYNC.DEFER_BLOCKING 0x0 ;  /* 0x0000000000007b1d */ /* 0x000fec0000010000 */
[----:B------:R-:W-:Y:S05]  /*0d10*/  @P1 BRA `(.L_x_719) ;  /* 0x0000000000d81947 */ /* 0x000fea0003800000 */
[----:B------:R-:W0:Y:S01]  /*0d20*/  S2R R18, SR_CgaCtaId ;  /* 0x0000000000127919 */ /* 0x000e220000008800 */
[----:B------:R-:W-:Y:S01]  /*0d30*/  MOV R19, 0x400 ;  /* 0x0000040000137802 */ /* 0x000fe20000000f00 */
[----:B------:R-:W1:Y:S03]  /*0d40*/  S2R R22, SR_TID.X ;  /* 0x0000000000167919 */ /* 0x000e660000002100 */
[----:B0-----:R-:W-:Y:S02]  /*0d50*/  LEA R18, R18, R19, 0x18 ;  /* 0x0000001312127211 */ /* 0x001fe400078ec0ff */
[----:B-1----:R-:W-:Y:S02]  /*0d60*/  SHF.R.U32.HI R19, RZ, 0x1, R22 ;  /* 0x00000001ff137819 */ /* 0x002fe40000011616 */
        /* <DEDUP_REMOVED lines=43> */
[----:B------:R-:W0:Y:S04]  /*1020*/  LDS.64 R18, [R22+0x138] ;  /* 0x0001380016127984 */ /* 0x000e280000000a00 */
[----:B------:R-:W1:Y:S01]  /*1030*/  LDS.64 R22, [R22+0x150] ;  /* 0x0001500016167984 */ /* 0x000e620000000a00 */
[----:B0-----:R-:W-:Y:S01]  /*1040*/  FADD.FTZ R18, R20, R18 ;  /* 0x0000001214127221 */ /* 0x001fe20000010000 */
[----:B------:R-:W-:-:S03]  /*1050*/  FADD.FTZ R19, R21, R19 ;  /* 0x0000001315137221 */ /* 0x000fc60000010000 */
[----:B-1----:R-:W-:Y:S01]  /*1060*/  FADD.FTZ R18, R18, R22 ;  /* 0x0000001612127221 */ /* 0x002fe20000010000 */
[----:B------:R-:W-:-:S07]  /*1070*/  FADD.FTZ R19, R19, R23 ;  /* 0x0000001713137221 */ /* 0x000fce0000010000 */
.L_x_719:
[----:B------:R-:W-:Y:S05]  /*1080*/  BSYNC.RECONVERGENT B0 ;  /* 0x0000000000007941 */ /* 0x000fea0003800200 */
.L_x_718:
        /* <DEDUP_REMOVED lines=16> */
[----:B------:R-:W-:Y:S02]  /*1190*/  LEA R21, R22, UR5, 0x6 ;  /* 0x0000000516157c11 */ /* 0x000fe4000f8e30ff */
[----:B------:R-:W0:Y:S02]  /*11a0*/  LDC.64 R22, c[0x0][0x3b8] ;  /* 0x0000ee00ff167b82 */ /* 0x000e240000000a00 */
[----:B------:R-:W-:-:S05]  /*11b0*/  LEA R20, R20, R21, 0xb ;  /* 0x0000001514147211 */ /* 0x000fca00078e58ff */
[----:B0-----:R-:W-:-:S05]  /*11c0*/  IMAD.WIDE.U32 R20, R20, 0x4, R22 ;  /* 0x0000000414147825 */ /* 0x001fca00078e0016 */
[----:B------:R0:W-:Y:S02]  /*11d0*/  STG.E.64 desc[UR8][R20.64], R18 ;  /* 0x0000001214007986 */ /* 0x0001e4000c101b08 */
.L_x_721:
[----:B------:R-:W-:Y:S05]  /*11e0*/  BSYNC.RECONVERGENT B0 ;  /* 0x0000000000007941 */ /* 0x000fea0003800200 */
.L_x_720:
[----:B------:R-:W-:Y:S06]  /*11f0*/  BAR.SYNC.DEFER_BLOCKING 0x0 ;  /* 0x0000000000007b1d */ /* 0x000fec0000010000 */
[----:B------:R-:W-:Y:S05]  /*1200*/  @P3 BRA `(.L_x_722) ;  /* 0x0000000000443947 */ /* 0x000fea0003800000 */
[----:B0-----:R-:W0:Y:S01]  /*1210*/  S2R R20, SR_CTAID.Y ;  /* 0x0000000000147919 */ /* 0x001e220000002600 */
        /* <DEDUP_REMOVED lines=10> */
.L_x_723:
[----:B------:R-:W2:Y:S04]  /*12c0*/  LD.E.STRONG.GPU R21, desc[UR8][R18.64] ;  /* 0x0000000812157980 */ /* 0x000ea8000c10f900 */
[----:B--2---:R-:W-:Y:S01]  /*12d0*/  CCTL.IVALL ;  /* 0x00000000ff00798f */ /* 0x004fe20002000000 */
[----:B------:R-:W-:Y:S05]  /*12e0*/  YIELD ;  /* 0x0000000000007946 */ /* 0x000fea0003800000 */
[----:B-----5:R-:W-:-:S04]  /*12f0*/  LOP3.LUT R21, R21, R20, RZ, 0x3c, !PT ;  /* 0x0000001415157212 */ /* 0x020fc800078e3cff */
[----:B------:R-:W-:-:S13]  /*1300*/  ISETP.GT.AND P2, PT, R21, -0x1, PT ;  /* 0xffffffff1500780c */ /* 0x000fda0003f44270 */
[----:B------:R-:W-:Y:S05]  /*1310*/  @P2 BRA `(.L_x_723) ;  /* 0xfffffffc00e82947 */ /* 0x000fea000383ffff */
.L_x_722:
[----:B------:R-:W-:Y:S05]  /*1320*/  WARPSYNC.ALL ;  /* 0x0000000000007948 */ /* 0x000fea0003800000 */
[----:B------:R-:W-:Y:S01]  /*1330*/  BAR.SYNC.DEFER_BLOCKING 0x0 ;  /* 0x0000000000007b1d */ /* 0x000fe20000010000 */
[----:B------:R-:W-:Y:S01]  /*1340*/  HFMA2 R23, -RZ, RZ, 0, 0 ;  /* 0x00000000ff177431 */ /* 0x000fe200000001ff */
[----:B0-----:R-:W-:-:S04]  /*1350*/  MOV R18, RZ ;  /* 0x000000ff00127202 */ /* 0x001fc80000000f00 */
[----:B------:R-:W-:Y:S04]  /*1360*/  BSSY.RECONVERGENT B0, `(.L_x_724) ;  /* 0x0000022000007945 */ /* 0x000fe80003800200 */
[----:B------:R-:W-:Y:S05]  /*1370*/  @P1 BRA `(.L_x_725) ;  /* 0x0000000000801947 */ /* 0x000fea0003800000 */
[----:B------:R-:W0:Y:S01]  /*1380*/  S2R R21, SR_TID.X ;  /* 0x0000000000157919 */ /* 0x000e220000002100 */
[----:B------:R-:W1:Y:S01]  /*1390*/  LDC R18, c[0x0][0x374] ;  /* 0x0000dd00ff127b82 */ /* 0x000e620000000800 */
[----:B------:R-:W1:Y:S01]  /*13a0*/  S2R R20, SR_CTAID.Y ;  /* 0x0000000000147919 */ /* 0x000e620000002600 */
[----:B------:R2:W-:Y:S06]  /*13b0*/  STL.64 [R1+0x50], R2 ;  /* 0x0000500201007387 */ /* 0x0005ec0000100a00 */
[----:B--2---:R-:W2:Y:S01]  /*13c0*/  LDC.64 R2, c[0x0][0x3b8] ;  /* 0x0000ee00ff027b82 */ /* 0x004ea20000000a00 */
[----:B0-----:R-:W-:Y:S01]  /*13d0*/  SHF.L.U32 R19, R21, 0x2, RZ ;  /* 0x0000000215137819 */ /* 0x001fe200000006ff */
[----:B-1----:R-:W-:-:S03]  /*13e0*/  IMAD R18, R18, UR4, R20 ;  /* 0x0000000412127c24 */ /* 0x002fc6000f8e0214 */
        /* <DEDUP_REMOVED lines=25> */
.L_x_725:
[----:B------:R-:W-:Y:S05]  /*1580*/  BSYNC.RECONVERGENT B0 ;  /* 0x0000000000007941 */ /* 0x000fea0003800200 */
.L_x_724:
        /* <DEDUP_REMOVED lines=30> */
.L_x_727:
[----:B------:R-:W-:Y:S05]  /*1770*/  BSYNC.RECONVERGENT B0 ;  /* 0x0000000000007941 */ /* 0x000fea0003800200 */
.L_x_726:
        /* <DEDUP_REMOVED lines=9> */
[----:B------:R-:W1:Y:S01]  /*1810*/  LDCU.64 UR10, c[0x0][0x3b0] ;  /* 0x00007600ff0a77ac */ /* 0x000e620008000a00 */
[----:B------:R-:W3:Y:S01]  /*1820*/  S2R R21, SR_TID.X ;  /* 0x0000000000157919 */ /* 0x000ee20000002100 */
[----:B------:R-:W-:Y:S02]  /*1830*/  UMOV UR5, 0x400 ;  /* 0x0000040000057882 */ /* 0x000fe40000000000 */
[----:B------:R-:W-:-:S04]  /*1840*/  UIADD3 UR5, UPT, UPT, UR5, 0x1680, URZ ;  /* 0x0000168005057890 */ /* 0x000fc8000fffe0ff */
[----:B0-----:R-:W-:Y:S01]  /*1850*/  ULEA UR5, UR6, UR5, 0x18 ;  /* 0x0000000506057291 */ /* 0x001fe2000f8ec0ff */
[----:B---3--:R-:W-:-:S04]  /*1860*/  SHF.L.U32 R19, R21, 0x1, RZ ;  /* 0x0000000115137819 */ /* 0x008fc800000006ff */
[----:B------:R-:W-:-:S04]  /*1870*/  LEA R19, P1, R2, R19, 0x5 ;  /* 0x0000001302137211 */ /* 0x000fc800078228ff */
[----:B--2---:R-:W-:Y:S02]  /*1880*/  LEA.HI.X R20, R2, RZ, R18, 0x5, P1 ;  /* 0x000000ff02147211 */ /* 0x004fe400008f2c12 */
[----:B-1----:R-:W-:-:S04]  /*1890*/  LEA R18, P1, R19, UR10, 0x2 ;  /* 0x0000000a13127c11 */ /* 0x002fc8000f8210ff */
[----:B------:R-:W-:Y:S02]  /*18a0*/  LEA.HI.X R19, R19, UR11, R20, 0x2, P1 ;  /* 0x0000000b13137c11 */ /* 0x000fe400088f1414 */
[----:B------:R-:W-:-:S06]  /*18b0*/  LEA R20, R21, UR5, 0x3 ;  /* 0x0000000515147c11 */ /* 0x000fcc000f8e18ff */
[----:B------:R-:W0:Y:S04]  /*18c0*/  LDS.64 R20, [R20] ;  /* 0x0000000014147984 */ /* 0x000e280000000a00 */
[----:B0-----:R1:W-:Y:S02]  /*18d0*/  STG.E.64 desc[UR8][R18.64], R20 ;  /* 0x0000001412007986 */ /* 0x0013e4000c101b08 */
.L_x_729:
[----:B------:R-:W-:Y:S05]  /*18e0*/  BSYNC.RECONVERGENT B0 ;  /* 0x0000000000007941 */ /* 0x000fea0003800200 */
.L_x_728:
[----:B01----:R-:W2:Y:S01]  /*18f0*/  LDL R18, [R1+0x40] ;  /* 0x0000400001127983 */ /* 0x003ea20000100800 */
[----:B------:R-:W0:Y:S03]  /*1900*/  LDCU UR5, c[0x0][0x3a0] ;  /* 0x00007400ff0577ac */ /* 0x000e260008000800 */
[----:B------:R1:W-:Y:S01]  /*1910*/  STL [R1+0x5c], R13 ;  /* 0x00005c0d01007387 */ /* 0x0003e20000100800 */
[----:B------:R-:W-:Y:S01]  /*1920*/  SHF.L.U32 R20, R16, 0x10, RZ ;  /* 0x0000001010147819 */ /* 0x000fe200000006ff */
[----:B------:R-:W3:Y:S02]  /*1930*/  LDCU.64 UR6, c[0x0][0x380] ;  /* 0x00007000ff0677ac */ /* 0x000ee40008000a00 */
[----:B------:R-:W-:Y:S04]  /*1940*/  STL [R1+0x58], R26 ;  /* 0x0000581a01007387 */ /* 0x000fe80000100800 */
[----:B------:R4:W-:Y:S01]  /*1950*/  STL [R1+0x48], R2 ;  /* 0x0000480201007387 */ /* 0x0009e20000100800 */
[----:B-1----:R-:W-:-:S03]  /*1960*/  SHF.L.U32 R13, R24, 0x10, RZ ;  /* 0x00000010180d7819 */ /* 0x002fc600000006ff */
[----:B------:R-:W5:Y:S04]  /*1970*/  LDL.LU R21, [R1+0x28] ;  /* 0x0000280001157983 */ /* 0x000f680000300800 */
[----:B------:R-:W3:Y:S01]  /*1980*/  LDL.LU R24, [R1+0x24] ;  /* 0x0000240001187983 */ /* 0x000ee20000300800 */
[----:B----4-:R-:W-:Y:S02]  /*1990*/  SHF.L.U32 R2, R14, 0x10, RZ ;  /* 0x000000100e027819 */ /* 0x010fe400000006ff */
[----:B------:R-:W-:Y:S02]  /*19a0*/  SHF.L.U32 R25, R25, 0x10, RZ ;  /* 0x0000001019197819 */ /* 0x000fe400000006ff */
[----:B------:R-:W-:Y:S02]  /*19b0*/  SHF.L.U32 R26, R15, 0x10, RZ ;  /* 0x000000100f1a7819 */ /* 0x000fe400000006ff */
[----:B------:R-:W-:-:S02]  /*19c0*/  SHF.L.U32 R22, R22, 0x10, RZ ;  /* 0x0000001016167819 */ /* 0x000fc400000006ff */
[----:B------:R-:W-:Y:S01]  /*19d0*/  SHF.L.U32 R23, R23, 0x10, RZ ;  /* 0x0000001017177819 */ /* 0x000fe200000006ff */
[----:B--2---:R-:W0:Y:S02]  /*19e0*/  LDS.64 R18, [R18] ;  /* 0x0000000012127984 */ /* 0x004e240000000a00 */
[----:B0-----:R-:W-:-:S06]  /*19f0*/  FADD.FTZ R19, R19, UR5 ;  /* 0x0000000513137e21 */ /* 0x001fcc0008010000 */
[----:B------:R-:W0:Y:S01]  /*1a00*/  MUFU.RSQ R19, R19 ;  /* 0x0000001300137308 */ /* 0x000e220000001400 */
[----:B------:R-:W-:-:S04]  /*1a10*/  FADD.FTZ R0, R0, -R18 ;  /* 0x8000001200007221 */ /* 0x000fc80000010000 */
[----:B0-----:R-:W-:-:S04]  /*1a20*/  FMUL.FTZ R0, R19, R0 ;  /* 0x0000000013007220 */ /* 0x001fc80000410000 */
[----:B------:R-:W-:-:S04]  /*1a30*/  FFMA.FTZ R0, R0, R2, R20 ;  /* 0x0000000200007223 */ /* 0x000fc80000010014 */
[----:B------:R-:W-:-:S06]  /*1a40*/  FMUL.FTZ R14, R0, -1.4426950216293334961 ;  /* 0xbfb8aa3b000e7820 */ /* 0x000fcc0000410000 */
[----:B------:R-:W0:Y:S01]  /*1a50*/  MUFU.EX2 R14, R14 ;  /* 0x0000000e000e7308 */ /* 0x000e220000000800 */
[----:B------:R-:W-:Y:S01]  /*1a60*/  FADD.FTZ R31, R31, -R18 ;  /* 0x800000121f1f7221 */ /* 0x000fe20000010000 */
[----:B0-----:R-:W-:-:S06]  /*1a70*/  FADD.FTZ R14, R14, 1 ;  /* 0x3f8000000e0e7421 */ /* 0x001fcc0000010000 */
[----:B------:R-:W0:Y:S01]  /*1a80*/  MUFU.RCP R14, R14 ;  /* 0x0000000e000e7308 */ /* 0x000e220000001000 */
[----:B------:R-:W-:-:S04]  /*1a90*/  FMUL.FTZ R16, R19, R31 ;  /* 0x0000001f13107220 */ /* 0x000fc80000410000 */
[----:B------:R-:W-:Y:S01]  /*1aa0*/  FFMA.FTZ R16, R16, R13, R25 ;  /* 0x0000000d10107223 */ /* 0x000fe20000010019 */
[----:B0-----:R-:W-:-:S03]  /*1ab0*/  FMUL.FTZ R14, R0, R14 ;  /* 0x0000000e000e7220 */ /* 0x001fc60000410000 */
[----:B------:R-:W-:-:S06]  /*1ac0*/  FMUL.FTZ R0, R16, -1.4426950216293334961 ;  /* 0xbfb8aa3b10007820 */ /* 0x000fcc0000410000 */
[----:B------:R-:W0:Y:S02]  /*1ad0*/  MUFU.EX2 R0, R0 ;  /* 0x0000000000007308 */ /* 0x000e240000000800 */
[----:B0-----:R-:W-:-:S06]  /*1ae0*/  FADD.FTZ R0, R0, 1 ;  /* 0x3f80000000007421 */ /* 0x001fcc0000010000 */
[----:B------:R-:W0:Y:S01]  /*1af0*/  MUFU.RCP R0, R0 ;  /* 0x0000000000007308 */ /* 0x000e220000001000 */
[----:B------:R-:W-:Y:S01]  /*1b00*/  FADD.FTZ R30, R30, -R18 ;  /* 0x800000121e1e7221 */ /* 0x000fe20000010000 */
[----:B------:R-:W-:-:S03]  /*1b10*/  SHF.L.U32 R31, R17, 0x10, RZ ;  /* 0x00000010111f7819 */ /* 0x000fc600000006ff */
[----:B------:R-:W-:-:S04]  /*1b20*/  FMUL.FTZ R15, R19, R30 ;  /* 0x0000001e130f7220 */ /* 0x000fc80000410000 */
[----:B------:R-:W-:Y:S01]  /*1b30*/  FFMA.FTZ R15, R15, R26, R31 ;  /* 0x0000001a0f0f7223 */ /* 0x000fe2000001001f */
[----:B0-----:R-:W-:-:S05]  /*1b40*/  FMUL.FTZ R0, R16, R0 ;  /* 0x0000000010007220 */ /* 0x001fca0000410000 */
[----:B------:R-:W-:Y:S01]  /*1b50*/  F2FP.BF16.F32.PACK_AB R14, R0, R14 ;  /* 0x0000000e000e723e */ /* 0x000fe200000010ff */
        /* <DEDUP_REMOVED lines=12> */
[--C-:B------:R-:W-:Y:S01]  /*1c20*/  FADD.FTZ R8, R8, -R18.reuse ;  /* 0x8000001208087221 */ /* 0x100fe20000010000 */
[--C-:B------:R-:W-:Y:S01]  /*1c30*/  FADD.FTZ R11, R11, -R18.reuse ;  /* 0x800000120b0b7221 */ /* 0x100fe20000010000 */
[----:B------:R-:W-:Y:S01]  /*1c40*/  STL [R1+0x38], R22 ;  /* 0x0000381601007387 */ /* 0x000fe20000100800 */
[--C-:B------:R-:W-:Y:S01]  /*1c50*/  FADD.FTZ R37, R37, -R18.reuse ;  /* 0x8000001225257221 */ /* 0x100fe20000010000 */
[--C-:B------:R-:W-:Y:S01]  /*1c60*/  FADD.FTZ R35, R35, -R18.reuse ;  /* 0x8000001223237221 */ /* 0x100fe20000010000 */
[----:B------:R-:W-:Y:S01]  /*1c70*/  FMUL.FTZ R11, R19, R11 ;  /* 0x0000000b130b7220 */ /* 0x000fe20000410000 */
[----:B------:R1:W-:Y:S01]  /*1c80*/  STL [R1+0x34], R23 ;  /* 0x0000341701007387 */ /* 0x0003e20000100800 */
[----:B------:R-:W-:Y:S01]  /*1c90*/  FADD.FTZ R33, R33, -R18 ;  /* 0x8000001221217221 */ /* 0x000fe20000010000 */
[----:B0-----:R-:W-:Y:S01]  /*1ca0*/  FMUL.FTZ R0, R16, R0 ;  /* 0x0000000010007220 */ /* 0x001fe20000410000 */
[----:B---3--:R-:W-:-:S04]  /*1cb0*/  IADD3 R16, P1, PT, R24, UR6, RZ ;  /* 0x0000000618107c10 */ /* 0x008fc8000ff3e0ff */
[----:B------:R-:W-:Y:S02]  /*1cc0*/  F2FP.BF16.F32.PACK_AB R15, R0, R15 ;  /* 0x0000000f000f723e */ /* 0x000fe400000010ff */
[----:B-----5:R-:W-:Y:S01]  /*1cd0*/  IADD3.X R17, PT, PT, R21, UR7, RZ, P1, !PT ;  /* 0x0000000715117c10 */ /* 0x020fe20008ffe4ff */
[----:B------:R-:W-:Y:S01]  /*1ce0*/  FMUL.FTZ R0, R19, R8 ;  /* 0x0000000813007220 */ /* 0x000fe20000410000 */
[----:B------:R-:W-:Y:S01]  /*1cf0*/  STL [R1+0x54], R16 ;  /* 0x0000541001007387 */ /* 0x000fe20000100800 */
[--C-:B------:R-:W-:Y:S01]  /*1d00*/  FADD.FTZ R27, R27, -R18.reuse ;  /* 0x800000121b1b7221 */ /* 0x100fe20000010000 */
[--C-:B------:R-:W-:Y:S01]  /*1d10*/  FADD.FTZ R5, R5, -R18.reuse ;  /* 0x8000001205057221 */ /* 0x100fe20000010000 */
[C---:B-1----:R-:W-:Y:S01]  /*1d20*/  FMUL.FTZ R23, R19.reuse, R35 ;  /* 0x0000002313177220 */ /* 0x042fe20000410000 */
[----:B------:R-:W-:Y:S01]  /*1d30*/  STG.E.64 desc[UR8][R16.64], R14 ;  /* 0x0000000e10007986 */ /* 0x000fe2000c101b08 */
[----:B------:R-:W-:Y:S01]  /*1d40*/  FMUL.FTZ R33, R19, R33 ;  /* 0x0000002113217220 */ /* 0x000fe20000410000 */
[--C-:B------:R-:W-:Y:S01]  /*1d50*/  FADD.FTZ R3, R3, -R18.reuse ;  /* 0x8000001203037221 */ /* 0x100fe20000010000 */
[----:B------:R-:W-:Y:S01]  /*1d60*/  FADD.FTZ R9, R9, -R18 ;  /* 0x8000001209097221 */ /* 0x000fe20000010000 */
[----:B------:R0:W-:Y:S01]  /*1d70*/  STL [R1+0x50], R17 ;  /* 0x0000501101007387 */ /* 0x0001e20000100800 */
[C---:B------:R-:W-:Y:S01]  /*1d80*/  FMUL.FTZ R5, R19.reuse, R5 ;  /* 0x0000000513057220 */ /* 0x040fe20000410000 */
[----:B------:R-:W-:Y:S01]  /*1d90*/  FFMA.FTZ R23, R2, R23, R20 ;  /* 0x0000001702177223 */ /* 0x000fe20000010014 */
[--C-:B------:R-:W-:Y:S01]  /*1da0*/  FADD.FTZ R36, R36, -R18.reuse ;  /* 0x8000001224247221 */ /* 0x100fe20000010000 */
[----:B------:R-:W2:Y:S01]  /*1db0*/  LDL.LU R29, [R1+0x8] ;  /* 0x00000800011d7983 */ /* 0x000ea20000300800 */
[--C-:B------:R-:W-:Y:S01]  /*1dc0*/  FADD.FTZ R34, R34, -R18.reuse ;  /* 0x8000001222227221 */ /* 0x100fe20000010000 */
[--C-:B------:R-:W-:Y:S01]  /*1dd0*/  FADD.FTZ R32, R32, -R18.reuse ;  /* 0x8000001220207221 */ /* 0x100fe20000010000 */
[--C-:B------:R-:W-:Y:S01]  /*1de0*/  FADD.FTZ R6, R6, -R18.reuse ;  /* 0x8000001206067221 */ /* 0x100fe20000010000 */
[--C-:B------:R-:W-:Y:S01]  /*1df0*/  FADD.FTZ R12, R12, -R18.reuse ;  /* 0x800000120c0c7221 */ /* 0x100fe20000010000 */
[----:B------:R-:W-:Y:S01]  /*1e00*/  FADD.FTZ R28, R28, -R18 ;  /* 0x800000121c1c7221 */ /* 0x000fe20000010000 */
[C-C-:B0-----:R-:W-:Y:S01]  /*1e10*/  FFMA.FTZ R17, R2.reuse, R0, R20.reuse ;  /* 0x0000000002117223 */ /* 0x141fe20000010014 */
[C-C-:B------:R-:W-:Y:S01]  /*1e20*/  FFMA.FTZ R0, R2.reuse, R11, R20.reuse ;  /* 0x0000000b02007223 */ /* 0x140fe20000010014 */
[C---:B------:R-:W-:Y:S01]  /*1e30*/  FMUL.FTZ R14, R19.reuse, R37 ;  /* 0x00000025130e7220 */ /* 0x040fe20000410000 */
[C---:B------:R-:W-:Y:S01]  /*1e40*/  FMUL.FTZ R15, R19.reuse, R27 ;  /* 0x0000001b130f7220 */ /* 0x040fe20000410000 */
[C-C-:B------:R-:W-:Y:S01]  /*1e50*/  FFMA.FTZ R8, R2.reuse, R33, R20.reuse ;  /* 0x0000002102087223 */ /* 0x140fe20000010014 */
[----:B------:R-:W3:Y:S01]  /*1e60*/  LDL.LU R27, [R1+0x4] ;  /* 0x00000400011b7983 */ /* 0x000ee20000300800 */
[C-C-:B------:R-:W-:Y:S01]  /*1e70*/  FFMA.FTZ R14, R2.reuse, R14, R20.reuse ;  /* 0x0000000e020e7223 */ /* 0x140fe20000010014 */
[C-C-:B------:R-:W-:Y:S01]  /*1e80*/  FFMA.FTZ R15, R2.reuse, R15, R20.reuse ;  /* 0x0000000f020f7223 */ /* 0x140fe20000010014 */
[----:B------:R-:W-:Y:S01]  /*1e90*/  FFMA.FTZ R16, R2, R5, R20 ;  /* 0x0000000502107223 */ /* 0x000fe20000010014 */
[----:B------:R0:W-:Y:S01]  /*1ea0*/  STL [R1+0x30], R0 ;  /* 0x0000300001007387 */ /* 0x0001e20000100800 */
[----:B------:R-:W1:Y:S03]  /*1eb0*/  LDCU.64 UR6, c[0x0][0x3a8] ;  /* 0x00007500ff0677ac */ /* 0x000e660008000a00 */
[----:B------:R-:W4:Y:S01]  /*1ec0*/  LDL.LU R2, [R1] ;  /* 0x0000000001027983 */ /* 0x000f220000300800 */
[C---:B------:R-:W-:Y:S01]  /*1ed0*/  FMUL.FTZ R3, R19.reuse, R3 ;  /* 0x0000000313037220 */ /* 0x040fe20000410000 */
[C---:B------:R-:W-:Y:S01]  /*1ee0*/  FMUL.FTZ R24, R19.reuse, R36 ;  /* 0x0000002413187220 */ /* 0x040fe20000410000 */
[C---:B------:R-:W-:Y:S01]  /*1ef0*/  FMUL.FTZ R22, R19.reuse, R34 ;  /* 0x0000002213167220 */ /* 0x040fe20000410000 */
[C---:B------:R-:W-:Y:S01]  /*1f00*/  FMUL.FTZ R11, R19.reuse, R32 ;  /* 0x00000020130b7220 */ /* 0x040fe20000410000 */
[C---:B------:R-:W-:Y:S01]  /*1f10*/  FMUL.FTZ R5, R19.reuse, R6 ;  /* 0x0000000613057220 */ /* 0x040fe20000410000 */
[C---:B0-----:R-:W-:Y:S01]  /*1f20*/  FMUL.FTZ R0, R19.reuse, R9 ;  /* 0x0000000913007220 */ /* 0x041fe20000410000 */
[----:B------:R-:W-:Y:S01]  /*1f30*/  FMUL.FTZ R12, R19, R12 ;  /* 0x0000000c130c7220 */ /* 0x000fe20000410000 */
[C-C-:B------:R-:W-:Y:S01]  /*1f40*/  FFMA.FTZ R6, R13.reuse, R3, R25.reuse ;  /* 0x000000030d067223 */ /* 0x140fe20000010019 */
[----:B------:R-:W5:Y:S01]  /*1f50*/  LDL.LU R36, [R1+0x38] ;  /* 0x0000380001247983 */ /* 0x000f620000300800 */
[C-C-:B------:R-:W-:Y:S01]  /*1f60*/  FFMA.FTZ R3, R13.reuse, R0, R25.reuse ;  /* 0x000000000d037223 */ /* 0x140fe20000010019 */
[C-C-:B------:R-:W-:Y:S01]  /*1f70*/  FFMA.FTZ R24, R13.reuse, R24, R25.reuse ;  /* 0x000000180d187223 */ /* 0x140fe20000010019 */
[C-C-:B------:R-:W-:Y:S01]  /*1f80*/  FFMA.FTZ R22, R13.reuse, R22, R25.reuse ;  /* 0x000000160d167223 */ /* 0x140fe20000010019 */
[----:B------:R-:W5:Y:S01]  /*1f90*/  LDL.LU R34, [R1+0x34] ;  /* 0x0000340001227983 */ /* 0x000f620000300800 */
[C-C-:B------:R-:W-:Y:S01]  /*1fa0*/  FFMA.FTZ R11, R13.reuse, R11, R25.reuse ;  /* 0x0000000b0d0b7223 */ /* 0x140fe20000010019 */
[C-C-:B------:R-:W-:Y:S01]  /*1fb0*/  FFMA.FTZ R5, R13.reuse, R5, R25.reuse ;  /* 0x000000050d057223 */ /* 0x140fe20000010019 */
[----:B------:R-:W-:-:S02]  /*1fc0*/  FFMA.FTZ R0, R13, R12, R25 ;  /* 0x0000000c0d007223 */ /* 0x000fc40000010019 */
[----:B------:R-:W5:Y:S01]  /*1fd0*/  LDL.LU R13, [R1+0x5c] ;  /* 0x00005c00010d7983 */ /* 0x000f620000300800 */
[----:B------:R-:W-:-:S06]  /*1fe0*/  FMUL.FTZ R21, R14, -1.4426950216293334961 ;  /* 0xbfb8aa3b0e157820 */ /* 0x000fcc0000410000 */
[----:B------:R-:W0:Y:S01]  /*1ff0*/  MUFU.EX2 R21, R21 ;  /* 0x0000001500157308 */ /* 0x000e220000000800 */
[----:B------:R-:W-:Y:S01]  /*2000*/  FMUL.FTZ R20, R24, -1.4426950216293334961 ;  /* 0xbfb8aa3b18147820 */ /* 0x000fe20000410000 */
[----:B0-----:R-:W-:-:S06]  /*2010*/  FADD.FTZ R21, R21, 1 ;  /* 0x3f80000015157421 */ /* 0x001fcc0000010000 */
[----:B------:R-:W0:Y:S08]  /*2020*/  MUFU.RCP R9, R21 ;  /* 0x0000001500097308 */ /* 0x000e300000001000 */
[----:B------:R-:W1:Y:S01]  /*2030*/  MUFU.EX2 R20, R20 ;  /* 0x0000001400147308 */ /* 0x000e620000000800 */
[----:B0-----:R-:W-:-:S05]  /*2040*/  FMUL.FTZ R14, R14, R9 ;  /* 0x000000090e0e7220 */ /* 0x001fca0000410000 */
[----:B------:R4:W-:Y:S01]  /*2050*/  STL [R1+0x20], R14 ;  /* 0x0000200e01007387 */ /* 0x0009e20000100800 */
[--C-:B------:R-:W-:Y:S01]  /*2060*/  FADD.FTZ R25, R4, -R18.reuse ;  /* 0x8000001204197221 */ /* 0x100fe20000010000 */
[--C-:B------:R-:W-:Y:S01]  /*2070*/  FADD.FTZ R21, R7, -R18.reuse ;  /* 0x8000001207157221 */ /* 0x100fe20000010000 */
[--C-:B------:R-:W-:Y:S01]  /*2080*/  FADD.FTZ R7, R10, -R18.reuse ;  /* 0x800000120a077221 */ /* 0x100fe20000010000 */
[C---:B------:R-:W-:Y:S02]  /*2090*/  FMUL.FTZ R28, R19.reuse, R28 ;  /* 0x0000001c131c7220 */ /* 0x040fe40000410000 */
[----:B------:R-:W-:Y:S02]  /*20a0*/  FMUL.FTZ R21, R19, R21 ;  /* 0x0000001513157220 */ /* 0x000fe40000410000 */
[C-C-:B------:R-:W-:Y:S02]  /*20b0*/  FFMA.FTZ R32, R26.reuse, R28, R31.reuse ;  /* 0x0000001c1a207223 */ /* 0x140fe4000001001f */
[----:B------:R-:W-:Y:S01]  /*20c0*/  FFMA.FTZ R21, R26, R21, R31 ;  /* 0x000000151a157223 */ /* 0x000fe2000001001f */
[--C-:B--2---:R-:W-:Y:S01]  /*20d0*/  FADD.FTZ R12, R29, -R18.reuse ;  /* 0x800000121d0c7221 */ /* 0x104fe20000010000 */
[----:B----4-:R-:W-:-:S02]  /*20e0*/  FADD.FTZ R14, R2, -R18 ;  /* 0x80000012020e7221 */ /* 0x010fc40000010000 */
[----:B------:R-:W2:Y:S02]  /*20f0*/  LDL.LU R2, [R1+0x14] ;  /* 0x0000140001027983 */ /* 0x000ea40000300800 */
[----:B------:R-:W-:Y:S01]  /*2100*/  FMUL.FTZ R37, R19, R14 ;  /* 0x0000000e13257220 */ /* 0x000fe20000410000 */
[----:B-1----:R-:W-:-:S06]  /*2110*/  FADD.FTZ R14, R20, 1 ;  /* 0x3f800000140e7421 */ /* 0x002fcc0000010000 */
[----:B------:R-:W0:Y:S01]  /*2120*/  MUFU.RCP R14, R14 ;  /* 0x0000000e000e7308 */ /* 0x000e220000001000 */
[----:B------:R-:W-:Y:S01]  /*2130*/  FMUL.FTZ R12, R19, R12 ;  /* 0x0000000c130c7220 */ /* 0x000fe20000410000 */
[----:B---3--:R-:W-:-:S03]  /*2140*/  FADD.FTZ R9, R27, -R18 ;  /* 0x800000121b097221 */ /* 0x008fc60000010000 */
[--C-:B------:R-:W-:Y:S01]  /*2150*/  FFMA.FTZ R12, R26, R12, R31.reuse ;  /* 0x0000000c1a0c7223 */ /* 0x100fe2000001001f */
[----:B-----5:R-:W-:Y:S01]  /*2160*/  FADD.FTZ R4, R13, -R18 ;  /* 0x800000120d047221 */ /* 0x020fe20000010000 */
[C---:B------:R-:W-:Y:S02]  /*2170*/  FMUL.FTZ R13, R19.reuse, R9 ;  /* 0x00000009130d7220 */ /* 0x040fe40000410000 */
[----:B------:R-:W-:Y:S01]  /*2180*/  FMUL.FTZ R27, R12, -1.4426950216293334961 ;  /* 0xbfb8aa3b0c1b7820 */ /* 0x000fe20000410000 */
[C---:B------:R-:W-:Y:S01]  /*2190*/  FMUL.FTZ R9, R19.reuse, R25 ;  /* 0x0000001913097220 */ /* 0x040fe20000410000 */
[C---:B------:R-:W-:Y:S01]  /*21a0*/  FMUL.FTZ R20, R19.reuse, R7 ;  /* 0x0000000713147220 */ /* 0x040fe20000410000 */
[----:B------:R-:W-:Y:S01]  /*21b0*/  FMUL.FTZ R4, R19, R4 ;  /* 0x0000000413047220 */ /* 0x000fe20000410000 */
[C-C-:B------:R-:W-:Y:S01]  /*21c0*/  FFMA.FTZ R37, R26.reuse, R37, R31.reuse ;  /* 0x000000251a257223 */ /* 0x140fe2000001001f */
[C-C-:B------:R-:W-:Y:S01]  /*21d0*/  FFMA.FTZ R9, R26.reuse, R9, R31.reuse ;  /* 0x000000091a097223 */ /* 0x140fe2000001001f */
[--C-:B------:R-:W-:Y:S01]  /*21e0*/  FFMA.FTZ R20, R26, R20, R31.reuse ;  /* 0x000000141a147223 */ /* 0x100fe2000001001f */
[----:B0-----:R-:W-:Y:S01]  /*21f0*/  FMUL.FTZ R24, R24, R14 ;  /* 0x0000000e18187220 */ /* 0x001fe20000410000 */
[----:B------:R-:W-:Y:S01]  /*2200*/  FFMA.FTZ R4, R26, R4, R31 ;  /* 0x000000041a047223 */ /* 0x000fe2000001001f */
[----:B------:R0:W1:Y:S01]  /*2210*/  MUFU.EX2 R10, R27 ;  /* 0x0000001b000a7308 */ /* 0x0000620000000800 */
[----:B------:R-:W3:Y:S04]  /*2220*/  LDL.LU R26, [R1+0x58] ;  /* 0x00005800011a7983 */ /* 0x000ee80000300800 */
[----:B0-----:R-:W4:Y:S04]  /*2230*/  LDL.LU R27, [R1+0x1c] ;  /* 0x00001c00011b7983 */ /* 0x001f280000300800 */
[----:B------:R2:W-:Y:S04]  /*2240*/  STL [R1+0x8], R24 ;  /* 0x0000081801007387 */ /* 0x0005e80000100800 */
[----:B------:R-:W5:Y:S04]  /*2250*/  LDL.LU R29, [R1+0x18] ;  /* 0x00001800011d7983 */ /* 0x000f680000300800 */
[----:B------:R-:W3:Y:S04]  /*2260*/  LDL.LU R28, [R1+0x10] ;  /* 0x00001000011c7983 */ /* 0x000ee80000300800 */
[----:B------:R-:W3:Y:S01]  /*2270*/  LDL.LU R30, [R1+0xc] ;  /* 0x00000c00011e7983 */ /* 0x000ee20000300800 */
[----:B------:R-:W-:-:S04]  /*2280*/  FFMA.FTZ R13, R36, R13, R34 ;  /* 0x0000000d240d7223 */ /* 0x000fc80000010022 */
[----:B------:R-:W-:-:S06]  /*2290*/  FMUL.FTZ R25, R13, -1.4426950216293334961 ;  /* 0xbfb8aa3b0d197820 */ /* 0x000fcc0000410000 */
[----:B------:R-:W0:Y:S01]  /*22a0*/  MUFU.EX2 R25, R25 ;  /* 0x0000001900197308 */ /* 0x000e220000000800 */
[----:B-1----:R-:W-:Y:S01]  /*22b0*/  FADD.FTZ R10, R10, 1 ;  /* 0x3f8000000a0a7421 */ /* 0x002fe20000010000 */
[----:B------:R-:W-:-:S06]  /*22c0*/  FMUL.FTZ R7, R23, -1.4426950216293334961 ;  /* 0xbfb8aa3b17077820 */ /* 0x000fcc0000410000 */
[----:B------:R-:W-:Y:S08]  /*22d0*/  MUFU.RCP R10, R10 ;  /* 0x0000000a000a7308 */ /* 0x000ff00000001000 */
[----:B------:R-:W1:Y:S01]  /*22e0*/  MUFU.EX2 R7, R7 ;  /* 0x0000000700077308 */ /* 0x000e620000000800 */
[----:B0-----:R-:W-:-:S07]  /*22f0*/  FADD.FTZ R25, R25, 1 ;  /* 0x3f80000019197421 */ /* 0x001fce0000010000 */
[----:B------:R-:W0:Y:S01]  /*2300*/  MUFU.RCP R25, R25 ;  /* 0x0000001900197308 */ /* 0x000e220000001000 */
[----:B------:R-:W-:Y:S01]  /*2310*/  FMUL.FTZ R14, R22, -1.4426950216293334961 ;  /* 0xbfb8aa3b160e7820 */ /* 0x000fe20000410000 */
[----:B-1----:R-:W-:-:S06]  /*2320*/  FADD.FTZ R7, R7, 1 ;  /* 0x3f80000007077421 */ /* 0x002fcc0000010000 */
[----:B------:R-:W1:Y:S01]  /*2330*/  MUFU.EX2 R14, R14 ;  /* 0x0000000e000e7308 */ /* 0x000e620000000800 */
[----:B------:R-:W-:Y:S01]  /*2340*/  FMUL.FTZ R31, R32, -1.4426950216293334961 ;  /* 0xbfb8aa3b201f7820 */ /* 0x000fe20000410000 */
[----:B0-----:R-:W-:Y:S01]  /*2350*/  FMUL.FTZ R25, R13, R25 ;  /* 0x000000190d197220 */ /* 0x001fe20000410000 */
[----:B------:R-:W-:-:S05]  /*2360*/  FMUL.FTZ R13, R11, -1.4426950216293334961 ;  /* 0xbfb8aa3b0b0d7820 */ /* 0x000fca0000410000 */
[----:B------:R-:W0:Y:S01]  /*2370*/  MUFU.RCP R7, R7 ;  /* 0x0000000700077308 */ /* 0x000e220000001000 */
[----:B------:R3:W-:Y:S07]  /*2380*/  STL [R1], R25 ;  /* 0x0000001901007387 */ /* 0x0007ee0000100800 */
[----:B------:R-:W0:Y:S01]  /*2390*/  MUFU.EX2 R13, R13 ;  /* 0x0000000d000d7308 */ /* 0x000e220000000800 */
[----:B-1----:R-:W-:-:S07]  /*23a0*/  FADD.FTZ R14, R14, 1 ;  /* 0x3f8000000e0e7421 */ /* 0x002fce0000010000 */
[----:B------:R-:W1:Y:S01]  /*23b0*/  MUFU.EX2 R31, R31 ;  /* 0x0000001f001f7308 */ /* 0x000e620000000800 */
[----:B0-----:R-:W-:Y:S01]  /*23c0*/  FMUL.FTZ R23, R23, R7 ;  /* 0x0000000717177220 */ /* 0x001fe20000410000 */
[----:B------:R-:W-:Y:S01]  /*23d0*/  FADD.FTZ R13, R13, 1 ;  /* 0x3f8000000d0d7421 */ /* 0x000fe20000010000 */
[----:B-1----:R-:W-:-:S05]  /*23e0*/  FADD.FTZ R31, R31, 1 ;  /* 0x3f8000001f1f7421 */ /* 0x002fca0000010000 */
[----:B------:R-:W0:Y:S02]  /*23f0*/  MUFU.RCP R13, R13 ;  /* 0x0000000d000d7308 */ /* 0x000e240000001000 */
[----:B0-----:R-:W-:Y:S01]  /*2400*/  FMUL.FTZ R13, R11, R13 ;  /* 0x0000000d0b0d7220 */ /* 0x001fe20000410000 */
[----:B--2---:R-:W-:-:S04]  /*2410*/  FADD.FTZ R24, R2, -R18 ;  /* 0x8000001202187221 */ /* 0x004fc80000010000 */
[----:B------:R-:W-:Y:S01]  /*2420*/  FMUL.FTZ R35, R19, R24 ;  /* 0x0000001813237220 */ /* 0x000fe20000410000 */
[----:B------:R-:W-:-:S03]  /*2430*/  FMUL.FTZ R2, R12, R10 ;  /* 0x0000000a0c027220 */ /* 0x000fc60000410000 */
[----:B------:R-:W-:-:S04]  /*2440*/  FFMA.FTZ R35, R36, R35, R34 ;  /* 0x0000002324237223 */ /* 0x000fc80000010022 */
[----:B------:R-:W-:Y:S01]  /*2450*/  FMUL.FTZ R10, R35, -1.4426950216293334961 ;  /* 0xbfb8aa3b230a7820 */ /* 0x000fe20000410000 */
[----:B------:R-:W-:-:S05]  /*2460*/  FMUL.FTZ R24, R37, -1.4426950216293334961 ;  /* 0xbfb8aa3b25187820 */ /* 0x000fca0000410000 */
[----:B------:R-:W0:Y:S08]  /*2470*/  MUFU.EX2 R10, R10 ;  /* 0x0000000a000a7308 */ /* 0x000e300000000800 */
[----:B------:R-:W1:Y:S01]  /*2480*/  MUFU.EX2 R24, R24 ;  /* 0x0000001800187308 */ /* 0x000e620000000800 */
[----:B----4-:R-:W-:-:S04]  /*2490*/  FADD.FTZ R27, R27, -R18 ;  /* 0x800000121b1b7221 */ /* 0x010fc80000010000 */
[----:B------:R-:W-:Y:S01]  /*24a0*/  FMUL.FTZ R33, R19, R27 ;  /* 0x0000001b13217220 */ /* 0x000fe20000410000 */
[--C-:B-----5:R-:W-:Y:S01]  /*24b0*/  FADD.FTZ R29, R29, -R18.reuse ;  /* 0x800000121d1d7221 */ /* 0x120fe20000010000 */
[--C-:B---3--:R-:W-:Y:S01]  /*24c0*/  FADD.FTZ R28, R28, -R18.reuse ;  /* 0x800000121c1c7221 */ /* 0x108fe20000010000 */
[--C-:B------:R-:W-:Y:S01]  /*24d0*/  FADD.FTZ R25, R30, -R18.reuse ;  /* 0x800000121e197221 */ /* 0x100fe20000010000 */
[----:B------:R-:W-:Y:S01]  /*24e0*/  FADD.FTZ R18, R26, -R18 ;  /* 0x800000121a127221 */ /* 0x000fe20000010000 */
[C---:B------:R-:W-:Y:S01]  /*24f0*/  FMUL.FTZ R27, R19.reuse, R29 ;  /* 0x0000001d131b7220 */ /* 0x040fe20000410000 */
[C---:B------:R-:W-:Y:S01]  /*2500*/  FMUL.FTZ R26, R19.reuse, R28 ;  /* 0x0000001c131a7220 */ /* 0x040fe20000410000 */
[C---:B------:R-:W-:Y:S01]  /*2510*/  FMUL.FTZ R25, R19.reuse, R25 ;  /* 0x0000001913197220 */ /* 0x040fe20000410000 */
[----:B------:R-:W-:Y:S01]  /*2520*/  FMUL.FTZ R19, R19, R18 ;  /* 0x0000001213137220 */ /* 0x000fe20000410000 */
[----:B0-----:R-:W-:Y:S01]  /*2530*/  FADD.FTZ R10, R10, 1 ;  /* 0x3f8000000a0a7421 */ /* 0x001fe20000010000 */
[----:B------:R0:W-:Y:S01]  /*2540*/  MUFU.RCP R18, R14 ;  /* 0x0000000e00127308 */ /* 0x0001e20000001000 */
[--C-:B------:R-:W-:Y:S01]  /*2550*/  FFMA.FTZ R7, R36, R27, R34.reuse ;  /* 0x0000001b24077223 */ /* 0x100fe20000010022 */
[----:B-1----:R-:W-:Y:S01]  /*2560*/  FADD.FTZ R24, R24, 1 ;  /* 0x3f80000018187421 */ /* 0x002fe20000010000 */
[----:B0-----:R-:W-:Y:S01]  /*2570*/  FFMA.FTZ R14, R36, R19, R34 ;  /* 0x00000013240e7223 */ /* 0x001fe20000010022 */
[----:B------:R-:W-:-:S04]  /*2580*/  FMUL.FTZ R19, R6, -1.4426950216293334961 ;  /* 0xbfb8aa3b06137820 */ /* 0x000fc80000410000 */
[----:B------:R0:W-:Y:S01]  /*2590*/  MUFU.RCP R27, R10 ;  /* 0x0000000a001b7308 */ /* 0x0001e20000001000 */
[C-C-:B------:R-:W-:Y:S01]  /*25a0*/  FFMA.FTZ R33, R36.reuse, R33, R34.reuse ;  /* 0x0000002124217223 */ /* 0x140fe20000010022 */
[----:B------:R-:W-:Y:S01]  /*25b0*/  FFMA.FTZ R26, R36, R26, R34 ;  /* 0x0000001a241a7223 */ /* 0x000fe20000010022 */
[----:B0-----:R-:W-:-:S05]  /*25c0*/  FMUL.FTZ R10, R7, -1.4426950216293334961 ;  /* 0xbfb8aa3b070a7820 */ /* 0x001fca0000410000 */
[----:B------:R-:W0:Y:S01]  /*25d0*/  MUFU.EX2 R19, R19 ;  /* 0x0000001300137308 */ /* 0x000e220000000800 */
[----:B------:R-:W-:-:S07]  /*25e0*/  FFMA.FTZ R25, R36, R25, R34 ;  /* 0x0000001924197223 */ /* 0x000fce0000010022 */
[----:B------:R-:W1:Y:S08]  /*25f0*/  MUFU.RCP R24, R24 ;  /* 0x0000001800187308 */ /* 0x000e700000001000 */
[----:B------:R-:W2:Y:S08]  /*2600*/  MUFU.EX2 R10, R10 ;  /* 0x0000000a000a7308 */ /* 0x000eb00000000800 */
[----:B------:R-:W3:Y:S01]  /*2610*/  MUFU.RCP R36, R31 ;  /* 0x0000001f00247308 */ /* 0x000ee20000001000 */
[----:B0-----:R-:W-:Y:S01]  /*2620*/  FADD.FTZ R19, R19, 1 ;  /* 0x3f80000013137421 */ /* 0x001fe20000010000 */
[----:B------:R-:W-:Y:S01]  /*2630*/  FMUL.FTZ R34, R15, -1.4426950216293334961 ;  /* 0xbfb8aa3b0f227820 */ /* 0x000fe20000410000 */
[----:B-1----:R-:W-:Y:S01]  /*2640*/  FMUL.FTZ R37, R37, R24 ;  /* 0x0000001825257220 */ /* 0x002fe20000410000 */
[----:B------:R-:W-:Y:S01]  /*2650*/  FMUL.FTZ R24, R16, -1.4426950216293334961 ;  /* 0xbfb8aa3b10187820 */ /* 0x000fe20000410000 */
[----:B------:R-:W-:Y:S01]  /*2660*/  FMUL.FTZ R35, R35, R27 ;  /* 0x0000001b23237220 */ /* 0x000fe20000410000 */
[----:B------:R-:W-:Y:S01]  /*2670*/  FMUL.FTZ R27, R5, -1.4426950216293334961 ;  /* 0xbfb8aa3b051b7820 */ /* 0x000fe20000410000 */
[----:B------:R-:W-:Y:S01]  /*2680*/  FMUL.FTZ R28, R21, -1.4426950216293334961 ;  /* 0xbfb8aa3b151c7820 */ /* 0x000fe20000410000 */
[----:B--2---:R-:W-:Y:S01]  /*2690*/  FADD.FTZ R10, R10, 1 ;  /* 0x3f8000000a0a7421 */ /* 0x004fe20000010000 */
[----:B------:R-:W-:Y:S01]  /*26a0*/  FMUL.FTZ R29, R26, -1.4426950216293334961 ;  /* 0xbfb8aa3b1a1d7820 */ /* 0x000fe20000410000 */
[----:B------:R-:W-:Y:S01]  /*26b0*/  MUFU.EX2 R34, R34 ;  /* 0x0000002200227308 */ /* 0x000fe20000000800 */
[----:B---3--:R-:W-:-:S07]  /*26c0*/  FMUL.FTZ R11, R32, R36 ;  /* 0x00000024200b7220 */ /* 0x008fce0000410000 */
[----:B------:R-:W-:Y:S08]  /*26d0*/  MUFU.RCP R36, R19 ;  /* 0x0000001300247308 */ /* 0x000ff00000001000 */
[----:B------:R-:W0:Y:S08]  /*26e0*/  MUFU.RCP R19, R10 ;  /* 0x0000000a00137308 */ /* 0x000e300000001000 */
[----:B------:R-:W1:Y:S08]  /*26f0*/  MUFU.EX2 R24, R24 ;  /* 0x0000001800187308 */ /* 0x000e700000000800 */
[----:B------:R-:W2:Y:S08]  /*2700*/  MUFU.EX2 R27, R27 ;  /* 0x0000001b001b7308 */ /* 0x000eb00000000800 */
[----:B------:R-:W3:Y:S08]  /*2710*/  MUFU.EX2 R28, R28 ;  /* 0x0000001c001c7308 */ /* 0x000ef00000000800 */
[----:B------:R-:W4:Y:S01]  /*2720*/  MUFU.EX2 R29, R29 ;  /* 0x0000001d001d7308 */ /* 0x000f220000000800 */
[----:B0-----:R-:W-:Y:S01]  /*2730*/  FMUL.FTZ R7, R7, R19 ;  /* 0x0000001307077220 */ /* 0x001fe20000410000 */
[----:B------:R-:W-:Y:S01]  /*2740*/  FADD.FTZ R34, R34, 1 ;  /* 0x3f80000022227421 */ /* 0x000fe20000010000 */
[----:B------:R-:W-:Y:S01]  /*2750*/  FMUL.FTZ R19, R14, -1.4426950216293334961 ;  /* 0xbfb8aa3b0e137820 */ /* 0x000fe20000410000 */
[----:B-1----:R-:W-:Y:S01]  /*2760*/  FADD.FTZ R24, R24, 1 ;  /* 0x3f80000018187421 */ /* 0x002fe20000010000 */
[----:B--2---:R-:W-:Y:S01]  /*2770*/  FADD.FTZ R27, R27, 1 ;  /* 0x3f8000001b1b7421 */ /* 0x004fe20000010000 */
[----:B---3--:R-:W-:-:S02]  /*2780*/  FADD.FTZ R28, R28, 1 ;  /* 0x3f8000001c1c7421 */ /* 0x008fc40000010000 */
[----:B------:R-:W0:Y:S01]  /*2790*/  MUFU.RCP R34, R34 ;  /* 0x0000002200227308 */ /* 0x000e220000001000 */
[----:B----4-:R-:W-:-:S07]  /*27a0*/  FADD.FTZ R29, R29, 1 ;  /* 0x3f8000001d1d7421 */ /* 0x010fce0000010000 */
[----:B------:R-:W1:Y:S08]  /*27b0*/  MUFU.EX2 R19, R19 ;  /* 0x0000001300137308 */ /* 0x000e700000000800 */
[----:B------:R-:W2:Y:S08]  /*27c0*/  MUFU.RCP R24, R24 ;  /* 0x0000001800187308 */ /* 0x000eb00000001000 */
[----:B------:R-:W3:Y:S08]  /*27d0*/  MUFU.RCP R27, R27 ;  /* 0x0000001b001b7308 */ /* 0x000ef00000001000 */
[----:B------:R-:W4:Y:S08]  /*27e0*/  MUFU.RCP R28, R28 ;  /* 0x0000001c001c7308 */ /* 0x000f300000001000 */
[----:B------:R-:W5:Y:S01]  /*27f0*/  MUFU.RCP R29, R29 ;  /* 0x0000001d001d7308 */ /* 0x000f620000001000 */
[----:B------:R-:W-:Y:S01]  /*2800*/  FMUL.FTZ R6, R6, R36 ;  /* 0x0000002406067220 */ /* 0x000fe20000410000 */
[----:B0-----:R-:W-:Y:S01]  /*2810*/  FMUL.FTZ R10, R15, R34 ;  /* 0x000000220f0a7220 */ /* 0x001fe20000410000 */
[----:B-1----:R-:W-:Y:S01]  /*2820*/  FADD.FTZ R36, R19, 1 ;  /* 0x3f80000013247421 */ /* 0x002fe20000010000 */
[----:B------:R-:W5:Y:S01]  /*2830*/  LDL R34, [R1+0x30] ;  /* 0x0000300001227983 */ /* 0x000f620000100800 */
[----:B--2---:R-:W-:Y:S01]  /*2840*/  FMUL.FTZ R19, R16, R24 ;  /* 0x0000001810137220 */ /* 0x004fe20000410000 */
[----:B---3--:R-:W-:-:S02]  /*2850*/  FMUL.FTZ R27, R5, R27 ;  /* 0x0000001b051b7220 */ /* 0x008fc40000410000 */
[----:B------:R-:W2:Y:S01]  /*2860*/  LDL.LU R16, [R1+0x54] ;  /* 0x0000540001107983 */ /* 0x000ea20000300800 */
[----:B----4-:R-:W-:-:S03]  /*2870*/  FMUL.FTZ R28, R21, R28 ;  /* 0x0000001c151c7220 */ /* 0x010fc60000410000 */
[----:B------:R-:W3:Y:S04]  /*2880*/  LDL.LU R5, [R1] ;  /* 0x0000000001057983 */ /* 0x000ee80000300800 */
[----:B------:R-:W4:Y:S01]  /*2890*/  LDL.LU R21, [R1+0x20] ;  /* 0x0000200001157983 */ /* 0x000f220000300800 */
[----:B-----5:R-:W-:-:S03]  /*28a0*/  FMUL.FTZ R29, R26, R29 ;  /* 0x0000001d1a1d7220 */ /* 0x020fc60000410000 */
[----:B------:R-:W4:Y:S01]  /*28b0*/  LDL.LU R26, [R1+0x8] ;  /* 0x00000800011a7983 */ /* 0x000f220000300800 */
[----:B------:R-:W-:-:S06]  /*28c0*/  FMUL.FTZ R12, R8, -1.4426950216293334961 ;  /* 0xbfb8aa3b080c7820 */ /* 0x000fcc0000410000 */
[----:B------:R-:W0:Y:S01]  /*28d0*/  MUFU.EX2 R12, R12 ;  /* 0x0000000c000c7308 */ /* 0x000e220000000800 */
[----:B------:R-:W-:-:S07]  /*28e0*/  FMUL.FTZ R30, R33, -1.4426950216293334961 ;  /* 0xbfb8aa3b211e7820 */ /* 0x000fce0000410000 */
[----:B------:R-:W-:Y:S01]  /*28f0*/  MUFU.EX2 R30, R30 ;  /* 0x0000001e001e7308 */ /* 0x000fe20000000800 */
[----:B0-----:R-:W-:-:S07]  /*2900*/  FADD.FTZ R12, R12, 1 ;  /* 0x3f8000000c0c7421 */ /* 0x001fce0000010000 */
[----:B------:R-:W0:Y:S01]  /*2910*/  MUFU.RCP R12, R12 ;  /* 0x0000000c000c7308 */ /* 0x000e220000001000 */
[----:B------:R-:W-:Y:S01]  /*2920*/  FMUL.FTZ R32, R20, -1.4426950216293334961 ;  /* 0xbfb8aa3b14207820 */ /* 0x000fe20000410000 */
[----:B------:R-:W-:-:S06]  /*2930*/  FMUL.FTZ R31, R3, -1.4426950216293334961 ;  /* 0xbfb8aa3b031f7820 */ /* 0x000fcc0000410000 */
[----:B------:R-:W1:Y:S01]  /*2940*/  MUFU.EX2 R32, R32 ;  /* 0x0000002000207308 */ /* 0x000e620000000800 */
[----:B0-----:R-:W-:Y:S01]  /*2950*/  FMUL.FTZ R12, R8, R12 ;  /* 0x0000000c080c7220 */ /* 0x001fe20000410000 */
[----:B------:R-:W-:Y:S01]  /*2960*/  FADD.FTZ R8, R30, 1 ;  /* 0x3f8000001e087421 */ /* 0x000fe20000010000 */
[----:B------:R-:W-:-:S05]  /*2970*/  FMUL.FTZ R30, R17, -1.4426950216293334961 ;  /* 0xbfb8aa3b111e7820 */ /* 0x000fca0000410000 */
[----:B------:R-:W0:Y:S08]  /*2980*/  MUFU.EX2 R31, R31 ;  /* 0x0000001f001f7308 */ /* 0x000e300000000800 */
[----:B------:R-:W5:Y:S01]  /*2990*/  MUFU.EX2 R30, R30 ;  /* 0x0000001e001e7308 */ /* 0x000f620000000800 */
[----:B-1----:R-:W-:Y:S01]  /*29a0*/  FADD.FTZ R32, R32, 1 ;  /* 0x3f80000020207421 */ /* 0x002fe20000010000 */
[----:B0-----:R-:W-:-:S06]  /*29b0*/  FADD.FTZ R31, R31, 1 ;  /* 0x3f8000001f1f7421 */ /* 0x001fcc0000010000 */
[----:B------:R-:W0:Y:S01]  /*29c0*/  MUFU.RCP R32, R32 ;  /* 0x0000002000207308 */ /* 0x000e220000001000 */
[----:B-----5:R-:W-:-:S07]  /*29d0*/  FADD.FTZ R30, R30, 1 ;  /* 0x3f8000001e1e7421 */ /* 0x020fce0000010000 */
[----:B------:R-:W1:Y:S08]  /*29e0*/  MUFU.RCP R31, R31 ;  /* 0x0000001f001f7308 */ /* 0x000e700000001000 */
[----:B------:R-:W5:Y:S01]  /*29f0*/  MUFU.RCP R30, R30 ;  /* 0x0000001e001e7308 */ /* 0x000f620000001000 */
[----:B0-----:R-:W-:-:S07]  /*2a00*/  FMUL.FTZ R32, R20, R32 ;  /* 0x0000002014207220 */ /* 0x001fce0000410000 */
[----:B------:R0:W-:Y:S01]  /*2a10*/  MUFU.RCP R24, R36 ;  /* 0x0000002400187308 */ /* 0x0001e20000001000 */
[----:B-1----:R-:W-:Y:S01]  /*2a20*/  FMUL.FTZ R31, R3, R31 ;  /* 0x0000001f031f7220 */ /* 0x002fe20000410000 */
[----:B-----5:R-:W-:Y:S02]  /*2a30*/  FMUL.FTZ R30, R17, R30 ;  /* 0x0000001e111e7220 */ /* 0x020fe40000410000 */
[----:B------:R-:W2:Y:S04]  /*2a40*/  LDL.LU R17, [R1+0x50] ;  /* 0x0000500001117983 */ /* 0x000ea80000300800 */
[----:B0-----:R-:W5:Y:S04]  /*2a50*/  LDL.LU R36, [R1+0x2c] ;  /* 0x00002c0001247983 */ /* 0x001f680000300800 */
[----:B------:R-:W2:Y:S01]  /*2a60*/  LDL.LU R3, [R1+0x30] ;  /* 0x0000300001037983 */ /* 0x000ea20000300800 */
[----:B----4-:R-:W-:-:S02]  /*2a70*/  F2FP.BF16.F32.PACK_AB R20, R26, R21 ;  /* 0x000000151a14723e */ /* 0x010fc400000010ff */
[----:B---3--:R-:W-:Y:S02]  /*2a80*/  F2FP.BF16.F32.PACK_AB R21, R5, R2 ;  /* 0x000000020515723e */ /* 0x008fe400000010ff */
[----:B------:R-:W3:Y:S01]  /*2a90*/  LDL.LU R2, [R1+0x48] ;  /* 0x0000480001027983 */ /* 0x000ee20000300800 */
[----:B------:R-:W-:Y:S01]  /*2aa0*/  FMUL.FTZ R22, R22, R18 ;  /* 0x0000001216167220 */ /* 0x000fe20000410000 */
[----:B------:R-:W-:-:S06]  /*2ab0*/  FMUL.FTZ R18, R9, -1.4426950216293334961 ;  /* 0xbfb8aa3b09127820 */ /* 0x000fcc0000410000 */
[----:B------:R-:W0:Y:S08]  /*2ac0*/  MUFU.EX2 R18, R18 ;  /* 0x0000001200127308 */ /* 0x000e300000000800 */
[----:B------:R-:W1:Y:S01]  /*2ad0*/  MUFU.RCP R8, R8 ;  /* 0x0000000800087308 */ /* 0x000e620000001000 */
[----:B0-----:R-:W-:-:S07]  /*2ae0*/  FADD.FTZ R18, R18, 1 ;  /* 0x3f80000012127421 */ /* 0x001fce0000010000 */
[----:B------:R-:W0:Y:S01]  /*2af0*/  MUFU.RCP R18, R18 ;  /* 0x0000001200127308 */ /* 0x000e220000001000 */
[----:B------:R-:W-:Y:S01]  /*2b00*/  FMUL.FTZ R34, R34, -1.4426950216293334961 ;  /* 0xbfb8aa3b22227820 */ /* 0x000fe20000410000 */
[----:B-1----:R-:W-:Y:S01]  /*2b10*/  FMUL.FTZ R8, R33, R8 ;  /* 0x0000000821087220 */ /* 0x002fe20000410000 */
[----:B------:R-:W-:Y:S01]  /*2b20*/  FMUL.FTZ R33, R25, -1.4426950216293334961 ;  /* 0xbfb8aa3b19217820 */ /* 0x000fe20000410000 */
[----:B------:R-:W-:-:S04]  /*2b30*/  FMUL.FTZ R15, R0, -1.4426950216293334961 ;  /* 0xbfb8aa3b000f7820 */ /* 0x000fc80000410000 */
[----:B------:R-:W-:Y:S01]  /*2b40*/  MUFU.EX2 R34, R34 ;  /* 0x0000002200227308 */ /* 0x000fe20000000800 */
[----:B0-----:R-:W-:Y:S01]  /*2b50*/  FMUL.FTZ R9, R9, R18 ;  /* 0x0000001209097220 */ /* 0x001fe20000410000 */
[----:B------:R-:W-:-:S06]  /*2b60*/  FMUL.FTZ R18, R4, -1.4426950216293334961 ;  /* 0xbfb8aa3b04127820 */ /* 0x000fcc0000410000 */
[----:B------:R-:W0:Y:S08]  /*2b70*/  MUFU.EX2 R33, R33 ;  /* 0x0000002100217308 */ /* 0x000e300000000800 */
[----:B------:R-:W1:Y:S08]  /*2b80*/  MUFU.EX2 R15, R15 ;  /* 0x0000000f000f7308 */ /* 0x000e700000000800 */
[----:B------:R-:W4:Y:S01]  /*2b90*/  MUFU.EX2 R18, R18 ;  /* 0x0000001200127308 */ /* 0x000f220000000800 */
[----:B0-----:R-:W-:Y:S01]  /*2ba0*/  FADD.FTZ R33, R33, 1 ;  /* 0x3f80000021217421 */ /* 0x001fe20000010000 */
[----:B------:R-:W-:Y:S01]  /*2bb0*/  FADD.FTZ R34, R34, 1 ;  /* 0x3f80000022227421 */ /* 0x000fe20000010000 */
[----:B-1----:R-:W-:-:S05]  /*2bc0*/  FADD.FTZ R15, R15, 1 ;  /* 0x3f8000000f0f7421 */ /* 0x002fca0000010000 */
[----:B------:R-:W0:Y:S01]  /*2bd0*/  MUFU.RCP R33, R33 ;  /* 0x0000002100217308 */ /* 0x000e220000001000 */
[----:B----4-:R-:W-:-:S07]  /*2be0*/  FADD.FTZ R18, R18, 1 ;  /* 0x3f80000012127421 */ /* 0x010fce0000010000 */
[----:B------:R-:W2:Y:S08]  /*2bf0*/  MUFU.RCP R34, R34 ;  /* 0x0000002200227308 */ /* 0x000eb00000001000 */
[----:B------:R-:W1:Y:S08]  /*2c00*/  MUFU.RCP R15, R15 ;  /* 0x0000000f000f7308 */ /* 0x000e700000001000 */
[----:B------:R-:W4:Y:S01]  /*2c10*/  MUFU.RCP R18, R18 ;  /* 0x0000001200127308 */ /* 0x000f220000001000 */
[----:B0-----:R-:W-:Y:S01]  /*2c20*/  FMUL.FTZ R33, R25, R33 ;  /* 0x0000002119217220 */ /* 0x001fe20000410000 */
[----:B------:R-:W-:Y:S01]  /*2c30*/  FMUL.FTZ R24, R14, R24 ;  /* 0x000000180e187220 */ /* 0x000fe20000410000 */
[----:B------:R-:W-:Y:S01]  /*2c40*/  F2FP.BF16.F32.PACK_AB R22, R22, R23 ;  /* 0x000000171616723e */ /* 0x000fe200000010ff */
[----:B--2---:R-:W-:Y:S01]  /*2c50*/  FMUL.FTZ R34, R3, R34 ;  /* 0x0000002203227220 */ /* 0x004fe20000410000 */
[----:B-1----:R-:W-:Y:S01]  /*2c60*/  FMUL.FTZ R15, R0, R15 ;  /* 0x0000000f000f7220 */ /* 0x002fe20000410000 */
[----:B------:R-:W-:-:S02]  /*2c70*/  F2FP.BF16.F32.PACK_AB R23, R35, R37 ;  /* 0x000000252317723e */ /* 0x000fc400000010ff */
[----:B------:R-:W-:Y:S01]  /*2c80*/  F2FP.BF16.F32.PACK_AB R12, R13, R12 ;  /* 0x0000000c0d0c723e */ /* 0x000fe200000010ff */
[----:B----4-:R-:W-:Y:S01]  /*2c90*/  FMUL.FTZ R18, R4, R18 ;  /* 0x0000001204127220 */ /* 0x010fe20000410000 */
        /* <DEDUP_REMOVED lines=17> */
[----:B---3--:R-:W-:-:S04]  /*2db0*/  IADD3 R2, P1, PT, R2, 0x5, RZ ;  /* 0x0000000502027810 */ /* 0x008fc80007f3e0ff */
[----:B-----5:R-:W-:Y:S02]  /*2dc0*/  IADD3.X R36, PT, PT, RZ, R36, RZ, P1, !PT ;  /* 0x00000024ff247210 */ /* 0x020fe40000ffe4ff */
[----:B------:R-:W-:-:S03]  /*2dd0*/  ISETP.GE.U32.AND P1, PT, R2, UR6, PT ;  /* 0x0000000602007c0c */ /* 0x000fc6000bf26070 */
[----:B------:R0:W-:Y:S01]  /*2de0*/  STL [R1+0x2c], R36 ;  /* 0x00002c2401007387 */ /* 0x0001e20000100800 */
[----:B------:R-:W-:-:S13]  /*2df0*/  ISETP.GE.AND.EX P1, PT, R36, UR7, PT, P1 ;  /* 0x0000000724007c0c */ /* 0x000fda000bf26310 */
[----:B0-----:R-:W-:Y:S05]  /*2e00*/  @!P1 BRA `(.L_x_730) ;  /* 0xffffffd4002c9947 */ /* 0x001fea000383ffff */
[----:B------:R-:W-:Y:S05]  /*2e10*/  EXIT ;  /* 0x000000000000794d */ /* 0x000fea0003800000 */
.L_x_731:
        /* <DEDUP_REMOVED lines=14> */
.L_x_1568:


//--------------------- .text._ZN13group_norm_v214gn_cuda_kernelI13__nv_bfloat16Li480ELi1ELi16ELi60ELi1024ELb1ELi32ELi960ELi960ELi4ELb1ELi4ELb0ELb0ENS_16CompileConditionILi1000EEEEEvPT_PKS4_S7_S7_flPfS8_Pj --------------------------
	.section	.text._ZN13group_norm_v214gn_cuda_kernelI13__nv_bfloat16Li480ELi1ELi16ELi60ELi1024ELb1ELi32ELi960ELi960ELi4ELb1ELi4ELb0ELb0ENS_16CompileConditionILi1000EEEEEvPT_PKS4_S7_S7_flPfS8_Pj,"ax",@progbits
	.align	128
        .global         _ZN13group_norm_v214gn_cuda_kernelI13__nv_bfloat16Li480ELi1ELi16ELi60ELi1024ELb1ELi32ELi960ELi960ELi4ELb1ELi4ELb0ELb0ENS_16CompileConditionILi1000EEEEEvPT_PKS4_S7_S7_flPfS8_Pj
        .type           _ZN13group_norm_v214gn_cuda_kernelI13__nv_bfloat16Li480ELi1ELi16ELi60ELi1024ELb1ELi32ELi960ELi960ELi4ELb1ELi4ELb0ELb0ENS_16CompileConditionILi1000EEEEEvPT_PKS4_S7_S7_flPfS8_Pj,@function
        .size           _ZN13group_norm_v214gn_cuda_kernelI13__nv_bfloat16Li480ELi1ELi16ELi60ELi1024ELb1ELi32ELi960ELi960ELi4ELb1ELi4ELb0ELb0ENS_16CompileConditionILi1000EEEEEvPT_PKS4_S7_S7_flPfS8_Pj,(.L_x_1569 - _ZN13group_norm_v214gn_cuda_kernelI13__nv_bfloat16Li480ELi1ELi16ELi60ELi1024ELb1ELi32ELi960ELi960ELi4ELb1ELi4ELb0ELb0ENS_16CompileConditionILi1000EEEEEvPT_PKS4_S7_S7_flPfS8_Pj)
        .other          _ZN13group_norm_v214gn_cuda_kernelI13__nv_bfloat16Li480ELi1ELi16ELi60ELi1024ELb1ELi32ELi960ELi960ELi4ELb1ELi4ELb0ELb0ENS_16CompileConditionILi1000EEEEEvPT_PKS4_S7_S7_flPfS8_Pj,@"STO_CUDA_ENTRY STV_DEFAULT"
_ZN13group_norm_v214gn_cuda_kernelI13__nv_bfloat16Li480ELi1ELi16ELi60ELi1024ELb1ELi32ELi960ELi960ELi4ELb1ELi4ELb0ELb0ENS_16CompileConditionILi1000EEEEEvPT_PKS4_S7_S7_flPfS8_Pj:
.text._ZN13group_norm_v214gn_cuda_kernelI13__nv_bfloat16Li480ELi1ELi16ELi60ELi1024ELb1ELi32ELi960ELi960ELi4ELb1ELi4ELb0ELb0ENS_16CompileConditionILi1000EEEEEvPT_PKS4_S7_S7_flPfS8_Pj:
        /* <DEDUP_REMOVED lines=8> */
[----:B------:R-:W2:Y:S01]  /*0080*/  LDCU.64 UR6, c[0x0][0x3c0] ;  /* 0x00007800ff0677ac */ /* 0x000ea20008000a00 */
[----:B------:R-:W-:Y:S01]  /*0090*/  HFMA2 R39, -RZ, RZ, 0, 5.9604644775390625e-08 ;  /* 0x00000001ff277431 */ /* 0x000fe200000001ff */
[----:B------:R-:W3:Y:S01]  /*00a0*/  S2R R4, SR_CTAID.X ;  /* 0x0000000000047919 */ /* 0x000ee20000002500 */
[----:B------:R-:W-:Y:S01]  /*00b0*/  HFMA2 R42, -RZ, RZ, 0, 0 ;  /* 0x00000000ff2a7431 */ /* 0x000fe200000001ff */
[----:B------:R-:W-:Y:S01]  /*00c0*/  UMOV UR4, 0x400 ;  /* 0x0000040000047882 */ /* 0x000fe20000000000 */
[----:B------:R-:W-:Y:S02]  /*00d0*/  MOV R44, RZ ;  /* 0x000000ff002c7202 */ /* 0x000fe40000000f00 */
[----:B------:R-:W4:Y:S01]  /*00e0*/  LDC.64 R6, c[0x0][0x3b0] ;  /* 0x0000ec00ff067b82 */ /* 0x000f220000000a00 */
[----:B------:R-:W-:-:S07]  /*00f0*/  MOV R43, UR10 ;  /* 0x0000000a002b7c02 */ /* 0x000fce0008000f00 */
[----:B------:R-:W5:Y:S01]  /*0100*/  LDC.64 R112, c[0x0][0x390] ;  /* 0x0000e400ff707b82 */ /* 0x000f620000000a00 */
[----:B--2---:R-:W-:-:S04]  /*0110*/  ULEA UR6, UP0, UR10, UR6, 0x2 ;  /* 0x000000060a067291 */ /* 0x004fc8000f8010ff */
[----:B------:R-:W-:-:S03]  /*0120*/  ULEA.HI.X UR7, UR10, UR7, URZ, 0x2, UP0 ;  /* 0x000000070a077291 */ /* 0x000fc600080f14ff */
[----:B------:R-:W2:Y:S01]  /*0130*/  LDC.64 R110, c[0x0][0x398] ;  /* 0x0000e600ff6e7b82 */ /* 0x000ea20000000a00 */
[----:B-1----:R-:W-:Y:S01]  /*0140*/  ULEA UR8, UR5, UR4, 0x18 ;  /* 0x0000000405087291 */ /* 0x002fe2000f8ec0ff */
[----:B------:R-:W-:Y:S01]  /*0150*/  MOV R108, UR6 ;  /* 0x00000006006c7c02 */ /* 0x000fe20008000f00 */
[----:B------:R-:W-:Y:S01]  /*0160*/  UIADD3 UR4, UPT, UPT, UR4, 0x1680, URZ ;  /* 0x0000168004047890 */ /* 0x000fe2000fffe0ff */
[----:B------:R-:W-:Y:S02]  /*0170*/  MOV R109, UR7 ;  /* 0x00000007006d7c02 */ /* 0x000fe40008000f00 */
[----:B0-----:R-:W-:Y:S02]  /*0180*/  LOP3.LUT R0, R51, 0xffff, RZ, 0xc0, !PT ;  /* 0x0000ffff33007812 */ /* 0x001fe400078ec0ff */
[----:B------:R-:W0:Y:S01]  /*0190*/  LDC R45, c[0x0][0x374] ;  /* 0x0000dd00ff2d7b82 */ /* 0x000e220000000800 */
[----:B------:R-:W-:Y:S01]  /*01a0*/  SHF.R.U32.HI R50, RZ, 0x1, R51 ;  /* 0x00000001ff327819 */ /* 0x000fe20000011633 */
[----:B------:R-:W-:Y:S01]  /*01b0*/  ULEA UR4, UR5, UR4, 0x18 ;  /* 0x0000000405047291 */ /* 0x000fe2000f8ec0ff */
[----:B---3--:R-:W-:Y:S01]  /*01c0*/  SHF.L.U32 R2, R4, 0x5, RZ ;  /* 0x0000000504027819 */ /* 0x008fe200000006ff */
[----:B------:R-:W-:Y:S01]  /*01d0*/  IMAD R0, R0, 0x8889, RZ ;  /* 0x0000888900007824 */ /* 0x000fe200078e02ff */
[----:B------:R-:W-:Y:S01]  /*01e0*/  MOV R5, UR8 ;  /* 0x0000000800057c02 */ /* 0x000fe20008000f00 */
[----:B------:R-:W1:Y:S01]  /*01f0*/  LDCU.64 UR8, c[0x0][0x358] ;  /* 0x00006b00ff0877ac */ /* 0x000e620008000a00 */
[----:B------:R-:W-:-:S02]  /*0200*/  LOP3.LUT R47, R2, 0x3e0, RZ, 0xc0, !PT ;  /* 0x000003e0022f7812 */ /* 0x000fc400078ec0ff */
[----:B------:R-:W-:Y:S01]  /*0210*/  SHF.R.U32.HI R46, RZ, 0x17, R0 ;  /* 0x00000017ff2e7819 */ /* 0x000fe20000011600 */
[----:B------:R-:W-:Y:S01]  /*0220*/  IMAD R48, R50, 0x168, R5 ;  /* 0x0000016832307824 */ /* 0x000fe200078e0205 */
[----:B------:R-:W-:Y:S02]  /*0230*/  SHF.L.U32 R49, R51, 0x3, RZ ;  /* 0x0000000333317819 */ /* 0x000fe400000006ff */
[----:B------:R-:W-:Y:S02]  /*0240*/  PRMT R0, R46, 0x9910, RZ ;  /* 0x000099102e007816 */ /* 0x000fe400000000ff */
[----:B------:R-:W-:Y:S02]  /*0250*/  LOP3.LUT R3, R49, 0x8, RZ, 0xc0, !PT ;  /* 0x0000000831037812 */ /* 0x000fe400078ec0ff */
[----:B----4-:R-:W-:Y:S01]  /*0260*/  ISETP.EQ.U32.AND P1, PT, R6, RZ, PT ;  /* 0x000000ff0600720c */ /* 0x010fe20003f22070 */
[----:B------:R-:W-:Y:S01]  /*0270*/  IMAD R0, R0, 0xf0, RZ ;  /* 0x000000f000007824 */ /* 0x000fe200078e02ff */
[----:B------:R-:W-:-:S02]  /*0280*/  LOP3.LUT P0, RZ, R4, 0x1f, RZ, 0xc0, !PT ;  /* 0x0000001f04ff7812 */ /* 0x000fc4000780c0ff */
[----:B------:R-:W-:Y:S02]  /*0290*/  IADD3 R48, PT, PT, R48, R3, RZ ;  /* 0x0000000330307210 */ /* 0x000fe40007ffe0ff */
[----:B------:R-:W-:Y:S02]  /*02a0*/  IADD3 R0, PT, PT, RZ, -R0, RZ ;  /* 0x80000000ff007210 */ /* 0x000fe40007ffe0ff */
[----:B------:R-:W-:Y:S02]  /*02b0*/  ISETP.EQ.OR.EX P0, PT, R7, RZ, P0, P1 ;  /* 0x000000ff0700720c */ /* 0x000fe40000702710 */
[----:B------:R-:W-:Y:S02]  /*02c0*/  PRMT R0, R0, 0x7710, RZ ;  /* 0x0000771000007816 */ /* 0x000fe400000000ff */
[----:B------:R-:W-:Y:S02]  /*02d0*/  ISETP.NE.AND P1, PT, R4, RZ, PT ;  /* 0x000000ff0400720c */ /* 0x000fe40003f25270 */
[----:B------:R-:W-:-:S02]  /*02e0*/  IADD3 R0, PT, PT, R0, R51, RZ ;  /* 0x0000003300007210 */ /* 0x000fc40007ffe0ff */
[----:B------:R-:W-:Y:S02]  /*02f0*/  SHF.L.U32 R40, R51, 0x1, RZ ;  /* 0x0000000133287819 */ /* 0x000fe400000006ff */
[C---:B------:R-:W-:Y:S02]  /*0300*/  PRMT R2, R0.reuse, 0x9910, RZ ;  /* 0x0000991000027816 */ /* 0x040fe400000000ff */
[----:B------:R-:W-:Y:S02]  /*0310*/  LOP3.LUT R37, R0, 0xffff, RZ, 0xc0, !PT ;  /* 0x0000ffff00257812 */ /* 0x000fe400078ec0ff */
[----:B------:R-:W-:Y:S01]  /*0320*/  SHF.L.U32 R0, R4, 0x1, RZ ;  /* 0x0000000104007819 */ /* 0x000fe200000006ff */
[----:B------:R-:W-:Y:S01]  /*0330*/  IMAD R2, R2, 0x89, RZ ;  /* 0x0000008902027824 */ /* 0x000fe200078e02ff */
[----:B------:R-:W-:Y:S01]  /*0340*/  IADD3 R47, PT, PT, R46, R47, RZ ;  /* 0x0000002f2e2f7210 */ /* 0x000fe20007ffe0ff */
[C---:B------:R-:W-:Y:S01]  /*0350*/  IMAD R3, R37.reuse, 0x18, R5 ;  /* 0x0000001825037824 */ /* 0x040fe200078e0205 */
[----:B------:R-:W-:-:S02]  /*0360*/  SHF.L.U32 R37, R37, 0x2, RZ ;  /* 0x0000000225257819 */ /* 0x000fc400000006ff */
[----:B------:R-:W-:Y:S02]  /*0370*/  LOP3.LUT R2, R2, 0xffff, RZ, 0xc0, !PT ;  /* 0x0000ffff02027812 */ /* 0x000fe400078ec0ff */
[----:B------:R-:W-:Y:S01]  /*0380*/  LOP3.LUT R0, R0, 0x3e, RZ, 0xc0, !PT ;  /* 0x0000003e00007812 */ /* 0x000fe200078ec0ff */
[C---:B-----5:R-:W-:Y:S01]  /*0390*/  IMAD.WIDE.U32 R112, R37.reuse, 0x2, R112 ;  /* 0x0000000225707825 */ /* 0x060fe200078e0070 */
[----:B------:R-:W-:Y:S02]  /*03a0*/  SHF.R.U32.HI R2, RZ, 0xb, R2 ;  /* 0x0000000bff027819 */ /* 0x000fe40000011602 */
[----:B------:R-:W-:Y:S01]  /*03b0*/  LEA R46, R46, R3, 0x3 ;  /* 0x000000032e2e7211 */ /* 0x000fe200078e18ff */
[----:B--2---:R-:W-:Y:S01]  /*03c0*/  IMAD.WIDE.U32 R110, R37, 0x2, R110 ;  /* 0x00000002256e7825 */ /* 0x004fe200078e006e */
[----:B------:R-:W-:Y:S02]  /*03d0*/  LOP3.LUT R2, R2, 0xffff, RZ, 0xc0, !PT ;  /* 0x0000ffff02027812 */ /* 0x000fe400078ec0ff */
[----:B------:R-:W-:-:S02]  /*03e0*/  LOP3.LUT R41, R51, 0xf, RZ, 0xc0, !PT ;  /* 0x0000000f33297812 */ /* 0x000fc400078ec0ff */
[----:B------:R-:W-:Y:S02]  /*03f0*/  SEL R39, R39, 0x7fffffe1, P1 ;  /* 0x7fffffe127277807 */ /* 0x000fe40000800000 */
[----:B------:R-:W-:Y:S02]  /*0400*/  LOP3.LUT R38, R40, 0x1e0, RZ, 0xc0, !PT ;  /* 0x000001e028267812 */ /* 0x000fe400078ec0ff */
[C---:B------:R-:W-:Y:S02]  /*0410*/  ISETP.GT.U32.OR P0, PT, R51.reuse, 0xf, P0 ;  /* 0x0000000f3300780c */ /* 0x040fe40000704470 */
[----:B------:R-:W-:Y:S02]  /*0420*/  LEA R36, R51, R0, 0x5 ;  /* 0x0000000033247211 */ /* 0x000fe400078e28ff */
[----:B01----:R-:W-:-:S09]  /*0430*/  LEA R35, R2, UR4, 0x3 ;  /* 0x0000000402237c11 */ /* 0x003fd2000f8e18ff */
.L_x_738:
[----:B------:R-:W0:Y:S01]  /*0440*/  LDCU.64 UR6, c[0x0][0x388] ;  /* 0x00007100ff0677ac */ /* 0x000e220008000a00 */
[----:B---3--:R-:W-:Y:S01]  /*0450*/  MOV R2, R37 ;  /* 0x0000002500027202 */ /* 0x008fe20000000f00 */
        /* <DEDUP_REMOVED lines=39> */
[----:B0-----:R-:W-:Y:S01]  /*06d0*/  FFMA.FTZ R4, R32, R32, R13 ;  /* 0x0000002020047223 */ /* 0x001fe2000001000d */
        /* <DEDUP_REMOVED lines=72> */
[--C-:B------:R-:W-:Y:S01]  /*0b60*/  FFMA.FTZ R73, R11, R11, R8.reuse ;  /* 0x0000000b0b497223 */ /* 0x100fe20000010008 */
[C---:B------:R-:W-:Y:S02]  /*0b70*/  PRMT R8, R6.reuse, 0x7632, R8 ;  /* 0x0000763206087816 */ /* 0x040fe40000000008 */
[----:B------:R-:W-:Y:S01]  /*0b80*/  SHF.L.U32 R9, R6, 0x10, RZ ;  /* 0x0000001006097819 */ /* 0x000fe200000006ff */
[----:B------:R-:W-:Y:S01]  /*0b90*/  FADD.FTZ R4, R5, R10 ;  /* 0x0000000a05047221 */ /* 0x000fe20000010000 */
[----:B------:R-:W-:Y:S01]  /*0ba0*/  FFMA.FTZ R6, R10, R10, R73 ;  /* 0x0000000a0a067223 */ /* 0x000fe20000010049 */
[----:B------:R-:W-:-:S02]  /*0bb0*/  SHF.L.U32 R8, R8, 0x10, RZ ;  /* 0x0000001008087819 */ /* 0x000fc400000006ff */
[----:B------:R-:W-:Y:S01]  /*0bc0*/  FADD.FTZ R5, R4, R9 ;  /* 0x0000000904057221 */ /* 0x000fe20000010000 */
[--C-:B------:R-:W-:Y:S01]  /*0bd0*/  FFMA.FTZ R73, R9, R9, R6.reuse ;  /* 0x0000000909497223 */ /* 0x100fe20000010006 */
        /* <DEDUP_REMOVED lines=135> */
[----:B------:R-:W-:Y:S04]  /*1450*/  BSSY.RECONVERGENT B0, `(.L_x_732) ;  /* 0x0000032000007945 */ /* 0x000fe80003800200 */
[----:B------:R0:W-:Y:S01]  /*1460*/  STS.64 [R46], R56 ;  /* 0x000000382e007388 */ /* 0x0001e20000000a00 */
[----:B------:R-:W-:Y:S01]  /*1470*/  CS2R R74, SRZ ;  /* 0x00000000004a7805 */ /* 0x000fe2000001ff00 */
[----:B------:R-:W-:Y:S06]  /*1480*/  BAR.SYNC.DEFER_BLOCKING 0x0 ;  /* 0x0000000000007b1d */ /* 0x000fec0000010000 */
[----:B-1----:R-:W-:Y:S05]  /*1490*/  @P2 BRA `(.L_x_733) ;  /* 0x0000000000b42947 */ /* 0x002fea0003800000 */
[----:B------:R-:W1:Y:S04]  /*14a0*/  LDS.64 R64, [R48] ;  /* 0x0000000030407984 */ /* 0x000e680000000a00 */
[----:B------:R-:W2:Y:S04]  /*14b0*/  LDS.64 R66, [R48+0x18] ;  /* 0x0000180030427984 */ /* 0x000ea80000000a00 */
[----:B------:R-:W3:Y:S04]  /*14c0*/  LDS.64 R68, [R48+0x30] ;  /* 0x0000300030447984 */ /* 0x000ee80000000a00 */
[----:B------:R-:W4:Y:S04]  /*14d0*/  LDS.64 R70, [R48+0x48] ;  /* 0x0000480030467984 */ /* 0x000f280000000a00 */
[----:B------:R-:W4:Y:S04]  /*14e0*/  LDS.64 R72, [R48+0x60] ;  /* 0x0000600030487984 */ /* 0x000f280000000a00 */
[----:B0-----:R-:W0:Y:S04]  /*14f0*/  LDS.64 R56, [R48+0x78] ;  /* 0x0000780030387984 */ /* 0x001e280000000a00 */
[----:B------:R-:W0:Y:S04]  /*1500*/  LDS.64 R58, [R48+0x90] ;  /* 0x00009000303a7984 */ /* 0x000e280000000a00 */
[----:B------:R-:W0:Y:S04]  /*1510*/  LDS.64 R60, [R48+0xa8] ;  /* 0x0000a800303c7984 */ /* 0x000e280000000a00 */
[----:B------:R-:W0:Y:S01]  /*1520*/  LDS.64 R62, [R48+0xc0] ;  /* 0x0000c000303e7984 */ /* 0x000e220000000a00 */
[----:B-1----:R-:W-:Y:S01]  /*1530*/  FADD.FTZ R75, RZ, R64 ;  /* 0x00000040ff4b7221 */ /* 0x002fe20000010000 */
[----:B------:R-:W-:-:S02]  /*1540*/  FADD.FTZ R74, RZ, R65 ;  /* 0x00000041ff4a7221 */ /* 0x000fc40000010000 */
[----:B------:R-:W1:Y:S01]  /*1550*/  LDS.64 R64, [R48+0xd8] ;  /* 0x0000d80030407984 */ /* 0x000e620000000a00 */
[----:B--2---:R-:W-:Y:S01]  /*1560*/  FADD.FTZ R75, R75, R66 ;  /* 0x000000424b4b7221 */ /* 0x004fe20000010000 */
[----:B------:R-:W-:Y:S02]  /*1570*/  FADD.FTZ R74, R74, R67 ;  /* 0x000000434a4a7221 */ /* 0x000fe40000010000 */
[----:B------:R-:W2:Y:S01]  /*1580*/  LDS.64 R66, [R48+0xf0] ;  /* 0x0000f00030427984 */ /* 0x000ea20000000a00 */
[----:B---3--:R-:W-:Y:S01]  /*1590*/  FADD.FTZ R75, R75, R68 ;  /* 0x000000444b4b7221 */ /* 0x008fe20000010000 */
[----:B------:R-:W-:Y:S02]  /*15a0*/  FADD.FTZ R74, R74, R69 ;  /* 0x000000454a4a7221 */ /* 0x000fe40000010000 */
[----:B------:R-:W3:Y:S01]  /*15b0*/  LDS.64 R68, [R48+0x108] ;  /* 0x0001080030447984 */ /* 0x000ee20000000a00 */
[----:B----4-:R-:W-:Y:S01]  /*15c0*/  FADD.FTZ R75, R75, R70 ;  /* 0x000000464b4b7221 */ /* 0x010fe20000010000 */
[----:B------:R-:W-:-:S02]  /*15d0*/  FADD.FTZ R74, R74, R71 ;  /* 0x000000474a4a7221 */ /* 0x000fc40000010000 */
[----:B------:R-:W4:Y:S01]  /*15e0*/  LDS.64 R70, [R48+0x120] ;  /* 0x0001200030467984 */ /* 0x000f220000000a00 */
[----:B------:R-:W-:Y:S01]  /*15f0*/  FADD.FTZ R75, R75, R72 ;  /* 0x000000484b4b7221 */ /* 0x000fe20000010000 */
[----:B------:R-:W-:Y:S02]  /*1600*/  FADD.FTZ R116, R74, R73 ;  /* 0x000000494a747221 */ /* 0x000fe40000010000 */
[----:B------:R-:W4:Y:S01]  /*1610*/  LDS.64 R72, [R48+0x138] ;  /* 0x0001380030487984 */ /* 0x000f220000000a00 */
[----:B0-----:R-:W-:Y:S01]  /*1620*/  FADD.FTZ R117, R75, R56 ;  /* 0x000000384b757221 */ /* 0x001fe20000010000 */
[----:B------:R-:W-:Y:S02]  /*1630*/  FADD.FTZ R116, R116, R57 ;  /* 0x0000003974747221 */ /* 0x000fe40000010000 */
[----:B------:R-:W0:Y:S01]  /*1640*/  LDS.64 R74, [R48+0x150] ;  /* 0x00015000304a7984 */ /* 0x000e220000000a00 */
[----:B------:R-:W-:Y:S01]  /*1650*/  FADD.FTZ R117, R117, R58 ;  /* 0x0000003a75757221 */ /* 0x000fe20000010000 */
[----:B------:R-:W-:-:S03]  /*1660*/  FADD.FTZ R116, R116, R59 ;  /* 0x0000003b74747221 */ /* 0x000fc60000010000 */
[----:B------:R-:W-:Y:S01]  /*1670*/  FADD.FTZ R117, R117, R60 ;  /* 0x0000003c75757221 */ /* 0x000fe20000010000 */
[----:B------:R-:W-:-:S03]  /*1680*/  FADD.FTZ R116, R116, R61 ;  /* 0x0000003d74747221 */ /* 0x000fc60000010000 */
[----:B------:R-:W-:Y:S01]  /*1690*/  FADD.FTZ R117, R117, R62 ;  /* 0x0000003e75757221 */ /* 0x000fe20000010000 */
        /* <DEDUP_REMOVED lines=11> */
[----:B0-----:R-:W-:Y:S01]  /*1750*/  FADD.FTZ R74, R117, R74 ;  /* 0x0000004a754a7221 */ /* 0x001fe20000010000 */
[----:B------:R-:W-:-:S07]  /*1760*/  FADD.FTZ R75, R116, R75 ;  /* 0x0000004b744b7221 */ /* 0x000fce0000010000 */
.L_x_733:
[----:B------:R-:W-:Y:S05]  /*1770*/  BSYNC.RECONVERGENT B0 ;  /* 0x0000000000007941 */ /* 0x000fea0003800200 */
.L_x_732:
        /* <DEDUP_REMOVED lines=15> */
.L_x_735:
[----:B------:R-:W2:Y:S04]  /*1870*/  LD.E.STRONG.GPU R57, desc[UR8][R108.64] ;  /* 0x000000086c397980 */ /* 0x000ea8000c10f900 */
[----:B--2---:R-:W-:Y:S01]  /*1880*/  CCTL.IVALL ;  /* 0x00000000ff00798f */ /* 0x004fe20002000000 */
[----:B------:R-:W-:Y:S05]  /*1890*/  YIELD ;  /* 0x0000000000007946 */ /* 0x000fea0003800000 */
[----:B-----5:R-:W-:-:S04]  /*18a0*/  LOP3.LUT R57, R57, R56, RZ, 0x3c, !PT ;  /* 0x0000003839397212 */ /* 0x020fc800078e3cff */
[----:B------:R-:W-:-:S13]  /*18b0*/  ISETP.GT.AND P1, PT, R57, -0x1, PT ;  /* 0xffffffff3900780c */ /* 0x000fda0003f24270 */
[----:B------:R-:W-:Y:S05]  /*18c0*/  @P1 BRA `(.L_x_735) ;  /* 0xfffffffc00e81947 */ /* 0x000fea000383ffff */
.L_x_734:
        /* <DEDUP_REMOVED lines=12> */
[----:B------:R-:W1:Y:S01]  /*1990*/  LDC.64 R58, c[0x0][0x3b8] ;  /* 0x0000ee00ff3a7b82 */ /* 0x000e620000000a00 */
[----:B0-----:R-:W-:-:S05]  /*19a0*/  IMAD R57, R45, R44, UR10 ;  /* 0x0000000a2d397e24 */ /* 0x001fca000f8e022c */
[----:B------:R-:W-:-:S04]  /*19b0*/  LEA R56, R57, R38, 0x9 ;  /* 0x0000002639387211 */ /* 0x000fc800078e48ff */
        /* <DEDUP_REMOVED lines=10> */
[----:B------:R-:W-:-:S07]  /*1a60*/  FADD.FTZ R60, R59, R60 ;  /* 0x0000003c3b3c7221 */ /* 0x000fce0000010000 */
.L_x_737:
[----:B------:R-:W-:Y:S05]  /*1a70*/  BSYNC.RECONVERGENT B0 ;  /* 0x0000000000007941 */ /* 0x000fea0003800200 */
.L_x_736:
[----:B0-----:R-:W0:Y:S01]  /*1a80*/  SHFL.BFLY PT, R56, R61, 0x8, 0x1f ;  /* 0x0d001f003d387f89 */ /* 0x001e2200000e0000 */
        /* <DEDUP_REMOVED lines=8> */
[----:B------:R-:W-:-:S02]  /*1b10*/  SHF.L.U32 R66, R66, 0x10, RZ ;  /* 0x0000001042427819 */ /* 0x000fc400000006ff */
        /* <DEDUP_REMOVED lines=13> */
[----:B0-----:R-:W-:-:S04]  /*1bf0*/  FADD.FTZ R56, R68, R61 ;  /* 0x0000003d44387221 */ /* 0x001fc80000010000 */
[----:B------:R-:W-:Y:S01]  /*1c00*/  @!P1 FMUL.FTZ R56, R56, 1.6276042515528388321e-05 ;  /* 0x3788888938389820 */ /* 0x000fe20000410000 */
[----:B--2---:R-:W-:-:S03]  /*1c10*/  FADD.FTZ R60, R69, R60 ;  /* 0x0000003c453c7221 */ /* 0x004fc60000010000 */
[----:B------:R-:W-:-:S04]  /*1c20*/  @!P1 FMUL.FTZ R57, R56, R56 ;  /* 0x0000003838399220 */ /* 0x000fc80000410000 */
[----:B------:R-:W-:Y:S02]  /*1c30*/  @!P1 FFMA.FTZ R57, R60, 1.6276042515528388321e-05, -R57 ;  /* 0x378888893c399823 */ /* 0x000fe40000010839 */
        /* <DEDUP_REMOVED lines=8> */
[----:B------:R-:W-:Y:S01]  /*1cc0*/  SHF.L.U32 R68, R52, 0x10, RZ ;  /* 0x0000001034447819 */ /* 0x000fe200000006ff */
[----:B------:R-:W1:Y:S04]  /*1cd0*/  LDS.64 R56, [R35] ;  /* 0x0000000023387984 */ /* 0x000e680000000a00 */
[----:B------:R-:W0:Y:S01]  /*1ce0*/  @!P0 LDS.64 R58, [R49+UR4] ;  /* 0x00000004313a8984 */ /* 0x000e220008000a00 */
[----:B-1----:R-:W-:Y:S01]  /*1cf0*/  FADD.FTZ R42, R57, UR5 ;  /* 0x00000005392a7e21 */ /* 0x002fe20008010000 */
[--C-:B------:R-:W-:Y:S01]  /*1d00*/  FADD.FTZ R29, R29, -R56.reuse ;  /* 0x800000381d1d7221 */ /* 0x100fe20000010000 */
[--C-:B------:R-:W-:Y:S01]  /*1d10*/  FADD.FTZ R21, R21, -R56.reuse ;  /* 0x8000003815157221 */ /* 0x100fe20000010000 */
[--C-:B------:R-:W-:Y:S01]  /*1d20*/  FADD.FTZ R17, R17, -R56.reuse ;  /* 0x8000003811117221 */ /* 0x100fe20000010000 */
[--C-:B------:R-:W-:Y:S01]  /*1d30*/  FADD.FTZ R43, R0, -R56.reuse ;  /* 0x80000038002b7221 */ /* 0x100fe20000010000 */
[--C-:B------:R-:W-:Y:S01]  /*1d40*/  FADD.FTZ R25, R25, -R56.reuse ;  /* 0x8000003819197221 */ /* 0x100fe20000010000 */
[----:B------:R-:W1:Y:S01]  /*1d50*/  MUFU.RSQ R42, R42 ;  /* 0x0000002a002a7308 */ /* 0x000e620000001400 */
        /* <DEDUP_REMOVED lines=10> */
[----:B------:R-:W-:Y:S01]  /*1e00*/  SHF.L.U32 R57, R54, 0x10, RZ ;  /* 0x0000001036397819 */ /* 0x000fe200000006ff */
[--C-:B------:R-:W-:Y:S01]  /*1e10*/  FADD.FTZ R105, R105, -R56.reuse ;  /* 0x8000003869697221 */ /* 0x100fe20000010000 */
[----:B0-----:R0:W-:Y:S01]  /*1e20*/  @!P0 STG.E.64 desc[UR8][R60.64], R58 ;  /* 0x0000003a3c008986 */ /* 0x0011e2000c101b08 */
[--C-:B------:R-:W-:Y:S01]  /*1e30*/  FADD.FTZ R69, R31, -R56.reuse ;  /* 0x800000381f457221 */ /* 0x100fe20000010000 */
[--C-:B------:R-:W-:Y:S01]  /*1e40*/  FADD.FTZ R75, R30, -R56.reuse ;  /* 0x800000381e4b7221 */ /* 0x100fe20000010000 */
[--C-:B------:R-:W-:Y:S01]  /*1e50*/  FADD.FTZ R117, R28, -R56.reuse ;  /* 0x800000381c757221 */ /* 0x100fe20000010000 */
[C---:B-1----:R-:W-:Y:S01]  /*1e60*/  FMUL.FTZ R29, R42.reuse, R29 ;  /* 0x0000001d2a1d7220 */ /* 0x042fe20000410000 */
        /* <DEDUP_REMOVED lines=9> */
[C---:B0-----:R-:W-:Y:S01]  /*1f00*/  FMUL.FTZ R58, R42.reuse, R21 ;  /* 0x000000152a3a7220 */ /* 0x041fe20000410000 */
[C---:B------:R-:W-:Y:S01]  /*1f10*/  FMUL.FTZ R60, R42.reuse, R17 ;  /* 0x000000112a3c7220 */ /* 0x040fe20000410000 */
[C---:B------:R-:W-:Y:S01]  /*1f20*/  FMUL.FTZ R122, R42.reuse, R93 ;  /* 0x0000005d2a7a7220 */ /* 0x040fe20000410000 */
[C---:B------:R-:W-:Y:S01]  /*1f30*/  FMUL.FTZ R124, R42.reuse, R97 ;  /* 0x000000612a7c7220 */ /* 0x040fe20000410000 */
[C---:B------:R-:W-:Y:S01]  /*1f40*/  FMUL.FTZ R101, R42.reuse, R101 ;  /* 0x000000652a657220 */ /* 0x040fe20000410000 */
[----:B------:R-:W-:Y:S01]  /*1f50*/  FMUL.FTZ R105, R42, R105 ;  /* 0x000000692a697220 */ /* 0x000fe20000410000 */
        /* <DEDUP_REMOVED lines=16> */
[----:B------:R-:W-:Y:S01]  /*2060*/  SHF.L.U32 R68, R55, 0x10, RZ ;  /* 0x0000001037447819 */ /* 0x000fe200000006ff */
[--C-:B------:R-:W-:Y:S01]  /*2070*/  FADD.FTZ R55, R32, -R56.reuse ;  /* 0x8000003820377221 */ /* 0x100fe20000010000 */
[C---:B------:R-:W-:Y:S01]  /*2080*/  FMUL.FTZ R71, R42.reuse, R69 ;  /* 0x000000452a477220 */ /* 0x040fe20000410000 */
[----:B------:R-:W-:Y:S01]  /*2090*/  FMUL.FTZ R81, R42, R75 ;  /* 0x0000004b2a517220 */ /* 0x000fe20000410000 */
[--C-:B------:R-:W-:Y:S01]  /*20a0*/  FADD.FTZ R73, R24, -R56.reuse ;  /* 0x8000003818497221 */ /* 0x100fe20000010000 */
[----:B------:R-:W-:Y:S01]  /*20b0*/  FMUL.FTZ R55, R42, R55 ;  /* 0x000000372a377220 */ /* 0x000fe20000410000 */
[--C-:B------:R-:W-:Y:S01]  /*20c0*/  FADD.FTZ R75, R22, -R56.reuse ;  /* 0x80000038164b7221 */ /* 0x100fe20000010000 */
[----:B------:R-:W-:Y:S01]  /*20d0*/  FADD.FTZ R97, R12, -R56 ;  /* 0x800000380c617221 */ /* 0x000fe20000010000 */
[----:B------:R-:W-:Y:S01]  /*20e0*/  FFMA.FTZ R22, R81, R67, R66 ;  /* 0x0000004351167223 */ /* 0x000fe20000010042 */
[----:B------:R-:W-:Y:S01]  /*20f0*/  FFMA.FTZ R32, R55, R65, R64 ;  /* 0x0000004137207223 */ /* 0x000fe20000010040 */
[----:B------:R-:W-:Y:S01]  /*2100*/  FADD.FTZ R55, R27, -R56 ;  /* 0x800000381b377221 */ /* 0x000fe20000010000 */
[----:B------:R-:W-:Y:S01]  /*2110*/  FFMA.FTZ R27, R71, R53, R68 ;  /* 0x00000035471b7223 */ /* 0x000fe20000010044 */
[--C-:B------:R-:W-:Y:S01]  /*2120*/  FADD.FTZ R71, R23, -R56.reuse ;  /* 0x8000003817477221 */ /* 0x100fe20000010000 */
[--C-:B------:R-:W-:Y:S01]  /*2130*/  FADD.FTZ R85, R8, -R56.reuse ;  /* 0x8000003808557221 */ /* 0x100fe20000010000 */
[--C-:B------:R-:W-:Y:S01]  /*2140*/  FADD.FTZ R89, R4, -R56.reuse ;  /* 0x8000003804597221 */ /* 0x100fe20000010000 */
[--C-:B------:R-:W-:Y:S01]  /*2150*/  FADD.FTZ R93, R76, -R56.reuse ;  /* 0x800000384c5d7221 */ /* 0x100fe20000010000 */
        /* <DEDUP_REMOVED lines=27> */
[----:B------:R-:W-:Y:S01]  /*2310*/  FMUL.FTZ R23, R27, -1.4426950216293334961 ;  /* 0xbfb8aa3b1b177820 */ /* 0x000fe20000410000 */
[----:B------:R-:W-:Y:S01]  /*2320*/  FFMA.FTZ R73, R53, R71, R68 ;  /* 0x0000004735497223 */ /* 0x000fe20000010044 */
[----:B------:R-:W-:Y:S01]  /*2330*/  FFMA.FTZ R77, R67, R75, R66 ;  /* 0x0000004b434d7223 */ /* 0x000fe20000010042 */
[----:B------:R-:W-:Y:S01]  /*2340*/  FMUL.FTZ R28, R32, -1.4426950216293334961 ;  /* 0xbfb8aa3b201c7820 */ /* 0x000fe20000410000 */
        /* <DEDUP_REMOVED lines=16> */
[----:B------:R-:W0:Y:S01]  /*2450*/  MUFU.EX2 R20, R23 ;  /* 0x0000001700147308 */ /* 0x000e220000000800 */
[--C-:B------:R-:W-:Y:S01]  /*2460*/  FADD.FTZ R115, R19, -R56.reuse ;  /* 0x8000003813737221 */ /* 0x100fe20000010000 */
[----:B------:R-:W-:Y:S01]  /*2470*/  FMUL.FTZ R96, R77, -1.4426950216293334961 ;  /* 0xbfb8aa3b4d607820 */ /* 0x000fe20000410000 */
[--C-:B------:R-:W-:Y:S01]  /*2480*/  FADD.FTZ R65, R15, -R56.reuse ;  /* 0x800000380f417221 */ /* 0x100fe20000010000 */
[--C-:B------:R-:W-:Y:S01]  /*2490*/  FADD.FTZ R87, R87, -R56.reuse ;  /* 0x8000003857577221 */ /* 0x100fe20000010000 */
[--C-:B------:R-:W-:Y:S01]  /*24a0*/  FADD.FTZ R99, R99, -R56.reuse ;  /* 0x8000003863637221 */ /* 0x100fe20000010000 */
[--C-:B------:R-:W-:Y:S01]  /*24b0*/  FADD.FTZ R97, R11, -R56.reuse ;  /* 0x800000380b617221 */ /* 0x100fe20000010000 */
[--C-:B------:R-:W-:Y:S01]  /*24c0*/  FADD.FTZ R15, R7, -R56.reuse ;  /* 0x80000038070f7221 */ /* 0x100fe20000010000 */
[----:B------:R-:W1:Y:S01]  /*24d0*/  MUFU.EX2 R26, R28 ;  /* 0x0000001c001a7308 */ /* 0x000e620000000800 */
        /* <DEDUP_REMOVED lines=9> */
[----:B------:R2:W-:Y:S01]  /*2570*/  MUFU.EX2 R14, R96 ;  /* 0x00000060000e7308 */ /* 0x0005e20000000800 */
        /* <DEDUP_REMOVED lines=8> */
[C---:B--2---:R-:W-:Y:S01]  /*2600*/  FMUL.FTZ R96, R42.reuse, R65 ;  /* 0x000000412a607220 */ /* 0x044fe20000410000 */
        /* <DEDUP_REMOVED lines=19> */
[C---:B------:R-:W-:Y:S01]  /*2740*/  FFMA.FTZ R68, R67.reuse, R105, R66 ;  /* 0x0000006943447223 */ /* 0x040fe20000010042 */
[--C-:B------:R-:W-:Y:S01]  /*2750*/  FADD.FTZ R105, R2, -R56.reuse ;  /* 0x8000003802697221 */ /* 0x100fe20000010000 */
[--C-:B------:R-:W-:Y:S01]  /*2760*/  FADD.FTZ R123, R90, -R56.reuse ;  /* 0x800000385a7b7221 */ /* 0x100fe20000010000 */
[--C-:B------:R-:W-:Y:S01]  /*2770*/  FADD.FTZ R107, R10, -R56.reuse ;  /* 0x800000380a6b7221 */ /* 0x100fe20000010000 */
[----:B------:R-:W-:Y:S01]  /*2780*/  FADD.FTZ R82, R82, -R56 ;  /* 0x8000003852527221 */ /* 0x000fe20000010000 */
[C---:B------:R-:W-:Y:S01]  /*2790*/  FMUL.FTZ R105, R42.reuse, R105 ;  /* 0x000000692a697220 */ /* 0x040fe20000410000 */
[----:B------:R-:W-:Y:S01]  /*27a0*/  FMUL.FTZ R123, R42, R123 ;  /* 0x0000007b2a7b7220 */ /* 0x000fe20000410000 */
[----:B0-----:R-:W-:Y:S01]  /*27b0*/  FADD.FTZ R122, R20, 1 ;  /* 0x3f800000147a7421 */ /* 0x001fe20000010000 */
[C---:B------:R-:W-:Y:S01]  /*27c0*/  FMUL.FTZ R69, R42.reuse, R69 ;  /* 0x000000452a457220 */ /* 0x040fe20000410000 */
[----:B------:R-:W-:Y:S01]  /*27d0*/  FMUL.FTZ R90, R42, R107 ;  /* 0x0000006b2a5a7220 */ /* 0x000fe20000410000 */
[----:B-1----:R-:W-:Y:S01]  /*27e0*/  FADD.FTZ R124, R26, 1 ;  /* 0x3f8000001a7c7421 */ /* 0x002fe20000010000 */
[----:B------:R-:W-:Y:S01]  /*27f0*/  FMUL.FTZ R107, R42, R82 ;  /* 0x000000522a6b7220 */ /* 0x000fe20000410000 */
[----:B------:R-:W-:Y:S01]  /*2800*/  FMUL.FTZ R16, R22, -1.4426950216293334961 ;  /* 0xbfb8aa3b16107820 */ /* 0x000fe20000410000 */
[C-C-:B------:R-:W-:Y:S01]  /*2810*/  FFMA.FTZ R82, R67.reuse, R105, R66.reuse ;  /* 0x0000006943527223 */ /* 0x140fe20000010042 */
[C-C-:B------:R-:W-:Y:S01]  /*2820*/  FFMA.FTZ R105, R67.reuse, R123, R66.reuse ;  /* 0x0000007b43697223 */ /* 0x140fe20000010042 */
[----:B------:R-:W-:Y:S01]  /*2830*/  FFMA.FTZ R81, R67, R69, R66 ;  /* 0x0000004543517223 */ /* 0x000fe20000010042 */
[----:B------:R-:W0:Y:S01]  /*2840*/  MUFU.RCP R123, R124 ;  /* 0x0000007c007b7308 */ /* 0x000e220000001000 */
[----:B------:R-:W-:Y:S01]  /*2850*/  FMUL.FTZ R69, R80, -1.4426950216293334961 ;  /* 0xbfb8aa3b50457820 */ /* 0x000fe20000410000 */
[----:B------:R-:W-:Y:S01]  /*2860*/  FMUL.FTZ R7, R76, -1.4426950216293334961 ;  /* 0xbfb8aa3b4c077820 */ /* 0x000fe20000410000 */
[----:B------:R-:W-:Y:S01]  /*2870*/  FMUL.FTZ R8, R54, -1.4426950216293334961 ;  /* 0xbfb8aa3b36087820 */ /* 0x000fe20000410000 */
[----:B------:R-:W-:Y:S01]  /*2880*/  FMUL.FTZ R3, R43, -1.4426950216293334961 ;  /* 0xbfb8aa3b2b037820 */ /* 0x000fe20000410000 */
[----:B------:R-:W-:Y:S01]  /*2890*/  FMUL.FTZ R114, R96, -1.4426950216293334961 ;  /* 0xbfb8aa3b60727820 */ /* 0x000fe20000410000 */
[--C-:B------:R-:W-:Y:S01]  /*28a0*/  FADD.FTZ R121, R6, -R56.reuse ;  /* 0x8000003806797221 */ /* 0x100fe20000010000 */
[----:B------:R-:W-:Y:S01]  /*28b0*/  FMUL.FTZ R6, R74, -1.4426950216293334961 ;  /* 0xbfb8aa3b4a067820 */ /* 0x000fe20000410000 */
[----:B------:R-:W1:Y:S01]  /*28c0*/  MUFU.RCP R122, R122 ;  /* 0x0000007a007a7308 */ /* 0x000e620000001000 */
[----:B------:R-:W-:Y:S01]  /*28d0*/  FMUL.FTZ R19, R42, R19 ;  /* 0x000000132a137220 */ /* 0x000fe20000410000 */
[----:B------:R-:W-:Y:S01]  /*28e0*/  FMUL.FTZ R15, R29, -1.4426950216293334961 ;  /* 0xbfb8aa3b1d0f7820 */ /* 0x000fe20000410000 */
[----:B------:R-:W-:Y:S01]  /*28f0*/  FMUL.FTZ R65, R11, -1.4426950216293334961 ;  /* 0xbfb8aa3b0b417820 */ /* 0x000fe20000410000 */
[----:B------:R-:W-:Y:S01]  /*2900*/  FADD.FTZ R119, R78, -R56 ;  /* 0x800000384e777221 */ /* 0x000fe20000010000 */
[--C-:B------:R-:W-:Y:S01]  /*2910*/  FFMA.FTZ R97, R67, R19, R66.reuse ;  /* 0x0000001343617223 */ /* 0x100fe20000010042 */
[----:B------:R-:W-:Y:S01]  /*2920*/  FMUL.FTZ R78, R25, -1.4426950216293334961 ;  /* 0xbfb8aa3b194e7820 */ /* 0x000fe20000410000 */
[----:B------:R-:W-:Y:S01]  /*2930*/  FMUL.FTZ R70, R0, -1.4426950216293334961 ;  /* 0xbfb8aa3b00467820 */ /* 0x000fe20000410000 */
[----:B------:R-:W2:Y:S01]  /*2940*/  MUFU.EX2 R4, R16 ;  /* 0x0000001000047308 */ /* 0x000ea20000000800 */
[----:B0-----:R-:W-:Y:S01]  /*2950*/  FMUL.FTZ R123, R32, R123 ;  /* 0x0000007b207b7220 */ /* 0x001fe20000410000 */
[----:B------:R-:W-:Y:S01]  /*2960*/  FMUL.FTZ R19, R97, -1.4426950216293334961 ;  /* 0xbfb8aa3b61137820 */ /* 0x000fe20000410000 */
[----:B------:R-:W-:Y:S01]  /*2970*/  FFMA.FTZ R90, R67, R90, R66 ;  /* 0x0000005a435a7223 */ /* 0x000fe20000010042 */
[--C-:B------:R-:W-:Y:S01]  /*2980*/  FADD.FTZ R125, R86, -R56.reuse ;  /* 0x80000038567d7221 */ /* 0x100fe20000010000 */
[--C-:B------:R-:W-:Y:S01]  /*2990*/  FADD.FTZ R94, R94, -R56.reuse ;  /* 0x800000385e5e7221 */ /* 0x100fe20000010000 */
[--C-:B------:R-:W-:Y:S01]  /*29a0*/  FADD.FTZ R115, R98, -R56.reuse ;  /* 0x8000003862737221 */ /* 0x100fe20000010000 */
[--C-:B------:R-:W-:Y:S01]  /*29b0*/  FADD.FTZ R117, R102, -R56.reuse ;  /* 0x8000003866757221 */ /* 0x100fe20000010000 */
[----:B------:R-:W0:Y:S01]  /*29c0*/  MUFU.EX2 R69, R69 ;  /* 0x0000004500457308 */ /* 0x000e220000000800 */
[----:B-1----:R-:W-:Y:S01]  /*29d0*/  FMUL.FTZ R32, R27, R122 ;  /* 0x0000007a1b207220 */ /* 0x002fe20000410000 */
[----:B------:R-:W-:Y:S01]  /*29e0*/  FADD.FTZ R116, R106, -R56 ;  /* 0x800000386a747221 */ /* 0x000fe20000010000 */
[----:B------:R-:W-:Y:S01]  /*29f0*/  FMUL.FTZ R18, R75, -1.4426950216293334961 ;  /* 0xbfb8aa3b4b127820 */ /* 0x000fe20000410000 */
[----:B------:R-:W-:Y:S01]  /*2a00*/  FMUL.FTZ R23, R12, -1.4426950216293334961 ;  /* 0xbfb8aa3b0c177820 */ /* 0x000fe20000410000 */
[----:B------:R-:W-:Y:S01]  /*2a10*/  FMUL.FTZ R2, R68, -1.4426950216293334961 ;  /* 0xbfb8aa3b44027820 */ /* 0x000fe20000410000 */
[----:B------:R-:W-:Y:S01]  /*2a20*/  FADD.FTZ R14, R14, 1 ;  /* 0x3f8000000e0e7421 */ /* 0x000fe20000010000 */
[----:B------:R-:W-:Y:S01]  /*2a30*/  FMUL.FTZ R121, R42, R121 ;  /* 0x000000792a797220 */ /* 0x000fe20000410000 */
[----:B------:R-:W1:Y:S01]  /*2a40*/  MUFU.EX2 R7, R7 ;  /* 0x0000000700077308 */ /* 0x000e620000000800 */
[----:B--2---:R-:W-:Y:S01]  /*2a50*/  FADD.FTZ R122, R4, 1 ;  /* 0x3f800000047a7421 */ /* 0x004fe20000010000 */
[C---:B------:R-:W-:Y:S01]  /*2a60*/  FMUL.FTZ R119, R42.reuse, R119 ;  /* 0x000000772a777220 */ /* 0x040fe20000410000 */
[C---:B------:R-:W-:Y:S01]  /*2a70*/  FMUL.FTZ R117, R42.reuse, R117 ;  /* 0x000000752a757220 */ /* 0x040fe20000410000 */
[--C-:B------:R-:W-:Y:S01]  /*2a80*/  FFMA.FTZ R86, R67, R121, R66.reuse ;  /* 0x0000007943567223 */ /* 0x100fe20000010042 */
[C---:B------:R-:W-:Y:S01]  /*2a90*/  FMUL.FTZ R115, R42.reuse, R115 ;  /* 0x000000732a737220 */ /* 0x040fe20000410000 */
[C---:B------:R-:W-:Y:S01]  /*2aa0*/  FMUL.FTZ R102, R42.reuse, R94 ;  /* 0x0000005e2a667220 */ /* 0x040fe20000410000 */
[----:B------:R-:W-:Y:S01]  /*2ab0*/  FMUL.FTZ R28, R81, -1.4426950216293334961 ;  /* 0xbfb8aa3b511c7820 */ /* 0x000fe20000410000 */
[----:B------:R0:W-:Y:S01]  /*2ac0*/  MUFU.RCP R4, R122 ;  /* 0x0000007a00047308 */ /* 0x0001e20000001000 */
[C---:B------:R-:W-:Y:S01]  /*2ad0*/  FMUL.FTZ R125, R42.reuse, R125 ;  /* 0x0000007d2a7d7220 */ /* 0x040fe20000410000 */
[----:B------:R-:W-:Y:S01]  /*2ae0*/  FMUL.FTZ R116, R42, R116 ;  /* 0x000000742a747220 */ /* 0x000fe20000410000 */
[--C-:B------:R-:W-:Y:S01]  /*2af0*/  FFMA.FTZ R94, R67, R117, R66.reuse ;  /* 0x00000075435e7223 */ /* 0x100fe20000010042 */
[----:B------:R-:W-:Y:S01]  /*2b00*/  FMUL.FTZ R120, R17, -1.4426950216293334961 ;  /* 0xbfb8aa3b11787820 */ /* 0x000fe20000410000 */
[----:B------:R-:W-:Y:S01]  /*2b10*/  FMUL.FTZ R16, R73, -1.4426950216293334961 ;  /* 0xbfb8aa3b49107820 */ /* 0x000fe20000410000 */
[--C-:B------:R-:W-:Y:S01]  /*2b20*/  FFMA.FTZ R98, R67, R115, R66.reuse ;  /* 0x0000007343627223 */ /* 0x100fe20000010042 */
[----:B------:R-:W-:Y:S01]  /*2b30*/  FMUL.FTZ R117, R79, -1.4426950216293334961 ;  /* 0xbfb8aa3b4f757820 */ /* 0x000fe20000410000 */
[----:B------:R-:W2:Y:S01]  /*2b40*/  MUFU.EX2 R8, R8 ;  /* 0x0000000800087308 */ /* 0x000ea20000000800 */
[----:B0-----:R-:W-:Y:S01]  /*2b50*/  FADD.FTZ R122, R69, 1 ;  /* 0x3f800000457a7421 */ /* 0x001fe20000010000 */
[----:B------:R-:W-:Y:S01]  /*2b60*/  FMUL.FTZ R115, R72, -1.4426950216293334961 ;  /* 0xbfb8aa3b48737820 */ /* 0x000fe20000410000 */
[C-C-:B------:R-:W-:Y:S01]  /*2b70*/  FFMA.FTZ R107, R67.reuse, R107, R66.reuse ;  /* 0x0000006b436b7223 */ /* 0x140fe20000010042 */
[C-C-:B------:R-:W-:Y:S01]  /*2b80*/  FFMA.FTZ R106, R67.reuse, R125, R66.reuse ;  /* 0x0000007d436a7223 */ /* 0x140fe20000010042 */
[C-C-:B------:R-:W-:Y:S01]  /*2b90*/  FFMA.FTZ R102, R67.reuse, R102, R66.reuse ;  /* 0x0000006643667223 */ /* 0x140fe20000010042 */
[----:B------:R-:W-:Y:S01]  /*2ba0*/  FFMA.FTZ R121, R67, R116, R66 ;  /* 0x0000007443797223 */ /* 0x000fe20000010042 */
[----:B------:R-:W-:Y:S01]  /*2bb0*/  FMUL.FTZ R55, R52, -1.4426950216293334961 ;  /* 0xbfb8aa3b34377820 */ /* 0x000fe20000410000 */
[----:B------:R1:W0:Y:S01]  /*2bc0*/  MUFU.RCP R69, R122 ;  /* 0x0000007a00457308 */ /* 0x0002220000001000 */
[----:B------:R-:W-:Y:S01]  /*2bd0*/  FMUL.FTZ R118, R21, -1.4426950216293334961 ;  /* 0xbfb8aa3b15767820 */ /* 0x000fe20000410000 */
[----:B------:R-:W-:Y:S01]  /*2be0*/  FMUL.FTZ R42, R95, -1.4426950216293334961 ;  /* 0xbfb8aa3b5f2a7820 */ /* 0x000fe20000410000 */
[----:B------:R-:W-:Y:S01]  /*2bf0*/  FMUL.FTZ R116, R71, -1.4426950216293334961 ;  /* 0xbfb8aa3b47747820 */ /* 0x000fe20000410000 */
[----:B------:R-:W-:-:S04]  /*2c00*/  FMUL.FTZ R20, R13, -1.4426950216293334961 ;  /* 0xbfb8aa3b0d147820 */ /* 0x000fc80000410000 */
[----:B------:R4:W-:Y:S01]  /*2c10*/  MUFU.EX2 R10, R114 ;  /* 0x00000072000a7308 */ /* 0x0009e20000000800 */
[----:B-1----:R-:W-:Y:S01]  /*2c20*/  FADD.FTZ R122, R7, 1 ;  /* 0x3f800000077a7421 */ /* 0x002fe20000010000 */
[----:B--2---:R-:W-:Y:S01]  /*2c30*/  FADD.FTZ R124, R8, 1 ;  /* 0x3f800000087c7421 */ /* 0x004fe20000010000 */
[----:B------:R-:W-:-:S05]  /*2c40*/  FMUL.FTZ R7, R92, -1.4426950216293334961 ;  /* 0xbfb8aa3b5c077820 */ /* 0x000fca0000410000 */
[----:B------:R-:W1:Y:S01]  /*2c50*/  MUFU.RCP R122, R122 ;  /* 0x0000007a007a7308 */ /* 0x000e620000001000 */
[----:B0-----:R-:W-:Y:S01]  /*2c60*/  FMUL.FTZ R69, R80, R69 ;  /* 0x0000004550457220 */ /* 0x001fe20000410000 */
[----:B----4-:R-:W-:Y:S01]  /*2c70*/  FFMA.FTZ R114, R67, R119, R66 ;  /* 0x0000007743727223 */ /* 0x010fe20000010042 */
[----:B------:R-:W-:Y:S01]  /*2c80*/  FMUL.FTZ R119, R86, -1.4426950216293334961 ;  /* 0xbfb8aa3b56777820 */ /* 0x000fe20000410000 */
[----:B------:R-:W-:Y:S01]  /*2c90*/  FMUL.FTZ R66, R91, -1.4426950216293334961 ;  /* 0xbfb8aa3b5b427820 */ /* 0x000fe20000410000 */
[----:B------:R-:W-:Y:S01]  /*2ca0*/  FMUL.FTZ R67, R82, -1.4426950216293334961 ;  /* 0xbfb8aa3b52437820 */ /* 0x000fe20000410000 */
[----:B------:R-:W-:Y:S02]  /*2cb0*/  FMUL.FTZ R27, R114, -1.4426950216293334961 ;  /* 0xbfb8aa3b721b7820 */ /* 0x000fe40000410000 */
[----:B------:R-:W0:Y:S08]  /*2cc0*/  MUFU.EX2 R3, R3 ;  /* 0x0000000300037308 */ /* 0x000e300000000800 */
[----:B------:R0:W2:Y:S01]  /*2cd0*/  MUFU.RCP R8, R124 ;  /* 0x0000007c00087308 */ /* 0x0000a20000001000 */
[----:B-1----:R-:W-:Y:S01]  /*2ce0*/  FMUL.FTZ R76, R76, R122 ;  /* 0x0000007a4c4c7220 */ /* 0x002fe20000410000 */
[----:B------:R-:W-:Y:S01]  /*2cf0*/  FADD.FTZ R122, R10, 1 ;  /* 0x3f8000000a7a7421 */ /* 0x000fe20000010000 */
[----:B------:R-:W-:-:S05]  /*2d00*/  FMUL.FTZ R10, R61, -1.4426950216293334961 ;  /* 0xbfb8aa3b3d0a7820 */ /* 0x000fca0000410000 */
[----:B------:R-:W1:Y:S01]  /*2d10*/  MUFU.RCP R122, R122 ;  /* 0x0000007a007a7308 */ /* 0x000e620000001000 */
[----:B0-----:R-:W-:Y:S01]  /*2d20*/  FADD.FTZ R124, R3, 1 ;  /* 0x3f800000037c7421 */ /* 0x001fe20000010000 */
[----:B------:R-:W-:-:S06]  /*2d30*/  FMUL.FTZ R3, R60, -1.4426950216293334961 ;  /* 0xbfb8aa3b3c037820 */ /* 0x000fcc0000410000 */
[----:B------:R-:W0:Y:S01]  /*2d40*/  MUFU.EX2 R6, R6 ;  /* 0x0000000600067308 */ /* 0x000e220000000800 */
[----:B--2---:R-:W-:Y:S01]  /*2d50*/  FMUL.FTZ R54, R54, R8 ;  /* 0x0000000836367220 */ /* 0x004fe20000410000 */
[----:B------:R-:W-:-:S06]  /*2d60*/  FMUL.FTZ R8, R24, -1.4426950216293334961 ;  /* 0xbfb8aa3b18087820 */ /* 0x000fcc0000410000 */
[----:B------:R-:W2:Y:S01]  /*2d70*/  MUFU.RCP R124, R124 ;  /* 0x0000007c007c7308 */ /* 0x000ea20000001000 */
[----:B-1----:R-:W-:-:S07]  /*2d80*/  FMUL.FTZ R96, R96, R122 ;  /* 0x0000007a60607220 */ /* 0x002fce0000410000 */
[----:B------:R-:W1:Y:S01]  /*2d90*/  MUFU.EX2 R15, R15 ;  /* 0x0000000f000f7308 */ /* 0x000e620000000800 */
[----:B0-----:R-:W-:Y:S01]  /*2da0*/  FADD.FTZ R122, R6, 1 ;  /* 0x3f800000067a7421 */ /* 0x001fe20000010000 */
[----:B------:R-:W-:-:S06]  /*2db0*/  FMUL.FTZ R6, R88, -1.4426950216293334961 ;  /* 0xbfb8aa3b58067820 */ /* 0x000fcc0000410000 */
[----:B------:R-:W0:Y:S01]  /*2dc0*/  MUFU.EX2 R65, R65 ;  /* 0x0000004100417308 */ /* 0x000e220000000800 */
[----:B--2---:R-:W-:-:S05]  /*2dd0*/  FMUL.FTZ R43, R43, R124 ;  /* 0x0000007c2b2b7220 */ /* 0x004fca0000410000 */
[----:B------:R-:W-:Y:S02]  /*2de0*/  F2FP.BF16.F32.PACK_AB R76, R76, R43 ;  /* 0x0000002b4c4c723e */ /* 0x000fe400000010ff */
[----:B------:R-:W2:Y:S01]  /*2df0*/  MUFU.EX2 R19, R19 ;  /* 0x0000001300137308 */ /* 0x000ea20000000800 */
[----:B-1----:R-:W-:Y:S01]  /*2e00*/  FADD.FTZ R124, R15, 1 ;  /* 0x3f8000000f7c7421 */ /* 0x002fe20000010000 */
[----:B------:R-:W-:Y:S01]  /*2e10*/  FMUL.FTZ R15, R89, -1.4426950216293334961 ;  /* 0xbfb8aa3b590f7820 */ /* 0x000fe20000410000 */
[----:B------:R-:W-:-:S05]  /*2e20*/  MOV R43, R62 ;  /* 0x0000003e002b7202 */ /* 0x000fca0000000f00 */
[----:B------:R1:W-:Y:S01]  /*2e30*/  MUFU.EX2 R56, R78 ;  /* 0x0000004e00387308 */ /* 0x0003e20000000800 */
[----:B0-----:R-:W-:Y:S01]  /*2e40*/  FADD.FTZ R80, R65, 1 ;  /* 0x3f80000041507421 */ /* 0x001fe20000010000 */
[----:B------:R-:W-:-:S06]  /*2e50*/  FMUL.FTZ R65, R103, -1.4426950216293334961 ;  /* 0xbfb8aa3b67417820 */ /* 0x000fcc0000410000 */
[----:B------:R0:W4:Y:S01]  /*2e60*/  MUFU.EX2 R31, R70 ;  /* 0x00000046001f7308 */ /* 0x0001220000000800 */
[----:B-1----:R-:W-:Y:S01]  /*2e70*/  FMUL.FTZ R78, R90, -1.4426950216293334961 ;  /* 0xbfb8aa3b5a4e7820 */ /* 0x002fe20000410000 */
[----:B--2---:R-:W-:-:S06]  /*2e80*/  FADD.FTZ R19, R19, 1 ;  /* 0x3f80000013137421 */ /* 0x004fcc0000010000 */
[----:B------:R-:W1:Y:S01]  /*2e90*/  MUFU.RCP R122, R122 ;  /* 0x0000007a007a7308 */ /* 0x000e620000001000 */
[----:B0-----:R-:W-:-:S07]  /*2ea0*/  FMUL.FTZ R70, R84, -1.4426950216293334961 ;  /* 0xbfb8aa3b54467820 */ /* 0x001fce0000410000 */
[----:B------:R-:W0:Y:S01]  /*2eb0*/  MUFU.EX2 R78, R78 ;  /* 0x0000004e004e7308 */ /* 0x000e220000000800 */
[----:B----4-:R-:W-:-:S07]  /*2ec0*/  FADD.FTZ R31, R31, 1 ;  /* 0x3f8000001f1f7421 */ /* 0x010fce0000010000 */
[----:B------:R-:W2:Y:S01]  /*2ed0*/  MUFU.EX2 R70, R70 ;  /* 0x0000004600467308 */ /* 0x000ea20000000800 */
[----:B-1----:R-:W-:-:S07]  /*2ee0*/  FMUL.FTZ R74, R74, R122 ;  /* 0x0000007a4a4a7220 */ /* 0x002fce0000410000 */
[----:B------:R-:W1:Y:S01]  /*2ef0*/  MUFU.RCP R124, R124 ;  /* 0x0000007c007c7308 */ /* 0x000e620000001000 */
[----:B0-----:R-:W-:-:S07]  /*2f00*/  FADD.FTZ R122, R78, 1 ;  /* 0x3f8000004e7a7421 */ /* 0x001fce0000010000 */
[----:B------:R-:W0:Y:S01]  /*2f10*/  MUFU.EX2 R18, R18 ;  /* 0x0000001200127308 */ /* 0x000e220000000800 */
[----:B--2---:R-:W-:-:S07]  /*2f20*/  FADD.FTZ R70, R70, 1 ;  /* 0x3f80000046467421 */ /* 0x004fce0000010000 */
[----:B------:R-:W2:Y:S01]  /*2f30*/  MUFU.EX2 R23, R23 ;  /* 0x0000001700177308 */ /* 0x000ea20000000800 */
[----:B-1----:R-:W-:Y:S01]  /*2f40*/  FMUL.FTZ R29, R29, R124 ;  /* 0x0000007c1d1d7220 */ /* 0x002fe20000410000 */
[----:B------:R-:W-:-:S06]  /*2f50*/  FADD.FTZ R124, R56, 1 ;  /* 0x3f800000387c7421 */ /* 0x000fcc0000010000 */
[----:B------:R-:W1:Y:S01]  /*2f60*/  MUFU.EX2 R2, R2 ;  /* 0x0000000200027308 */ /* 0x000e620000000800 */
[----:B0-----:R-:W-:-:S07]  /*2f70*/  FADD.FTZ R18, R18, 1 ;  /* 0x3f80000012127421 */ /* 0x001fce0000010000 */
[----:B------:R-:W0:Y:S01]  /*2f80*/  MUFU.RCP R14, R14 ;  /* 0x0000000e000e7308 */ /* 0x000e220000001000 */
[----:B--2---:R-:W-:-:S07]  /*2f90*/  FADD.FTZ R23, R23, 1 ;  /* 0x3f80000017177421 */ /* 0x004fce0000010000 */
[----:B------:R-:W2:Y:S01]  /*2fa0*/  MUFU.RCP R80, R80 ;  /* 0x0000005000507308 */ /* 0x000ea20000001000 */
[----:B-1----:R-:W-:-:S07]  /*2fb0*/  FADD.FTZ R2, R2, 1 ;  /* 0x3f80000002027421 */ /* 0x002fce0000010000 */
[----:B------:R-:W-:Y:S01]  /*2fc0*/  MUFU.RCP R19, R19 ;  /* 0x0000001300137308 */ /* 0x000fe20000001000 */
[----:B0-----:R-:W-:-:S07]  /*2fd0*/  FMUL.FTZ R14, R77, R14 ;  /* 0x0000000e4d0e7220 */ /* 0x001fce0000410000 */
[----:B------:R-:W0:Y:S01]  /*2fe0*/  MUFU.RCP R122, R122 ;  /* 0x0000007a007a7308 */ /* 0x000e220000001000 */
[----:B--2---:R-:W-:Y:S01]  /*2ff0*/  FMUL.FTZ R77, R11, R80 ;  /* 0x000000500b4d7220 */ /* 0x004fe20000410000 */
[----:B------:R-:W-:-:S06]  /*3000*/  FMUL.FTZ R11, R105, -1.4426950216293334961 ;  /* 0xbfb8aa3b690b7820 */ /* 0x000fcc0000410000 */
[----:B------:R-:W1:Y:S08]  /*3010*/  MUFU.EX2 R28, R28 ;  /* 0x0000001c001c7308 */ /* 0x000e700000000800 */
[----:B------:R-:W2:Y:S01]  /*3020*/  MUFU.EX2 R119, R119 ;  /* 0x0000007700777308 */ /* 0x000ea20000000800 */
[----:B0-----:R-:W-:-:S07]  /*3030*/  FMUL.FTZ R90, R90, R122 ;  /* 0x0000007a5a5a7220 */ /* 0x001fce0000410000 */
[----:B------:R-:W0:Y:S01]  /*3040*/  MUFU.EX2 R120, R120 ;  /* 0x0000007800787308 */ /* 0x000e220000000800 */
[----:B-1----:R-:W-:-:S07]  /*3050*/  FADD.FTZ R28, R28, 1 ;  /* 0x3f8000001c1c7421 */ /* 0x002fce0000010000 */
[----:B------:R-:W1:Y:S01]  /*3060*/  MUFU.RCP R70, R70 ;  /* 0x0000004600467308 */ /* 0x000e620000001000 */
[----:B--2---:R-:W-:-:S07]  /*3070*/  FADD.FTZ R119, R119, 1 ;  /* 0x3f80000077777421 */ /* 0x004fce0000010000 */
[----:B------:R-:W2:Y:S01]  /*3080*/  MUFU.EX2 R16, R16 ;  /* 0x0000001000107308 */ /* 0x000ea20000000800 */
[----:B0-----:R-:W-:-:S07]  /*3090*/  FADD.FTZ R122, R120, 1 ;  /* 0x3f800000787a7421 */ /* 0x001fce0000010000 */
[----:B------:R-:W0:Y:S01]  /*30a0*/  MUFU.EX2 R117, R117 ;  /* 0x0000007500757308 */ /* 0x000e220000000800 */
[----:B-1----:R-:W-:-:S07]  /*30b0*/  FMUL.FTZ R84, R84, R70 ;  /* 0x0000004654547220 */ /* 0x002fce0000410000 */
[----:B------:R-:W1:Y:S01]  /*30c0*/  MUFU.RCP R31, R31 ;  /* 0x0000001f001f7308 */ /* 0x000e620000001000 */
[----:B--2---:R-:W-:Y:S01]  /*30d0*/  FADD.FTZ R70, R16, 1 ;  /* 0x3f80000010467421 */ /* 0x004fe20000010000 */
[----:B------:R-:W-:-:S06]  /*30e0*/  FMUL.FTZ R16, R9, -1.4426950216293334961 ;  /* 0xbfb8aa3b09107820 */ /* 0x000fcc0000410000 */
[----:B------:R2:W4:Y:S01]  /*30f0*/  MUFU.RCP R80, R18 ;  /* 0x0000001200507308 */ /* 0x0005220000001000 */
[----:B0-----:R-:W-:-:S07]  /*3100*/  FADD.FTZ R120, R117, 1 ;  /* 0x3f80000075787421 */ /* 0x001fce0000010000 */
[----:B------:R-:W0:Y:S01]  /*3110*/  MUFU.RCP R124, R124 ;  /* 0x0000007c007c7308 */ /* 0x000e220000001000 */
[----:B--2---:R-:W-:Y:S01]  /*3120*/  FMUL.FTZ R18, R97, R19 ;  /* 0x0000001361127220 */ /* 0x004fe20000410000 */
[----:B-1----:R-:W-:Y:S01]  /*3130*/  FMUL.FTZ R26, R0, R31 ;  /* 0x0000001f001a7220 */ /* 0x002fe20000410000 */
[----:B------:R-:W-:Y:S01]  /*3140*/  FMUL.FTZ R31, R87, -1.4426950216293334961 ;  /* 0xbfb8aa3b571f7820 */ /* 0x000fe20000410000 */
[----:B------:R-:W-:Y:S01]  /*3150*/  FMUL.FTZ R0, R30, -1.4426950216293334961 ;  /* 0xbfb8aa3b1e007820 */ /* 0x000fe20000410000 */
[----:B------:R-:W-:Y:S01]  /*3160*/  FMUL.FTZ R19, R101, -1.4426950216293334961 ;  /* 0xbfb8aa3b65137820 */ /* 0x000fe20000410000 */
[----:B------:R-:W-:Y:S02]  /*3170*/  F2FP.BF16.F32.PACK_AB R77, R18, R77 ;  /* 0x0000004d124d723e */ /* 0x000fe400000010ff */
[----:B------:R-:W1:Y:S01]  /*3180*/  MUFU.EX2 R115, R115 ;  /* 0x0000007300737308 */ /* 0x000e620000000800 */
[----:B----4-:R-:W-:Y:S01]  /*3190*/  FMUL.FTZ R80, R75, R80 ;  /* 0x000000504b507220 */ /* 0x010fe20000410000 */
[----:B------:R-:W-:-:S04]  /*31a0*/  FMUL.FTZ R75, R102, -1.4426950216293334961 ;  /* 0xbfb8aa3b664b7820 */ /* 0x000fc80000410000 */
[----:B------:R-:W-:Y:S02]  /*31b0*/  F2FP.BF16.F32.PACK_AB R80, R80, R29 ;  /* 0x0000001d5050723e */ /* 0x000fe400000010ff */
[----:B------:R2:W4:Y:S01]  /*31c0*/  MUFU.RCP R125, R23 ;  /* 0x00000017007d7308 */ /* 0x0005220000001000 */
[----:B0-----:R-:W-:-:S05]  /*31d0*/  FMUL.FTZ R25, R25, R124 ;  /* 0x0000007c19197220 */ /* 0x001fca0000410000 */
[----:B------:R-:W-:Y:S02]  /*31e0*/  F2FP.BF16.F32.PACK_AB R74, R74, R25 ;  /* 0x000000194a4a723e */ /* 0x000fe400000010ff */
[----:B------:R-:W0:Y:S01]  /*31f0*/  MUFU.RCP R97, R2 ;  /* 0x0000000200617308 */ /* 0x000e220000001000 */
[----:B-1----:R-:W-:Y:S01]  /*3200*/  FADD.FTZ R124, R115, 1 ;  /* 0x3f800000737c7421 */ /* 0x002fe20000010000 */
[----:B--2---:R-:W-:Y:S01]  /*3210*/  FMUL.FTZ R23, R22, R4 ;  /* 0x0000000416177220 */ /* 0x004fe20000410000 */
[----:B------:R-:W-:Y:S01]  /*3220*/  FMUL.FTZ R4, R5, -1.4426950216293334961 ;  /* 0xbfb8aa3b05047820 */ /* 0x000fe20000410000 */
[----:B------:R-:W-:-:S03]  /*3230*/  FMUL.FTZ R22, R107, -1.4426950216293334961 ;  /* 0xbfb8aa3b6b167820 */ /* 0x000fc60000410000 */
[----:B------:R-:W-:Y:S01]  /*3240*/  F2FP.BF16.F32.PACK_AB R23, R23, R32 ;  /* 0x000000201717723e */ /* 0x000fe200000010ff */
[----:B------:R-:W1:Y:S01]  /*3250*/  MUFU.EX2 R55, R55 ;  /* 0x0000003700377308 */ /* 0x000e620000000800 */
[----:B----4-:R-:W-:Y:S01]  /*3260*/  FMUL.FTZ R125, R12, R125 ;  /* 0x0000007d0c7d7220 */ /* 0x010fe20000410000 */
[----:B------:R-:W-:-:S04]  /*3270*/  FMUL.FTZ R12, R83, -1.4426950216293334961 ;  /* 0xbfb8aa3b530c7820 */ /* 0x000fc80000410000 */
[----:B------:R-:W-:Y:S02]  /*3280*/  F2FP.BF16.F32.PACK_AB R54, R125, R54 ;  /* 0x000000367d36723e */ /* 0x000fe400000010ff */
[----:B------:R-:W2:Y:S01]  /*3290*/  MUFU.EX2 R118, R118 ;  /* 0x0000007600767308 */ /* 0x000ea20000000800 */
[----:B0-----:R-:W-:Y:S01]  /*32a0*/  FMUL.FTZ R97, R68, R97 ;  /* 0x0000006144617220 */ /* 0x001fe20000410000 */
[----:B------:R-:W-:-:S06]  /*32b0*/  FMUL.FTZ R68, R59, -1.4426950216293334961 ;  /* 0xbfb8aa3b3b447820 */ /* 0x000fcc0000410000 */
[----:B------:R-:W0:Y:S01]  /*32c0*/  MUFU.EX2 R66, R66 ;  /* 0x0000004200427308 */ /* 0x000e220000000800 */
[----:B-1----:R-:W-:-:S07]  /*32d0*/  FADD.FTZ R55, R55, 1 ;  /* 0x3f80000037377421 */ /* 0x002fce0000010000 */
[----:B------:R-:W1:Y:S01]  /*32e0*/  MUFU.EX2 R42, R42 ;  /* 0x0000002a002a7308 */ /* 0x000e620000000800 */
[----:B--2---:R-:W-:-:S07]  /*32f0*/  FADD.FTZ R118, R118, 1 ;  /* 0x3f80000076767421 */ /* 0x004fce0000010000 */
[----:B------:R-:W2:Y:S01]  /*3300*/  MUFU.EX2 R116, R116 ;  /* 0x0000007400747308 */ /* 0x000ea20000000800 */
[----:B0-----:R-:W-:Y:S01]  /*3310*/  FADD.FTZ R78, R66, 1 ;  /* 0x3f800000424e7421 */ /* 0x001fe20000010000 */
[----:B------:R-:W-:-:S06]  /*3320*/  FMUL.FTZ R66, R58, -1.4426950216293334961 ;  /* 0xbfb8aa3b3a427820 */ /* 0x000fcc0000410000 */
[----:B------:R-:W0:Y:S01]  /*3330*/  MUFU.RCP R28, R28 ;  /* 0x0000001c001c7308 */ /* 0x000e220000001000 */
[----:B-1----:R-:W-:Y:S01]  /*3340*/  FADD.FTZ R56, R42, 1 ;  /* 0x3f8000002a387421 */ /* 0x002fe20000010000 */
[----:B------:R-:W-:-:S06]  /*3350*/  FMUL.FTZ R42, R100, -1.4426950216293334961 ;  /* 0xbfb8aa3b642a7820 */ /* 0x000fcc0000410000 */
[----:B------:R2:W1:Y:S08]  /*3360*/  MUFU.RCP R115, R124 ;  /* 0x0000007c00737308 */ /* 0x0004700000001000 */
[----:B------:R-:W4:Y:S01]  /*3370*/  MUFU.RCP R119, R119 ;  /* 0x0000007700777308 */ /* 0x000f220000001000 */
[----:B--2---:R-:W-:Y:S01]  /*3380*/  FADD.FTZ R124, R116, 1 ;  /* 0x3f800000747c7421 */ /* 0x004fe20000010000 */
[----:B0-----:R-:W-:Y:S01]  /*3390*/  FMUL.FTZ R81, R81, R28 ;  /* 0x0000001c51517220 */ /* 0x001fe20000410000 */
[----:B------:R-:W-:-:S05]  /*33a0*/  FMUL.FTZ R28, R93, -1.4426950216293334961 ;  /* 0xbfb8aa3b5d1c7820 */ /* 0x000fca0000410000 */
[----:B------:R-:W0:Y:S01]  /*33b0*/  MUFU.RCP R70, R70 ;  /* 0x0000004600467308 */ /* 0x000e220000001000 */
[----:B-1----:R-:W-:Y:S01]  /*33c0*/  FMUL.FTZ R115, R72, R115 ;  /* 0x0000007348737220 */ /* 0x002fe20000410000 */
[----:B------:R-:W-:-:S06]  /*33d0*/  FMUL.FTZ R72, R99, -1.4426950216293334961 ;  /* 0xbfb8aa3b63487820 */ /* 0x000fcc0000410000 */
[----:B------:R-:W1:Y:S01]  /*33e0*/  MUFU.RCP R120, R120 ;  /* 0x0000007800787308 */ /* 0x000e620000001000 */
[----:B----4-:R-:W-:Y:S01]  /*33f0*/  FMUL.FTZ R116, R86, R119 ;  /* 0x0000007756747220 */ /* 0x010fe20000410000 */
[----:B------:R-:W-:-:S06]  /*3400*/  FMUL.FTZ R86, R57, -1.4426950216293334961 ;  /* 0xbfb8aa3b39567820 */ /* 0x000fcc0000410000 */
[----:B------:R-:W2:Y:S01]  /*3410*/  MUFU.EX2 R31, R31 ;  /* 0x0000001f001f7308 */ /* 0x000ea20000000800 */
[----:B0-----:R-:W-:Y:S01]  /*3420*/  FMUL.FTZ R73, R73, R70 ;  /* 0x0000004649497220 */ /* 0x001fe20000410000 */
[----:B------:R-:W-:-:S06]  /*3430*/  FMUL.FTZ R70, R106, -1.4426950216293334961 ;  /* 0xbfb8aa3b6a467820 */ /* 0x000fcc0000410000 */
[----:B------:R-:W0:Y:S01]  /*3440*/  MUFU.EX2 R8, R8 ;  /* 0x0000000800087308 */ /* 0x000e220000000800 */
[----:B-1----:R-:W-:Y:S01]  /*3450*/  FMUL.FTZ R119, R79, R120 ;  /* 0x000000784f777220 */ /* 0x002fe20000410000 */
[----:B------:R-:W-:-:S06]  /*3460*/  FMUL.FTZ R79, R121, -1.4426950216293334961 ;  /* 0xbfb8aa3b794f7820 */ /* 0x000fcc0000410000 */
[----:B------:R-:W1:Y:S01]  /*3470*/  MUFU.EX2 R2, R68 ;  /* 0x0000004400027308 */ /* 0x000e620000000800 */
[----:B--2---:R-:W-:-:S07]  /*3480*/  FADD.FTZ R120, R31, 1 ;  /* 0x3f8000001f787421 */ /* 0x004fce0000010000 */
[----:B------:R-:W2:Y:S01]  /*3490*/  MUFU.EX2 R12, R12 ;  /* 0x0000000c000c7308 */ /* 0x000ea20000000800 */
[----:B0-----:R-:W-:-:S07]  /*34a0*/  FADD.FTZ R31, R8, 1 ;  /* 0x3f800000081f7421 */ /* 0x001fce0000010000 */
[----:B------:R-:W0:Y:S01]  /*34b0*/  MUFU.RCP R68, R118 ;  /* 0x0000007600447308 */ /* 0x000e220000001000 */
[----:B-1----:R-:W-:-:S07]  /*34c0*/  FADD.FTZ R2, R2, 1 ;  /* 0x3f80000002027421 */ /* 0x002fce0000010000 */
[----:B------:R-:W1:Y:S01]  /*34d0*/  MUFU.EX2 R0, R0 ;  /* 0x0000000000007308 */ /* 0x000e620000000800 */
[----:B--2---:R-:W-:-:S07]  /*34e0*/  FADD.FTZ R8, R12, 1 ;  /* 0x3f8000000c087421 */ /* 0x004fce0000010000 */
[----:B------:R-:W2:Y:S01]  /*34f0*/  MUFU.EX2 R4, R4 ;  /* 0x0000000400047308 */ /* 0x000ea20000000800 */
[----:B0-----:R-:W-:Y:S01]  /*3500*/  FMUL.FTZ R68, R21, R68 ;  /* 0x0000004415447220 */ /* 0x001fe20000410000 */
[----:B------:R-:W-:-:S04]  /*3510*/  FMUL.FTZ R21, R85, -1.4426950216293334961 ;  /* 0xbfb8aa3b55157820 */ /* 0x000fc80000410000 */
[----:B------:R-:W-:Y:S02]  /*3520*/  F2FP.BF16.F32.PACK_AB R68, R115, R68 ;  /* 0x000000447344723e */ /* 0x000fe400000010ff */
[----:B------:R-:W0:Y:S01]  /*3530*/  MUFU.EX2 R22, R22 ;  /* 0x0000001600167308 */ /* 0x000e220000000800 */
[----:B-1----:R-:W-:-:S07]  /*3540*/  FADD.FTZ R0, R0, 1 ;  /* 0x3f80000000007421 */ /* 0x002fce0000010000 */
[----:B------:R-:W1:Y:S01]  /*3550*/  MUFU.RCP R55, R55 ;  /* 0x0000003700377308 */ /* 0x000e620000001000 */
[----:B--2---:R-:W-:-:S07]  /*3560*/  FADD.FTZ R4, R4, 1 ;  /* 0x3f80000004047421 */ /* 0x004fce0000010000 */
[----:B------:R-:W2:Y:S01]  /*3570*/  MUFU.RCP R78, R78 ;  /* 0x0000004e004e7308 */ /* 0x000ea20000001000 */
[----:B0-----:R-:W-:-:S07]  /*3580*/  FADD.FTZ R12, R22, 1 ;  /* 0x3f800000160c7421 */ /* 0x001fce0000010000 */
[----:B------:R-:W0:Y:S01]  /*3590*/  MUFU.RCP R122, R122 ;  /* 0x0000007a007a7308 */ /* 0x000e220000001000 */
[----:B-1----:R-:W-:Y:S01]  /*35a0*/  FMUL.FTZ R52, R52, R55 ;  /* 0x0000003734347220 */ /* 0x002fe20000410000 */
[----:B------:R-:W-:-:S04]  /*35b0*/  FMUL.FTZ R55, R104, -1.4426950216293334961 ;  /* 0xbfb8aa3b68377820 */ /* 0x000fc80000410000 */
[----:B------:R-:W-:Y:S02]  /*35c0*/  F2FP.BF16.F32.PACK_AB R52, R69, R52 ;  /* 0x000000344534723e */ /* 0x000fe400000010ff */
[----:B------:R-:W1:Y:S01]  /*35d0*/  MUFU.RCP R118, R124 ;  /* 0x0000007c00767308 */ /* 0x000e620000001000 */
[----:B--2---:R-:W-:Y:S01]  /*35e0*/  FMUL.FTZ R91, R91, R78 ;  /* 0x0000004e5b5b7220 */ /* 0x004fe20000410000 */
[----:B------:R-:W-:-:S04]  /*35f0*/  FMUL.FTZ R78, R94, -1.4426950216293334961 ;  /* 0xbfb8aa3b5e4e7820 */ /* 0x000fc80000410000 */
[----:B------:R-:W-:Y:S02]  /*3600*/  F2FP.BF16.F32.PACK_AB R69, R116, R91 ;  /* 0x0000005b7445723e */ /* 0x000fe400000010ff */
[----:B------:R-:W2:Y:S01]  /*3610*/  MUFU.RCP R56, R56 ;  /* 0x0000003800387308 */ /* 0x000ea20000001000 */
[----:B0-----:R-:W-:Y:S01]  /*3620*/  FMUL.FTZ R117, R17, R122 ;  /* 0x0000007a11757220 */ /* 0x001fe20000410000 */
[----:B------:R-:W-:-:S06]  /*3630*/  FMUL.FTZ R17, R64, -1.4426950216293334961 ;  /* 0xbfb8aa3b40117820 */ /* 0x000fcc0000410000 */
[----:B------:R-:W0:Y:S01]  /*3640*/  MUFU.EX2 R20, R20 ;  /* 0x0000001400147308 */ /* 0x000e220000000800 */
[----:B-1----:R-:W-:Y:S01]  /*3650*/  FMUL.FTZ R118, R71, R118 ;  /* 0x0000007647767220 */ /* 0x002fe20000410000 */
[----:B------:R-:W-:-:S04]  /*3660*/  FMUL.FTZ R71, R53, -1.4426950216293334961 ;  /* 0xbfb8aa3b35477820 */ /* 0x000fc80000410000 */
[----:B------:R-:W-:Y:S02]  /*3670*/  F2FP.BF16.F32.PACK_AB R118, R118, R117 ;  /* 0x000000757676723e */ /* 0x000fe400000010ff */
[----:B------:R-:W1:Y:S01]  /*3680*/  MUFU.EX2 R3, R3 ;  /* 0x0000000300037308 */ /* 0x000e620000000800 */
[----:B--2---:R-:W-:Y:S01]  /*3690*/  FMUL.FTZ R95, R95, R56 ;  /* 0x000000385f5f7220 */ /* 0x004fe20000410000 */
[----:B------:R-:W-:-:S06]  /*36a0*/  FMUL.FTZ R56, R98, -1.4426950216293334961 ;  /* 0xbfb8aa3b62387820 */ /* 0x000fcc0000410000 */
[----:B------:R-:W2:Y:S01]  /*36b0*/  MUFU.EX2 R65, R65 ;  /* 0x0000004100417308 */ /* 0x000ea20000000800 */
[----:B0-----:R-:W-:-:S07]  /*36c0*/  FADD.FTZ R20, R20, 1 ;  /* 0x3f80000014147421 */ /* 0x001fce0000010000 */
[----:B------:R-:W0:Y:S01]  /*36d0*/  MUFU.EX2 R28, R28 ;  /* 0x0000001c001c7308 */ /* 0x000e220000000800 */
[----:B-1----:R-:W-:-:S07]  /*36e0*/  FADD.FTZ R3, R3, 1 ;  /* 0x3f80000003037421 */ /* 0x002fce0000010000 */
[----:B------:R-:W1:Y:S01]  /*36f0*/  MUFU.EX2 R70, R70 ;  /* 0x0000004600467308 */ /* 0x000e620000000800 */
[----:B--2---:R-:W-:-:S07]  /*3700*/  FADD.FTZ R65, R65, 1 ;  /* 0x3f80000041417421 */ /* 0x004fce0000010000 */
[----:B------:R-:W2:Y:S01]  /*3710*/  MUFU.EX2 R11, R11 ;  /* 0x0000000b000b7308 */ /* 0x000ea20000000800 */
[----:B0-----:R-:W-:-:S07]  /*3720*/  FADD.FTZ R22, R28, 1 ;  /* 0x3f8000001c167421 */ /* 0x001fce0000010000 */
[----:B------:R-:W0:Y:S01]  /*3730*/  MUFU.EX2 R19, R19 ;  /* 0x0000001300137308 */ /* 0x000e220000000800 */
[----:B-1----:R-:W-:-:S07]  /*3740*/  FADD.FTZ R28, R70, 1 ;  /* 0x3f800000461c7421 */ /* 0x002fce0000010000 */
[----:B------:R-:W-:Y:S01]  /*3750*/  MUFU.EX2 R42, R42 ;  /* 0x0000002a002a7308 */ /* 0x000fe20000000800 */
[----:B--2---:R-:W-:-:S07]  /*3760*/  FADD.FTZ R122, R11, 1 ;  /* 0x3f8000000b7a7421 */ /* 0x004fce0000010000 */
[----:B------:R-:W1:Y:S01]  /*3770*/  MUFU.EX2 R16, R16 ;  /* 0x0000001000107308 */ /* 0x000e620000000800 */
[----:B0-----:R-:W-:-:S07]  /*3780*/  FADD.FTZ R11, R19, 1 ;  /* 0x3f800000130b7421 */ /* 0x001fce0000010000 */
[----:B------:R-:W0:Y:S08]  /*3790*/  MUFU.EX2 R7, R7 ;  /* 0x0000000700077308 */ /* 0x000e300000000800 */
[----:B------:R-:W2:Y:S01]  /*37a0*/  MUFU.EX2 R15, R15 ;  /* 0x0000000f000f7308 */ /* 0x000ea20000000800 */
[----:B-1----:R-:W-:-:S07]  /*37b0*/  FADD.FTZ R16, R16, 1 ;  /* 0x3f80000010107421 */ /* 0x002fce0000010000 */
[----:B------:R-:W1:Y:S01]  /*37c0*/  MUFU.EX2 R6, R6 ;  /* 0x0000000600067308 */ /* 0x000e620000000800 */
[----:B0-----:R-:W-:-:S07]  /*37d0*/  FADD.FTZ R7, R7, 1 ;  /* 0x3f80000007077421 */ /* 0x001fce0000010000 */
[----:B------:R-:W-:Y:S01]  /*37e0*/  MUFU.EX2 R21, R21 ;  /* 0x0000001500157308 */ /* 0x000fe20000000800 */
[----:B--2---:R-:W-:-:S07]  /*37f0*/  FADD.FTZ R124, R15, 1 ;  /* 0x3f8000000f7c7421 */ /* 0x004fce0000010000 */
[----:B------:R-:W0:Y:S01]  /*3800*/  MUFU.RCP R0, R0 ;  /* 0x0000000000007308 */ /* 0x000e220000001000 */
[----:B-1----:R-:W-:-:S07]  /*3810*/  FADD.FTZ R19, R6, 1 ;  /* 0x3f80000006137421 */ /* 0x002fce0000010000 */
[----:B------:R-:W1:Y:S08]  /*3820*/  MUFU.RCP R4, R4 ;  /* 0x0000000400047308 */ /* 0x000e700000001000 */
[----:B------:R-:W2:Y:S01]  /*3830*/  MUFU.RCP R12, R12 ;  /* 0x0000000c000c7308 */ /* 0x000ea20000001000 */
[----:B0-----:R-:W-:-:S07]  /*3840*/  FMUL.FTZ R0, R30, R0 ;  /* 0x000000001e007220 */ /* 0x001fce0000410000 */
[----:B------:R-:W0:Y:S01]  /*3850*/  MUFU.EX2 R67, R67 ;  /* 0x0000004300437308 */ /* 0x000e220000000800 */
[----:B-1----:R-:W-:-:S07]  /*3860*/  FMUL.FTZ R4, R5, R4 ;  /* 0x0000000405047220 */ /* 0x002fce0000410000 */
[----:B------:R-:W1:Y:S01]  /*3870*/  MUFU.EX2 R27, R27 ;  /* 0x0000001b001b7308 */ /* 0x000e620000000800 */
[----:B--2---:R-:W-:-:S07]  /*3880*/  FMUL.FTZ R107, R107, R12 ;  /* 0x0000000c6b6b7220 */ /* 0x004fce0000410000 */
        /* <DEDUP_REMOVED lines=8> */
[----:B------:R-:W-:Y:S01]  /*3910*/  MUFU.EX2 R78, R78 ;  /* 0x0000004e004e7308 */ /* 0x000fe20000000800 */
[----:B-1----:R-:W-:-:S07]  /*3920*/  FADD.FTZ R15, R75, 1 ;  /* 0x3f8000004b0f7421 */ /* 0x002fce0000010000 */
[----:B------:R-:W0:Y:S01]  /*3930*/  MUFU.EX2 R86, R86 ;  /* 0x0000005600567308 */ /* 0x000e220000000800 */
[----:B--2---:R-:W-:-:S07]  /*3940*/  FADD.FTZ R6, R66, 1 ;  /* 0x3f80000042067421 */ /* 0x004fce0000010000 */
[----:B------:R-:W1:Y:S08]  /*3950*/  MUFU.EX2 R17, R17 ;  /* 0x0000001100117308 */ /* 0x000e700000000800 */
        /* <DEDUP_REMOVED lines=8> */
[----:B------:R-:W0:Y:S01]  /*39e0*/  MUFU.RCP R20, R20 ;  /* 0x0000001400147308 */ /* 0x000e220000001000 */
[----:B-1----:R-:W-:-:S07]  /*39f0*/  FADD.FTZ R72, R72, 1 ;  /* 0x3f80000048487421 */ /* 0x002fce0000010000 */
[----:B------:R-:W1:Y:S01]  /*3a00*/  MUFU.RCP R31, R31 ;  /* 0x0000001f001f7308 */ /* 0x000e620000001000 */
[----:B--2---:R-:W-:-:S07]  /*3a10*/  FADD.FTZ R79, R79, 1 ;  /* 0x3f8000004f4f7421 */ /* 0x004fce0000010000 */
[----:B------:R-:W2:Y:S01]  /*3a20*/  MUFU.RCP R2, R2 ;  /* 0x0000000200027308 */ /* 0x000ea20000001000 */
[----:B0-----:R-:W-:-:S07]  /*3a30*/  FMUL.FTZ R13, R13, R20 ;  /* 0x000000140d0d7220 */ /* 0x001fce0000410000 */
[----:B------:R-:W0:Y:S01]  /*3a40*/  MUFU.RCP R3, R3 ;  /* 0x0000000300037308 */ /* 0x000e220000001000 */
[----:B-1----:R-:W-:-:S07]  /*3a50*/  FMUL.FTZ R31, R24, R31 ;  /* 0x0000001f181f7220 */ /* 0x002fce0000410000 */
[----:B------:R1:W4:Y:S01]  /*3a60*/  MUFU.RCP R70, R65 ;  /* 0x0000004100467308 */ /* 0x0003220000001000 */
[----:B--2---:R-:W-:Y:S01]  /*3a70*/  FMUL.FTZ R59, R59, R2 ;  /* 0x000000023b3b7220 */ /* 0x004fe20000410000 */
[----:B---3--:R-:W-:-:S06]  /*3a80*/  IADD3 R2, P1, PT, R34, UR6, RZ ;  /* 0x0000000622027c10 */ /* 0x008fcc000ff3e0ff */
[----:B------:R-:W2:Y:S01]  /*3a90*/  MUFU.RCP R8, R8 ;  /* 0x0000000800087308 */ /* 0x000ea20000001000 */
[----:B-1----:R-:W-:Y:S01]  /*3aa0*/  FADD.FTZ R65, R42, 1 ;  /* 0x3f8000002a417421 */ /* 0x002fe20000010000 */
[----:B------:R-:W-:Y:S01]  /*3ab0*/  FADD.FTZ R42, R21, 1 ;  /* 0x3f800000152a7421 */ /* 0x000fe20000010000 */
[----:B------:R-:W-:Y:S01]  /*3ac0*/  FADD.FTZ R21, R78, 1 ;  /* 0x3f8000004e157421 */ /* 0x000fe20000010000 */
[----:B0-----:R-:W-:Y:S01]  /*3ad0*/  FMUL.FTZ R60, R60, R3 ;  /* 0x000000033c3c7220 */ /* 0x001fe20000410000 */
[----:B------:R-:W-:Y:S01]  /*3ae0*/  IADD3.X R3, PT, PT, R33, UR7, RZ, P1, !PT ;  /* 0x0000000721037c10 */ /* 0x000fe20008ffe4ff */
[----:B------:R-:W0:Y:S02]  /*3af0*/  LDCU.64 UR6, c[0x0][0x3a8] ;  /* 0x00007500ff0677ac */ /* 0x000e240008000a00 */
[----:B------:R-:W1:Y:S01]  /*3b00*/  MUFU.RCP R16, R16 ;  /* 0x0000001000107308 */ /* 0x000e620000001000 */
[----:B----4-:R-:W-:Y:S01]  /*3b10*/  FMUL.FTZ R70, R103, R70 ;  /* 0x0000004667467220 */ /* 0x010fe20000410000 */
[----:B------:R3:W-:Y:S04]  /*3b20*/  STG.E.64 desc[UR8][R2.64+0x2d00], R76 ;  /* 0x002d004c02007986 */ /* 0x0007e8000c101b08 */
[----:B------:R3:W-:Y:S02]  /*3b30*/  STG.E.64 desc[UR8][R2.64+0x5a00], R68 ;  /* 0x005a004402007986 */ /* 0x0007e4000c101b08 */
[----:B------:R-:W4:Y:S01]  /*3b40*/  MUFU.RCP R7, R7 ;  /* 0x0000000700077308 */ /* 0x000f220000001000 */
[----:B--2---:R-:W-:-:S05]  /*3b50*/  FMUL.FTZ R8, R83, R8 ;  /* 0x0000000853087220 */ /* 0x004fca0000410000 */
[----:B------:R-:W-:Y:S02]  /*3b60*/  F2FP.BF16.F32.PACK_AB R107, R107, R8 ;  /* 0x000000086b6b723e */ /* 0x000fe400000010ff */
[----:B------:R-:W2:Y:S01]  /*3b70*/  MUFU.RCP R67, R67 ;  /* 0x0000004300437308 */ /* 0x000ea20000001000 */
[----:B-1----:R-:W-:Y:S01]  /*3b80*/  FMUL.FTZ R16, R9, R16 ;  /* 0x0000001009107220 */ /* 0x002fe20000410000 */
[----:B0-----:R-:W-:-:S04]  /*3b90*/  ISETP.GE.U32.AND P1, PT, R62, UR6, PT ;  /* 0x000000063e007c0c */ /* 0x001fc8000bf26070 */
[----:B------:R-:W-:Y:S02]  /*3ba0*/  ISETP.GE.AND.EX P1, PT, R63, UR7, PT, P1 ;  /* 0x000000073f007c0c */ /* 0x000fe4000bf26310 */
[----:B------:R-:W0:Y:S01]  /*3bb0*/  MUFU.RCP R120, R120 ;  /* 0x0000007800787308 */ /* 0x000e220000001000 */
[----:B----4-:R-:W-:-:S05]  /*3bc0*/  FMUL.FTZ R7, R92, R7 ;  /* 0x000000075c077220 */ /* 0x010fca0000410000 */
[----:B------:R-:W-:Y:S02]  /*3bd0*/  F2FP.BF16.F32.PACK_AB R60, R7, R60 ;  /* 0x0000003c073c723e */ /* 0x000fe400000010ff */
[----:B------:R-:W1:Y:S01]  /*3be0*/  MUFU.RCP R27, R27 ;  /* 0x0000001b001b7308 */ /* 0x000e620000001000 */
[----:B--2---:R-:W-:-:S05]  /*3bf0*/  FMUL.FTZ R82, R82, R67 ;  /* 0x0000004352527220 */ /* 0x004fca0000410000 */
[----:B------:R-:W-:Y:S02]  /*3c00*/  F2FP.BF16.F32.PACK_AB R119, R82, R119 ;  /* 0x000000775277723e */ /* 0x000fe400000010ff */
[----:B------:R-:W2:Y:S01]  /*3c10*/  MUFU.RCP R22, R22 ;  /* 0x0000001600167308 */ /* 0x000ea20000001000 */
[----:B0-----:R-:W-:Y:S02]  /*3c20*/  FMUL.FTZ R120, R87, R120 ;  /* 0x0000007857787220 */ /* 0x001fe40000410000 */
[----:B------:R3:W-:Y:S05]  /*3c30*/  STG.E.64 desc[UR8][R2.64+0x6900], R118 ;  /* 0x0069007602007986 */ /* 0x0007ea000c101b08 */
[----:B------:R-:W0:Y:S01]  /*3c40*/  MUFU.RCP R55, R55 ;  /* 0x0000003700377308 */ /* 0x000e220000001000 */
[----:B-1----:R-:W-:-:S05]  /*3c50*/  FMUL.FTZ R27, R114, R27 ;  /* 0x0000001b721b7220 */ /* 0x002fca0000410000 */
[----:B------:R-:W-:Y:S02]  /*3c60*/  F2FP.BF16.F32.PACK_AB R27, R27, R120 ;  /* 0x000000781b1b723e */ /* 0x000fe400000010ff */
[----:B------:R-:W1:Y:S01]  /*3c70*/  MUFU.RCP R28, R28 ;  /* 0x0000001c001c7308 */ /* 0x000e620000001000 */
[----:B--2---:R-:W-:Y:S01]  /*3c80*/  FMUL.FTZ R93, R93, R22 ;  /* 0x000000165d5d7220 */ /* 0x004fe20000410000 */
[----:B------:R-:W-:Y:S02]  /*3c90*/  F2FP.BF16.F32.PACK_AB R22, R123, R26 ;  /* 0x0000001a7b16723e */ /* 0x000fe400000010ff */
[----:B------:R-:W-:Y:S02]  /*3ca0*/  F2FP.BF16.F32.PACK_AB R26, R0, R13 ;  /* 0x0000000d001a723e */ /* 0x000fe400000010ff */
[----:B------:R-:W-:Y:S01]  /*3cb0*/  F2FP.BF16.F32.PACK_AB R8, R93, R16 ;  /* 0x000000105d08723e */ /* 0x000fe200000010ff */
[----:B------:R3:W-:Y:S01]  /*3cc0*/  STG.E.64 desc[UR8][R2.64], R22 ;  /* 0x0000001602007986 */ /* 0x0007e2000c101b08 */
[----:B------:R-:W2:Y:S01]  /*3cd0*/  MUFU.RCP R122, R122 ;  /* 0x0000007a007a7308 */ /* 0x000ea20000001000 */
[----:B0-----:R-:W-:Y:S01]  /*3ce0*/  FMUL.FTZ R104, R104, R55 ;  /* 0x0000003768687220 */ /* 0x001fe20000410000 */
[----:B------:R-:W-:Y:S01]  /*3cf0*/  F2FP.BF16.F32.PACK_AB R55, R81, R84 ;  /* 0x000000545137723e */ /* 0x000fe200000010ff */
[----:B------:R3:W-:Y:S01]  /*3d00*/  STG.E.64 desc[UR8][R2.64+0x7800], R26 ;  /* 0x0078001a02007986 */ /* 0x0007e2000c101b08 */
[----:B------:R-:W-:-:S03]  /*3d10*/  F2FP.BF16.F32.PACK_AB R81, R97, R96 ;  /* 0x000000606151723e */ /* 0x000fc600000010ff */
[----:B------:R3:W-:Y:S01]  /*3d20*/  STG.E.64 desc[UR8][R2.64+0xf00], R54 ;  /* 0x000f003602007986 */ /* 0x0007e2000c101b08 */
[----:B------:R-:W0:Y:S01]  /*3d30*/  MUFU.RCP R10, R10 ;  /* 0x0000000a000a7308 */ /* 0x000e220000001000 */
[----:B-1----:R-:W-:Y:S01]  /*3d40*/  FMUL.FTZ R9, R106, R28 ;  /* 0x0000001c6a097220 */ /* 0x002fe20000410000 */
[----:B------:R-:W-:Y:S01]  /*3d50*/  F2FP.BF16.F32.PACK_AB R106, R31, R4 ;  /* 0x000000041f6a723e */ /* 0x000fe200000010ff */
[----:B------:R3:W-:Y:S03]  /*3d60*/  STG.E.64 desc[UR8][R2.64+0x3c00], R80 ;  /* 0x003c005002007986 */ /* 0x0007e6000c101b08 */
[----:B------:R-:W-:Y:S01]  /*3d70*/  F2FP.BF16.F32.PACK_AB R9, R9, R104 ;  /* 0x000000680909723e */ /* 0x000fe200000010ff */
[----:B------:R3:W-:Y:S01]  /*3d80*/  STG.E.64 desc[UR8][R2.64+0x8700], R106 ;  /* 0x0087006a02007986 */ /* 0x0007e2000c101b08 */
[----:B------:R-:W1:Y:S01]  /*3d90*/  MUFU.RCP R124, R124 ;  /* 0x0000007c007c7308 */ /* 0x000e620000001000 */
[----:B--2---:R-:W-:-:S02]  /*3da0*/  FMUL.FTZ R105, R105, R122 ;  /* 0x0000007a69697220 */ /* 0x004fc40000410000 */
[----:B------:R3:W-:Y:S05]  /*3db0*/  STG.E.64 desc[UR8][R2.64+0x9600], R8 ;  /* 0x0096000802007986 */ /* 0x0007ea000c101b08 */
[----:B------:R-:W2:Y:S01]  /*3dc0*/  MUFU.RCP R11, R11 ;  /* 0x0000000b000b7308 */ /* 0x000ea20000001000 */
[----:B0-----:R-:W-:Y:S01]  /*3dd0*/  FMUL.FTZ R10, R61, R10 ;  /* 0x0000000a3d0a7220 */ /* 0x001fe20000410000 */
[----:B------:R-:W-:-:S05]  /*3de0*/  F2FP.BF16.F32.PACK_AB R61, R105, R70 ;  /* 0x00000046693d723e */ /* 0x000fca00000010ff */
[----:B------:R3:W-:Y:S01]  /*3df0*/  STG.E.64 desc[UR8][R2.64+0xa500], R60 ;  /* 0x00a5003c02007986 */ /* 0x0007e2000c101b08 */
[----:B------:R-:W0:Y:S01]  /*3e00*/  MUFU.RCP R15, R15 ;  /* 0x0000000f000f7308 */ /* 0x000e220000001000 */
[----:B-1----:R-:W-:-:S05]  /*3e10*/  FMUL.FTZ R89, R89, R124 ;  /* 0x0000007c59597220 */ /* 0x002fca0000410000 */
[----:B------:R-:W-:Y:S02]  /*3e20*/  F2FP.BF16.F32.PACK_AB R10, R89, R10 ;  /* 0x0000000a590a723e */ /* 0x000fe400000010ff */
[----:B------:R-:W1:Y:S01]  /*3e30*/  MUFU.RCP R19, R19 ;  /* 0x0000001300137308 */ /* 0x000e620000001000 */
[----:B--2---:R-:W-:-:S07]  /*3e40*/  FMUL.FTZ R11, R101, R11 ;  /* 0x0000000b650b7220 */ /* 0x004fce0000410000 */
[----:B------:R-:W2:Y:S01]  /*3e50*/  MUFU.RCP R65, R65 ;  /* 0x0000004100417308 */ /* 0x000ea20000001000 */
[----:B0-----:R-:W-:-:S05]  /*3e60*/  FMUL.FTZ R102, R102, R15 ;  /* 0x0000000f66667220 */ /* 0x001fca0000410000 */
[----:B------:R-:W-:Y:S02]  /*3e70*/  F2FP.BF16.F32.PACK_AB R11, R102, R11 ;  /* 0x0000000b660b723e */ /* 0x000fe400000010ff */
[----:B------:R-:W0:Y:S01]  /*3e80*/  MUFU.RCP R75, R56 ;  /* 0x00000038004b7308 */ /* 0x000e220000001000 */
[----:B-1----:R-:W-:Y:S02]  /*3e90*/  FMUL.FTZ R88, R88, R19 ;  /* 0x0000001358587220 */ /* 0x002fe40000410000 */
[----:B------:R3:W-:Y:S05]  /*3ea0*/  STG.E.64 desc[UR8][R2.64+0xb400], R10 ;  /* 0x00b4000a02007986 */ /* 0x0007ea000c101b08 */
[----:B------:R-:W1:Y:S01]  /*3eb0*/  MUFU.RCP R6, R6 ;  /* 0x0000000600067308 */ /* 0x000e620000001000 */
[----:B--2---:R-:W-:-:S07]  /*3ec0*/  FMUL.FTZ R65, R100, R65 ;  /* 0x0000004164417220 */ /* 0x004fce0000410000 */
[----:B------:R-:W2:Y:S01]  /*3ed0*/  MUFU.RCP R42, R42 ;  /* 0x0000002a002a7308 */ /* 0x000ea20000001000 */
[----:B0-----:R-:W-:Y:S01]  /*3ee0*/  FMUL.FTZ R98, R98, R75 ;  /* 0x0000004b62627220 */ /* 0x001fe20000410000 */
[----:B------:R-:W-:-:S04]  /*3ef0*/  F2FP.BF16.F32.PACK_AB R75, R90, R95 ;  /* 0x0000005f5a4b723e */ /* 0x000fc800000010ff */
[----:B------:R-:W-:Y:S01]  /*3f00*/  F2FP.BF16.F32.PACK_AB R65, R98, R65 ;  /* 0x000000416241723e */ /* 0x000fe200000010ff */
[----:B------:R3:W-:Y:S01]  /*3f10*/  STG.E.64 desc[UR8][R2.64+0x4b00], R74 ;  /* 0x004b004a02007986 */ /* 0x0007e2000c101b08 */
[----:B------:R-:W0:Y:S01]  /*3f20*/  MUFU.RCP R20, R72 ;  /* 0x0000004800147308 */ /* 0x000e220000001000 */
[----:B-1----:R-:W-:-:S07]  /*3f30*/  FMUL.FTZ R6, R58, R6 ;  /* 0x000000063a067220 */ /* 0x002fce0000410000 */
[----:B------:R-:W1:Y:S01]  /*3f40*/  MUFU.RCP R21, R21 ;  /* 0x0000001500157308 */ /* 0x000e620000001000 */
[----:B--2---:R-:W-:Y:S01]  /*3f50*/  FMUL.FTZ R85, R85, R42 ;  /* 0x0000002a55557220 */ /* 0x004fe20000410000 */
[----:B------:R-:W-:-:S04]  /*3f60*/  MOV R42, R63 ;  /* 0x0000003f002a7202 */ /* 0x000fc80000000f00 */
[----:B------:R-:W-:Y:S02]  /*3f70*/  F2FP.BF16.F32.PACK_AB R6, R85, R6 ;  /* 0x000000065506723e */ /* 0x000fe400000010ff */
[----:B------:R-:W2:Y:S01]  /*3f80*/  MUFU.RCP R30, R30 ;  /* 0x0000001e001e7308 */ /* 0x000ea20000001000 */
[----:B0-----:R-:W-:-:S07]  /*3f90*/  FMUL.FTZ R20, R99, R20 ;  /* 0x0000001463147220 */ /* 0x001fce0000410000 */
[----:B------:R-:W0:Y:S01]  /*3fa0*/  MUFU.RCP R5, R5 ;  /* 0x0000000500057308 */ /* 0x000e220000001000 */
[----:B-1----:R-:W-:-:S05]  /*3fb0*/  FMUL.FTZ R21, R94, R21 ;  /* 0x000000155e157220 */ /* 0x002fca0000410000 */
[----:B------:R-:W-:Y:S02]  /*3fc0*/  F2FP.BF16.F32.PACK_AB R7, R21, R20 ;  /* 0x000000141507723e */ /* 0x000fe400000010ff */
[----:B------:R-:W1:Y:S01]  /*3fd0*/  MUFU.RCP R12, R12 ;  /* 0x0000000c000c7308 */ /* 0x000e620000001000 */
[----:B--2---:R-:W-:Y:S02]  /*3fe0*/  FMUL.FTZ R30, R57, R30 ;  /* 0x0000001e391e7220 */ /* 0x004fe40000410000 */
[----:B------:R3:W-:Y:S05]  /*3ff0*/  STG.E.64 desc[UR8][R2.64+0xd200], R6 ;  /* 0x00d2000602007986 */ /* 0x0007ea000c101b08 */
[----:B------:R-:W2:Y:S01]  /*4000*/  MUFU.RCP R24, R79 ;  /* 0x0000004f00187308 */ /* 0x000ea20000001000 */
[----:B0-----:R-:W-:Y:S01]  /*4010*/  FMUL.FTZ R5, R64, R5 ;  /* 0x0000000540057220 */ /* 0x001fe20000410000 */
[----:B------:R-:W-:-:S04]  /*4020*/  F2FP.BF16.F32.PACK_AB R64, R88, R59 ;  /* 0x0000003b5840723e */ /* 0x000fc800000010ff */
[----:B------:R-:W-:Y:S01]  /*4030*/  F2FP.BF16.F32.PACK_AB R30, R5, R30 ;  /* 0x0000001e051e723e */ /* 0x000fe200000010ff */
[----:B------:R3:W-:Y:S01]  /*4040*/  STG.E.64 desc[UR8][R2.64+0xc300], R64 ;  /* 0x00c3004002007986 */ /* 0x0007e2000c101b08 */
[----:B-1----:R-:W-:Y:S01]  /*4050*/  FMUL.FTZ R12, R53, R12 ;  /* 0x0000000c350c7220 */ /* 0x002fe20000410000 */
[----:B------:R-:W-:-:S05]  /*4060*/  F2FP.BF16.F32.PACK_AB R53, R14, R73 ;  /* 0x000000490e35723e */ /* 0x000fca00000010ff */
[----:B------:R3:W-:Y:S01]  /*4070*/  STG.E.64 desc[UR8][R2.64+0x1e00], R52 ;  /* 0x001e003402007986 */ /* 0x0007e2000c101b08 */
[----:B--2---:R-:W-:-:S05]  /*4080*/  FMUL.FTZ R121, R121, R24 ;  /* 0x0000001879797220 */ /* 0x004fca0000410000 */
[----:B------:R-:W-:-:S05]  /*4090*/  F2FP.BF16.F32.PACK_AB R31, R121, R12 ;  /* 0x0000000c791f723e */ /* 0x000fca00000010ff */
[----:B------:R3:W-:Y:S01]  /*40a0*/  STG.E.64 desc[UR8][R2.64+0xe100], R30 ;  /* 0x00e1001e02007986 */ /* 0x0007e2000c101b08 */
[----:B------:R-:W-:Y:S05]  /*40b0*/  @!P1 BRA `(.L_x_738) ;  /* 0xffffffc000e09947 */ /* 0x000fea000383ffff */
[----:B------:R-:W-:Y:S05]  /*40c0*/  EXIT ;  /* 0x000000000000794d */ /* 0x000fea0003800000 */
.L_x_739:
        /* <DEDUP_REMOVED lines=11> */
.L_x_1569:


//--------------------- .text._ZN13group_norm_v214gn_cuda_kernelI13__nv_bfloat16Li480ELi1ELi16ELi60ELi1024ELb1ELi64ELi960ELi960ELi4ELb1ELi9ELb0ELb0ENS_16CompileConditionILi1000EEEEEvPT_PKS4_S7_S7_flPfS8_Pj --------------------------
	.section	.text._ZN13group_norm_v214gn_cuda_kernelI13__nv_bfloat16Li480ELi1ELi16ELi60ELi1024ELb1ELi64ELi960ELi960ELi4ELb1ELi9ELb0ELb0ENS_16CompileConditionILi1000EEEEEvPT_PKS4_S7_S7_flPfS8_Pj,"ax",@progbits
	.align	128
        .global         _ZN13group_norm_v214gn_cuda_kernelI13__nv_bfloat16Li480ELi1ELi16ELi60ELi1024ELb1ELi64ELi960ELi960ELi4ELb1ELi9ELb0ELb0ENS_16CompileConditionILi1000EEEEEvPT_PKS4_S7_S7_flPfS8_Pj
        .type           _ZN13group_norm_v214gn_cuda_kernelI13__nv_bfloat16Li480ELi1ELi16ELi60ELi1024ELb1ELi64ELi960ELi960ELi4ELb1ELi9ELb0ELb0ENS_16CompileConditionILi1000EEEEEvPT_PKS4_S7_S7_flPfS8_Pj,@function
        .size           _ZN13group_norm_v214gn_cuda_kernelI13__nv_bfloat16Li480ELi1ELi16ELi60ELi1024ELb1ELi64ELi960ELi960ELi4ELb1ELi9ELb0ELb0ENS_16CompileConditionILi1000EEEEEvPT_PKS4_S7_S7_flPfS8_Pj,(.L_x_1570 - _ZN13group_norm_v214gn_cuda_kernelI13__nv_bfloat16Li480ELi1ELi16ELi60ELi1024ELb1ELi64ELi960ELi960ELi4ELb1ELi9ELb0ELb0ENS_16CompileConditionILi1000EEEEEvPT_PKS4_S7_S7_flPfS8_Pj)
        .other          _ZN13group_norm_v214gn_cuda_kernelI13__nv_bfloat16Li480ELi1ELi16ELi60ELi1024ELb1ELi64ELi960ELi960ELi4ELb1ELi9ELb0ELb0ENS_16CompileConditionILi1000EEEEEvPT_PKS4_S7_S7_flPfS8_Pj,@"STO_CUDA_ENTRY STV_DEFAULT"
_ZN13group_norm_v214gn_cuda_kernelI13__nv_bfloat16Li480ELi1ELi16ELi60ELi1024ELb1ELi64ELi960ELi960ELi4ELb1ELi9ELb0ELb0ENS_16CompileConditionILi1000EEEEEvPT_PKS4_S7_S7_flPfS8_Pj:
.text._ZN13group_norm_v214gn_cuda_kernelI13__nv_bfloat16Li480ELi1ELi16ELi60ELi1024ELb1ELi64ELi960ELi960ELi4ELb1ELi9ELb0ELb0ENS_16CompileConditionILi1000EEEEEvPT_PKS4_S7_S7_flPfS8_Pj:
        /* <DEDUP_REMOVED lines=10> */
[----:B------:R-:W-:Y:S01]  /*00a0*/  HFMA2 R66, -RZ, RZ, 0, 0 ;  /* 0x00000000ff427431 */ /* 0x000fe200000001ff */
[----:B------:R-:W2:Y:S01]  /*00b0*/  S2R R5, SR_CgaCtaId ;  /* 0x0000000000057919 */ /* 0x000ea20000008800 */
[----:B------:R-:W-:Y:S01]  /*00c0*/  IADD3 R4, PT, PT, R2, 0x1680, RZ ;  /* 0x0000168002047810 */ /* 0x000fe20007ffe0ff */
[----:B------:R-:W3:Y:S01]  /*00d0*/  LDCU.64 UR8, c[0x0][0x358] ;  /* 0x00006b00ff0877ac */ /* 0x000ee20008000a00 */
[----:B------:R-:W-:Y:S01]  /*00e0*/  MOV R67, UR4 ;  /* 0x0000000400437c02 */ /* 0x000fe20008000f00 */
[----:B------:R-:W4:Y:S01]  /*00f0*/  S2R R6, SR_CTAID.X ;  /* 0x0000000000067919 */ /* 0x000f220000002500 */
[----:B------:R-:W-:Y:S01]  /*0100*/  UMOV UR4, URZ ;  /* 0x000000ff00047c82 */ /* 0x000fe20008000000 */
[----:B-1----:R-:W-:-:S02]  /*0110*/  ISETP.EQ.U32.AND P1, PT, R8, RZ, PT ;  /* 0x000000ff0800720c */ /* 0x002fc40003f22070 */
[----:B0-----:R-:W-:Y:S02]  /*0120*/  LOP3.LUT R0, R10, 0xffff, RZ, 0xc0, !PT ;  /* 0x0000ffff0a007812 */ /* 0x001fe400078ec0ff */
[----:B--2---:R-:W-:-:S03]  /*0130*/  LEA R2, R5, R2, 0x18 ;  /* 0x0000000205027211 */ /* 0x004fc600078ec0ff */
        /* <DEDUP_REMOVED lines=14> */
[----:B------:R-:W-:-:S04]  /*0220*/  SHF.R.U32.HI R3, RZ, 0xb, R3 ;  /* 0x0000000bff037819 */ /* 0x000fc80000011603 */
[----:B------:R-:W-:Y:S02]  /*0230*/  LOP3.LUT R5, R3, 0xffff, RZ, 0xc0, !PT ;  /* 0x0000ffff03057812 */ /* 0x000fe400078ec0ff */
[----:B------:R-:W-:Y:S02]  /*0240*/  LOP3.LUT R3, R0, 0xffff, RZ, 0xc0, !PT ;  /* 0x0000ffff00037812 */ /* 0x000fe400078ec0ff */
[----:B------:R-:W-:-:S03]  /*0250*/  LEA R0, R5, R4, 0x3 ;  /* 0x0000000405007211 */ /* 0x000fc600078e18ff */
[C---:B------:R-:W-:Y:S01]  /*0260*/  IMAD R2, R3.reuse, 0x18, R2 ;  /* 0x0000001803027824 */ /* 0x040fe200078e0202 */
[----:B------:R-:W-:Y:S01]  /*0270*/  SHF.L.U32 R3, R3, 0x2, RZ ;  /* 0x0000000203037819 */ /* 0x000fe200000006ff */
[----:B------:R0:W-:Y:S04]  /*0280*/  STL [R1+0xd0], R0 ;  /* 0x0000d00001007387 */ /* 0x0001e80000100800 */
[----:B------:R1:W-:Y:S01]  /*0290*/  STL [R1+0xac], R3 ;  /* 0x0000ac0301007387 */ /* 0x0003e20000100800 */
[----:B0-----:R-:W-:-:S05]  /*02a0*/  LEA R0, R7, R2, 0x3 ;  /* 0x0000000207007211 */ /* 0x001fca00078e18ff */
[----:B---3--:R1:W-:Y:S02]  /*02b0*/  STL [R1+0xd4], R0 ;  /* 0x0000d40001007387 */ /* 0x0083e40000100800 */
.L_x_748:
[----:B------:R-:W2:Y:S01]  /*02c0*/  LDL R2, [R1+0xac] ;  /* 0x0000ac0001027983 */ /* 0x000ea20000100800 */
[----:B------:R-:W0:Y:S01]  /*02d0*/  LDCU.64 UR6, c[0x0][0x388] ;  /* 0x00007100ff0677ac */ /* 0x000e220008000a00 */
[----:B-1----:R-:W1:Y:S01]  /*02e0*/  S2R R0, SR_TID.X ;  /* 0x0000000000007919 */ /* 0x002e620000002100 */
[----:B------:R-:W3:Y:S01]  /*02f0*/  S2R R3, SR_CTAID.X ;  /* 0x0000000000037919 */ /* 0x000ee20000002500 */
[----:B------:R-:W-:Y:S01]  /*0300*/  IMAD R5, R66, 0xf0000, RZ ;  /* 0x000f000042057824 */ /* 0x000fe200078e02ff */
[----:B-1----:R-:W-:Y:S02]  /*0310*/  LOP3.LUT R0, R0, 0xffff, RZ, 0xc0, !PT ;  /* 0x0000ffff00007812 */ /* 0x002fe400078ec0ff */
[----:B---3--:R-:W-:-:S03]  /*0320*/  SHF.L.U32 R3, R3, 0x6, RZ ;  /* 0x0000000603037819 */ /* 0x008fc600000006ff */
[----:B------:R-:W-:Y:S01]  /*0330*/  IMAD R0, R0, 0x8889, RZ ;  /* 0x0000888900007824 */ /* 0x000fe200078e02ff */
[----:B------:R-:W-:-:S04]  /*0340*/  LOP3.LUT R3, R3, 0x3c0, RZ, 0xc0, !PT ;  /* 0x000003c003037812 */ /* 0x000fc800078ec0ff */
[----:B------:R-:W-:-:S04]  /*0350*/  SHF.R.U32.HI R0, RZ, 0x17, R0 ;  /* 0x00000017ff007819 */ /* 0x000fc80000011600 */
[----:B------:R-:W-:Y:S02]  /*0360*/  IADD3 R0, PT, PT, R0, R3, RZ ;  /* 0x0000000300007210 */ /* 0x000fe40007ffe0ff */
[----:B------:R-:W-:-:S03]  /*0370*/  MOV R3, RZ ;  /* 0x000000ff00037202 */ /* 0x000fc60000000f00 */
[----:B------:R-:W-:Y:S02]  /*0380*/  IMAD R7, R0, 0x3c0, RZ ;  /* 0x000003c000077824 */ /* 0x000fe400078e02ff */
[----:B--2---:R-:W-:-:S03]  /*0390*/  IMAD.WIDE.U32 R2, R67, 0xf0000, R2 ;  /* 0x000f000043027825 */ /* 0x004fc600078e0002 */
        /* <DEDUP_REMOVED lines=9> */
[----:B------:R-:W5:Y:S04]  /*0430*/  LDG.E.64.CONSTANT R8, desc[UR8][R64.64+0x2d00] ;  /* 0x002d000840087981 */ /* 0x000f68000c1e9b00 */
[----:B------:R0:W-:Y:S04]  /*0440*/  STL [R1+0x64], R6 ;  /* 0x0000640601007387 */ /* 0x0001e80000100800 */
[----:B------:R-:W5:Y:S04]  /*0450*/  LDG.E.64.CONSTANT R100, desc[UR8][R64.64+0x4b00] ;  /* 0x004b000840647981 */ /* 0x000f68000c1e9b00 */
[----:B------:R-:W5:Y:S04]  /*0460*/  LDG.E.64.CONSTANT R96, desc[UR8][R64.64+0x5a00] ;  /* 0x005a000840607981 */ /* 0x000f68000c1e9b00 */
[----:B0-----:R-:W5:Y:S04]  /*0470*/  LDG.E.64.CONSTANT R6, desc[UR8][R64.64+0x3c00] ;  /* 0x003c000840067981 */ /* 0x001f68000c1e9b00 */
[----:B------:R0:W-:Y:S04]  /*0480*/  STL [R1+0x68], R4 ;  /* 0x0000680401007387 */ /* 0x0001e80000100800 */
[----:B------:R-:W5:Y:S04]  /*0490*/  LDG.E.64.CONSTANT R2, desc[UR8][R64.64+0x7800] ;  /* 0x0078000840027981 */ /* 0x000f68000c1e9b00 */
[----:B------:R-:W5:Y:S04]  /*04a0*/  LDG.E.64.CONSTANT R82, desc[UR8][R64.64+0x8700] ;  /* 0x0087000840527981 */ /* 0x000f68000c1e9b00 */
[----:B0-----:R-:W5:Y:S04]  /*04b0*/  LDG.E.64.CONSTANT R4, desc[UR8][R64.64+0x6900] ;  /* 0x0069000840047981 */ /* 0x001f68000c1e9b00 */
[----:B------:R-:W5:Y:S04]  /*04c0*/  LDG.E.64.CONSTANT R56, desc[UR8][R64.64+0x9600] ;  /* 0x0096000840387981 */ /* 0x000f68000c1e9b00 */
        /* <DEDUP_REMOVED lines=11> */
[----:B------:R-:W5:Y:S01]  /*0580*/  LDG.E.64.CONSTANT R62, desc[UR8][R64.64+0x1c200] ;  /* 0x01c20008403e7981 */ /* 0x000f62000c1e9b00 */
[----:B--2---:R-:W-:-:S02]  /*0590*/  PRMT R68, R58, 0x7632, R68 ;  /* 0x000076323a447816 */ /* 0x004fc40000000044 */
        /* <DEDUP_REMOVED lines=25> */
[----:B------:R-:W-:Y:S01]  /*0730*/  STL [R1+0x8], R20 ;  /* 0x0000081401007387 */ /* 0x000fe20000100800 */
[----:B----4-:R-:W-:Y:S01]  /*0740*/  PRMT R116, R114, 0x7632, R116 ;  /* 0x0000763272747816 */ /* 0x010fe20000000074 */
[----:B------:R-:W-:Y:S01]  /*0750*/  FADD.FTZ R11, R12, R13 ;  /* 0x0000000d0c0b7221 */ /* 0x000fe20000010000 */
[----:B------:R-:W-:Y:S01]  /*0760*/  SHF.L.U32 R122, R114, 0x10, RZ ;  /* 0x00000010727a7819 */ /* 0x000fe200000006ff */
[----:B------:R0:W-:Y:S01]  /*0770*/  STL [R1], R15 ;  /* 0x0000000f01007387 */ /* 0x0001e20000100800 */
[----:B------:R-:W-:-:S03]  /*0780*/  SHF.L.U32 R116, R116, 0x10, RZ ;  /* 0x0000001074747819 */ /* 0x000fc600000006ff */
[----:B------:R1:W-:Y:S01]  /*0790*/  STL [R1+0x38], R13 ;  /* 0x0000380d01007387 */ /* 0x0003e20000100800 */
[----:B------:R-:W-:Y:S01]  /*07a0*/  FADD.FTZ R11, R11, R122 ;  /* 0x0000007a0b0b7221 */ /* 0x000fe20000010000 */
[----:B0-----:R-:W-:Y:S01]  /*07b0*/  FFMA.FTZ R15, R13, R13, R14 ;  /* 0x0000000d0d0f7223 */ /* 0x001fe2000001000e */
[C---:B------:R-:W-:Y:S01]  /*07c0*/  PRMT R10, R115.reuse, 0x7632, R10 ;  /* 0x00007632730a7816 */ /* 0x040fe2000000000a */
[----:B-1----:R-:W2:Y:S02]  /*07d0*/  LDG.E.64.CONSTANT R12, desc[UR8][R64.64+0x13b00] ;  /* 0x013b0008400c7981 */ /* 0x002ea4000c1e9b00 */
[----:B------:R-:W-:Y:S01]  /*07e0*/  FFMA.FTZ R15, R122, R122, R15 ;  /* 0x0000007a7a0f7223 */ /* 0x000fe2000001000f */
[----:B------:R-:W-:Y:S01]  /*07f0*/  SHF.L.U32 R115, R115, 0x10, RZ ;  /* 0x0000001073737819 */ /* 0x000fe200000006ff */
[----:B------:R-:W-:Y:S02]  /*0800*/  FADD.FTZ R14, R11, R116 ;  /* 0x000000740b0e7221 */ /* 0x000fe40000010000 */
[----:B------:R-:W-:Y:S01]  /*0810*/  FFMA.FTZ R20, R116, R116, R15 ;  /* 0x0000007474147223 */ /* 0x000fe2000001000f */
[----:B------:R-:W-:Y:S01]  /*0820*/  SHF.L.U32 R21, R10, 0x10, RZ ;  /* 0x000000100a157819 */ /* 0x000fe200000006ff */
[----:B------:R-:W-:-:S02]  /*0830*/  FADD.FTZ R14, R14, R115 ;  /* 0x000000730e0e7221 */ /* 0x000fc40000010000 */
[----:B------:R-:W-:Y:S01]  /*0840*/  FFMA.FTZ R20, R115, R115, R20 ;  /* 0x0000007373147223 */ /* 0x000fe20000010014 */
[----:B-----5:R-:W-:Y:S01]  /*0850*/  PRMT R112, R8, 0x7632, R112 ;  /* 0x0000763208707816 */ /* 0x020fe20000000070 */
[----:B------:R-:W-:Y:S01]  /*0860*/  FADD.FTZ R14, R14, R21 ;  /* 0x000000150e0e7221 */ /* 0x000fe20000010000 */
[----:B------:R-:W-:Y:S01]  /*0870*/  SHF.L.U32 R113, R8, 0x10, RZ ;  /* 0x0000001008717819 */ /* 0x000fe200000006ff */
[----:B------:R-:W-:Y:S01]  /*0880*/  FFMA.FTZ R8, R21, R21, R20 ;  /* 0x0000001515087223 */ /* 0x000fe20000010014 */
[----:B------:R0:W-:Y:S01]  /*0890*/  STL [R1+0x34], R21 ;  /* 0x0000341501007387 */ /* 0x0001e20000100800 */
[----:B------:R-:W-:Y:S02]  /*08a0*/  SHF.L.U32 R112, R112, 0x10, RZ ;  /* 0x0000001070707819 */ /* 0x000fe400000006ff */
[----:B------:R-:W-:Y:S01]  /*08b0*/  FADD.FTZ R11, R14, R113 ;  /* 0x000000710e0b7221 */ /* 0x000fe20000010000 */
[--C-:B------:R-:W-:Y:S01]  /*08c0*/  FFMA.FTZ R15, R113, R113, R8.reuse ;  /* 0x00000071710f7223 */ /* 0x100fe20000010008 */
[----:B------:R-:W-:-:S02]  /*08d0*/  PRMT R8, R9, 0x7632, R8 ;  /* 0x0000763209087816 */ /* 0x000fc40000000008 */
[----:B------:R-:W-:Y:S01]  /*08e0*/  SHF.L.U32 R110, R9, 0x10, RZ ;  /* 0x00000010096e7819 */ /* 0x000fe200000006ff */
[----:B0-----:R-:W3:Y:S01]  /*08f0*/  LDG.E.64.CONSTANT R20, desc[UR8][R64.64+0x14a00] ;  /* 0x014a000840147981 */ /* 0x001ee2000c1e9b00 */
        /* <DEDUP_REMOVED lines=9> */
[----:B------:R0:W-:Y:S01]  /*0990*/  STL [R1+0x30], R10 ;  /* 0x0000300a01007387 */ /* 0x0001e20000100800 */
[----:B------:R-:W-:Y:S01]  /*09a0*/  SHF.L.U32 R107, R107, 0x10, RZ ;  /* 0x000000106b6b7819 */ /* 0x000fe200000006ff */
[----:B------:R-:W-:Y:S01]  /*09b0*/  FADD.FTZ R14, R6, R109 ;  /* 0x0000006d060e7221 */ /* 0x000fe20000010000 */
[----:B------:R-:W-:Y:S01]  /*09c0*/  FFMA.FTZ R8, R109, R109, R8 ;  /* 0x0000006d6d087223 */ /* 0x000fe20000010008 */
[----:B------:R-:W-:-:S02]  /*09d0*/  PRMT R6, R7, 0x7632, R6 ;  /* 0x0000763207067816 */ /* 0x000fc40000000006 */
[----:B------:R-:W-:Y:S01]  /*09e0*/  SHF.L.U32 R106, R7, 0x10, RZ ;  /* 0x00000010076a7819 */ /* 0x000fe200000006ff */
[----:B0-----:R-:W4:Y:S01]  /*09f0*/  LDG.E.64.CONSTANT R10, desc[UR8][R64.64+0x15900] ;  /* 0x01590008400a7981 */ /* 0x001f22000c1e9b00 */
[----:B------:R-:W-:Y:S01]  /*0a00*/  FADD.FTZ R7, R14, R107 ;  /* 0x0000006b0e077221 */ /* 0x000fe20000010000 */
[----:B------:R-:W-:Y:S01]  /*0a10*/  FFMA.FTZ R9, R107, R107, R8 ;  /* 0x0000006b6b097223 */ /* 0x000fe20000010008 */
[----:B------:R-:W-:Y:S01]  /*0a20*/  SHF.L.U32 R30, R6, 0x10, RZ ;  /* 0x00000010061e7819 */ /* 0x000fe200000006ff */
[----:B------:R-:W5:Y:S01]  /*0a30*/  LDG.E.64.CONSTANT R14, desc[UR8][R64.64+0x16800] ;  /* 0x01680008400e7981 */ /* 0x000f62000c1e9b00 */
[----:B------:R-:W-:Y:S01]  /*0a40*/  FADD.FTZ R7, R7, R106 ;  /* 0x0000006a07077221 */ /* 0x000fe20000010000 */
[----:B------:R-:W-:Y:S01]  /*0a50*/  FFMA.FTZ R9, R106, R106, R9 ;  /* 0x0000006a6a097223 */ /* 0x000fe20000010009 */
[C---:B------:R-:W-:Y:S02]  /*0a60*/  PRMT R103, R100.reuse, 0x7632, R103 ;  /* 0x0000763264677816 */ /* 0x040fe40000000067 */
[----:B------:R-:W-:Y:S01]  /*0a70*/  SHF.L.U32 R104, R100, 0x10, RZ ;  /* 0x0000001064687819 */ /* 0x000fe200000006ff */
[----:B------:R-:W-:Y:S01]  /*0a80*/  FADD.FTZ R7, R7, R30 ;  /* 0x0000001e07077221 */ /* 0x000fe20000010000 */
[----:B------:R-:W-:Y:S01]  /*0a90*/  FFMA.FTZ R9, R30, R30, R9 ;  /* 0x0000001e1e097223 */ /* 0x000fe20000010009 */
[----:B------:R-:W-:Y:S01]  /*0aa0*/  SHF.L.U32 R103, R103, 0x10, RZ ;  /* 0x0000001067677819 */ /* 0x000fe200000006ff */
[----:B------:R0:W-:Y:S01]  /*0ab0*/  STL [R1+0x2c], R30 ;  /* 0x00002c1e01007387 */ /* 0x0001e20000100800 */
[----:B------:R-:W-:Y:S01]  /*0ac0*/  FADD.FTZ R8, R7, R104 ;  /* 0x0000006807087221 */ /* 0x000fe20000010000 */
[----:B------:R-:W-:-:S02]  /*0ad0*/  PRMT R6, R101, 0x7632, R6 ;  /* 0x0000763265067816 */ /* 0x000fc40000000006 */
[----:B------:R-:W-:Y:S01]  /*0ae0*/  SHF.L.U32 R101, R101, 0x10, RZ ;  /* 0x0000001065657819 */ /* 0x000fe200000006ff */
[----:B------:R-:W-:Y:S01]  /*0af0*/  FADD.FTZ R8, R8, R103 ;  /* 0x0000006708087221 */ /* 0x000fe20000010000 */
[----:B0-----:R-:W-:Y:S01]  /*0b00*/  FFMA.FTZ R30, R104, R104, R9 ;  /* 0x00000068681e7223 */ /* 0x001fe20000010009 */
[----:B------:R-:W-:Y:S02]  /*0b10*/  SHF.L.U32 R31, R6, 0x10, RZ ;  /* 0x00000010061f7819 */ /* 0x000fe400000006ff */
[----:B------:R-:W-:Y:S01]  /*0b20*/  FADD.FTZ R8, R8, R101 ;  /* 0x0000006508087221 */ /* 0x000fe20000010000 */
[C---:B------:R-:W-:Y:S01]  /*0b30*/  PRMT R98, R96.reuse, 0x7632, R98 ;  /* 0x0000763260627816 */ /* 0x040fe20000000062 */
[----:B------:R-:W-:Y:S01]  /*0b40*/  FFMA.FTZ R30, R103, R103, R30 ;  /* 0x00000067671e7223 */ /* 0x000fe2000001001e */
[----:B------:R-:W-:Y:S01]  /*0b50*/  SHF.L.U32 R100, R96, 0x10, RZ ;  /* 0x0000001060647819 */ /* 0x000fe200000006ff */
[----:B------:R-:W5:Y:S02]  /*0b60*/  LDG.E.64.CONSTANT R6, desc[UR8][R64.64+0x17700] ;  /* 0x0177000840067981 */ /* 0x000f64000c1e9b00 */
[----:B------:R-:W-:Y:S01]  /*0b70*/  FFMA.FTZ R30, R101, R101, R30 ;  /* 0x00000065651e7223 */ /* 0x000fe2000001001e */
[----:B------:R-:W-:Y:S01]  /*0b80*/  FADD.FTZ R9, R8, R31 ;  /* 0x0000001f08097221 */ /* 0x000fe20000010000 */
[----:B------:R0:W-:Y:S01]  /*0b90*/  STL [R1+0x28], R31 ;  /* 0x0000281f01007387 */ /* 0x0001e20000100800 */
[----:B------:R-:W-:-:S02]  /*0ba0*/  SHF.L.U32 R98, R98, 0x10, RZ ;  /* 0x0000001062627819 */ /* 0x000fc400000006ff */
[----:B------:R-:W-:Y:S01]  /*0bb0*/  FADD.FTZ R9, R9, R100 ;  /* 0x0000006409097221 */ /* 0x000fe20000010000 */
[----:B------:R-:W-:Y:S01]  /*0bc0*/  PRMT R8, R97, 0x7632, R8 ;  /* 0x0000763261087816 */ /* 0x000fe20000000008 */
[----:B0-----:R-:W-:Y:S01]  /*0bd0*/  FFMA.FTZ R31, R31, R31, R30 ;  /* 0x0000001f1f1f7223 */ /* 0x001fe2000001001e */
[----:B------:R-:W-:-:S03]  /*0be0*/  SHF.L.U32 R97, R97, 0x10, RZ ;  /* 0x0000001061617819 */ /* 0x000fc600000006ff */
[----:B------:R-:W-:Y:S01]  /*0bf0*/  FFMA.FTZ R31, R100, R100, R31 ;  /* 0x00000064641f7223 */ /* 0x000fe2000001001f */
[----:B------:R-:W-:-:S03]  /*0c00*/  FADD.FTZ R30, R9, R98 ;  /* 0x00000062091e7221 */ /* 0x000fc60000010000 */
[----:B------:R-:W-:Y:S01]  /*0c10*/  FFMA.FTZ R34, R98, R98, R31 ;  /* 0x0000006262227223 */ /* 0x000fe2000001001f */
[----:B------:R-:W-:Y:S01]  /*0c20*/  SHF.L.U32 R35, R8, 0x10, RZ ;  /* 0x0000001008237819 */ /* 0x000fe200000006ff */
[----:B------:R-:W-:Y:S01]  /*0c30*/  FADD.FTZ R30, R30, R97 ;  /* 0x000000611e1e7221 */ /* 0x000fe20000010000 */
[C---:B------:R-:W-:Y:S01]  /*0c40*/  PRMT R94, R4.reuse, 0x7632, R94 ;  /* 0x00007632045e7816 */ /* 0x040fe2000000005e */
[----:B------:R-:W-:Y:S01]  /*0c50*/  FFMA.FTZ R34, R97, R97, R34 ;  /* 0x0000006161227223 */ /* 0x000fe20000010022 */
[----:B------:R-:W-:Y:S01]  /*0c60*/  SHF.L.U32 R95, R4, 0x10, RZ ;  /* 0x00000010045f7819 */ /* 0x000fe200000006ff */
[----:B------:R-:W-:Y:S01]  /*0c70*/  FADD.FTZ R30, R30, R35 ;  /* 0x000000231e1e7221 */ /* 0x000fe20000010000 */
[----:B------:R-:W5:Y:S01]  /*0c80*/  LDG.E.64.CONSTANT R8, desc[UR8][R64.64+0x18600] ;  /* 0x0186000840087981 */ /* 0x000f62000c1e9b00 */
[----:B------:R-:W-:Y:S01]  /*0c90*/  FFMA.FTZ R34, R35, R35, R34 ;  /* 0x0000002323227223 */ /* 0x000fe20000010022 */
[----:B------:R-:W-:Y:S01]  /*0ca0*/  SHF.L.U32 R94, R94, 0x10, RZ ;  /* 0x000000105e5e7819 */ /* 0x000fe200000006ff */
[----:B------:R-:W-:Y:S01]  /*0cb0*/  FADD.FTZ R31, R30, R95 ;  /* 0x0000005f1e1f7221 */ /* 0x000fe20000010000 */
[----:B------:R0:W-:Y:S01]  /*0cc0*/  STL [R1+0x24], R35 ;  /* 0x0000242301007387 */ /* 0x0001e20000100800 */
[----:B------:R-:W-:-:S02]  /*0cd0*/  PRMT R4, R5, 0x7632, R4 ;  /* 0x0000763205047816 */ /* 0x000fc40000000004 */
[----:B------:R-:W-:Y:S01]  /*0ce0*/  SHF.L.U32 R92, R5, 0x10, RZ ;  /* 0x00000010055c7819 */ /* 0x000fe200000006ff */
[----:B------:R-:W-:Y:S01]  /*0cf0*/  FADD.FTZ R31, R31, R94 ;  /* 0x0000005e1f1f7221 */ /* 0x000fe20000010000 */
[----:B0-----:R-:W-:Y:S01]  /*0d00*/  FFMA.FTZ R35, R95, R95, R34 ;  /* 0x0000005f5f237223 */ /* 0x001fe20000010022 */
[----:B------:R-:W-:Y:S02]  /*0d10*/  SHF.L.U32 R36, R4, 0x10, RZ ;  /* 0x0000001004247819 */ /* 0x000fe400000006ff */
[----:B------:R-:W-:Y:S01]  /*0d20*/  FADD.FTZ R31, R31, R92 ;  /* 0x0000005c1f1f7221 */ /* 0x000fe20000010000 */
[----:B------:R-:W-:Y:S01]  /*0d30*/  PRMT R89, R2, 0x7632, R89 ;  /* 0x0000763202597816 */ /* 0x000fe20000000059 */
[----:B------:R-:W-:Y:S01]  /*0d40*/  FFMA.FTZ R35, R94, R94, R35 ;  /* 0x0000005e5e237223 */ /* 0x000fe20000010023 */
[----:B------:R-:W-:Y:S01]  /*0d50*/  SHF.L.U32 R91, R2, 0x10, RZ ;  /* 0x00000010025b7819 */ /* 0x000fe200000006ff */
[----:B------:R-:W5:Y:S02]  /*0d60*/  LDG.E.64.CONSTANT R4, desc[UR8][R64.64+0x19500] ;  /* 0x0195000840047981 */ /* 0x000f64000c1e9b00 */
[----:B------:R-:W-:Y:S01]  /*0d70*/  FFMA.FTZ R35, R92, R92, R35 ;  /* 0x0000005c5c237223 */ /* 0x000fe20000010023 */
[----:B------:R-:W-:-:S03]  /*0d80*/  FADD.FTZ R2, R31, R36 ;  /* 0x000000241f027221 */ /* 0x000fc60000010000 */
[----:B------:R-:W-:Y:S01]  /*0d90*/  FFMA.FTZ R30, R36, R36, R35 ;  /* 0x00000024241e7223 */ /* 0x000fe20000010023 */
[----:B------:R-:W-:Y:S01]  /*0da0*/  SHF.L.U32 R89, R89, 0x10, RZ ;  /* 0x0000001059597819 */ /* 0x000fe200000006ff */
[----:B------:R-:W-:Y:S02]  /*0db0*/  FADD.FTZ R34, R2, R91 ;  /* 0x0000005b02227221 */ /* 0x000fe40000010000 */
        /* <DEDUP_REMOVED lines=8> */
[----:B------:R-:W-:-:S02]  /*0e40*/  PRMT R85, R82, 0x7632, R85 ;  /* 0x0000763252557816 */ /* 0x000fc40000000055 */
[----:B------:R-:W-:Y:S02]  /*0e50*/  SHF.L.U32 R86, R82, 0x10, RZ ;  /* 0x0000001052567819 */ /* 0x000fe400000006ff */
[----:B0-----:R-:W-:Y:S02]  /*0e60*/  SHF.L.U32 R36, R2, 0x10, RZ ;  /* 0x0000001002247819 */ /* 0x001fe400000006ff */
[----:B------:R-:W-:-:S03]  /*0e70*/  SHF.L.U32 R85, R85, 0x10, RZ ;  /* 0x0000001055557819 */ /* 0x000fc600000006ff */
[----:B------:R-:W-:Y:S01]  /*0e80*/  FADD.FTZ R35, R3, R36 ;  /* 0x0000002403237221 */ /* 0x000fe20000010000 */
[----:B------:R-:W-:Y:S01]  /*0e90*/  FFMA.FTZ R31, R36, R36, R31 ;  /* 0x00000024241f7223 */ /* 0x000fe2000001001f */
[----:B------:R0:W-:Y:S02]  /*0ea0*/  STL [R1+0x1c], R36 ;  /* 0x00001c2401007387 */ /* 0x0001e40000100800 */
[----:B------:R-:W-:Y:S02]  /*0eb0*/  FADD.FTZ R34, R35, R86 ;  /* 0x0000005623227221 */ /* 0x000fe40000010000 */
[----:B------:R-:W5:Y:S01]  /*0ec0*/  LDG.E.64.CONSTANT R2, desc[UR8][R64.64+0x1a400] ;  /* 0x01a4000840027981 */ /* 0x000f62000c1e9b00 */
[C---:B------:R-:W-:Y:S01]  /*0ed0*/  PRMT R30, R83.reuse, 0x7632, R30 ;  /* 0x00007632531e7816 */ /* 0x040fe2000000001e */
[----:B------:R-:W-:Y:S01]  /*0ee0*/  FADD.FTZ R34, R34, R85 ;  /* 0x0000005522227221 */ /* 0x000fe20000010000 */
[----:B------:R-:W-:Y:S01]  /*0ef0*/  SHF.L.U32 R83, R83, 0x10, RZ ;  /* 0x0000001053537819 */ /* 0x000fe200000006ff */
[----:B0-----:R-:W-:Y:S01]  /*0f00*/  FFMA.FTZ R36, R86, R86, R31 ;  /* 0x0000005656247223 */ /* 0x001fe2000001001f */
[----:B------:R-:W-:-:S03]  /*0f10*/  SHF.L.U32 R41, R30, 0x10, RZ ;  /* 0x000000101e297819 */ /* 0x000fc600000006ff */
[----:B------:R-:W-:Y:S01]  /*0f20*/  FFMA.FTZ R36, R85, R85, R36 ;  /* 0x0000005555247223 */ /* 0x000fe20000010024 */
[----:B------:R-:W-:Y:S01]  /*0f30*/  FADD.FTZ R34, R34, R83 ;  /* 0x0000005322227221 */ /* 0x000fe20000010000 */
[C---:B------:R-:W-:Y:S01]  /*0f40*/  PRMT R58, R56.reuse, 0x7632, R58 ;  /* 0x00007632383a7816 */ /* 0x040fe2000000003a */
[----:B------:R-:W5:Y:S01]  /*0f50*/  LDG.E.64.CONSTANT R64, desc[UR8][R64.64+0x1d100] ;  /* 0x01d1000840407981 */ /* 0x000f62000c1e9b00 */
[----:B------:R-:W-:Y:S01]  /*0f60*/  FFMA.FTZ R36, R83, R83, R36 ;  /* 0x0000005353247223 */ /* 0x000fe20000010024 */
[----:B------:R-:W-:Y:S01]  /*0f70*/  SHF.L.U32 R82, R56, 0x10, RZ ;  /* 0x0000001038527819 */ /* 0x000fe200000006ff */
[----:B------:R-:W-:Y:S02]  /*0f80*/  FADD.FTZ R31, R34, R41 ;  /* 0x00000029221f7221 */ /* 0x000fe40000010000 */
        /* <DEDUP_REMOVED lines=8> */
[----:B------:R0:W-:Y:S03]  /*1010*/  STL [R1+0x18], R41 ;  /* 0x0000182901007387 */ /* 0x0001e60000100800 */
[----:B------:R-:W-:Y:S01]  /*1020*/  FADD.FTZ R34, R34, R57 ;  /* 0x0000003922227221 */ /* 0x000fe20000010000 */
[----:B------:R-:W-:Y:S01]  /*1030*/  FFMA.FTZ R36, R57, R57, R36 ;  /* 0x0000003939247223 */ /* 0x000fe20000010024 */
[----:B------:R-:W-:-:S02]  /*1040*/  PRMT R55, R28, 0x7632, R55 ;  /* 0x000076321c377816 */ /* 0x000fc40000000037 */
[----:B0-----:R-:W-:Y:S02]  /*1050*/  SHF.L.U32 R41, R30, 0x10, RZ ;  /* 0x000000101e297819 */ /* 0x001fe400000006ff */
[----:B------:R-:W-:-:S03]  /*1060*/  SHF.L.U32 R56, R28, 0x10, RZ ;  /* 0x000000101c387819 */ /* 0x000fc600000006ff */
        /* <DEDUP_REMOVED lines=17> */
[----:B------:R-:W-:-:S03]  /*1180*/  FFMA.FTZ R30, R41, R41, R31 ;  /* 0x00000029291e7223 */ /* 0x000fc6000001001f */
        /* <DEDUP_REMOVED lines=12> */
[----:B------:R-:W-:Y:S01]  /*1250*/  PRMT R24, R25, 0x7632, R24 ;  /* 0x0000763219187816 */ /* 0x000fe20000000018 */
[----:B------:R-:W-:Y:S01]  /*1260*/  FFMA.FTZ R31, R35, R35, R34 ;  /* 0x00000023231f7223 */ /* 0x000fe20000010022 */
[----:B------:R-:W-:Y:S01]  /*1270*/  STL [R1+0x10], R41 ;  /* 0x0000102901007387 */ /* 0x000fe20000100800 */
[----:B------:R-:W-:Y:S01]  /*1280*/  SHF.L.U32 R49, R49, 0x10, RZ ;  /* 0x0000001031317819 */ /* 0x000fe200000006ff */
[----:B------:R-:W-:Y:S02]  /*1290*/  FADD.FTZ R28, R29, R50 ;  /* 0x000000321d1c7221 */ /* 0x000fe40000010000 */
[----:B------:R0:W-:Y:S01]  /*12a0*/  STL [R1+0xc], R35 ;  /* 0x00000c2301007387 */ /* 0x0001e20000100800 */
[----:B------:R-:W-:Y:S01]  /*12b0*/  FFMA.FTZ R30, R50, R50, R31 ;  /* 0x00000032321e7223 */ /* 0x000fe2000001001f */
[----:B------:R-:W-:Y:S01]  /*12c0*/  SHF.L.U32 R48, R25, 0x10, RZ ;  /* 0x0000001019307819 */ /* 0x000fe200000006ff */
[----:B------:R-:W-:-:S02]  /*12d0*/  FADD.FTZ R25, R28, R49 ;  /* 0x000000311c197221 */ /* 0x000fc40000010000 */
[----:B------:R-:W-:Y:S01]  /*12e0*/  FFMA.FTZ R29, R49, R49, R30 ;  /* 0x00000031311d7223 */ /* 0x000fe2000001001e */
[----:B0-----:R-:W-:Y:S01]  /*12f0*/  SHF.L.U32 R35, R24, 0x10, RZ ;  /* 0x0000001018237819 */ /* 0x001fe200000006ff */
[----:B------:R-:W-:-:S04]  /*1300*/  FADD.FTZ R25, R25, R48 ;  /* 0x0000003019197221 */ /* 0x000fc80000010000 */
[----:B------:R0:W-:Y:S01]  /*1310*/  STL [R1+0x4], R35 ;  /* 0x0000042301007387 */ /* 0x0001e20000100800 */
[----:B------:R-:W-:-:S03]  /*1320*/  FFMA.FTZ R29, R48, R48, R29 ;  /* 0x00000030301d7223 */ /* 0x000fc6000001001d */
[----:B------:R-:W5:Y:S01]  /*1330*/  LDL R118, [R1+0xd4] ;  /* 0x0000d40001767983 */ /* 0x000f620000100800 */
[C---:B------:R-:W-:Y:S01]  /*1340*/  PRMT R46, R44.reuse, 0x7632, R46 ;  /* 0x000076322c2e7816 */ /* 0x040fe2000000002e */
[----:B------:R-:W-:Y:S01]  /*1350*/  FADD.FTZ R24, R25, R35 ;  /* 0x0000002319187221 */ /* 0x000fe20000010000 */
[----:B------:R-:W-:Y:S01]  /*1360*/  SHF.L.U32 R47, R44, 0x10, RZ ;  /* 0x000000102c2f7819 */ /* 0x000fe200000006ff */
[----:B------:R-:W-:Y:S01]  /*1370*/  FFMA.FTZ R28, R35, R35, R29 ;  /* 0x00000023231c7223 */ /* 0x000fe2000001001d */
        /* <DEDUP_REMOVED lines=53> */
[----:B0-----:R-:W-:Y:S01]  /*16d0*/  SHF.L.U32 R35, R32, 0x10, RZ ;  /* 0x0000001020237819 */ /* 0x001fe200000006ff */
        /* <DEDUP_REMOVED lines=40> */
[----:B--2---:R-:W-:-:S02]  /*1960*/  PRMT R25, R12, 0x7632, R25 ;  /* 0x000076320c197816 */ /* 0x004fc40000000019 */
        /* <DEDUP_REMOVED lines=13> */
[C---:B---3--:R-:W-:Y:S02]  /*1a40*/  PRMT R22, R20.reuse, 0x7632, R22 ;  /* 0x0000763214167816 */ /* 0x048fe40000000016 */
        /* <DEDUP_REMOVED lines=13> */
[C---:B----4-:R-:W-:Y:S02]  /*1b20*/  PRMT R19, R10.reuse, 0x7632, R19 ;  /* 0x000076320a137816 */ /* 0x050fe40000000013 */
        /* <DEDUP_REMOVED lines=13> */
[----:B-----5:R-:W-:-:S02]  /*1c00*/  PRMT R16, R14, 0x7632, R16 ;  /* 0x000076320e107816 */ /* 0x020fc40000000010 */
        /* <DEDUP_REMOVED lines=80> */
[----:B------:R-:W0:Y:S01]  /*2110*/  S2R R119, SR_TID.X ;  /* 0x0000000000777919 */ /* 0x000e220000002100 */
[----:B------:R-:W-:Y:S01]  /*2120*/  SHF.L.U32 R71, R71, 0x10, RZ ;  /* 0x0000001047477819 */ /* 0x000fe200000006ff */
        /* <DEDUP_REMOVED lines=27> */
[----:B0-----:R-:W-:Y:S02]  /*22e0*/  ISETP.GT.U32.AND P1, PT, R119, 0x1f, PT ;  /* 0x0000001f7700780c */ /* 0x001fe40003f24070 */
[----:B------:R-:W-:Y:S01]  /*22f0*/  SHF.L.U32 R79, R79, 0x10, RZ ;  /* 0x000000104f4f7819 */ /* 0x000fe200000006ff */
[----:B------:R-:W-:Y:S01]  /*2300*/  FADD.FTZ R60, R60, R80 ;  /* 0x000000503c3c7221 */ /* 0x000fe20000010000 */
[----:B------:R-:W-:-:S03]  /*2310*/  FFMA.FTZ R61, R80, R80, R61 ;  /* 0x00000050503d7223 */ /* 0x000fc6000001003d */
[----:B------:R-:W-:Y:S01]  /*2320*/  FADD.FTZ R60, R60, R79 ;  /* 0x0000004f3c3c7221 */ /* 0x000fe20000010000 */
[----:B------:R-:W-:Y:S01]  /*2330*/  FFMA.FTZ R61, R79, R79, R61 ;  /* 0x0000004f4f3d7223 */ /* 0x000fe2000001003d */
[----:B------:R-:W-:Y:S04]  /*2340*/  BSSY.RECONVERGENT B0, `(.L_x_740) ;  /* 0x000003c000007945 */ /* 0x000fe80003800200 */
[----:B------:R0:W-:Y:S01]  /*2350*/  STS.64 [R118], R60 ;  /* 0x0000003c76007388 */ /* 0x0001e20000000a00 */
[----:B------:R-:W-:Y:S02]  /*2360*/  MOV R63, RZ ;  /* 0x000000ff003f7202 */ /* 0x000fe40000000f00 */
[----:B0-----:R-:W-:Y:S01]  /*2370*/  MOV R60, RZ ;  /* 0x000000ff003c7202 */ /* 0x001fe20000000f00 */
[----:B------:R-:W-:Y:S06]  /*2380*/  BAR.SYNC.DEFER_BLOCKING 0x0 ;  /* 0x0000000000007b1d */ /* 0x000fec0000010000 */
[----:B------:R-:W-:Y:S05]  /*2390*/  @P1 BRA `(.L_x_741) ;  /* 0x0000000000d81947 */ /* 0x000fea0003800000 */
[----:B------:R-:W0:Y:S01]  /*23a0*/  S2R R64, SR_CgaCtaId ;  /* 0x0000000000407919 */ /* 0x000e220000008800 */
[----:B------:R-:W-:Y:S01]  /*23b0*/  MOV R60, 0x400 ;  /* 0x00000400003c7802 */ /* 0x000fe20000000f00 */
[----:B------:R-:W1:Y:S03]  /*23c0*/  S2R R61, SR_TID.X ;  /* 0x00000000003d7919 */ /* 0x000e660000002100 */
[----:B0-----:R-:W-:Y:S02]  /*23d0*/  LEA R64, R64, R60, 0x18 ;  /* 0x0000003c40407211 */ /* 0x001fe400078ec0ff */
[----:B-1----:R-:W-:-:S05]  /*23e0*/  SHF.R.U32.HI R60, RZ, 0x1, R61 ;  /* 0x00000001ff3c7819 */ /* 0x002fca000001163d */
[----:B------:R-:W-:Y:S01]  /*23f0*/  IMAD R64, R60, 0x168, R64 ;  /* 0x000001683c407824 */ /* 0x000fe200078e0240 */
[----:B------:R-:W-:-:S04]  /*2400*/  SHF.L.U32 R60, R61, 0x3, RZ ;  /* 0x000000033d3c7819 */ /* 0x000fc800000006ff */
        /* <DEDUP_REMOVED lines=47> */
.L_x_741:
[----:B------:R-:W-:Y:S05]  /*2700*/  BSYNC.RECONVERGENT B0 ;  /* 0x0000000000007941 */ /* 0x000fea0003800200 */
.L_x_740:
[----:B------:R-:W0:Y:S01]  /*2710*/  S2R R118, SR_TID.X ;  /* 0x0000000000767919 */ /* 0x000e220000002100 */
[----:B------:R-:W-:Y:S01]  /*2720*/  BSSY.RECONVERGENT B0, `(.L_x_742) ;  /* 0x0000013000007945 */ /* 0x000fe20003800200 */
[----:B------:R-:W1:Y:S04]  /*2730*/  SHFL.BFLY PT, R62, R60, 0x1, 0x1f ;  /* 0x0c201f003c3e7f89 */ /* 0x000e6800000e0000 */
[----:B------:R-:W2:Y:S01]  /*2740*/  SHFL.BFLY PT, R61, R63, 0x1, 0x1f ;  /* 0x0c201f003f3d7f89 */ /* 0x000ea200000e0000 */
[----:B-1----:R-:W-:Y:S01]  /*2750*/  FADD.FTZ R60, R62, R60 ;  /* 0x0000003c3e3c7221 */ /* 0x002fe20000010000 */
[C---:B0-----:R-:W-:Y:S01]  /*2760*/  LOP3.LUT P2, RZ, R118.reuse, 0x3e1, RZ, 0xc0, !PT ;  /* 0x000003e176ff7812 */ /* 0x041fe2000784c0ff */
[----:B--2---:R-:W-:Y:S01]  /*2770*/  FADD.FTZ R61, R61, R63 ;  /* 0x0000003f3d3d7221 */ /* 0x004fe20000010000 */
[----:B------:R-:W-:-:S11]  /*2780*/  ISETP.GT.U32.AND P1, PT, R118, 0xff, PT ;  /* 0x000000ff7600780c */ /* 0x000fd60003f24070 */
        /* <DEDUP_REMOVED lines=12> */
.L_x_743:
[----:B------:R-:W-:Y:S05]  /*2850*/  BSYNC.RECONVERGENT B0 ;  /* 0x0000000000007941 */ /* 0x000fea0003800200 */
.L_x_742:
[----:B0-----:R-:W0:Y:S01]  /*2860*/  @!P1 S2R R61, SR_CTAID.Y ;  /* 0x00000000003d9919 */ /* 0x001e220000002600 */
[----:B------:R-:W0:Y:S08]  /*2870*/  @!P1 LDC R60, c[0x0][0x374] ;  /* 0x0000dd00ff3c9b82 */ /* 0x000e300000000800 */
[----:B------:R-:W-:Y:S01]  /*2880*/  BAR.SYNC.DEFER_BLOCKING 0x0 ;  /* 0x0000000000007b1d */ /* 0x000fe20000010000 */
[----:B------:R-:W-:-:S07]  /*2890*/  ISETP.NE.AND P2, PT, R118, RZ, PT ;  /* 0x000000ff7600720c */ /* 0x000fce0003f45270 */
[----:B------:R-:W1:Y:S01]  /*28a0*/  @!P1 LDC.64 R64, c[0x0][0x3b8] ;  /* 0x0000ee00ff409b82 */ /* 0x000e620000000a00 */
[----:B0-----:R-:W-:Y:S01]  /*28b0*/  @!P1 IMAD R60, R60, UR4, R61 ;  /* 0x000000043c3c9c24 */ /* 0x001fe2000f8e023d */
[----:B------:R-:W-:-:S04]  /*28c0*/  @!P1 SHF.L.U32 R61, R118, 0x1, RZ ;  /* 0x00000001763d9819 */ /* 0x000fc800000006ff */
[----:B------:R-:W-:-:S04]  /*28d0*/  @!P1 LOP3.LUT R61, R61, 0x1fe, RZ, 0xc0, !PT ;  /* 0x000001fe3d3d9812 */ /* 0x000fc800078ec0ff */
[----:B------:R-:W-:-:S05]  /*28e0*/  @!P1 LEA R60, R60, R61, 0x9 ;  /* 0x0000003d3c3c9211 */ /* 0x000fca00078e48ff */
[----:B-1----:R-:W-:Y:S01]  /*28f0*/  @!P1 IMAD.WIDE.U32 R64, R60, 0x4, R64 ;  /* 0x000000043c409825 */ /* 0x002fe200078e0040 */
[----:B------:R-:W-:Y:S06]  /*2900*/  @P2 BRA `(.L_x_744) ;  /* 0x0000000000442947 */ /* 0x000fec0003800000 */
        /* <DEDUP_REMOVED lines=11> */
.L_x_745:
[----:B------:R-:W2:Y:S04]  /*29c0*/  LD.E.STRONG.GPU R63, desc[UR8][R60.64] ;  /* 0x000000083c3f7980 */ /* 0x000ea8000c10f900 */
[----:B--2---:R-:W-:Y:S01]  /*29d0*/  CCTL.IVALL ;  /* 0x00000000ff00798f */ /* 0x004fe20002000000 */
[----:B------:R-:W-:Y:S05]  /*29e0*/  YIELD ;  /* 0x0000000000007946 */ /* 0x000fea0003800000 */
[----:B-----5:R-:W-:-:S04]  /*29f0*/  LOP3.LUT R63, R63, R62, RZ, 0x3c, !PT ;  /* 0x0000003e3f3f7212 */ /* 0x020fc800078e3cff */
[----:B------:R-:W-:-:S13]  /*2a00*/  ISETP.GT.AND P2, PT, R63, -0x1, PT ;  /* 0xffffffff3f00780c */ /* 0x000fda0003f44270 */
[----:B------:R-:W-:Y:S05]  /*2a10*/  @P2 BRA `(.L_x_745) ;  /* 0xfffffffc00e82947 */ /* 0x000fea000383ffff */
.L_x_744:
[----:B------:R-:W2:Y:S01]  /*2a20*/  LDL R118, [R1+0xac] ;  /* 0x0000ac0001767983 */ /* 0x000ea20000100800 */
[----:B------:R-:W-:Y:S05]  /*2a30*/  WARPSYNC.ALL ;  /* 0x0000000000007948 */ /* 0x000fea0003800000 */
[----:B------:R-:W-:Y:S08]  /*2a40*/  BAR.SYNC.DEFER_BLOCKING 0x0 ;  /* 0x0000000000007b1d */ /* 0x000ff00000010000 */
[----:B0-----:R-:W2:Y:S08]  /*2a50*/  LDC.64 R60, c[0x0][0x390] ;  /* 0x0000e400ff3c7b82 */ /* 0x001eb00000000a00 */
[----:B------:R-:W0:Y:S01]  /*2a60*/  LDC.64 R62, c[0x0][0x398] ;  /* 0x0000e600ff3e7b82 */ /* 0x000e220000000a00 */
[----:B------:R-:W3:Y:S01]  /*2a70*/  @!P1 LDG.E.64 R64, desc[UR8][R64.64] ;  /* 0x0000000840409981 */ /* 0x000ee2000c1e1b00 */
[----:B------:R-:W1:Y:S01]  /*2a80*/  S2R R121, SR_TID.X ;  /* 0x0000000000797919 */ /* 0x000e620000002100 */
[----:B--2---:R-:W-:-:S04]  /*2a90*/  IMAD.WIDE.U32 R60, R118, 0x2, R60 ;  /* 0x00000002763c7825 */ /* 0x004fc800078e003c */
[----:B0-----:R-:W-:Y:S02]  /*2aa0*/  IMAD.WIDE.U32 R62, R118, 0x2, R62 ;  /* 0x00000002763e7825 */ /* 0x001fe400078e003e */
[----:B------:R-:W2:Y:S04]  /*2ab0*/  LDG.E.64.CONSTANT R60, desc[UR8][R60.64] ;  /* 0x000000083c3c7981 */ /* 0x000ea8000c1e9b00 */
[----:B------:R-:W4:Y:S01]  /*2ac0*/  LDG.E.64.CONSTANT R62, desc[UR8][R62.64] ;  /* 0x000000083e3e7981 */ /* 0x000f22000c1e9b00 */
[----:B------:R-:W-:Y:S01]  /*2ad0*/  HFMA2 R118, -RZ, RZ, 0, 0 ;  /* 0x00000000ff767431 */ /* 0x000fe200000001ff */
[----:B------:R-:W-:Y:S01]  /*2ae0*/  BSSY.RECONVERGENT B0, `(.L_x_746) ;  /* 0x0000039000007945 */ /* 0x000fe20003800200 */
[----:B---3--:R-:W-:Y:S01]  /*2af0*/  @!P1 FADD.FTZ R118, RZ, R64 ;  /* 0x00000040ff769221 */ /* 0x008fe20000010000 */
[----:B------:R-:W-:Y:S01]  /*2b00*/  MOV R64, RZ ;  /* 0x000000ff00407202 */ /* 0x000fe20000000f00 */
[----:B------:R-:W-:Y:S01]  /*2b10*/  @!P1 FADD.FTZ R64, RZ, R65 ;  /* 0x00000041ff409221 */ /* 0x000fe20000010000 */
[----:B-1----:R-:W-:-:S02]  /*2b20*/  LOP3.LUT P1, RZ, R121, 0x30f, RZ, 0xc0, !PT ;  /* 0x0000030f79ff7812 */ /* 0x002fc4000782c0ff */
[----:B------:R-:W0:Y:S04]  /*2b30*/  SHFL.BFLY PT, R119, R118, 0x8, 0x1f ;  /* 0x0d001f0076777f89 */ /* 0x000e2800000e0000 */
[----:B------:R-:W1:Y:S07]  /*2b40*/  SHFL.BFLY PT, R120, R64, 0x8, 0x1f ;  /* 0x0d001f0040787f89 */ /* 0x000e6e00000e0000 */
[----:B------:R-:W3:Y:S01]  /*2b50*/  @!P1 S2R R121, SR_CgaCtaId ;  /* 0x0000000000799919 */ /* 0x000ee20000008800 */
        /* <DEDUP_REMOVED lines=13> */
[----:B------:R-:W-:-:S03]  /*2c30*/  @!P1 MOV R118, 0x400 ;  /* 0x0000040000769802 */ /* 0x000fc60000000f00 */
[----:B------:R-:W-:Y:S01]  /*2c40*/  @!P1 FMUL.FTZ R64, R64, 1.6276042515528388321e-05 ;  /* 0x3788888940409820 */ /* 0x000fe20000410000 */
[----:B------:R-:W-:Y:S01]  /*2c50*/  @!P1 IADD3 R118, PT, PT, R118, 0x1680, RZ ;  /* 0x0000168076769810 */ /* 0x000fe20007ffe0ff */
[----:B-1----:R-:W-:-:S03]  /*2c60*/  FADD.FTZ R65, R65, R120 ;  /* 0x0000007841417221 */ /* 0x002fc60000010000 */
[----:B---3--:R-:W-:Y:S01]  /*2c70*/  @!P1 LEA R119, R121, R118, 0x18 ;  /* 0x0000007679779211 */ /* 0x008fe200078ec0ff */
[----:B------:R-:W-:-:S04]  /*2c80*/  @!P1 FMUL.FTZ R118, R64, R64 ;  /* 0x0000004040769220 */ /* 0x000fc80000410000 */
[----:B------:R-:W-:Y:S02]  /*2c90*/  @!P1 FFMA.FTZ R65, R65, 1.6276042515528388321e-05, -R118 ;  /* 0x3788888941419823 */ /* 0x000fe40000010876 */
[----:B------:R-:W0:Y:S03]  /*2ca0*/  S2R R118, SR_TID.X ;  /* 0x0000000000767919 */ /* 0x000e260000002100 */
[----:B------:R-:W-:Y:S02]  /*2cb0*/  @!P1 FMNMX.FTZ R65, RZ, R65, !PT ;  /* 0x00000041ff419209 */ /* 0x000fe40007810000 */
[----:B0-----:R-:W-:-:S05]  /*2cc0*/  @!P1 LEA.HI R118, R118, R119, RZ, 0x1f ;  /* 0x0000007776769211 */ /* 0x001fca00078ff8ff */
[----:B------:R0:W-:Y:S01]  /*2cd0*/  @!P1 STS.64 [R118], R64 ;  /* 0x0000004076009388 */ /* 0x0001e20000000a00 */
[----:B------:R-:W-:Y:S01]  /*2ce0*/  BAR.SYNC.DEFER_BLOCKING 0x0 ;  /* 0x0000000000007b1d */ /* 0x000fe20000010000 */
[----:B0-----:R-:W-:-:S04]  /*2cf0*/  IADD3 R65, P1, PT, R67, 0x9, RZ ;  /* 0x0000000943417810 */ /* 0x001fc80007f3e0ff */
[----:B------:R-:W-:Y:S01]  /*2d00*/  IADD3.X R64, PT, PT, RZ, R66, RZ, P1, !PT ;  /* 0x00000042ff407210 */ /* 0x000fe20000ffe4ff */
[----:B------:R0:W-:Y:S04]  /*2d10*/  STL [R1+0xa4], R65 ;  /* 0x0000a44101007387 */ /* 0x0001e80000100800 */
[----:B------:R0:W-:Y:S01]  /*2d20*/  STL [R1+0xa0], R64 ;  /* 0x0000a04001007387 */ /* 0x0001e20000100800 */
[----:B--2---:R-:W-:Y:S02]  /*2d30*/  PRMT R120, R60, 0x7632, R120 ;  /* 0x000076323c787816 */ /* 0x004fe40000000078 */
[----:B------:R-:W-:Y:S02]  /*2d40*/  PRMT R118, R61, 0x7632, R118 ;  /* 0x000076323d767816 */ /* 0x000fe40000000076 */
[----:B----4-:R-:W-:-:S02]  /*2d50*/  PRMT R121, R62, 0x7632, R121 ;  /* 0x000076323e797816 */ /* 0x010fc40000000079 */
[----:B------:R-:W-:Y:S01]  /*2d60*/  PRMT R119, R63, 0x7632, R119 ;  /* 0x000076323f777816 */ /* 0x000fe20000000077 */
[----:B0-----:R-:W-:Y:S06]  /*2d70*/  @P0 BRA `(.L_x_747) ;  /* 0x00000000003c0947 */ /* 0x001fec0003800000 */
[----:B------:R-:W0:Y:S01]  /*2d80*/  S2R R65, SR_TID.X ;  /* 0x0000000000417919 */ /* 0x000e220000002100 */
[----:B------:R-:W1:Y:S01]  /*2d90*/  S2UR UR6, SR_CgaCtaId ;  /* 0x00000000000679c3 */ /* 0x000e620000008800 */
[----:B------:R-:W2:Y:S01]  /*2da0*/  LDCU.64 UR10, c[0x0][0x3b0] ;  /* 0x00007600ff0a77ac */ /* 0x000ea20008000a00 */
[----:B------:R-:W-:Y:S02]  /*2db0*/  UMOV UR5, 0x400 ;  /* 0x0000040000057882 */ /* 0x000fe40000000000 */
[----:B------:R-:W-:-:S04]  /*2dc0*/  UIADD3 UR5, UPT, UPT, UR5, 0x1680, URZ ;  /* 0x0000168005057890 */ /* 0x000fc8000fffe0ff */
[----:B-1----:R-:W-:Y:S01]  /*2dd0*/  ULEA UR5, UR6, UR5, 0x18 ;  /* 0x0000000506057291 */ /* 0x002fe2000f8ec0ff */
[----:B0-----:R-:W-:-:S04]  /*2de0*/  SHF.L.U32 R65, R65, 0x1, RZ ;  /* 0x0000000141417819 */ /* 0x001fc800000006ff */
[----:B------:R-:W-:-:S04]  /*2df0*/  LEA R65, P1, R67, R65, 0x5 ;  /* 0x0000004143417211 */ /* 0x000fc800078228ff */
[----:B------:R-:W-:Y:S02]  /*2e00*/  LEA.HI.X R66, R67, RZ, R66, 0x5, P1 ;  /* 0x000000ff43427211 */ /* 0x000fe400008f2c42 */
[----:B------:R-:W0:Y:S01]  /*2e10*/  S2R R67, SR_TID.X ;  /* 0x0000000000437919 */ /* 0x000e220000002100 */
[----:B--2---:R-:W-:-:S04]  /*2e20*/  LEA R64, P1, R65, UR10, 0x2 ;  /* 0x0000000a41407c11 */ /* 0x004fc8000f8210ff */
[----:B------:R-:W-:Y:S02]  /*2e30*/  LEA.HI.X R65, R65, UR11, R66, 0x2, P1 ;  /* 0x0000000b41417c11 */ /* 0x000fe400088f1442 */
[----:B0-----:R-:W-:-:S06]  /*2e40*/  LEA R66, R67, UR5, 0x3 ;  /* 0x0000000543427c11 */ /* 0x001fcc000f8e18ff */
[----:B------:R-:W0:Y:S04]  /*2e50*/  LDS.64 R66, [R66] ;  /* 0x0000000042427984 */ /* 0x000e280000000a00 */
[----:B0-----:R0:W-:Y:S02]  /*2e60*/  STG.E.64 desc[UR8][R64.64], R66 ;  /* 0x0000004240007986 */ /* 0x0011e4000c101b08 */
.L_x_747:
[----:B------:R-:W-:Y:S05]  /*2e70*/  BSYNC.RECONVERGENT B0 ;  /* 0x0000000000007941 */ /* 0x000fea0003800200 */
.L_x_746:
[----:B0-----:R-:W2:Y:S01]  /*2e80*/  LDL R64, [R1+0xd0] ;  /* 0x0000d00001407983 */ /* 0x001ea20000100800 */
[----:B------:R-:W0:Y:S01]  /*2e90*/  LDCU UR5, c[0x0][0x3a0] ;  /* 0x00007400ff0577ac */ /* 0x000e220008000800 */
[----:B------:R-:W-:Y:S02]  /*2ea0*/  SHF.L.U32 R67, R60, 0x10, RZ ;  /* 0x000000103c437819 */ /* 0x000fe400000006ff */
[----:B------:R-:W-:Y:S01]  /*2eb0*/  SHF.L.U32 R62, R62, 0x10, RZ ;  /* 0x000000103e3e7819 */ /* 0x000fe200000006ff */
[----:B------:R1:W-:Y:S01]  /*2ec0*/  STL [R1+0x104], R79 ;  /* 0x0001044f01007387 */ /* 0x0003e20000100800 */
[----:B------:R-:W3:Y:S01]  /*2ed0*/  LDCU.64 UR6, c[0x0][0x380] ;  /* 0x00007000ff0677ac */ /* 0x000ee20008000a00 */
[----:B-1----:R-:W-:Y:S02]  /*2ee0*/  SHF.L.U32 R79, R120, 0x10, RZ ;  /* 0x00000010784f7819 */ /* 0x002fe400000006ff */
[----:B------:R-:W-:-:S03]  /*2ef0*/  SHF.L.U32 R120, R121, 0x10, RZ ;  /* 0x0000001079787819 */ /* 0x000fc600000006ff */
[----:B------:R-:W-:Y:S04]  /*2f00*/  STL [R1+0x3c], R79 ;  /* 0x00003c4f01007387 */ /* 0x000fe80000100800 */
[----:B--2---:R-:W0:Y:S02]  /*2f10*/  LDS.64 R64, [R64] ;  /* 0x0000000040407984 */ /* 0x004e240000000a00 */
[----:B0-----:R-:W-:Y:S01]  /*2f20*/  FADD.FTZ R65, R65, UR5 ;  /* 0x0000000541417e21 */ /* 0x001fe20008010000 */
[--C-:B------:R-:W-:Y:S01]  /*2f30*/  FADD.FTZ R0, R0, -R64.reuse ;  /* 0x8000004000007221 */ /* 0x100fe20000010000 */
[----:B------:R-:W-:-:S04]  /*2f40*/  FADD.FTZ R68, R68, -R64 ;  /* 0x8000004044447221 */ /* 0x000fc80000010000 */
[----:B------:R-:W0:Y:S02]  /*2f50*/  MUFU.RSQ R65, R65 ;  /* 0x0000004100417308 */ /* 0x000e240000001400 */
[C---:B0-----:R-:W-:Y:S01]  /*2f60*/  FMUL.FTZ R0, R65.reuse, R0 ;  /* 0x0000000041007220 */ /* 0x041fe20000410000 */
[----:B------:R-:W-:Y:S02]  /*2f70*/  FMUL.FTZ R60, R65, R68 ;  /* 0x00000044413c7220 */ /* 0x000fe40000410000 */
[----:B------:R-:W2:Y:S01]  /*2f80*/  LDL.LU R68, [R1] ;  /* 0x0000000001447983 */ /* 0x000ea20000300800 */
[----:B------:R-:W-:Y:S01]  /*2f90*/  FFMA.FTZ R0, R0, R67, R62 ;  /* 0x0000004300007223 */ /* 0x000fe2000001003e */
[----:B------:R-:W-:-:S03]  /*2fa0*/  FFMA.FTZ R60, R60, R79, R120 ;  /* 0x0000004f3c3c7223 */ /* 0x000fc60000010078 */
[----:B------:R-:W-:-:S06]  /*2fb0*/  FMUL.FTZ R66, R0, -1.4426950216293334961 ;  /* 0xbfb8aa3b00427820 */ /* 0x000fcc0000410000 */
[----:B------:R-:W0:Y:S02]  /*2fc0*/  MUFU.EX2 R66, R66 ;  /* 0x0000004200427308 */ /* 0x000e240000000800 */
[----:B0-----:R-:W-:-:S06]  /*2fd0*/  FADD.FTZ R66, R66, 1 ;  /* 0x3f80000042427421 */ /* 0x001fcc0000010000 */
[----:B------:R-:W0:Y:S02]  /*2fe0*/  MUFU.RCP R66, R66 ;  /* 0x0000004200427308 */ /* 0x000e240000001000 */
[----:B0-----:R-:W-:Y:S01]  /*2ff0*/  FMUL.FTZ R0, R0, R66 ;  /* 0x0000004200007220 */ /* 0x001fe20000410000 */
[----:B------:R-:W-:-:S06]  /*3000*/  FMUL.FTZ R66, R60, -1.4426950216293334961 ;  /* 0xbfb8aa3b3c427820 */ /* 0x000fcc0000410000 */
[----:B------:R-:W0:Y:S02]  /*3010*/  MUFU.EX2 R66, R66 ;  /* 0x0000004200427308 */ /* 0x000e240000000800 */
[----:B0-----:R-:W-:-:S06]  /*3020*/  FADD.FTZ R66, R66, 1 ;  /* 0x3f80000042427421 */ /* 0x001fcc0000010000 */
[----:B------:R-:W0:Y:S02]  /*3030*/  MUFU.RCP R66, R66 ;  /* 0x0000004200427308 */ /* 0x000e240000001000 */
[----:B0-----:R-:W-:Y:S02]  /*3040*/  FMUL.FTZ R60, R60, R66 ;  /* 0x000000423c3c7220 */ /* 0x001fe40000410000 */
[----:B------:R-:W4:Y:S01]  /*3050*/  LDL.LU R66, [R1+0x8] ;  /* 0x0000080001427983 */ /* 0x000f220000300800 */
[----:B------:R-:W-:Y:S01]  /*3060*/  FADD.FTZ R59, R59, -R64 ;  /* 0x800000403b3b7221 */ /* 0x000fe20000010000 */
[----:B------:R-:W-:Y:S02]  /*3070*/  SHF.L.U32 R79, R61, 0x10, RZ ;  /* 0x000000103d4f7819 */ /* 0x000fe400000006ff */
[----:B------:R-:W-:Y:S01]  /*3080*/  SHF.L.U32 R121, R63, 0x10, RZ ;  /* 0x000000103f797819 */ /* 0x000fe200000006ff */
[----:B------:R-:W-:Y:S01]  /*3090*/  FMUL.FTZ R59, R65, R59 ;  /* 0x0000003b413b7220 */ /* 0x000fe20000410000 */
[----:B------:R-:W-:-:S03]  /*30a0*/  F2FP.BF16.F32.PACK_AB R60, R60, R0 ;  /* 0x000000003c3c723e */ /* 0x000fc600000010ff */
[----:B------:R-:W-:-:S04]  /*30b0*/  FFMA.FTZ R59, R59, R79, R121 ;  /* 0x0000004f3b3b7223 */ /* 0x000fc80000010079 */
[----:B------:R-:W-:-:S06]  /*30c0*/  FMUL.FTZ R0, R59, -1.4426950216293334961 ;  /* 0xbfb8aa3b3b007820 */ /* 0x000fcc0000410000 */
[----:B------:R-:W0:Y:S01]  /*30d0*/  MUFU.EX2 R0, R0 ;  /* 0x0000000000007308 */ /* 0x000e220000000800 */
[----:B------:R-:W-:Y:S01]  /*30e0*/  SHF.L.U32 R63, R118, 0x10, RZ ;  /* 0x00000010763f7819 */ /* 0x000fe200000006ff */
[----:B0-----:R-:W-:-:S06]  /*30f0*/  FADD.FTZ R0, R0, 1 ;  /* 0x3f80000000007421 */ /* 0x001fcc0000010000 */
[----:B------:R-:W0:Y:S02]  /*3100*/  MUFU.RCP R0, R0 ;  /* 0x0000000000007308 */ /* 0x000e240000001000 */
[----:B0-----:R-:W-:Y:S01]  /*3110*/  FMUL.FTZ R59, R59, R0 ;  /* 0x000000003b3b7220 */ /* 0x001fe20000410000 */
[--C-:B------:R-:W-:Y:S01]  /*3120*/  FADD.FTZ R86, R86, -R64.reuse ;  /* 0x8000004056567221 */ /* 0x100fe20000010000 */
[--C-:B------:R-:W-:Y:S01]  /*3130*/  FADD.FTZ R82, R82, -R64.reuse ;  /* 0x8000004052527221 */ /* 0x100fe20000010000 */
[--C-:B------:R-:W-:Y:S01]  /*3140*/  FADD.FTZ R56, R56, -R64.reuse ;  /* 0x8000004038387221 */ /* 0x100fe20000010000 */
[--C-:B------:R-:W-:Y:S01]  /*3150*/  FADD.FTZ R53, R53, -R64.reuse ;  /* 0x8000004035357221 */ /* 0x100fe20000010000 */
[--C-:B------:R-:W-:Y:S01]  /*3160*/  FADD.FTZ R32, R32, -R64.reuse ;  /* 0x8000004020207221 */ /* 0x100fe20000010000 */
[--C-:B------:R-:W-:Y:S01]  /*3170*/  FADD.FTZ R50, R50, -R64.reuse ;  /* 0x8000004032327221 */ /* 0x100fe20000010000 */
[----:B------:R-:W-:Y:S01]  /*3180*/  FMUL.FTZ R86, R65, R86 ;  /* 0x0000005641567220 */ /* 0x000fe20000410000 */
[--C-:B------:R-:W-:Y:S01]  /*3190*/  FADD.FTZ R47, R47, -R64.reuse ;  /* 0x800000402f2f7221 */ /* 0x100fe20000010000 */
[C---:B------:R-:W-:Y:S01]  /*31a0*/  FMUL.FTZ R82, R65.reuse, R82 ;  /* 0x0000005241527220 */ /* 0x040fe20000410000 */
[--C-:B------:R-:W-:Y:S01]  /*31b0*/  FADD.FTZ R44, R44, -R64.reuse ;  /* 0x800000402c2c7221 */ /* 0x100fe20000010000 */
[----:B------:R-:W-:Y:S01]  /*31c0*/  FMUL.FTZ R56, R65, R56 ;  /* 0x0000003841387220 */ /* 0x000fe20000410000 */
[--C-:B------:R-:W-:Y:S01]  /*31d0*/  FADD.FTZ R41, R41, -R64.reuse ;  /* 0x8000004029297221 */ /* 0x100fe20000010000 */
[C---:B------:R-:W-:Y:S01]  /*31e0*/  FMUL.FTZ R53, R65.reuse, R53 ;  /* 0x0000003541357220 */ /* 0x040fe20000410000 */
[----:B------:R-:W-:Y:S01]  /*31f0*/  FADD.FTZ R38, R38, -R64 ;  /* 0x8000004026267221 */ /* 0x000fe20000010000 */
[----:B------:R-:W-:Y:S01]  /*3200*/  FMUL.FTZ R50, R65, R50 ;  /* 0x0000003241327220 */ /* 0x000fe20000410000 */
[----:B------:R-:W-:Y:S01]  /*3210*/  FFMA.FTZ R86, R67, R86, R62 ;  /* 0x0000005643567223 */ /* 0x000fe2000001003e */
[----:B------:R-:W-:Y:S01]  /*3220*/  FADD.FTZ R35, R35, -R64 ;  /* 0x8000004023237221 */ /* 0x000fe20000010000 */
[C---:B------:R-:W-:Y:S01]  /*3230*/  FMUL.FTZ R47, R65.reuse, R47 ;  /* 0x0000002f412f7220 */ /* 0x040fe20000410000 */
[----:B------:R-:W-:Y:S01]  /*3240*/  FMUL.FTZ R44, R65, R44 ;  /* 0x0000002c412c7220 */ /* 0x000fe20000410000 */
[--C-:B------:R-:W-:Y:S01]  /*3250*/  FFMA.FTZ R56, R67, R56, R62.reuse ;  /* 0x0000003843387223 */ /* 0x100fe2000001003e */
[----:B------:R-:W-:Y:S01]  /*3260*/  STL [R1+0x74], R63 ;  /* 0x0000743f01007387 */ /* 0x000fe20000100800 */
[----:B------:R-:W-:Y:S01]  /*3270*/  FMUL.FTZ R41, R65, R41 ;  /* 0x0000002941297220 */ /* 0x000fe20000410000 */
[--C-:B------:R-:W-:Y:S01]  /*3280*/  FFMA.FTZ R53, R67, R53, R62.reuse ;  /* 0x0000003543357223 */ /* 0x100fe2000001003e */
[----:B------:R-:W-:Y:S01]  /*3290*/  FMUL.FTZ R38, R65, R38 ;  /* 0x0000002641267220 */ /* 0x000fe20000410000 */
[--C-:B------:R-:W-:Y:S01]  /*32a0*/  FFMA.FTZ R50, R67, R50, R62.reuse ;  /* 0x0000003243327223 */ /* 0x100fe2000001003e */
[----:B------:R-:W-:Y:S01]  /*32b0*/  FMUL.FTZ R35, R65, R35 ;  /* 0x0000002341237220 */ /* 0x000fe20000410000 */
[----:B------:R-:W-:Y:S01]  /*32c0*/  FFMA.FTZ R47, R67, R47, R62 ;  /* 0x0000002f432f7223 */ /* 0x000fe2000001003e */
[--C-:B------:R-:W-:Y:S01]  /*32d0*/  FADD.FTZ R104, R104, -R64.reuse ;  /* 0x8000004068687221 */ /* 0x100fe20000010000 */
[----:B------:R-:W-:Y:S01]  /*32e0*/  FADD.FTZ R29, R29, -R64 ;  /* 0x800000401d1d7221 */ /* 0x000fe20000010000 */
[C---:B------:R-:W-:Y:S01]  /*32f0*/  FFMA.FTZ R44, R67.reuse, R44, R62 ;  /* 0x0000002c432c7223 */ /* 0x040fe2000001003e */
[----:B------:R-:W-:Y:S01]  /*3300*/  FADD.FTZ R26, R26, -R64 ;  /* 0x800000401a1a7221 */ /* 0x000fe20000010000 */
[----:B------:R-:W-:Y:S01]  /*3310*/  FFMA.FTZ R41, R67, R41, R62 ;  /* 0x0000002943297223 */ /* 0x000fe2000001003e */
[----:B------:R-:W-:Y:S01]  /*3320*/  FADD.FTZ R23, R23, -R64 ;  /* 0x8000004017177221 */ /* 0x000fe20000010000 */
[C-C-:B------:R-:W-:Y:S01]  /*3330*/  FFMA.FTZ R38, R67.reuse, R38, R62.reuse ;  /* 0x0000002643267223 */ /* 0x140fe2000001003e */
[----:B------:R-:W-:Y:S01]  /*3340*/  FFMA.FTZ R35, R67, R35, R62 ;  /* 0x0000002343237223 */ /* 0x000fe2000001003e */
[C---:B------:R-:W-:Y:S01]  /*3350*/  FMUL.FTZ R29, R65.reuse, R29 ;  /* 0x0000001d411d7220 */ /* 0x040fe20000410000 */
[----:B------:R-:W-:Y:S01]  /*3360*/  FMUL.FTZ R26, R65, R26 ;  /* 0x0000001a411a7220 */ /* 0x000fe20000410000 */
[--C-:B------:R-:W-:Y:S01]  /*3370*/  FADD.FTZ R20, R20, -R64.reuse ;  /* 0x8000004014147221 */ /* 0x100fe20000010000 */
[--C-:B------:R-:W-:Y:S01]  /*3380*/  FADD.FTZ R17, R17, -R64.reuse ;  /* 0x8000004011117221 */ /* 0x100fe20000010000 */
[----:B------:R-:W-:Y:S01]  /*3390*/  FADD.FTZ R14, R14, -R64 ;  /* 0x800000400e0e7221 */ /* 0x000fe20000010000 */
[C-C-:B------:R-:W-:Y:S01]  /*33a0*/  FFMA.FTZ R29, R67.reuse, R29, R62.reuse ;  /* 0x0000001d431d7223 */ /* 0x140fe2000001003e */
[----:B------:R-:W-:Y:S01]  /*33b0*/  FFMA.FTZ R26, R67, R26, R62 ;  /* 0x0000001a431a7223 */ /* 0x000fe2000001003e */
[----:B------:R-:W-:Y:S01]  /*33c0*/  FMUL.FTZ R20, R65, R20 ;  /* 0x0000001441147220 */ /* 0x000fe20000410000 */
[--C-:B------:R-:W-:Y:S01]  /*33d0*/  FADD.FTZ R11, R11, -R64.reuse ;  /* 0x800000400b0b7221 */ /* 0x100fe20000010000 */
[----:B------:R-:W-:Y:S01]  /*33e0*/  FMUL.FTZ R14, R65, R14 ;  /* 0x0000000e410e7220 */ /* 0x000fe20000410000 */
[--C-:B------:R-:W-:Y:S01]  /*33f0*/  FADD.FTZ R8, R8, -R64.reuse ;  /* 0x8000004008087221 */ /* 0x100fe20000010000 */
[----:B------:R-:W-:Y:S01]  /*3400*/  FADD.FTZ R5, R5, -R64 ;  /* 0x8000004005057221 */ /* 0x000fe20000010000 */
[----:B------:R-:W-:Y:S01]  /*3410*/  FFMA.FTZ R20, R67, R20, R62 ;  /* 0x0000001443147223 */ /* 0x000fe2000001003e */
[--C-:B------:R-:W-:Y:S01]  /*3420*/  FADD.FTZ R70, R70, -R64.reuse ;  /* 0x8000004046467221 */ /* 0x100fe20000010000 */
[--C-:B------:R-:W-:Y:S01]  /*3430*/  FADD.FTZ R73, R73, -R64.reuse ;  /* 0x8000004049497221 */ /* 0x100fe20000010000 */
[C---:B------:R-:W-:Y:S01]  /*3440*/  FMUL.FTZ R8, R65.reuse, R8 ;  /* 0x0000000841087220 */ /* 0x040fe20000410000 */
[C---:B------:R-:W-:Y:S01]  /*3450*/  FMUL.FTZ R5, R65.reuse, R5 ;  /* 0x0000000541057220 */ /* 0x040fe20000410000 */
[----:B------:R-:W-:Y:S01]  /*3460*/  FMUL.FTZ R70, R65, R70 ;  /* 0x0000004641467220 */ /* 0x000fe20000410000 */
[----:B------:R-:W-:Y:S01]  /*3470*/  FADD.FTZ R95, R95, -R64 ;  /* 0x800000405f5f7221 */ /* 0x000fe20000010000 */
[----:B------:R-:W-:-:S03]  /*3480*/  FMUL.FTZ R73, R65, R73 ;  /* 0x0000004941497220 */ /* 0x000fc60000410000 */
[----:B------:R-:W-:-:S04]  /*3490*/  FMUL.FTZ R95, R65, R95 ;  /* 0x0000005f415f7220 */ /* 0x000fc80000410000 */
[----:B------:R-:W-:Y:S01]  /*34a0*/  FFMA.FTZ R118, R67, R95, R62 ;  /* 0x0000005f43767223 */ /* 0x000fe2000001003e */
[----:B----4-:R-:W-:Y:S01]  /*34b0*/  FADD.FTZ R61, R66, -R64 ;  /* 0x80000040423d7221 */ /* 0x010fe20000010000 */
[----:B------:R-:W-:-:S03]  /*34c0*/  SHF.L.U32 R66, R119, 0x10, RZ ;  /* 0x0000001077427819 */ /* 0x000fc600000006ff */
[----:B------:R-:W-:-:S04]  /*34d0*/  FMUL.FTZ R61, R65, R61 ;  /* 0x0000003d413d7220 */ /* 0x000fc80000410000 */
[----:B------:R-:W-:-:S04]  /*34e0*/  FFMA.FTZ R61, R61, R63, R66 ;  /* 0x0000003f3d3d7223 */ /* 0x000fc80000010042 */
[----:B------:R-:W-:-:S06]  /*34f0*/  FMUL.FTZ R0, R61, -1.4426950216293334961 ;  /* 0xbfb8aa3b3d007820 */ /* 0x000fcc0000410000 */
[----:B------:R-:W0:Y:S02]  /*3500*/  MUFU.EX2 R0, R0 ;  /* 0x0000000000007308 */ /* 0x000e240000000800 */
[----:B0-----:R-:W-:-:S06]  /*3510*/  FADD.FTZ R0, R0, 1 ;  /* 0x3f80000000007421 */ /* 0x001fcc0000010000 */
[----:B------:R-:W0:Y:S01]  /*3520*/  MUFU.RCP R0, R0 ;  /* 0x0000000000007308 */ /* 0x000e220000001000 */
[----:B------:R1:W-:Y:S01]  /*3530*/  STL [R1+0x70], R66 ;  /* 0x0000704201007387 */ /* 0x0003e20000100800 */
[----:B0-----:R-:W-:Y:S01]  /*3540*/  FMUL.FTZ R119, R61, R0 ;  /* 0x000000003d777220 */ /* 0x001fe20000410000 */
[----:B--2---:R-:W-:-:S04]  /*3550*/  FADD.FTZ R0, R68, -R64 ;  /* 0x8000004044007221 */ /* 0x004fc80000010000 */
[C---:B------:R-:W-:Y:S01]  /*3560*/  FMUL.FTZ R68, R65.reuse, R0 ;  /* 0x0000000041447220 */ /* 0x040fe20000410000 */
[----:B------:R-:W-:-:S03]  /*3570*/  FMUL.FTZ R0, R65, R32 ;  /* 0x0000002041007220 */ /* 0x000fc60000410000 */
[C-C-:B------:R-:W-:Y:S01]  /*3580*/  FFMA.FTZ R32, R67.reuse, R68, R62.reuse ;  /* 0x0000004443207223 */ /* 0x140fe2000001003e */
[----:B------:R-:W-:Y:S01]  /*3590*/  FFMA.FTZ R68, R67, R82, R62 ;  /* 0x0000005243447223 */ /* 0x000fe2000001003e */
[----:B------:R-:W-:Y:S04]  /*35a0*/  STL [R1+0x44], R86 ;  /* 0x0000445601007387 */ /* 0x000fe80000100800 */
[----:B------:R-:W-:Y:S01]  /*35b0*/  STL [R1+0x48], R68 ;  /* 0x0000484401007387 */ /* 0x000fe20000100800 */
[----:B-1----:R-:W-:-:S03]  /*35c0*/  FMUL.FTZ R66, R65, R104 ;  /* 0x0000006841427220 */ /* 0x002fc60000410000 */
[----:B------:R-:W-:Y:S01]  /*35d0*/  STL [R1+0x4c], R56 ;  /* 0x00004c3801007387 */ /* 0x000fe20000100800 */
[----:B------:R-:W-:-:S03]  /*35e0*/  FFMA.FTZ R0, R67, R0, R62 ;  /* 0x0000000043007223 */ /* 0x000fc6000001003e */
[----:B------:R-:W-:Y:S01]  /*35f0*/  STL [R1+0x50], R53 ;  /* 0x0000503501007387 */ /* 0x000fe20000100800 */
[----:B------:R-:W-:-:S03]  /*3600*/  MOV R104, R59 ;  /* 0x0000003b00687202 */ /* 0x000fc60000000f00 */
[----:B------:R-:W-:Y:S01]  /*3610*/  STL [R1+0x54], R50 ;  /* 0x0000543201007387 */ /* 0x000fe20000100800 */
[----:B------:R-:W-:-:S03]  /*3620*/  FMUL.FTZ R59, R65, R23 ;  /* 0x00000017413b7220 */ /* 0x000fc60000410000 */
[----:B------:R-:W-:Y:S04]  /*3630*/  STL [R1+0x58], R47 ;  /* 0x0000582f01007387 */ /* 0x000fe80000100800 */
[----:B------:R-:W-:Y:S04]  /*3640*/  STL [R1+0x60], R44 ;  /* 0x0000602c01007387 */ /* 0x000fe80000100800 */
[----:B------:R-:W-:Y:S04]  /*3650*/  STL [R1+0x6c], R41 ;  /* 0x00006c2901007387 */ /* 0x000fe80000100800 */
[----:B------:R-:W-:Y:S01]  /*3660*/  STL [R1+0x7c], R38 ;  /* 0x00007c2601007387 */ /* 0x000fe20000100800 */
[----:B------:R-:W-:-:S03]  /*3670*/  FMUL.FTZ R61, R65, R17 ;  /* 0x00000011413d7220 */ /* 0x000fc60000410000 */
[----:B------:R-:W-:Y:S04]  /*3680*/  STL [R1+0x80], R35 ;  /* 0x0000802301007387 */ /* 0x000fe80000100800 */
[----:B------:R0:W-:Y:S01]  /*3690*/  STL [R1+0x84], R0 ;  /* 0x0000840001007387 */ /* 0x0001e20000100800 */
[----:B------:R-:W-:-:S03]  /*36a0*/  FMUL.FTZ R63, R65, R11 ;  /* 0x0000000b413f7220 */ /* 0x000fc60000410000 */
[----:B------:R-:W-:Y:S01]  /*36b0*/  STL [R1+0x8c], R29 ;  /* 0x00008c1d01007387 */ /* 0x000fe20000100800 */
[----:B0-----:R-:W-:-:S03]  /*36c0*/  FFMA.FTZ R0, R67, R59, R62 ;  /* 0x0000003b43007223 */ /* 0x001fc6000001003e */
[----:B------:R0:W-:Y:S04]  /*36d0*/  STL [R1+0x98], R26 ;  /* 0x0000981a01007387 */ /* 0x0001e80000100800 */
[----:B------:R1:W-:Y:S01]  /*36e0*/  STL [R1+0x9c], R0 ;  /* 0x00009c0001007387 */ /* 0x0003e20000100800 */
[----:B0-----:R-:W-:-:S03]  /*36f0*/  FFMA.FTZ R26, R67, R61, R62 ;  /* 0x0000003d431a7223 */ /* 0x001fc6000001003e */
[----:B------:R0:W-:Y:S01]  /*3700*/  STL [R1+0xa8], R20 ;  /* 0x0000a81401007387 */ /* 0x0001e20000100800 */
[----:B-1----:R-:W-:-:S03]  /*3710*/  FFMA.FTZ R0, R67, R14, R62 ;  /* 0x0000000e43007223 */ /* 0x002fc6000001003e */
[----:B------:R-:W-:Y:S01]  /*3720*/  STL [R1+0xb0], R26 ;  /* 0x0000b01a01007387 */ /* 0x000fe20000100800 */
[C-C-:B------:R-:W-:Y:S01]  /*3730*/  FFMA.FTZ R14, R67.reuse, R8, R62.reuse ;  /* 0x00000008430e7223 */ /* 0x140fe2000001003e */
[C-C-:B------:R-:W-:Y:S02]  /*3740*/  FFMA.FTZ R8, R67.reuse, R70, R62.reuse ;  /* 0x0000004643087223 */ /* 0x140fe4000001003e */
[----:B------:R1:W-:Y:S01]  /*3750*/  STL [R1+0xb4], R0 ;  /* 0x0000b40001007387 */ /* 0x0003e20000100800 */
[----:B0-----:R-:W-:-:S05]  /*3760*/  FFMA.FTZ R20, R67, R63, R62 ;  /* 0x0000003f43147223 */ /* 0x001fca000001003e */
[----:B------:R-:W-:Y:S01]  /*3770*/  STL [R1+0xb8], R20 ;  /* 0x0000b81401007387 */ /* 0x000fe20000100800 */
[C-C-:B-1----:R-:W-:Y:S01]  /*3780*/  FFMA.FTZ R0, R67.reuse, R5, R62.reuse ;  /* 0x0000000543007223 */ /* 0x142fe2000001003e */
[----:B------:R-:W-:Y:S02]  /*3790*/  FFMA.FTZ R5, R67, R73, R62 ;  /* 0x0000004943057223 */ /* 0x000fe4000001003e */
[----:B------:R-:W-:Y:S04]  /*37a0*/  STL [R1+0xbc], R14 ;  /* 0x0000bc0e01007387 */ /* 0x000fe80000100800 */
[----:B------:R0:W-:Y:S04]  /*37b0*/  STL [R1+0xc0], R0 ;  /* 0x0000c00001007387 */ /* 0x0001e80000100800 */
[----:B------:R-:W-:Y:S04]  /*37c0*/  STL [R1+0xc4], R8 ;  /* 0x0000c40801007387 */ /* 0x000fe80000100800 */
[----:B------:R-:W-:Y:S04]  /*37d0*/  STL [R1+0xc8], R5 ;  /* 0x0000c80501007387 */ /* 0x000fe80000100800 */
[----:B------:R-:W2:Y:S01]  /*37e0*/  LDL.LU R95, [R1+0x3c] ;  /* 0x00003c00015f7983 */ /* 0x000ea20000300800 */
[----:B------:R-:W-:-:S04]  /*37f0*/  FADD.FTZ R78, R78, -R64 ;  /* 0x800000404e4e7221 */ /* 0x000fc80000010000 */
[----:B------:R-:W-:Y:S01]  /*3800*/  FMUL.FTZ R78, R65, R78 ;  /* 0x0000004e414e7220 */ /* 0x000fe20000410000 */
[--C-:B------:R-:W-:Y:S01]  /*3810*/  FADD.FTZ R31, R31, -R64.reuse ;  /* 0x800000401f1f7221 */ /* 0x100fe20000010000 */
[----:B------:R-:W-:Y:S02]  /*3820*/  FADD.FTZ R7, R7, -R64 ;  /* 0x8000004007077221 */ /* 0x000fe40000010000 */
[----:B0-----:R-:W-:Y:S01]  /*3830*/  FFMA.FTZ R0, R67, R78, R62 ;  /* 0x0000004e43007223 */ /* 0x001fe2000001003e */
[--C-:B------:R-:W-:Y:S01]  /*3840*/  FADD.FTZ R28, R28, -R64.reuse ;  /* 0x800000401c1c7221 */ /* 0x100fe20000010000 */
[--C-:B------:R-:W-:Y:S01]  /*3850*/  FADD.FTZ R4, R4, -R64.reuse ;  /* 0x8000004004047221 */ /* 0x100fe20000010000 */
[--C-:B------:R-:W-:Y:S01]  /*3860*/  FADD.FTZ R10, R10, -R64.reuse ;  /* 0x800000400a0a7221 */ /* 0x100fe20000010000 */
[--C-:B------:R-:W-:Y:S01]  /*3870*/  FADD.FTZ R69, R69, -R64.reuse ;  /* 0x8000004045457221 */ /* 0x100fe20000010000 */
[----:B------:R0:W-:Y:S01]  /*3880*/  STL [R1+0xcc], R0 ;  /* 0x0000cc0001007387 */ /* 0x0001e20000100800 */
[--C-:B------:R-:W-:Y:S01]  /*3890*/  FADD.FTZ R34, R34, -R64.reuse ;  /* 0x8000004022227221 */ /* 0x100fe20000010000 */
[--C-:B------:R-:W-:Y:S01]  /*38a0*/  FADD.FTZ R74, R74, -R64.reuse ;  /* 0x800000404a4a7221 */ /* 0x100fe20000010000 */
[--C-:B------:R-:W-:Y:S01]  /*38b0*/  FADD.FTZ R16, R16, -R64.reuse ;  /* 0x8000004010107221 */ /* 0x100fe20000010000 */
[C---:B------:R-:W-:Y:S01]  /*38c0*/  FMUL.FTZ R35, R65.reuse, R31 ;  /* 0x0000001f41237220 */ /* 0x040fe20000410000 */
[----:B------:R-:W-:Y:S01]  /*38d0*/  FMUL.FTZ R31, R65, R28 ;  /* 0x0000001c411f7220 */ /* 0x000fe20000410000 */
[--C-:B------:R-:W-:Y:S01]  /*38e0*/  FADD.FTZ R113, R113, -R64.reuse ;  /* 0x8000004071717221 */ /* 0x100fe20000010000 */
[C---:B------:R-:W-:Y:S01]  /*38f0*/  FMUL.FTZ R26, R65.reuse, R10 ;  /* 0x0000000a411a7220 */ /* 0x040fe20000410000 */
[C---:B------:R-:W-:Y:S01]  /*3900*/  FMUL.FTZ R69, R65.reuse, R69 ;  /* 0x0000004541457220 */ /* 0x040fe20000410000 */
[C---:B0-----:R-:W-:Y:S01]  /*3910*/  FMUL.FTZ R0, R65.reuse, R7 ;  /* 0x0000000741007220 */ /* 0x041fe20000410000 */
[----:B------:R-:W-:Y:S01]  /*3920*/  FMUL.FTZ R7, R65, R4 ;  /* 0x0000000441077220 */ /* 0x000fe20000410000 */
[--C-:B------:R-:W-:Y:S01]  /*3930*/  FADD.FTZ R100, R100, -R64.reuse ;  /* 0x8000004064647221 */ /* 0x100fe20000010000 */
[--C-:B------:R-:W-:Y:S01]  /*3940*/  FADD.FTZ R77, R77, -R64.reuse ;  /* 0x800000404d4d7221 */ /* 0x100fe20000010000 */
[C---:B------:R-:W-:Y:S01]  /*3950*/  FMUL.FTZ R8, R65.reuse, R34 ;  /* 0x0000002241087220 */ /* 0x040fe20000410000 */
[C---:B------:R-:W-:Y:S01]  /*3960*/  FMUL.FTZ R41, R65.reuse, R74 ;  /* 0x0000004a41297220 */ /* 0x040fe20000410000 */
[C---:B------:R-:W-:Y:S01]  /*3970*/  FMUL.FTZ R34, R65.reuse, R16 ;  /* 0x0000001041227220 */ /* 0x040fe20000410000 */
[C---:B------:R-:W-:Y:S01]  /*3980*/  FMUL.FTZ R113, R65.reuse, R113 ;  /* 0x0000007141717220 */ /* 0x040fe20000410000 */
[----:B------:R-:W-:Y:S01]  /*3990*/  FMUL.FTZ R100, R65, R100 ;  /* 0x0000006441647220 */ /* 0x000fe20000410000 */
[----:B------:R-:W-:Y:S01]  /*39a0*/  FADD.FTZ R103, R103, -R64 ;  /* 0x8000004067677221 */ /* 0x000fe20000010000 */
[----:B------:R-:W-:Y:S01]  /*39b0*/  FMUL.FTZ R77, R65, R77 ;  /* 0x0000004d414d7220 */ /* 0x000fe20000410000 */
[C-C-:B------:R-:W-:Y:S01]  /*39c0*/  FFMA.FTZ R17, R67.reuse, R113, R62.reuse ;  /* 0x0000007143117223 */ /* 0x140fe2000001003e */
[----:B------:R-:W-:Y:S01]  /*39d0*/  FFMA.FTZ R113, R67, R100, R62 ;  /* 0x0000006443717223 */ /* 0x000fe2000001003e */
[----:B------:R-:W-:Y:S01]  /*39e0*/  FADD.FTZ R98, R98, -R64 ;  /* 0x8000004062627221 */ /* 0x000fe20000010000 */
[----:B------:R-:W-:-:S03]  /*39f0*/  FMUL.FTZ R100, R65, R103 ;  /* 0x0000006741647220 */ /* 0x000fc60000410000 */
[----:B------:R-:W-:Y:S01]  /*3a00*/  FMUL.FTZ R68, R65, R98 ;  /* 0x0000006241447220 */ /* 0x000fe20000410000 */
[C-C-:B--2---:R-:W-:Y:S01]  /*3a10*/  FFMA.FTZ R16, R95.reuse, R31, R120.reuse ;  /* 0x0000001f5f107223 */ /* 0x144fe20000010078 */
[C-C-:B------:R-:W-:Y:S01]  /*3a20*/  FFMA.FTZ R7, R95.reuse, R7, R120.reuse ;  /* 0x000000075f077223 */ /* 0x140fe20000010078 */
[C-C-:B------:R-:W-:Y:S01]  /*3a30*/  FFMA.FTZ R4, R95.reuse, R26, R120.reuse ;  /* 0x0000001a5f047223 */ /* 0x140fe20000010078 */
[C-C-:B------:R-:W-:Y:S01]  /*3a40*/  FFMA.FTZ R31, R95.reuse, R69, R120.reuse ;  /* 0x000000455f1f7223 */ /* 0x140fe20000010078 */
[C-C-:B------:R-:W-:Y:S02]  /*3a50*/  FFMA.FTZ R26, R95.reuse, R41, R120.reuse ;  /* 0x000000295f1a7223 */ /* 0x140fe40000010078 */
[----:B------:R0:W-:Y:S04]  /*3a60*/  STL [R1+0x5c], R7 ;  /* 0x00005c0701007387 */ /* 0x0001e80000100800 */
[----:B------:R-:W-:Y:S04]  /*3a70*/  STL [R1+0x88], R31 ;  /* 0x0000881f01007387 */ /* 0x000fe80000100800 */
[----:B------:R-:W-:Y:S01]  /*3a80*/  STL [R1+0x90], R26 ;  /* 0x0000901a01007387 */ /* 0x000fe20000100800 */
[----:B0-----:R-:W-:-:S03]  /*3a90*/  FFMA.FTZ R7, R95, R77, R120 ;  /* 0x0000004d5f077223 */ /* 0x001fc60000010078 */
[----:B------:R-:W3:Y:S04]  /*3aa0*/  LDL.LU R103, [R1+0x64] ;  /* 0x0000640001677983 */ /* 0x000ee80000300800 */
[----:B------:R0:W-:Y:S04]  /*3ab0*/  STL [R1+0x94], R7 ;  /* 0x0000940701007387 */ /* 0x0001e80000100800 */
[----:B------:R-:W2:Y:S01]  /*3ac0*/  LDL.LU R98, [R1+0x68] ;  /* 0x0000680001627983 */ /* 0x000ea20000300800 */
        /* <DEDUP_REMOVED lines=13> */
[----:B------:R-:W-:Y:S01]  /*3ba0*/  FMUL.FTZ R109, R65, R109 ;  /* 0x0000006d416d7220 */ /* 0x000fe20000410000 */
[----:B------:R-:W-:Y:S01]  /*3bb0*/  FADD.FTZ R37, R37, -R64 ;  /* 0x8000004025257221 */ /* 0x000fe20000010000 */
        /* <DEDUP_REMOVED lines=24> */
[----:B------:R-:W-:Y:S01]  /*3d40*/  FMUL.FTZ R52, R65, R52 ;  /* 0x0000003441347220 */ /* 0x000fe20000410000 */
[----:B------:R-:W-:Y:S01]  /*3d50*/  FFMA.FTZ R74, R95, R43, R120 ;  /* 0x0000002b5f4a7223 */ /* 0x000fe20000010078 */
[--C-:B------:R-:W-:Y:S01]  /*3d60*/  FADD.FTZ R92, R92, -R64.reuse ;  /* 0x800000405c5c7221 */ /* 0x100fe20000010000 */
[--C-:B------:R-:W-:Y:S01]  /*3d70*/  FADD.FTZ R83, R83, -R64.reuse ;  /* 0x8000004053537221 */ /* 0x100fe20000010000 */
[--C-:B------:R-:W-:Y:S01]  /*3d80*/  FADD.FTZ R48, R48, -R64.reuse ;  /* 0x8000004030307221 */ /* 0x100fe20000010000 */
[--C-:B------:R-:W-:Y:S01]  /*3d90*/  FADD.FTZ R27, R27, -R64.reuse ;  /* 0x800000401b1b7221 */ /* 0x100fe20000010000 */
[----:B------:R-:W-:Y:S01]  /*3da0*/  FADD.FTZ R15, R15, -R64 ;  /* 0x800000400f0f7221 */ /* 0x000fe20000010000 */
[----:B------:R-:W-:Y:S01]  /*3db0*/  FMUL.FTZ R6, R65, R72 ;  /* 0x0000004841067220 */ /* 0x000fe20000410000 */
[----:B------:R-:W-:Y:S01]  /*3dc0*/  FFMA.FTZ R11, R67, R109, R62 ;  /* 0x0000006d430b7223 */ /* 0x000fe2000001003e */
        /* <DEDUP_REMOVED lines=20> */
[C---:B0-----:R-:W-:Y:S01]  /*3f10*/  FMUL.FTZ R7, R65.reuse, R30 ;  /* 0x0000001e41077220 */ /* 0x041fe20000410000 */
[C---:B------:R-:W-:Y:S01]  /*3f20*/  FMUL.FTZ R43, R65.reuse, R80 ;  /* 0x00000050412b7220 */ /* 0x040fe20000410000 */
[----:B------:R-:W-:Y:S01]  /*3f30*/  MOV R109, R104 ;  /* 0x00000068006d7202 */ /* 0x000fe20000000f00 */
[C---:B------:R-:W-:Y:S01]  /*3f40*/  FMUL.FTZ R94, R65.reuse, R94 ;  /* 0x0000005e415e7220 */ /* 0x040fe20000410000 */
[C---:B------:R-:W-:Y:S01]  /*3f50*/  FMUL.FTZ R85, R65.reuse, R85 ;  /* 0x0000005541557220 */ /* 0x040fe20000410000 */
[C---:B------:R-:W-:Y:S01]  /*3f60*/  FMUL.FTZ R55, R65.reuse, R55 ;  /* 0x0000003741377220 */ /* 0x040fe20000410000 */
[C---:B------:R-:W-:Y:S01]  /*3f70*/  FMUL.FTZ R20, R65.reuse, R25 ;  /* 0x0000001941147220 */ /* 0x040fe20000410000 */
[C---:B------:R-:W-:Y:S01]  /*3f80*/  FMUL.FTZ R37, R65.reuse, R13 ;  /* 0x0000000d41257220 */ /* 0x040fe20000410000 */
[----:B------:R-:W4:Y:S01]  /*3f90*/  LDL.LU R78, [R1+0x38] ;  /* 0x00003800014e7983 */ /* 0x000f220000300800 */
[----:B------:R-:W-:Y:S01]  /*3fa0*/  FMUL.FTZ R76, R65, R76 ;  /* 0x0000004c414c7220 */ /* 0x000fe20000410000 */
        /* <DEDUP_REMOVED lines=12> */
[----:B------:R-:W5:Y:S01]  /*4070*/  LDL.LU R73, [R1+0x34] ;  /* 0x0000340001497983 */ /* 0x000f620000300800 */
[--C-:B------:R-:W-:Y:S01]  /*4080*/  FFMA.FTZ R38, R79, R12, R121.reuse ;  /* 0x0000000c4f267223 */ /* 0x100fe20000010079 */
[C-C-:B------:R-:W-:Y:S01]  /*4090*/  FFMA.FTZ R66, R67.reuse, R66, R62.reuse ;  /* 0x0000004243427223 */ /* 0x140fe2000001003e */
[----:B------:R-:W-:Y:S01]  /*40a0*/  FFMA.FTZ R122, R67, R91, R62 ;  /* 0x0000005b437a7223 */ /* 0x000fe2000001003e */
[--C-:B------:R-:W-:Y:S01]  /*40b0*/  FFMA.FTZ R82, R95, R52, R120.reuse ;  /* 0x000000345f527223 */ /* 0x100fe20000010078 */
[----:B------:R-:W4:Y:S01]  /*40c0*/  LDL.LU R70, [R1+0x30] ;  /* 0x0000300001467983 */ /* 0x000f220000300800 */
[C---:B------:R-:W-:Y:S01]  /*40d0*/  FMUL.FTZ R92, R65.reuse, R92 ;  /* 0x0000005c415c7220 */ /* 0x040fe20000410000 */
[C---:B------:R-:W-:Y:S01]  /*40e0*/  FMUL.FTZ R83, R65.reuse, R83 ;  /* 0x0000005341537220 */ /* 0x040fe20000410000 */
[C---:B------:R-:W-:Y:S01]  /*40f0*/  FMUL.FTZ R77, R65.reuse, R48 ;  /* 0x00000030414d7220 */ /* 0x040fe20000410000 */
[C---:B------:R-:W-:Y:S01]  /*4100*/  FMUL.FTZ R31, R65.reuse, R27 ;  /* 0x0000001b411f7220 */ /* 0x040fe20000410000 */
[----:B------:R-:W-:Y:S01]  /*4110*/  FMUL.FTZ R35, R65, R15 ;  /* 0x0000000f41237220 */ /* 0x000fe20000410000 */
[--C-:B------:R-:W-:Y:S01]  /*4120*/  FFMA.FTZ R12, R79, R6, R121.reuse ;  /* 0x000000064f0c7223 */ /* 0x100fe20000010079 */
[--C-:B------:R-:W-:Y:S01]  /*4130*/  FFMA.FTZ R22, R95, R58, R120.reuse ;  /* 0x0000003a5f167223 */ /* 0x100fe20000010078 */
[----:B------:R-:W5:Y:S01]  /*4140*/  LDL.LU R62, [R1+0x2c] ;  /* 0x00002c00013e7983 */ /* 0x000f620000300800 */
        /* <DEDUP_REMOVED lines=21> */
[--C-:B------:R-:W-:Y:S01]  /*42a0*/  FFMA.FTZ R91, R95, R85, R120.reuse ;  /* 0x000000555f5b7223 */ /* 0x100fe20000010078 */
[----:B------:R-:W5:Y:S01]  /*42b0*/  LDL.LU R58, [R1+0x28] ;  /* 0x00002800013a7983 */ /* 0x000f620000300800 */
        /* <DEDUP_REMOVED lines=19> */
[----:B------:R-:W5:Y:S01]  /*43f0*/  LDL.LU R56, [R1+0x24] ;  /* 0x0000240001387983 */ /* 0x000f620000300800 */
[----:B------:R-:W-:Y:S01]  /*4400*/  MOV R61, R109 ;  /* 0x0000006d003d7202 */ /* 0x000fe20000000f00 */
[C-C-:B------:R-:W-:Y:S01]  /*4410*/  FFMA.FTZ R95, R79.reuse, R92, R121.reuse ;  /* 0x0000005c4f5f7223 */ /* 0x140fe20000010079 */
[C-C-:B------:R-:W-:Y:S01]  /*4420*/  FFMA.FTZ R89, R79.reuse, R83, R121.reuse ;  /* 0x000000534f597223 */ /* 0x140fe20000010079 */
[----:B------:R-:W5:Y:S01]  /*4430*/  LDL.LU R55, [R1+0x20] ;  /* 0x0000200001377983 */ /* 0x000f620000300800 */
        /* <DEDUP_REMOVED lines=24> */
[----:B------:R-:W-:Y:S04]  /*45c0*/  STL [R1+0x3c], R12 ;  /* 0x00003c0c01007387 */ /* 0x000fe80000100800 */
[----:B------:R-:W5:Y:S04]  /*45d0*/  LDL.LU R79, [R1+0x104] ;  /* 0x00010400014f7983 */ /* 0x000f680000300800 */
[----:B------:R-:W-:Y:S04]  /*45e0*/  STL [R1+0x78], R7 ;  /* 0x0000780701007387 */ /* 0x000fe80000100800 */
[----:B------:R-:W5:Y:S04]  /*45f0*/  LDL.LU R54, [R1+0x1c] ;  /* 0x00001c0001367983 */ /* 0x000f680000300800 */
[----:B------:R-:W5:Y:S04]  /*4600*/  LDL.LU R45, [R1+0x18] ;  /* 0x00001800012d7983 */ /* 0x000f680000300800 */
[----:B------:R3:W-:Y:S04]  /*4610*/  STL [R1+0x40], R6 ;  /* 0x0000400601007387 */ /* 0x0007e80000100800 */
[----:B------:R-:W5:Y:S04]  /*4620*/  LDL.LU R46, [R1+0x14] ;  /* 0x00001400012e7983 */ /* 0x000f680000300800 */
[----:B------:R-:W5:Y:S04]  /*4630*/  LDL.LU R49, [R1+0x10] ;  /* 0x0000100001317983 */ /* 0x000f680000300800 */
[----:B------:R-:W5:Y:S04]  /*4640*/  LDL.LU R50, [R1+0xc] ;  /* 0x00000c0001327983 */ /* 0x000f680000300800 */
[----:B------:R-:W5:Y:S01]  /*4650*/  LDL.LU R53, [R1+0x4] ;  /* 0x0000040001357983 */ /* 0x000f620000300800 */
[----:B---3--:R-:W-:-:S04]  /*4660*/  IADD3 R6, P1, PT, R103, UR6, RZ ;  /* 0x0000000667067c10 */ /* 0x008fc8000ff3e0ff */
[----:B--2---:R-:W-:Y:S01]  /*4670*/  IADD3.X R7, PT, PT, R98, UR7, RZ, P1, !PT ;  /* 0x0000000762077c10 */ /* 0x004fe20008ffe4ff */
[----:B------:R-:W-:Y:S01]  /*4680*/  STL [R1+0xe4], R6 ;  /* 0x0000e40601007387 */ /* 0x000fe20000100800 */
[--C-:B------:R-:W-:Y:S01]  /*4690*/  FADD.FTZ R105, R105, -R64.reuse ;  /* 0x8000004069697221 */ /* 0x100fe20000010000 */
[--C-:B------:R-:W-:Y:S01]  /*46a0*/  FADD.FTZ R96, R96, -R64.reuse ;  /* 0x8000004060607221 */ /* 0x100fe20000010000 */
[--C-:B------:R-:W-:Y:S01]  /*46b0*/  FADD.FTZ R87, R87, -R64.reuse ;  /* 0x8000004057577221 */ /* 0x100fe20000010000 */
[----:B------:R-:W-:Y:S01]  /*46c0*/  STL [R1+0xd8], R7 ;  /* 0x0000d80701007387 */ /* 0x000fe20000100800 */
[----:B------:R-:W-:Y:S01]  /*46d0*/  F2FP.BF16.F32.PACK_AB R61, R119, R61 ;  /* 0x0000003d773d723e */ /* 0x000fe200000010ff */
[--C-:B------:R-:W-:Y:S01]  /*46e0*/  FADD.FTZ R93, R93, -R64.reuse ;  /* 0x800000405d5d7221 */ /* 0x100fe20000010000 */
[--C-:B------:R-:W-:Y:S01]  /*46f0*/  FADD.FTZ R90, R90, -R64.reuse ;  /* 0x800000405a5a7221 */ /* 0x100fe20000010000 */
[----:B------:R-:W2:Y:S01]  /*4700*/  LDL.LU R116, [R1+0x70] ;  /* 0x0000700001747983 */ /* 0x000ea20000300800 */
[--C-:B------:R-:W-:Y:S01]  /*4710*/  FADD.FTZ R2, R2, -R64.reuse ;  /* 0x8000004002027221 */ /* 0x100fe20000010000 */
[--C-:B------:R-:W-:Y:S01]  /*4720*/  FADD.FTZ R124, R124, -R64.reuse ;  /* 0x800000407c7c7221 */ /* 0x100fe20000010000 */
[--C-:B------:R-:W-:Y:S01]  /*4730*/  FADD.FTZ R117, R117, -R64.reuse ;  /* 0x8000004075757221 */ /* 0x100fe20000010000 */
[----:B------:R-:W2:Y:S01]  /*4740*/  LDL.LU R125, [R1+0x74] ;  /* 0x00007400017d7983 */ /* 0x000ea20000300800 */
[--C-:B------:R-:W-:Y:S01]  /*4750*/  FADD.FTZ R114, R114, -R64.reuse ;  /* 0x8000004072727221 */ /* 0x100fe20000010000 */
[--C-:B------:R-:W-:Y:S01]  /*4760*/  FADD.FTZ R111, R111, -R64.reuse ;  /* 0x800000406f6f7221 */ /* 0x100fe20000010000 */
[--C-:B------:R-:W-:Y:S01]  /*4770*/  FADD.FTZ R108, R108, -R64.reuse ;  /* 0x800000406c6c7221 */ /* 0x100fe20000010000 */
[----:B------:R0:W-:Y:S01]  /*4780*/  STG.E.64 desc[UR8][R6.64], R60 ;  /* 0x0000003c06007986 */ /* 0x0001e2000c101b08 */
[----:B------:R-:W-:Y:S01]  /*4790*/  FMUL.FTZ R2, R65, R2 ;  /* 0x0000000241027220 */ /* 0x000fe20000410000 */
[--C-:B------:R-:W-:Y:S01]  /*47a0*/  FADD.FTZ R102, R102, -R64.reuse ;  /* 0x8000004066667221 */ /* 0x100fe20000010000 */
[--C-:B------:R-:W-:Y:S01]  /*47b0*/  FADD.FTZ R99, R99, -R64.reuse ;  /* 0x8000004063637221 */ /* 0x100fe20000010000 */
[--C-:B------:R-:W-:Y:S01]  /*47c0*/  FADD.FTZ R84, R84, -R64.reuse ;  /* 0x8000004054547221 */ /* 0x100fe20000010000 */
[--C-:B------:R-:W-:Y:S01]  /*47d0*/  FADD.FTZ R81, R81, -R64.reuse ;  /* 0x8000004051517221 */ /* 0x100fe20000010000 */
[--C-:B------:R-:W-:Y:S01]  /*47e0*/  FADD.FTZ R71, R71, -R64.reuse ;  /* 0x8000004047477221 */ /* 0x100fe20000010000 */
[--C-:B------:R-:W-:Y:S01]  /*47f0*/  FADD.FTZ R75, R75, -R64.reuse ;  /* 0x800000404b4b7221 */ /* 0x100fe20000010000 */
[--C-:B----4-:R-:W-:Y:S01]  /*4800*/  FADD.FTZ R31, R70, -R64.reuse ;  /* 0x80000040461f7221 */ /* 0x110fe20000010000 */
[--C-:B-----5:R-:W-:Y:S01]  /*4810*/  FADD.FTZ R27, R73, -R64.reuse ;  /* 0x80000040491b7221 */ /* 0x120fe20000010000 */
[--C-:B------:R-:W-:Y:S01]  /*4820*/  FADD.FTZ R12, R78, -R64.reuse ;  /* 0x800000404e0c7221 */ /* 0x100fe20000010000 */
[----:B------:R-:W1:Y:S01]  /*4830*/  LDCU.64 UR6, c[0x0][0x3a8] ;  /* 0x00007500ff0677ac */ /* 0x000e620008000a00 */
[C---:B------:R-:W-:Y:S01]  /*4840*/  FMUL.FTZ R31, R65.reuse, R31 ;  /* 0x0000001f411f7220 */ /* 0x040fe20000410000 */
[----:B------:R-:W-:Y:S01]  /*4850*/  FMUL.FTZ R27, R65, R27 ;  /* 0x0000001b411b7220 */ /* 0x000fe20000410000 */
[--C-:B------:R-:W-:Y:S01]  /*4860*/  FADD.FTZ R39, R56, -R64.reuse ;  /* 0x8000004038277221 */ /* 0x100fe20000010000 */
[----:B------:R-:W-:Y:S01]  /*4870*/  FADD.FTZ R42, R55, -R64 ;  /* 0x80000040372a7221 */ /* 0x000fe20000010000 */
[----:B------:R-:W-:-:S02]  /*4880*/  FMUL.FTZ R55, R65, R105 ;  /* 0x0000006941377220 */ /* 0x000fc40000410000 */
[C---:B------:R-:W-:Y:S01]  /*4890*/  FMUL.FTZ R98, R65.reuse, R39 ;  /* 0x0000002741627220 */ /* 0x040fe20000410000 */
[C---:B------:R-:W-:Y:S01]  /*48a0*/  FMUL.FTZ R39, R65.reuse, R87 ;  /* 0x0000005741277220 */ /* 0x040fe20000410000 */
[C---:B0-----:R-:W-:Y:S01]  /*48b0*/  FMUL.FTZ R60, R65.reuse, R42 ;  /* 0x0000002a413c7220 */ /* 0x041fe20000410000 */
[----:B------:R-:W-:Y:S01]  /*48c0*/  FADD.FTZ R36, R58, -R64 ;  /* 0x800000403a247221 */ /* 0x000fe20000010000 */
[----:B------:R-:W-:-:S03]  /*48d0*/  FMUL.FTZ R58, R65, R12 ;  /* 0x0000000c413a7220 */ /* 0x000fc60000410000 */
[C---:B------:R-:W-:Y:S01]  /*48e0*/  FMUL.FTZ R70, R65.reuse, R36 ;  /* 0x0000002441467220 */ /* 0x040fe20000410000 */
[C---:B------:R-:W-:Y:S01]  /*48f0*/  FMUL.FTZ R36, R65.reuse, R93 ;  /* 0x0000005d41247220 */ /* 0x040fe20000410000 */
[--C-:B------:R-:W-:Y:S01]  /*4900*/  FADD.FTZ R43, R54, -R64.reuse ;  /* 0x80000040362b7221 */ /* 0x100fe20000010000 */
[----:B------:R-:W-:Y:S01]  /*4910*/  FMUL.FTZ R54, R65, R96 ;  /* 0x0000006041367220 */ /* 0x000fe20000410000 */
[----:B------:R-:W-:-:S04]  /*4920*/  FADD.FTZ R46, R46, -R64 ;  /* 0x800000402e2e7221 */ /* 0x000fc80000010000 */
[----:B------:R-:W-:Y:S01]  /*4930*/  FMUL.FTZ R46, R65, R46 ;  /* 0x0000002e412e7220 */ /* 0x000fe20000410000 */
[--C-:B------:R-:W-:Y:S01]  /*4940*/  FADD.FTZ R49, R49, -R64.reuse ;  /* 0x8000004031317221 */ /* 0x100fe20000010000 */
[----:B------:R-:W-:-:S03]  /*4950*/  FADD.FTZ R45, R45, -R64 ;  /* 0x800000402d2d7221 */ /* 0x000fc60000010000 */
[C---:B------:R-:W-:Y:S01]  /*4960*/  FMUL.FTZ R57, R65.reuse, R49 ;  /* 0x0000003141397220 */ /* 0x040fe20000410000 */
[C---:B------:R-:W-:Y:S01]  /*4970*/  FMUL.FTZ R49, R65.reuse, R90 ;  /* 0x0000005a41317220 */ /* 0x040fe20000410000 */
[----:B------:R-:W-:Y:S01]  /*4980*/  FMUL.FTZ R61, R65, R45 ;  /* 0x0000002d413d7220 */ /* 0x000fe20000410000 */
        /* <DEDUP_REMOVED lines=9> */
[----:B------:R-:W-:Y:S01]  /*4a20*/  FMUL.FTZ R42, R65, R84 ;  /* 0x00000054412a7220 */ /* 0x000fe20000410000 */
[----:B--2---:R-:W-:Y:S01]  /*4a30*/  FFMA.FTZ R103, R125, R31, R116 ;  /* 0x0000001f7d677223 */ /* 0x004fe20000010074 */
[----:B------:R-:W-:-:S06]  /*4a40*/  FMUL.FTZ R31, R32, -1.4426950216293334961 ;  /* 0xbfb8aa3b201f7820 */ /* 0x000fcc0000410000 */
[----:B------:R-:W0:Y:S01]  /*4a50*/  MUFU.EX2 R31, R31 ;  /* 0x0000001f001f7308 */ /* 0x000e220000000800 */
[--C-:B------:R-:W-:Y:S01]  /*4a60*/  FFMA.FTZ R105, R125, R27, R116.reuse ;  /* 0x0000001b7d697223 */ /* 0x100fe20000010074 */
[----:B------:R-:W-:Y:S01]  /*4a70*/  FMUL.FTZ R27, R59, -1.4426950216293334961 ;  /* 0xbfb8aa3b3b1b7820 */ /* 0x000fe20000410000 */
[C-C-:B------:R-:W-:Y:S01]  /*4a80*/  FFMA.FTZ R87, R125.reuse, R46, R116.reuse ;  /* 0x0000002e7d577223 */ /* 0x140fe20000010074 */
[----:B------:R-:W-:-:S04]  /*4a90*/  FFMA.FTZ R46, R125, R55, R116 ;  /* 0x000000377d2e7223 */ /* 0x000fc80000010074 */
[----:B------:R2:W-:Y:S01]  /*4aa0*/  MUFU.EX2 R55, R27 ;  /* 0x0000001b00377308 */ /* 0x0005e20000000800 */
[C-C-:B------:R-:W-:Y:S01]  /*4ab0*/  FFMA.FTZ R96, R125.reuse, R60, R116.reuse ;  /* 0x0000003c7d607223 */ /* 0x140fe20000010074 */
[----:B--2---:R-:W-:Y:S01]  /*4ac0*/  FFMA.FTZ R27, R125, R54, R116 ;  /* 0x000000367d1b7223 */ /* 0x004fe20000010074 */
[----:B------:R-:W-:Y:S01]  /*4ad0*/  FMUL.FTZ R54, R52, -1.4426950216293334961 ;  /* 0xbfb8aa3b34367820 */ /* 0x000fe20000410000 */
[----:B0-----:R-:W-:-:S05]  /*4ae0*/  FADD.FTZ R60, R31, 1 ;  /* 0x3f8000001f3c7421 */ /* 0x001fca0000010000 */
[----:B------:R-:W0:Y:S08]  /*4af0*/  MUFU.EX2 R54, R54 ;  /* 0x0000003600367308 */ /* 0x000e300000000800 */
[----:B------:R-:W2:Y:S01]  /*4b00*/  MUFU.RCP R60, R60 ;  /* 0x0000003c003c7308 */ /* 0x000ea20000001000 */
[C-C-:B------:R-:W-:Y:S01]  /*4b10*/  FFMA.FTZ R58, R125.reuse, R58, R116.reuse ;  /* 0x0000003a7d3a7223 */ /* 0x140fe20000010074 */
[C-C-:B------:R-:W-:Y:S01]  /*4b20*/  FFMA.FTZ R31, R125.reuse, R36, R116.reuse ;  /* 0x000000247d1f7223 */ /* 0x140fe20000010074 */
[C-C-:B------:R-:W-:Y:S01]  /*4b30*/  FFMA.FTZ R36, R125.reuse, R49, R116.reuse ;  /* 0x000000317d247223 */ /* 0x140fe20000010074 */
[C-C-:B------:R-:W-:Y:S01]  /*4b40*/  FFMA.FTZ R49, R125.reuse, R2, R116.reuse ;  /* 0x000000027d317223 */ /* 0x140fe20000010074 */
[----:B------:R-:W-:Y:S01]  /*4b50*/  FFMA.FTZ R90, R125, R61, R116 ;  /* 0x0000003d7d5a7223 */ /* 0x000fe20000010074 */
[----:B------:R-:W-:Y:S01]  /*4b60*/  FMUL.FTZ R2, R58, -1.4426950216293334961 ;  /* 0xbfb8aa3b3a027820 */ /* 0x000fe20000410000 */
[----:B0-----:R-:W-:-:S04]  /*4b70*/  FADD.FTZ R54, R54, 1 ;  /* 0x3f80000036367421 */ /* 0x001fc80000010000 */
[----:B------:R0:W-:Y:S01]  /*4b80*/  MUFU.RCP R61, R54 ;  /* 0x00000036003d7308 */ /* 0x0001e20000001000 */
[----:B--2---:R-:W-:Y:S01]  /*4b90*/  FMUL.FTZ R60, R32, R60 ;  /* 0x0000003c203c7220 */ /* 0x004fe20000410000 */
[----:B------:R-:W-:Y:S01]  /*4ba0*/  FMUL.FTZ R32, R23, -1.4426950216293334961 ;  /* 0xbfb8aa3b17207820 */ /* 0x000fe20000410000 */
[----:B0-----:R-:W-:-:S05]  /*4bb0*/  FMUL.FTZ R54, R47, -1.4426950216293334961 ;  /* 0xbfb8aa3b2f367820 */ /* 0x001fca0000410000 */
[----:B------:R-:W0:Y:S08]  /*4bc0*/  MUFU.EX2 R2, R2 ;  /* 0x0000000200027308 */ /* 0x000e300000000800 */
[----:B------:R-:W2:Y:S08]  /*4bd0*/  MUFU.EX2 R32, R32 ;  /* 0x0000002000207308 */ /* 0x000eb00000000800 */
[----:B------:R-:W3:Y:S01]  /*4be0*/  MUFU.EX2 R54, R54 ;  /* 0x0000003600367308 */ /* 0x000ee20000000800 */
[----:B------:R-:W-:Y:S01]  /*4bf0*/  FADD.FTZ R55, R55, 1 ;  /* 0x3f80000037377421 */ /* 0x000fe20000010000 */
[----:B0-----:R-:W-:Y:S01]  /*4c00*/  FADD.FTZ R2, R2, 1 ;  /* 0x3f80000002027421 */ /* 0x001fe20000010000 */
[C-C-:B------:R-:W-:Y:S01]  /*4c10*/  FFMA.FTZ R84, R125.reuse, R57, R116.reuse ;  /* 0x000000397d547223 */ /* 0x140fe20000010074 */
[C-C-:B------:R-:W-:Y:S01]  /*4c20*/  FFMA.FTZ R57, R125.reuse, R71, R116.reuse ;  /* 0x000000477d397223 */ /* 0x140fe20000010074 */
[C-C-:B------:R-:W-:Y:S01]  /*4c30*/  FFMA.FTZ R71, R125.reuse, R64, R116.reuse ;  /* 0x000000407d477223 */ /* 0x140fe20000010074 */
[----:B------:R-:W-:-:S02]  /*4c40*/  FFMA.FTZ R93, R125, R62, R116 ;  /* 0x0000003e7d5d7223 */ /* 0x000fc40000010074 */
[----:B------:R-:W0:Y:S01]  /*4c50*/  MUFU.RCP R55, R55 ;  /* 0x0000003700377308 */ /* 0x000e220000001000 */
[----:B--2---:R-:W-:Y:S01]  /*4c60*/  FADD.FTZ R32, R32, 1 ;  /* 0x3f80000020207421 */ /* 0x004fe20000010000 */
[----:B---3--:R-:W-:-:S06]  /*4c70*/  FADD.FTZ R54, R54, 1 ;  /* 0x3f80000036367421 */ /* 0x008fcc0000010000 */
[----:B------:R-:W2:Y:S08]  /*4c80*/  MUFU.RCP R64, R2 ;  /* 0x0000000200407308 */ /* 0x000eb00000001000 */
[----:B------:R-:W3:Y:S08]  /*4c90*/  MUFU.RCP R62, R32 ;  /* 0x00000020003e7308 */ /* 0x000ef00000001000 */
[----:B------:R-:W4:Y:S01]  /*4ca0*/  MUFU.RCP R106, R54 ;  /* 0x00000036006a7308 */ /* 0x000f220000001000 */
[----:B0-----:R-:W-:Y:S01]  /*4cb0*/  FMUL.FTZ R59, R59, R55 ;  /* 0x000000373b3b7220 */ /* 0x001fe20000410000 */
[----:B------:R-:W-:Y:S01]  /*4cc0*/  FMUL.FTZ R61, R52, R61 ;  /* 0x0000003d343d7220 */ /* 0x000fe20000410000 */
[----:B--2---:R-:W-:Y:S01]  /*4cd0*/  FMUL.FTZ R58, R58, R64 ;  /* 0x000000403a3a7220 */ /* 0x004fe20000410000 */
[----:B------:R-:W-:Y:S01]  /*4ce0*/  STL [R1+0x100], R71 ;  /* 0x0001004701007387 */ /* 0x000fe20000100800 */
[C---:B------:R-:W-:Y:S01]  /*4cf0*/  FMUL.FTZ R101, R65.reuse, R33 ;  /* 0x0000002141657220 */ /* 0x040fe20000410000 */
[----:B------:R-:W-:-:S02]  /*4d00*/  FMUL.FTZ R56, R65, R50 ;  /* 0x0000003241387220 */ /* 0x000fc40000410000 */
[----:B------:R-:W-:Y:S01]  /*4d10*/  STL [R1+0xe8], R60 ;  /* 0x0000e83c01007387 */ /* 0x000fe20000100800 */
[----:B---3--:R-:W-:Y:S01]  /*4d20*/  FMUL.FTZ R6, R23, R62 ;  /* 0x0000003e17067220 */ /* 0x008fe20000410000 */
[C---:B------:R-:W-:Y:S01]  /*4d30*/  FMUL.FTZ R124, R65.reuse, R124 ;  /* 0x0000007c417c7220 */ /* 0x040fe20000410000 */
[C---:B------:R-:W-:Y:S01]  /*4d40*/  FMUL.FTZ R73, R65.reuse, R117 ;  /* 0x0000007541497220 */ /* 0x040fe20000410000 */
[----:B------:R-:W-:Y:S01]  /*4d50*/  STL [R1+0xec], R59 ;  /* 0x0000ec3b01007387 */ /* 0x000fe20000100800 */
[C---:B------:R-:W-:Y:S01]  /*4d60*/  FMUL.FTZ R114, R65.reuse, R114 ;  /* 0x0000007241727220 */ /* 0x040fe20000410000 */
[C---:B------:R-:W-:Y:S01]  /*4d70*/  FMUL.FTZ R50, R65.reuse, R111 ;  /* 0x0000006f41327220 */ /* 0x040fe20000410000 */
[----:B------:R-:W-:Y:S01]  /*4d80*/  FMUL.FTZ R12, R65, R108 ;  /* 0x0000006c410c7220 */ /* 0x000fe20000410000 */
[----:B----4-:R-:W-:Y:S01]  /*4d90*/  FMUL.FTZ R106, R47, R106 ;  /* 0x0000006a2f6a7220 */ /* 0x010fe20000410000 */
[C---:B------:R-:W-:Y:S01]  /*4da0*/  FMUL.FTZ R43, R65.reuse, R102 ;  /* 0x00000066412b7220 */ /* 0x040fe20000410000 */
[C---:B------:R-:W-:Y:S01]  /*4db0*/  FMUL.FTZ R33, R65.reuse, R99 ;  /* 0x0000006341217220 */ /* 0x040fe20000410000 */
[----:B------:R-:W-:Y:S01]  /*4dc0*/  FMUL.FTZ R45, R65, R81 ;  /* 0x00000051412d7220 */ /* 0x000fe20000410000 */
[----:B------:R-:W-:Y:S01]  /*4dd0*/  STL [R1+0xf0], R61 ;  /* 0x0000f03d01007387 */ /* 0x000fe20000100800 */
[----:B------:R-:W-:-:S03]  /*4de0*/  FFMA.FTZ R101, R125, R101, R116 ;  /* 0x000000657d657223 */ /* 0x000fc60000010074 */
[----:B------:R-:W-:Y:S01]  /*4df0*/  STL [R1+0xf4], R58 ;  /* 0x0000f43a01007387 */ /* 0x000fe20000100800 */
[C-C-:B------:R-:W-:Y:S01]  /*4e00*/  FFMA.FTZ R99, R125.reuse, R70, R116.reuse ;  /* 0x000000467d637223 */ /* 0x140fe20000010074 */
[C-C-:B------:R-:W-:Y:S02]  /*4e10*/  FFMA.FTZ R98, R125.reuse, R98, R116.reuse ;  /* 0x000000627d627223 */ /* 0x140fe40000010074 */
[----:B------:R0:W-:Y:S01]  /*4e20*/  STL [R1+0x10], R6 ;  /* 0x0000100601007387 */ /* 0x0001e20000100800 */
[C-C-:B------:R-:W-:Y:S01]  /*4e30*/  FFMA.FTZ R81, R125.reuse, R56, R116.reuse ;  /* 0x000000387d517223 */ /* 0x140fe20000010074 */
[C-C-:B------:R-:W-:Y:S01]  /*4e40*/  FFMA.FTZ R78, R125.reuse, R78, R116.reuse ;  /* 0x0000004e7d4e7223 */ /* 0x140fe20000010074 */
[C-C-:B------:R-:W-:Y:S01]  /*4e50*/  FFMA.FTZ R75, R125.reuse, R124, R116.reuse ;  /* 0x0000007c7d4b7223 */ /* 0x140fe20000010074 */
[----:B------:R-:W-:Y:S01]  /*4e60*/  STL [R1+0xf8], R106 ;  /* 0x0000f86a01007387 */ /* 0x000fe20000100800 */
        /* <DEDUP_REMOVED lines=10> */
[----:B------:R-:W2:Y:S04]  /*4f10*/  LDL.LU R112, [R1+0x44] ;  /* 0x0000440001707983 */ /* 0x000ea80000300800 */
[----:B------:R-:W3:Y:S01]  /*4f20*/  LDL.LU R116, [R1+0x48] ;  /* 0x0000480001747983 */ /* 0x000ee20000300800 */
[----:B------:R-:W-:Y:S01]  /*4f30*/  FMUL.FTZ R56, R51, -1.4426950216293334961 ;  /* 0xbfb8aa3b33387820 */ /* 0x000fe20000410000 */
[----:B------:R-:W-:-:S05]  /*4f40*/  FMUL.FTZ R23, R11, -1.4426950216293334961 ;  /* 0xbfb8aa3b0b177820 */ /* 0x000fca0000410000 */
[----:B------:R-:W4:Y:S01]  /*4f50*/  MUFU.EX2 R56, R56 ;  /* 0x0000003800387308 */ /* 0x000f220000000800 */
[----:B------:R-:W-:Y:S01]  /*4f60*/  FMUL.FTZ R55, R105, -1.4426950216293334961 ;  /* 0xbfb8aa3b69377820 */ /* 0x000fe20000410000 */
[----:B------:R-:W-:Y:S01]  /*4f70*/  FMUL.FTZ R2, R17, -1.4426950216293334961 ;  /* 0xbfb8aa3b11027820 */ /* 0x000fe20000410000 */
[----:B------:R-:W-:-:S05]  /*4f80*/  FMUL.FTZ R47, R24, -1.4426950216293334961 ;  /* 0xbfb8aa3b182f7820 */ /* 0x000fca0000410000 */
[----:B------:R-:W5:Y:S01]  /*4f90*/  MUFU.EX2 R23, R23 ;  /* 0x0000001700177308 */ /* 0x000f620000000800 */
[----:B------:R-:W-:-:S07]  /*4fa0*/  FMUL.FTZ R32, R104, -1.4426950216293334961 ;  /* 0xbfb8aa3b68207820 */ /* 0x000fce0000410000 */
[----:B------:R-:W1:Y:S01]  /*4fb0*/  MUFU.EX2 R55, R55 ;  /* 0x0000003700377308 */ /* 0x000e620000000800 */
[----:B----4-:R-:W-:Y:S01]  /*4fc0*/  FADD.FTZ R56, R56, 1 ;  /* 0x3f80000038387421 */ /* 0x010fe20000010000 */
[----:B------:R-:W-:-:S06]  /*4fd0*/  FMUL.FTZ R64, R40, -1.4426950216293334961 ;  /* 0xbfb8aa3b28407820 */ /* 0x000fcc0000410000 */
[----:B------:R-:W4:Y:S08]  /*4fe0*/  MUFU.EX2 R2, R2 ;  /* 0x0000000200027308 */ /* 0x000f300000000800 */
[----:B------:R-:W0:Y:S01]  /*4ff0*/  MUFU.EX2 R47, R47 ;  /* 0x0000002f002f7308 */ /* 0x000e220000000800 */
[----:B-----5:R-:W-:-:S07]  /*5000*/  FADD.FTZ R23, R23, 1 ;  /* 0x3f80000017177421 */ /* 0x020fce0000010000 */
[----:B------:R-:W5:Y:S01]  /*5010*/  MUFU.EX2 R32, R32 ;  /* 0x0000002000207308 */ /* 0x000f620000000800 */
[----:B-1----:R-:W-:-:S07]  /*5020*/  FADD.FTZ R55, R55, 1 ;  /* 0x3f80000037377421 */ /* 0x002fce0000010000 */
[----:B------:R-:W1:Y:S01]  /*5030*/  MUFU.RCP R56, R56 ;  /* 0x0000003800387308 */ /* 0x000e620000001000 */
[----:B------:R-:W-:-:S07]  /*5040*/  FMUL.FTZ R65, R101, -1.4426950216293334961 ;  /* 0xbfb8aa3b65417820 */ /* 0x000fce0000410000 */
[----:B------:R-:W1:Y:S01]  /*5050*/  MUFU.EX2 R64, R64 ;  /* 0x0000004000407308 */ /* 0x000e620000000800 */
[----:B----4-:R-:W-:Y:S01]  /*5060*/  FADD.FTZ R2, R2, 1 ;  /* 0x3f80000002027421 */ /* 0x010fe20000010000 */
[----:B0-----:R-:W-:-:S06]  /*5070*/  FADD.FTZ R47, R47, 1 ;  /* 0x3f8000002f2f7421 */ /* 0x001fcc0000010000 */
[----:B------:R-:W-:Y:S01]  /*5080*/  MUFU.RCP R23, R23 ;  /* 0x0000001700177308 */ /* 0x000fe20000001000 */
[----:B-----5:R-:W-:Y:S01]  /*5090*/  FADD.FTZ R32, R32, 1 ;  /* 0x3f80000020207421 */ /* 0x020fe20000010000 */
[----:B-1----:R-:W-:-:S06]  /*50a0*/  FMUL.FTZ R6, R51, R56 ;  /* 0x0000003833067220 */ /* 0x002fcc0000410000 */
[----:B------:R-:W0:Y:S01]  /*50b0*/  MUFU.RCP R55, R55 ;  /* 0x0000003700377308 */ /* 0x000e220000001000 */
[----:B------:R-:W-:-:S07]  /*50c0*/  FADD.FTZ R64, R64, 1 ;  /* 0x3f80000040407421 */ /* 0x000fce0000010000 */
[----:B------:R-:W-:Y:S08]  /*50d0*/  MUFU.EX2 R65, R65 ;  /* 0x0000004100417308 */ /* 0x000ff00000000800 */
[----:B------:R1:W4:Y:S08]  /*50e0*/  MUFU.RCP R62, R2 ;  /* 0x00000002003e7308 */ /* 0x0003300000001000 */
[----:B------:R-:W5:Y:S01]  /*50f0*/  MUFU.RCP R70, R47 ;  /* 0x0000002f00467308 */ /* 0x000f620000001000 */
[----:B-1----:R-:W-:-:S07]  /*5100*/  FMUL.FTZ R2, R66, -1.4426950216293334961 ;  /* 0xbfb8aa3b42027820 */ /* 0x002fce0000410000 */
[----:B------:R1:W-:Y:S02]  /*5110*/  MUFU.RCP R51, R32 ;  /* 0x0000002000337308 */ /* 0x0003e40000001000 */
[----:B-1----:R-:W-:-:S06]  /*5120*/  FMUL.FTZ R32, R113, -1.4426950216293334961 ;  /* 0xbfb8aa3b71207820 */ /* 0x002fcc0000410000 */
[----:B------:R-:W1:Y:S01]  /*5130*/  MUFU.EX2 R2, R2 ;  /* 0x0000000200027308 */ /* 0x000e620000000800 */
[----:B0-----:R-:W-:-:S07]  /*5140*/  FMUL.FTZ R105, R105, R55 ;  /* 0x0000003769697220 */ /* 0x001fce0000410000 */
[----:B------:R0:W-:Y:S01]  /*5150*/  MUFU.RCP R102, R64 ;  /* 0x0000004000667308 */ /* 0x0001e20000001000 */
[----:B----4-:R-:W-:Y:S01]  /*5160*/  FMUL.FTZ R62, R17, R62 ;  /* 0x0000003e113e7220 */ /* 0x010fe20000410000 */
[----:B------:R-:W-:-:S06]  /*5170*/  FADD.FTZ R47, R65, 1 ;  /* 0x3f800000412f7421 */ /* 0x000fcc0000010000 */
[----:B------:R-:W4:Y:S01]  /*5180*/  MUFU.EX2 R32, R32 ;  /* 0x0000002000207308 */ /* 0x000f220000000800 */
[----:B0-----:R-:W-:Y:S01]  /*5190*/  FMUL.FTZ R64, R11, R23 ;  /* 0x000000170b407220 */ /* 0x001fe20000410000 */
[----:B------:R-:W-:Y:S01]  /*51a0*/  FMUL.FTZ R11, R118, -1.4426950216293334961 ;  /* 0xbfb8aa3b760b7820 */ /* 0x000fe20000410000 */
[----:B-----5:R-:W-:Y:S01]  /*51b0*/  FMUL.FTZ R65, R24, R70 ;  /* 0x0000004618417220 */ /* 0x020fe20000410000 */
[----:B------:R0:W-:Y:S04]  /*51c0*/  STL [R1+0xc], R6 ;  /* 0x00000c0601007387 */ /* 0x0001e80000100800 */
[----:B------:R-:W5:Y:S01]  /*51d0*/  MUFU.EX2 R11, R11 ;  /* 0x0000000b000b7308 */ /* 0x000f620000000800 */
[----:B------:R-:W-:Y:S04]  /*51e0*/  STL [R1+0xfc], R105 ;  /* 0x0000fc6901007387 */ /* 0x000fe80000100800 */
[----:B------:R-:W-:Y:S04]  /*51f0*/  STL [R1+0xe0], R62 ;  /* 0x0000e03e01007387 */ /* 0x000fe80000100800 */
[----:B------:R-:W-:Y:S01]  /*5200*/  STL [R1+0xdc], R65 ;  /* 0x0000dc4101007387 */ /* 0x000fe20000100800 */
[----:B-1----:R-:W-:-:S03]  /*5210*/  FADD.FTZ R2, R2, 1 ;  /* 0x3f80000002027421 */ /* 0x002fc60000010000 */
[----:B------:R-:W3:Y:S01]  /*5220*/  LDL.LU R107, [R1+0x4c] ;  /* 0x00004c00016b7983 */ /* 0x000ee20000300800 */
[----:B----4-:R-:W-:Y:S02]  /*5230*/  FADD.FTZ R32, R32, 1 ;  /* 0x3f80000020207421 */ /* 0x010fe40000010000 */
[----:B------:R-:W1:Y:S01]  /*5240*/  MUFU.RCP R2, R2 ;  /* 0x0000000200027308 */ /* 0x000e620000001000 */
[----:B-----5:R-:W-:-:S07]  /*5250*/  FADD.FTZ R11, R11, 1 ;  /* 0x3f8000000b0b7421 */ /* 0x020fce0000010000 */
[----:B------:R-:W0:Y:S08]  /*5260*/  MUFU.RCP R32, R32 ;  /* 0x0000002000207308 */ /* 0x000e300000001000 */
[----:B------:R-:W4:Y:S01]  /*5270*/  MUFU.RCP R11, R11 ;  /* 0x0000000b000b7308 */ /* 0x000f220000001000 */
[----:B-1----:R-:W-:Y:S01]  /*5280*/  FMUL.FTZ R66, R66, R2 ;  /* 0x0000000242427220 */ /* 0x002fe20000410000 */
[----:B------:R-:W-:Y:S01]  /*5290*/  FMUL.FTZ R2, R122, -1.4426950216293334961 ;  /* 0xbfb8aa3b7a027820 */ /* 0x000fe20000410000 */
[----:B0-----:R-:W-:-:S05]  /*52a0*/  FMUL.FTZ R6, R113, R32 ;  /* 0x0000002071067220 */ /* 0x001fca0000410000 */
[----:B------:R-:W0:Y:S01]  /*52b0*/  MUFU.EX2 R2, R2 ;  /* 0x0000000200027308 */ /* 0x000e220000000800 */
[----:B------:R4:W-:Y:S04]  /*52c0*/  STL [R1+0x8], R6 ;  /* 0x0000080601007387 */ /* 0x0009e80000100800 */
[----:B------:R-:W5:Y:S01]  /*52d0*/  LDL.LU R115, [R1+0x50] ;  /* 0x0000500001737983 */ /* 0x000f620000300800 */
[----:B----4-:R-:W-:Y:S01]  /*52e0*/  FMUL.FTZ R6, R118, R11 ;  /* 0x0000000b76067220 */ /* 0x010fe20000410000 */
[----:B0-----:R-:W-:-:S06]  /*52f0*/  FADD.FTZ R2, R2, 1 ;  /* 0x3f80000002027421 */ /* 0x001fcc0000010000 */
[----:B------:R-:W0:Y:S01]  /*5300*/  MUFU.RCP R2, R2 ;  /* 0x0000000200027308 */ /* 0x000e220000001000 */
[----:B------:R0:W-:Y:S04]  /*5310*/  STL [R1+0x4], R6 ;  /* 0x0000040601007387 */ /* 0x0001e80000100800 */
[----:B------:R-:W4:Y:S01]  /*5320*/  LDL.LU R120, [R1+0x54] ;  /* 0x0000540001787983 */ /* 0x000f220000300800 */
[----:B0-----:R-:W-:-:S05]  /*5330*/  FMUL.FTZ R6, R122, R2 ;  /* 0x000000027a067220 */ /* 0x001fca0000410000 */
[----:B------:R0:W-:Y:S01]  /*5340*/  STL [R1], R6 ;  /* 0x0000000601007387 */ /* 0x0001e20000100800 */
[----:B--2---:R-:W-:Y:S01]  /*5350*/  FMUL.FTZ R32, R112, -1.4426950216293334961 ;  /* 0xbfb8aa3b70207820 */ /* 0x004fe20000410000 */
[----:B---3--:R-:W-:-:S05]  /*5360*/  FMUL.FTZ R11, R116, -1.4426950216293334961 ;  /* 0xbfb8aa3b740b7820 */ /* 0x008fca0000410000 */
[----:B------:R-:W1:Y:S08]  /*5370*/  MUFU.EX2 R32, R32 ;  /* 0x0000002000207308 */ /* 0x000e700000000800 */
[----:B------:R-:W2:Y:S01]  /*5380*/  MUFU.EX2 R11, R11 ;  /* 0x0000000b000b7308 */ /* 0x000ea20000000800 */
[----:B-1----:R-:W-:-:S07]  /*5390*/  FADD.FTZ R32, R32, 1 ;  /* 0x3f80000020207421 */ /* 0x002fce0000010000 */
[----:B------:R-:W1:Y:S01]  /*53a0*/  MUFU.RCP R125, R32 ;  /* 0x00000020007d7308 */ /* 0x000e620000001000 */
[----:B--2---:R-:W-:-:S07]  /*53b0*/  FADD.FTZ R11, R11, 1 ;  /* 0x3f8000000b0b7421 */ /* 0x004fce0000010000 */
[----:B------:R-:W2:Y:S01]  /*53c0*/  MUFU.RCP R124, R11 ;  /* 0x0000000b007c7308 */ /* 0x000ea20000001000 */
[----:B-1----:R-:W-:Y:S02]  /*53d0*/  FMUL.FTZ R125, R112, R125 ;  /* 0x0000007d707d7220 */ /* 0x002fe40000410000 */
[----:B------:R-:W3:Y:S01]  /*53e0*/  LDL.LU R112, [R1+0x58] ;  /* 0x0000580001707983 */ /* 0x000ee20000300800 */
[----:B--2---:R-:W-:-:S03]  /*53f0*/  FMUL.FTZ R124, R116, R124 ;  /* 0x0000007c747c7220 */ /* 0x004fc60000410000 */
[----:B------:R-:W2:Y:S01]  /*5400*/  LDL.LU R116, [R1+0x60] ;  /* 0x0000600001747983 */ /* 0x000ea20000300800 */
[----:B------:R-:W-:Y:S01]  /*5410*/  FMUL.FTZ R56, R67, -1.4426950216293334961 ;  /* 0xbfb8aa3b43387820 */ /* 0x000fe20000410000 */
[----:B------:R-:W-:Y:S01]  /*5420*/  FMUL.FTZ R55, R100, -1.4426950216293334961 ;  /* 0xbfb8aa3b64377820 */ /* 0x000fe20000410000 */
[----:B------:R-:W-:-:S04]  /*5430*/  FMUL.FTZ R17, R99, -1.4426950216293334961 ;  /* 0xbfb8aa3b63117820 */ /* 0x000fc80000410000 */
[----:B------:R-:W1:Y:S08]  /*5440*/  MUFU.EX2 R56, R56 ;  /* 0x0000003800387308 */ /* 0x000e700000000800 */
[----:B------:R-:W0:Y:S08]  /*5450*/  MUFU.EX2 R55, R55 ;  /* 0x0000003700377308 */ /* 0x000e300000000800 */
[----:B------:R-:W0:Y:S01]  /*5460*/  MUFU.EX2 R17, R17 ;  /* 0x0000001100117308 */ /* 0x000e220000000800 */
[----:B------:R-:W-:Y:S01]  /*5470*/  FMUL.FTZ R102, R40, R102 ;  /* 0x0000006628667220 */ /* 0x000fe20000410000 */
[----:B-1----:R-:W-:Y:S01]  /*5480*/  FADD.FTZ R40, R56, 1 ;  /* 0x3f80000038287421 */ /* 0x002fe20000010000 */
[----:B------:R-:W-:Y:S01]  /*5490*/  FMUL.FTZ R23, R28, -1.4426950216293334961 ;  /* 0xbfb8aa3b1c177820 */ /* 0x000fe20000410000 */
[----:B0-----:R-:W-:-:S04]  /*54a0*/  FADD.FTZ R55, R55, 1 ;  /* 0x3f80000037377421 */ /* 0x001fc80000010000 */
[----:B------:R-:W0:Y:S01]  /*54b0*/  MUFU.RCP R40, R40 ;  /* 0x0000002800287308 */ /* 0x000e220000001000 */
[----:B------:R-:W-:-:S07]  /*54c0*/  FADD.FTZ R17, R17, 1 ;  /* 0x3f80000011117421 */ /* 0x000fce0000010000 */
[----:B------:R-:W-:Y:S08]  /*54d0*/  MUFU.RCP R70, R55 ;  /* 0x0000003700467308 */ /* 0x000ff00000001000 */
[----:B------:R-:W1:Y:S08]  /*54e0*/  MUFU.RCP R55, R17 ;  /* 0x0000001100377308 */ /* 0x000e700000001000 */
[----:B------:R-:W1:Y:S01]  /*54f0*/  MUFU.EX2 R23, R23 ;  /* 0x0000001700177308 */ /* 0x000e620000000800 */
[----:B0-----:R-:W-:Y:S01]  /*5500*/  FMUL.FTZ R67, R67, R40 ;  /* 0x0000002843437220 */ /* 0x001fe20000410000 */
[----:B------:R-:W-:Y:S01]  /*5510*/  FMUL.FTZ R40, R92, -1.4426950216293334961 ;  /* 0xbfb8aa3b5c287820 */ /* 0x000fe20000410000 */
[----:B-1----:R-:W-:Y:S01]  /*5520*/  FMUL.FTZ R99, R99, R55 ;  /* 0x0000003763637220 */ /* 0x002fe20000410000 */
[----:B------:R-:W-:-:S04]  /*5530*/  FMUL.FTZ R55, R93, -1.4426950216293334961 ;  /* 0xbfb8aa3b5d377820 */ /* 0x000fc80000410000 */
[----:B------:R-:W-:Y:S01]  /*5540*/  MUFU.EX2 R40, R40 ;  /* 0x0000002800287308 */ /* 0x000fe20000000800 */
[----:B------:R-:W-:-:S07]  /*5550*/  FADD.FTZ R23, R23, 1 ;  /* 0x3f80000017177421 */ /* 0x000fce0000010000 */
[----:B------:R-:W-:Y:S08]  /*5560*/  MUFU.EX2 R55, R55 ;  /* 0x0000003700377308 */ /* 0x000ff00000000800 */
[----:B------:R0:W1:Y:S02]  /*5570*/  MUFU.RCP R97, R23 ;  /* 0x0000001700617308 */ /* 0x0000640000001000 */
[----:B0-----:R-:W-:Y:S01]  /*5580*/  FMUL.FTZ R23, R22, -1.4426950216293334961 ;  /* 0xbfb8aa3b16177820 */ /* 0x001fe20000410000 */
[----:B-1----:R-:W-:Y:S01]  /*5590*/  FMUL.FTZ R97, R28, R97 ;  /* 0x000000611c617220 */ /* 0x002fe20000410000 */
[----:B------:R-:W-:Y:S01]  /*55a0*/  FMUL.FTZ R2, R107, -1.4426950216293334961 ;  /* 0xbfb8aa3b6b027820 */ /* 0x000fe20000410000 */
[----:B------:R-:W-:Y:S01]  /*55b0*/  FADD.FTZ R28, R40, 1 ;  /* 0x3f800000281c7421 */ /* 0x000fe20000010000 */
[----:B------:R-:W-:-:S04]  /*55c0*/  FADD.FTZ R40, R55, 1 ;  /* 0x3f80000037287421 */ /* 0x000fc80000010000 */
[----:B------:R-:W0:Y:S08]  /*55d0*/  MUFU.EX2 R2, R2 ;  /* 0x0000000200027308 */ /* 0x000e300000000800 */
[----:B------:R-:W1:Y:S08]  /*55e0*/  MUFU.RCP R40, R40 ;  /* 0x0000002800287308 */ /* 0x000e700000001000 */
[----:B------:R-:W5:Y:S01]  /*55f0*/  MUFU.EX2 R23, R23 ;  /* 0x0000001700177308 */ /* 0x000f620000000800 */
[----:B0-----:R-:W-:-:S07]  /*5600*/  FADD.FTZ R2, R2, 1 ;  /* 0x3f80000002027421 */ /* 0x001fce0000010000 */
[----:B------:R-:W0:Y:S01]  /*5610*/  MUFU.RCP R123, R2 ;  /* 0x00000002007b7308 */ /* 0x000e220000001000 */
[----:B-1----:R-:W-:Y:S01]  /*5620*/  FMUL.FTZ R93, R93, R40 ;  /* 0x000000285d5d7220 */ /* 0x002fe20000410000 */
[----:B------:R-:W-:Y:S01]  /*5630*/  FMUL.FTZ R40, R84, -1.4426950216293334961 ;  /* 0xbfb8aa3b54287820 */ /* 0x000fe20000410000 */
[----:B-----5:R-:W-:-:S05]  /*5640*/  FADD.FTZ R23, R23, 1 ;  /* 0x3f80000017177421 */ /* 0x020fca0000010000 */
[----:B------:R-:W-:Y:S08]  /*5650*/  MUFU.EX2 R40, R40 ;  /* 0x0000002800287308 */ /* 0x000ff00000000800 */
[----:B------:R-:W1:Y:S01]  /*5660*/  MUFU.RCP R88, R23 ;  /* 0x0000001700587308 */ /* 0x000e620000001000 */
[----:B0-----:R-:W-:Y:S02]  /*5670*/  FMUL.FTZ R123, R107, R123 ;  /* 0x0000007b6b7b7220 */ /* 0x001fe40000410000 */
[----:B------:R-:W5:Y:S04]  /*5680*/  LDL.LU R107, [R1+0x6c] ;  /* 0x00006c00016b7983 */ /* 0x000f680000300800 */
[----:B------:R-:W5:Y:S01]  /*5690*/  LDL.LU R117, [R1+0x7c] ;  /* 0x00007c0001757983 */ /* 0x000f620000300800 */
[----:B------:R-:W-:Y:S01]  /*56a0*/  FMUL.FTZ R32, R115, -1.4426950216293334961 ;  /* 0xbfb8aa3b73207820 */ /* 0x000fe20000410000 */
[----:B------:R-:W-:Y:S01]  /*56b0*/  FMUL.FTZ R52, R63, -1.4426950216293334961 ;  /* 0xbfb8aa3b3f347820 */ /* 0x000fe20000410000 */
[----:B------:R-:W-:Y:S01]  /*56c0*/  FMUL.FTZ R54, R103, -1.4426950216293334961 ;  /* 0xbfb8aa3b67367820 */ /* 0x000fe20000410000 */
[----:B------:R-:W5:Y:S01]  /*56d0*/  LDL.LU R6, [R1+0x80] ;  /* 0x0000800001067983 */ /* 0x000f620000300800 */
[----:B-1----:R-:W-:Y:S01]  /*56e0*/  FMUL.FTZ R88, R22, R88 ;  /* 0x0000005816587220 */ /* 0x002fe20000410000 */
[----:B------:R-:W-:-:S06]  /*56f0*/  FADD.FTZ R22, R40, 1 ;  /* 0x3f80000028167421 */ /* 0x000fcc0000010000 */
[----:B------:R-:W0:Y:S08]  /*5700*/  MUFU.RCP R22, R22 ;  /* 0x0000001600167308 */ /* 0x000e300000001000 */
[----:B------:R-:W1:Y:S01]  /*5710*/  MUFU.EX2 R32, R32 ;  /* 0x0000002000207308 */ /* 0x000e620000000800 */
[----:B0-----:R-:W-:Y:S01]  /*5720*/  FMUL.FTZ R84, R84, R22 ;  /* 0x0000001654547220 */ /* 0x001fe20000410000 */
[----:B-1----:R-:W-:-:S06]  /*5730*/  FADD.FTZ R32, R32, 1 ;  /* 0x3f80000020207421 */ /* 0x002fcc0000010000 */
[----:B------:R-:W0:Y:S08]  /*5740*/  MUFU.RCP R122, R32 ;  /* 0x00000020007a7308 */ /* 0x000e300000001000 */
[----:B------:R-:W1:Y:S08]  /*5750*/  MUFU.EX2 R52, R52 ;  /* 0x0000003400347308 */ /* 0x000e700000000800 */
[----:B------:R-:W-:Y:S01]  /*5760*/  MUFU.EX2 R54, R54 ;  /* 0x0000003600367308 */ /* 0x000fe20000000800 */
[----:B0-----:R-:W-:-:S02]  /*5770*/  FMUL.FTZ R122, R115, R122 ;  /* 0x0000007a737a7220 */ /* 0x001fc40000410000 */
[----:B------:R-:W5:Y:S01]  /*5780*/  LDL.LU R115, [R1+0x84] ;  /* 0x0000840001737983 */ /* 0x000f620000300800 */
[----:B-1----:R-:W-:Y:S01]  /*5790*/  FADD.FTZ R52, R52, 1 ;  /* 0x3f80000034347421 */ /* 0x002fe20000010000 */
[----:B--2---:R-:W-:-:S06]  /*57a0*/  FMUL.FTZ R22, R116, -1.4426950216293334961 ;  /* 0xbfb8aa3b74167820 */ /* 0x004fcc0000410000 */
[----:B------:R-:W0:Y:S02]  /*57b0*/  MUFU.EX2 R22, R22 ;  /* 0x0000001600167308 */ /* 0x000e240000000800 */
[----:B0-----:R-:W-:-:S06]  /*57c0*/  FADD.FTZ R22, R22, 1 ;  /* 0x3f80000016167421 */ /* 0x001fcc0000010000 */
[----:B------:R-:W0:Y:S01]  /*57d0*/  MUFU.RCP R119, R22 ;  /* 0x0000001600777308 */ /* 0x000e220000001000 */
[----:B------:R-:W-:Y:S01]  /*57e0*/  FADD.FTZ R54, R54, 1 ;  /* 0x3f80000036367421 */ /* 0x000fe20000010000 */
[----:B0-----:R-:W-:Y:S02]  /*57f0*/  FMUL.FTZ R119, R116, R119 ;  /* 0x0000007774777220 */ /* 0x001fe40000410000 */
[----:B------:R-:W2:Y:S04]  /*5800*/  LDL.LU R116, [R1+0x8c] ;  /* 0x00008c0001747983 */ /* 0x000ea80000300800 */
[----:B------:R-:W0:Y:S01]  /*5810*/  MUFU.RCP R52, R52 ;  /* 0x0000003400347308 */ /* 0x000e220000001000 */
[----:B------:R-:W2:Y:S07]  /*5820*/  LDL.LU R7, [R1+0x98] ;  /* 0x0000980001077983 */ /* 0x000eae0000300800 */
[----:B------:R-:W1:Y:S01]  /*5830*/  MUFU.RCP R54, R54 ;  /* 0x0000003600367308 */ /* 0x000e620000001000 */
[----:B------:R-:W-:Y:S01]  /*5840*/  FMUL.FTZ R104, R104, R51 ;  /* 0x0000003368687220 */ /* 0x000fe20000410000 */
[----:B------:R-:W-:Y:S01]  /*5850*/  FMUL.FTZ R51, R68, -1.4426950216293334961 ;  /* 0xbfb8aa3b44337820 */ /* 0x000fe20000410000 */
[----:B0-----:R-:W-:Y:S01]  /*5860*/  FMUL.FTZ R63, R63, R52 ;  /* 0x000000343f3f7220 */ /* 0x001fe20000410000 */
[----:B------:R-:W-:-:S04]  /*5870*/  FMUL.FTZ R52, R69, -1.4426950216293334961 ;  /* 0xbfb8aa3b45347820 */ /* 0x000fc80000410000 */
[----:B------:R-:W0:Y:S01]  /*5880*/  MUFU.EX2 R51, R51 ;  /* 0x0000003300337308 */ /* 0x000e220000000800 */
[----:B-1----:R-:W-:Y:S01]  /*5890*/  FMUL.FTZ R103, R103, R54 ;  /* 0x0000003667677220 */ /* 0x002fe20000410000 */
[----:B------:R-:W-:-:S06]  /*58a0*/  FMUL.FTZ R54, R98, -1.4426950216293334961 ;  /* 0xbfb8aa3b62367820 */ /* 0x000fcc0000410000 */
[----:B------:R-:W1:Y:S08]  /*58b0*/  MUFU.EX2 R52, R52 ;  /* 0x0000003400347308 */ /* 0x000e700000000800 */
[----:B------:R-:W4:Y:S01]  /*58c0*/  MUFU.EX2 R54, R54 ;  /* 0x0000003600367308 */ /* 0x000f220000000800 */
[----:B0-----:R-:W-:Y:S01]  /*58d0*/  FADD.FTZ R51, R51, 1 ;  /* 0x3f80000033337421 */ /* 0x001fe20000010000 */
[----:B------:R-:W-:Y:S01]  /*58e0*/  FMUL.FTZ R17, R94, -1.4426950216293334961 ;  /* 0xbfb8aa3b5e117820 */ /* 0x000fe20000410000 */
[----:B-1----:R-:W-:-:S05]  /*58f0*/  FADD.FTZ R52, R52, 1 ;  /* 0x3f80000034347421 */ /* 0x002fca0000010000 */
[----:B------:R-:W0:Y:S01]  /*5900*/  MUFU.RCP R51, R51 ;  /* 0x0000003300337308 */ /* 0x000e220000001000 */
[----:B----4-:R-:W-:-:S07]  /*5910*/  FADD.FTZ R54, R54, 1 ;  /* 0x3f80000036367421 */ /* 0x010fce0000010000 */
[----:B------:R-:W1:Y:S08]  /*5920*/  MUFU.RCP R52, R52 ;  /* 0x0000003400347308 */ /* 0x000e700000001000 */
[----:B------:R-:W4:Y:S08]  /*5930*/  MUFU.RCP R54, R54 ;  /* 0x0000003600367308 */ /* 0x000f300000001000 */
[----:B------:R-:W3:Y:S01]  /*5940*/  MUFU.EX2 R17, R17 ;  /* 0x0000001100117308 */ /* 0x000ee20000000800 */
[----:B0-----:R-:W-:Y:S01]  /*5950*/  FMUL.FTZ R68, R68, R51 ;  /* 0x0000003344447220 */ /* 0x001fe20000410000 */
[----:B------:R-:W-:Y:S01]  /*5960*/  FMUL.FTZ R51, R91, -1.4426950216293334961 ;  /* 0xbfb8aa3b5b337820 */ /* 0x000fe20000410000 */
[----:B-1----:R-:W-:Y:S01]  /*5970*/  FMUL.FTZ R69, R69, R52 ;  /* 0x0000003445457220 */ /* 0x002fe20000410000 */
[----:B------:R-:W-:Y:S01]  /*5980*/  FMUL.FTZ R24, R95, -1.4426950216293334961 ;  /* 0xbfb8aa3b5f187820 */ /* 0x000fe20000410000 */
[----:B------:R-:W-:Y:S01]  /*5990*/  FMUL.FTZ R52, R89, -1.4426950216293334961 ;  /* 0xbfb8aa3b59347820 */ /* 0x000fe20000410000 */
[----:B----4-:R-:W-:Y:S01]  /*59a0*/  FMUL.FTZ R98, R98, R54 ;  /* 0x0000003662627220 */ /* 0x010fe20000410000 */
[----:B------:R-:W-:Y:S01]  /*59b0*/  FMUL.FTZ R54, R90, -1.4426950216293334961 ;  /* 0xbfb8aa3b5a367820 */ /* 0x000fe20000410000 */
[----:B------:R-:W0:Y:S01]  /*59c0*/  MUFU.EX2 R51, R51 ;  /* 0x0000003300337308 */ /* 0x000e220000000800 */
[----:B---3--:R-:W-:-:S07]  /*59d0*/  FADD.FTZ R17, R17, 1 ;  /* 0x3f80000011117421 */ /* 0x008fce0000010000 */
[----:B------:R-:W1:Y:S08]  /*59e0*/  MUFU.EX2 R24, R24 ;  /* 0x0000001800187308 */ /* 0x000e700000000800 */
[----:B------:R-:W3:Y:S08]  /*59f0*/  MUFU.EX2 R52, R52 ;  /* 0x0000003400347308 */ /* 0x000ef00000000800 */
[----:B------:R-:W4:Y:S08]  /*5a00*/  MUFU.EX2 R54, R54 ;  /* 0x0000003600367308 */ /* 0x000f300000000800 */
[----:B------:R-:W4:Y:S01]  /*5a10*/  MUFU.RCP R17, R17 ;  /* 0x0000001100117308 */ /* 0x000f220000001000 */
[----:B0-----:R-:W-:Y:S01]  /*5a20*/  FADD.FTZ R51, R51, 1 ;  /* 0x3f80000033337421 */ /* 0x001fe20000010000 */
[----:B-1----:R-:W-:Y:S01]  /*5a30*/  FADD.FTZ R24, R24, 1 ;  /* 0x3f80000018187421 */ /* 0x002fe20000010000 */
[----:B---3--:R-:W-:Y:S01]  /*5a40*/  FADD.FTZ R52, R52, 1 ;  /* 0x3f80000034347421 */ /* 0x008fe20000010000 */
[----:B----4-:R-:W-:-:S04]  /*5a50*/  FADD.FTZ R54, R54, 1 ;  /* 0x3f80000036367421 */ /* 0x010fc80000010000 */
[----:B------:R-:W0:Y:S01]  /*5a60*/  MUFU.RCP R51, R51 ;  /* 0x0000003300337308 */ /* 0x000e220000001000 */
[----:B------:R-:W-:Y:S01]  /*5a70*/  FMUL.FTZ R94, R94, R17 ;  /* 0x000000115e5e7220 */ /* 0x000fe20000410000 */
[----:B------:R-:W-:-:S06]  /*5a80*/  FMUL.FTZ R17, R85, -1.4426950216293334961 ;  /* 0xbfb8aa3b55117820 */ /* 0x000fcc0000410000 */
[----:B------:R-:W1:Y:S08]  /*5a90*/  MUFU.RCP R24, R24 ;  /* 0x0000001800187308 */ /* 0x000e700000001000 */
[----:B------:R-:W3:Y:S08]  /*5aa0*/  MUFU.RCP R52, R52 ;  /* 0x0000003400347308 */ /* 0x000ef00000001000 */
[----:B------:R-:W4:Y:S08]  /*5ab0*/  MUFU.RCP R28, R28 ;  /* 0x0000001c001c7308 */ /* 0x000f300000001000 */
[----:B------:R-:W5:Y:S08]  /*5ac0*/  MUFU.RCP R54, R54 ;  /* 0x0000003600367308 */ /* 0x000f700000001000 */
[----:B------:R-:W5:Y:S01]  /*5ad0*/  MUFU.EX2 R17, R17 ;  /* 0x0000001100117308 */ /* 0x000f620000000800 */
[----:B0-----:R-:W-:Y:S01]  /*5ae0*/  FMUL.FTZ R91, R91, R51 ;  /* 0x000000335b5b7220 */ /* 0x001fe20000410000 */
[----:B-1----:R-:W-:Y:S01]  /*5af0*/  FMUL.FTZ R95, R95, R24 ;  /* 0x000000185f5f7220 */ /* 0x002fe20000410000 */
[----:B------:R-:W-:Y:S01]  /*5b00*/  FMUL.FTZ R51, R82, -1.4426950216293334961 ;  /* 0xbfb8aa3b52337820 */ /* 0x000fe20000410000 */
[----:B---3--:R-:W-:Y:S01]  /*5b10*/  FMUL.FTZ R89, R89, R52 ;  /* 0x0000003459597220 */ /* 0x008fe20000410000 */
[----:B------:R-:W-:Y:S01]  /*5b20*/  FMUL.FTZ R24, R86, -1.4426950216293334961 ;  /* 0xbfb8aa3b56187820 */ /* 0x000fe20000410000 */
[----:B----4-:R-:W-:Y:S01]  /*5b30*/  FMUL.FTZ R92, R92, R28 ;  /* 0x0000001c5c5c7220 */ /* 0x010fe20000410000 */
[----:B------:R-:W-:Y:S01]  /*5b40*/  FMUL.FTZ R52, R80, -1.4426950216293334961 ;  /* 0xbfb8aa3b50347820 */ /* 0x000fe20000410000 */
[----:B------:R-:W-:Y:S01]  /*5b50*/  FMUL.FTZ R28, R83, -1.4426950216293334961 ;  /* 0xbfb8aa3b531c7820 */ /* 0x000fe20000410000 */
[----:B-----5:R-:W-:Y:S01]  /*5b60*/  FMUL.FTZ R90, R90, R54 ;  /* 0x000000365a5a7220 */ /* 0x020fe20000410000 */
[----:B------:R-:W-:Y:S01]  /*5b70*/  FMUL.FTZ R54, R81, -1.4426950216293334961 ;  /* 0xbfb8aa3b51367820 */ /* 0x000fe20000410000 */
[----:B------:R-:W0:Y:S01]  /*5b80*/  MUFU.EX2 R51, R51 ;  /* 0x0000003300337308 */ /* 0x000e220000000800 */
[----:B------:R-:W-:-:S07]  /*5b90*/  FADD.FTZ R17, R17, 1 ;  /* 0x3f80000011117421 */ /* 0x000fce0000010000 */
[----:B------:R-:W1:Y:S08]  /*5ba0*/  MUFU.EX2 R24, R24 ;  /* 0x0000001800187308 */ /* 0x000e700000000800 */
[----:B------:R-:W3:Y:S08]  /*5bb0*/  MUFU.EX2 R52, R52 ;  /* 0x0000003400347308 */ /* 0x000ef00000000800 */
[----:B------:R-:W4:Y:S08]  /*5bc0*/  MUFU.EX2 R28, R28 ;  /* 0x0000001c001c7308 */ /* 0x000f300000000800 */
[----:B------:R-:W5:Y:S08]  /*5bd0*/  MUFU.EX2 R54, R54 ;  /* 0x0000003600367308 */ /* 0x000f700000000800 */
[----:B------:R-:W5:Y:S01]  /*5be0*/  MUFU.RCP R17, R17 ;  /* 0x0000001100117308 */ /* 0x000f620000001000 */
[----:B0-----:R-:W-:Y:S01]  /*5bf0*/  FADD.FTZ R32, R51, 1 ;  /* 0x3f80000033207421 */ /* 0x001fe20000010000 */
[----:B-1----:R-:W-:Y:S01]  /*5c00*/  FADD.FTZ R24, R24, 1 ;  /* 0x3f80000018187421 */ /* 0x002fe20000010000 */
[----:B---3--:R-:W-:Y:S01]  /*5c10*/  FADD.FTZ R51, R52, 1 ;  /* 0x3f80000034337421 */ /* 0x008fe20000010000 */
[----:B----4-:R-:W-:Y:S01]  /*5c20*/  FADD.FTZ R28, R28, 1 ;  /* 0x3f8000001c1c7421 */ /* 0x010fe20000010000 */
[----:B-----5:R-:W-:-:S03]  /*5c30*/  FADD.FTZ R52, R54, 1 ;  /* 0x3f80000036347421 */ /* 0x020fc60000010000 */
[----:B------:R-:W0:Y:S01]  /*5c40*/  MUFU.RCP R24, R24 ;  /* 0x0000001800187308 */ /* 0x000e220000001000 */
[----:B------:R-:W-:Y:S01]  /*5c50*/  FMUL.FTZ R85, R85, R17 ;  /* 0x0000001155557220 */ /* 0x000fe20000410000 */
[----:B------:R-:W-:-:S06]  /*5c60*/  FMUL.FTZ R17, R14, -1.4426950216293334961 ;  /* 0xbfb8aa3b0e117820 */ /* 0x000fcc0000410000 */
[----:B------:R-:W1:Y:S08]  /*5c70*/  MUFU.RCP R28, R28 ;  /* 0x0000001c001c7308 */ /* 0x000e700000001000 */
[----:B------:R-:W3:Y:S08]  /*5c80*/  MUFU.RCP R52, R52 ;  /* 0x0000003400347308 */ /* 0x000ef00000001000 */
[----:B------:R-:W4:Y:S01]  /*5c90*/  MUFU.EX2 R17, R17 ;  /* 0x0000001100117308 */ /* 0x000f220000000800 */
[----:B------:R-:W-:Y:S01]  /*5ca0*/  FMUL.FTZ R11, R120, -1.4426950216293334961 ;  /* 0xbfb8aa3b780b7820 */ /* 0x000fe20000410000 */
[----:B------:R-:W-:Y:S01]  /*5cb0*/  FMUL.FTZ R23, R19, -1.4426950216293334961 ;  /* 0xbfb8aa3b13177820 */ /* 0x000fe20000410000 */
[----:B0-----:R-:W-:Y:S01]  /*5cc0*/  FMUL.FTZ R86, R86, R24 ;  /* 0x0000001856567220 */ /* 0x001fe20000410000 */
[----:B------:R-:W-:Y:S01]  /*5cd0*/  FMUL.FTZ R24, R77, -1.4426950216293334961 ;  /* 0xbfb8aa3b4d187820 */ /* 0x000fe20000410000 */
[----:B-1----:R-:W-:Y:S01]  /*5ce0*/  FMUL.FTZ R83, R83, R28 ;  /* 0x0000001c53537220 */ /* 0x002fe20000410000 */
[----:B------:R-:W-:Y:S01]  /*5cf0*/  FMUL.FTZ R28, R110, -1.4426950216293334961 ;  /* 0xbfb8aa3b6e1c7820 */ /* 0x000fe20000410000 */
[----:B---3--:R-:W-:Y:S01]  /*5d00*/  FMUL.FTZ R81, R81, R52 ;  /* 0x0000003451517220 */ /* 0x008fe20000410000 */
[----:B------:R-:W-:Y:S01]  /*5d10*/  FMUL.FTZ R52, R73, -1.4426950216293334961 ;  /* 0xbfb8aa3b49347820 */ /* 0x000fe20000410000 */
[----:B------:R-:W0:Y:S01]  /*5d20*/  MUFU.EX2 R11, R11 ;  /* 0x0000000b000b7308 */ /* 0x000e220000000800 */
[----:B----4-:R-:W-:-:S07]  /*5d30*/  FADD.FTZ R17, R17, 1 ;  /* 0x3f80000011117421 */ /* 0x010fce0000010000 */
[----:B------:R-:W1:Y:S08]  /*5d40*/  MUFU.EX2 R23, R23 ;  /* 0x0000001700177308 */ /* 0x000e700000000800 */
[----:B------:R-:W3:Y:S08]  /*5d50*/  MUFU.EX2 R24, R24 ;  /* 0x0000001800187308 */ /* 0x000ef00000000800 */
[----:B------:R-:W4:Y:S08]  /*5d60*/  MUFU.RCP R76, R17 ;  /* 0x00000011004c7308 */ /* 0x000f300000001000 */
[----:B------:R-:W5:Y:S08]  /*5d70*/  MUFU.EX2 R28, R28 ;  /* 0x0000001c001c7308 */ /* 0x000f700000000800 */
[----:B------:R-:W2:Y:S01]  /*5d80*/  MUFU.EX2 R52, R52 ;  /* 0x0000003400347308 */ /* 0x000ea20000000800 */
[----:B------:R-:W-:Y:S01]  /*5d90*/  FMUL.FTZ R2, R112, -1.4426950216293334961 ;  /* 0xbfb8aa3b70027820 */ /* 0x000fe20000410000 */
[----:B0-----:R-:W-:Y:S01]  /*5da0*/  FADD.FTZ R11, R11, 1 ;  /* 0x3f8000000b0b7421 */ /* 0x001fe20000010000 */
[----:B-1----:R-:W-:Y:S01]  /*5db0*/  FADD.FTZ R23, R23, 1 ;  /* 0x3f80000017177421 */ /* 0x002fe20000010000 */
[----:B---3--:R-:W-:Y:S01]  /*5dc0*/  FADD.FTZ R24, R24, 1 ;  /* 0x3f80000018187421 */ /* 0x008fe20000010000 */
[----:B----4-:R-:W-:-:S03]  /*5dd0*/  FMUL.FTZ R76, R14, R76 ;  /* 0x0000004c0e4c7220 */ /* 0x010fc60000410000 */
[----:B------:R-:W0:Y:S01]  /*5de0*/  MUFU.EX2 R2, R2 ;  /* 0x0000000200027308 */ /* 0x000e220000000800 */
[----:B-----5:R-:W-:Y:S01]  /*5df0*/  FADD.FTZ R28, R28, 1 ;  /* 0x3f8000001c1c7421 */ /* 0x020fe20000010000 */
[----:B------:R-:W-:-:S06]  /*5e00*/  FMUL.FTZ R40, R75, -1.4426950216293334961 ;  /* 0xbfb8aa3b4b287820 */ /* 0x000fcc0000410000 */
[----:B------:R-:W1:Y:S01]  /*5e10*/  MUFU.RCP R121, R11 ;  /* 0x0000000b00797308 */ /* 0x000e620000001000 */
[----:B--2---:R-:W-:-:S07]  /*5e20*/  FADD.FTZ R14, R52, 1 ;  /* 0x3f800000340e7421 */ /* 0x004fce0000010000 */
[----:B------:R2:W-:Y:S02]  /*5e30*/  MUFU.RCP R79, R23 ;  /* 0x00000017004f7308 */ /* 0x0005e40000001000 */
[----:B--2---:R-:W-:-:S06]  /*5e40*/  FMUL.FTZ R23, R10, -1.4426950216293334961 ;  /* 0xbfb8aa3b0a177820 */ /* 0x004fcc0000410000 */
[----:B------:R-:W2:Y:S08]  /*5e50*/  MUFU.RCP R24, R24 ;  /* 0x0000001800187308 */ /* 0x000eb00000001000 */
[----:B------:R-:W3:Y:S08]  /*5e60*/  MUFU.RCP R32, R32 ;  /* 0x0000002000207308 */ /* 0x000ef00000001000 */
[----:B------:R-:W4:Y:S08]  /*5e70*/  MUFU.RCP R28, R28 ;  /* 0x0000001c001c7308 */ /* 0x000f300000001000 */
[----:B------:R-:W5:Y:S01]  /*5e80*/  MUFU.RCP R14, R14 ;  /* 0x0000000e000e7308 */ /* 0x000f620000001000 */
[----:B0-----:R-:W-:-:S07]  /*5e90*/  FADD.FTZ R2, R2, 1 ;  /* 0x3f80000002027421 */ /* 0x001fce0000010000 */
[----:B------:R-:W-:Y:S08]  /*5ea0*/  MUFU.EX2 R40, R40 ;  /* 0x0000002800287308 */ /* 0x000ff00000000800 */
[----:B------:R-:W0:Y:S08]  /*5eb0*/  MUFU.RCP R51, R51 ;  /* 0x0000003300337308 */ /* 0x000e300000001000 */
[----:B------:R-:W0:Y:S01]  /*5ec0*/  MUFU.EX2 R23, R23 ;  /* 0x0000001700177308 */ /* 0x000e220000000800 */
[----:B-1----:R-:W-:Y:S01]  /*5ed0*/  FMUL.FTZ R121, R120, R121 ;  /* 0x0000007978797220 */ /* 0x002fe20000410000 */
[----:B--2---:R-:W-:Y:S01]  /*5ee0*/  FMUL.FTZ R77, R77, R24 ;  /* 0x000000184d4d7220 */ /* 0x004fe20000410000 */
[----:B---3--:R-:W-:-:S05]  /*5ef0*/  FMUL.FTZ R82, R82, R32 ;  /* 0x0000002052527220 */ /* 0x008fca0000410000 */
[----:B------:R1:W-:Y:S01]  /*5f00*/  MUFU.RCP R120, R2 ;  /* 0x0000000200787308 */ /* 0x0003e20000001000 */
[----:B------:R-:W-:Y:S01]  /*5f10*/  FMUL.FTZ R79, R19, R79 ;  /* 0x0000004f134f7220 */ /* 0x000fe20000410000 */
[----:B------:R-:W-:Y:S01]  /*5f20*/  FMUL.FTZ R24, R109, -1.4426950216293334961 ;  /* 0xbfb8aa3b6d187820 */ /* 0x000fe20000410000 */
[----:B----4-:R-:W-:Y:S01]  /*5f30*/  FMUL.FTZ R110, R110, R28 ;  /* 0x0000001c6e6e7220 */ /* 0x010fe20000410000 */
[----:B-----5:R-:W-:Y:S01]  /*5f40*/  FMUL.FTZ R73, R73, R14 ;  /* 0x0000000e49497220 */ /* 0x020fe20000410000 */
[----:B-1----:R-:W-:Y:S01]  /*5f50*/  FMUL.FTZ R2, R117, -1.4426950216293334961 ;  /* 0xbfb8aa3b75027820 */ /* 0x002fe20000410000 */
[----:B------:R-:W-:Y:S01]  /*5f60*/  FMUL.FTZ R32, R74, -1.4426950216293334961 ;  /* 0xbfb8aa3b4a207820 */ /* 0x000fe20000410000 */
[----:B0-----:R-:W-:Y:S01]  /*5f70*/  FMUL.FTZ R80, R80, R51 ;  /* 0x0000003350507220 */ /* 0x001fe20000410000 */
[----:B------:R-:W-:Y:S01]  /*5f80*/  FADD.FTZ R19, R40, 1 ;  /* 0x3f80000028137421 */ /* 0x000fe20000010000 */
[----:B------:R-:W-:Y:S01]  /*5f90*/  FMUL.FTZ R28, R3, -1.4426950216293334961 ;  /* 0xbfb8aa3b031c7820 */ /* 0x000fe20000410000 */
[----:B------:R-:W-:Y:S01]  /*5fa0*/  FADD.FTZ R14, R23, 1 ;  /* 0x3f800000170e7421 */ /* 0x000fe20000010000 */
[----:B------:R-:W-:Y:S01]  /*5fb0*/  FMUL.FTZ R51, R72, -1.4426950216293334961 ;  /* 0xbfb8aa3b48337820 */ /* 0x000fe20000410000 */
[----:B------:R-:W0:Y:S01]  /*5fc0*/  MUFU.EX2 R2, R2 ;  /* 0x0000000200027308 */ /* 0x000e220000000800 */
[----:B------:R-:W-:-:S07]  /*5fd0*/  FMUL.FTZ R40, R50, -1.4426950216293334961 ;  /* 0xbfb8aa3b32287820 */ /* 0x000fce0000410000 */
[----:B------:R-:W1:Y:S08]  /*5fe0*/  MUFU.EX2 R24, R24 ;  /* 0x0000001800187308 */ /* 0x000e700000000800 */
[----:B------:R-:W2:Y:S08]  /*5ff0*/  MUFU.EX2 R32, R32 ;  /* 0x0000002000207308 */ /* 0x000eb00000000800 */
[----:B------:R-:W-:Y:S08]  /*6000*/  MUFU.EX2 R28, R28 ;  /* 0x0000001c001c7308 */ /* 0x000ff00000000800 */
[----:B------:R-:W3:Y:S08]  /*6010*/  MUFU.RCP R14, R14 ;  /* 0x0000000e000e7308 */ /* 0x000ef00000001000 */
[----:B------:R-:W4:Y:S08]  /*6020*/  MUFU.EX2 R51, R51 ;  /* 0x0000003300337308 */ /* 0x000f300000000800 */
[----:B------:R-:W5:Y:S01]  /*6030*/  MUFU.EX2 R40, R40 ;  /* 0x0000002800287308 */ /* 0x000f620000000800 */
[----:B0-----:R-:W-:Y:S01]  /*6040*/  FADD.FTZ R2, R2, 1 ;  /* 0x3f80000002027421 */ /* 0x001fe20000010000 */
[----:B-1----:R-:W-:Y:S01]  /*6050*/  FADD.FTZ R23, R24, 1 ;  /* 0x3f80000018177421 */ /* 0x002fe20000010000 */
[----:B--2---:R-:W-:Y:S01]  /*6060*/  FADD.FTZ R22, R32, 1 ;  /* 0x3f80000020167421 */ /* 0x004fe20000010000 */
[----:B---3--:R-:W-:-:S04]  /*6070*/  FMUL.FTZ R24, R10, R14 ;  /* 0x0000000e0a187220 */ /* 0x008fc80000410000 */
[----:B------:R0:W-:Y:S01]  /*6080*/  MUFU.RCP R111, R2 ;  /* 0x00000002006f7308 */ /* 0x0001e20000001000 */
[----:B----4-:R-:W-:Y:S01]  /*6090*/  FADD.FTZ R32, R51, 1 ;  /* 0x3f80000033207421 */ /* 0x010fe20000010000 */
[----:B------:R-:W-:Y:S01]  /*60a0*/  FMUL.FTZ R51, R12, -1.4426950216293334961 ;  /* 0xbfb8aa3b0c337820 */ /* 0x000fe20000410000 */
[----:B------:R-:W-:Y:S01]  /*60b0*/  FMUL.FTZ R11, R107, -1.4426950216293334961 ;  /* 0xbfb8aa3b6b0b7820 */ /* 0x000fe20000410000 */
[----:B0-----:R-:W-:Y:S01]  /*60c0*/  FADD.FTZ R2, R28, 1 ;  /* 0x3f8000001c027421 */ /* 0x001fe20000010000 */
[----:B-----5:R-:W-:-:S03]  /*60d0*/  FADD.FTZ R10, R40, 1 ;  /* 0x3f800000280a7421 */ /* 0x020fc60000010000 */
[----:B------:R-:W-:Y:S08]  /*60e0*/  MUFU.EX2 R51, R51 ;  /* 0x0000003300337308 */ /* 0x000ff00000000800 */
[----:B------:R-:W0:Y:S08]  /*60f0*/  MUFU.RCP R2, R2 ;  /* 0x0000000200027308 */ /* 0x000e300000001000 */
[----:B------:R-:W1:Y:S08]  /*6100*/  MUFU.RCP R10, R10 ;  /* 0x0000000a000a7308 */ /* 0x000e700000001000 */
[----:B------:R-:W2:Y:S08]  /*6110*/  MUFU.EX2 R11, R11 ;  /* 0x0000000b000b7308 */ /* 0x000eb00000000800 */
[----:B------:R-:W3:Y:S01]  /*6120*/  MUFU.RCP R23, R23 ;  /* 0x0000001700177308 */ /* 0x000ee20000001000 */
[----:B------:R-:W-:Y:S01]  /*6130*/  FMUL.FTZ R17, R5, -1.4426950216293334961 ;  /* 0xbfb8aa3b05117820 */ /* 0x000fe20000410000 */
[----:B0-----:R-:W-:Y:S01]  /*6140*/  FMUL.FTZ R2, R3, R2 ;  /* 0x0000000203027220 */ /* 0x001fe20000410000 */
[----:B-1----:R-:W-:Y:S01]  /*6150*/  FMUL.FTZ R3, R50, R10 ;  /* 0x0000000a32037220 */ /* 0x002fe20000410000 */
[----:B------:R-:W-:Y:S01]  /*6160*/  FADD.FTZ R10, R51, 1 ;  /* 0x3f800000330a7421 */ /* 0x000fe20000010000 */
[----:B------:R-:W-:Y:S01]  /*6170*/  FMUL.FTZ R14, R13, -1.4426950216293334961 ;  /* 0xbfb8aa3b0d0e7820 */ /* 0x000fe20000410000 */
[----:B------:R-:W-:-:S02]  /*6180*/  FMUL.FTZ R120, R112, R120 ;  /* 0x0000007870787220 */ /* 0x000fc40000410000 */
[----:B------:R-:W0:Y:S01]  /*6190*/  MUFU.EX2 R17, R17 ;  /* 0x0000001100117308 */ /* 0x000e220000000800 */
[----:B--2---:R-:W-:Y:S01]  /*61a0*/  FADD.FTZ R11, R11, 1 ;  /* 0x3f8000000b0b7421 */ /* 0x004fe20000010000 */
[----:B---3--:R-:W-:Y:S01]  /*61b0*/  FMUL.FTZ R109, R109, R23 ;  /* 0x000000176d6d7220 */ /* 0x008fe20000410000 */
[----:B------:R-:W-:-:S05]  /*61c0*/  FMUL.FTZ R23, R15, -1.4426950216293334961 ;  /* 0xbfb8aa3b0f177820 */ /* 0x000fca0000410000 */
[----:B------:R-:W1:Y:S08]  /*61d0*/  MUFU.RCP R19, R19 ;  /* 0x0000001300137308 */ /* 0x000e700000001000 */
[----:B------:R-:W2:Y:S08]  /*61e0*/  MUFU.RCP R10, R10 ;  /* 0x0000000a000a7308 */ /* 0x000eb00000001000 */
[----:B------:R-:W3:Y:S08]  /*61f0*/  MUFU.RCP R112, R11 ;  /* 0x0000000b00707308 */ /* 0x000ef00000001000 */
[----:B------:R-:W4:Y:S08]  /*6200*/  MUFU.EX2 R14, R14 ;  /* 0x0000000e000e7308 */ /* 0x000f300000000800 */
[----:B------:R-:W5:Y:S01]  /*6210*/  MUFU.EX2 R23, R23 ;  /* 0x0000001700177308 */ /* 0x000f620000000800 */
[----:B0-----:R-:W-:Y:S01]  /*6220*/  FADD.FTZ R17, R17, 1 ;  /* 0x3f80000011117421 */ /* 0x001fe20000010000 */
[----:B-1----:R-:W-:Y:S01]  /*6230*/  FMUL.FTZ R75, R75, R19 ;  /* 0x000000134b4b7220 */ /* 0x002fe20000410000 */
[----:B--2---:R-:W-:Y:S01]  /*6240*/  FMUL.FTZ R10, R12, R10 ;  /* 0x0000000a0c0a7220 */ /* 0x004fe20000410000 */
[----:B------:R-:W-:Y:S01]  /*6250*/  FMUL.FTZ R19, R6, -1.4426950216293334961 ;  /* 0xbfb8aa3b06137820 */ /* 0x000fe20000410000 */
[----:B---3--:R-:W-:Y:S01]  /*6260*/  FMUL.FTZ R112, R107, R112 ;  /* 0x000000706b707220 */ /* 0x008fe20000410000 */
[----:B------:R-:W-:-:S02]  /*6270*/  FMUL.FTZ R11, R115, -1.4426950216293334961 ;  /* 0xbfb8aa3b730b7820 */ /* 0x000fc40000410000 */
[----:B------:R0:W1:Y:S01]  /*6280*/  MUFU.RCP R107, R17 ;  /* 0x00000011006b7308 */ /* 0x0000620000001000 */
[----:B----4-:R-:W-:Y:S01]  /*6290*/  FADD.FTZ R12, R14, 1 ;  /* 0x3f8000000e0c7421 */ /* 0x010fe20000010000 */
[----:B0-----:R-:W-:Y:S01]  /*62a0*/  FMUL.FTZ R17, R116, -1.4426950216293334961 ;  /* 0xbfb8aa3b74117820 */ /* 0x001fe20000410000 */
[----:B-----5:R-:W-:-:S05]  /*62b0*/  FADD.FTZ R23, R23, 1 ;  /* 0x3f80000017177421 */ /* 0x020fca0000010000 */
[----:B------:R-:W0:Y:S08]  /*62c0*/  MUFU.EX2 R19, R19 ;  /* 0x0000001300137308 */ /* 0x000e300000000800 */
[----:B------:R-:W2:Y:S08]  /*62d0*/  MUFU.RCP R12, R12 ;  /* 0x0000000c000c7308 */ /* 0x000eb00000001000 */
[----:B------:R-:W3:Y:S08]  /*62e0*/  MUFU.EX2 R11, R11 ;  /* 0x0000000b000b7308 */ /* 0x000ef00000000800 */
[----:B------:R-:W4:Y:S08]  /*62f0*/  MUFU.RCP R51, R23 ;  /* 0x0000001700337308 */ /* 0x000f300000001000 */
[----:B------:R-:W5:Y:S01]  /*6300*/  MUFU.EX2 R17, R17 ;  /* 0x0000001100117308 */ /* 0x000f620000000800 */
[----:B-1----:R-:W-:Y:S01]  /*6310*/  FMUL.FTZ R107, R5, R107 ;  /* 0x0000006b056b7220 */ /* 0x002fe20000410000 */
[----:B0-----:R-:W-:Y:S01]  /*6320*/  FADD.FTZ R5, R19, 1 ;  /* 0x3f80000013057421 */ /* 0x001fe20000010000 */
[----:B--2---:R-:W-:Y:S01]  /*6330*/  FMUL.FTZ R12, R13, R12 ;  /* 0x0000000c0d0c7220 */ /* 0x004fe20000410000 */
[----:B------:R-:W-:Y:S01]  /*6340*/  FMUL.FTZ R19, R7, -1.4426950216293334961 ;  /* 0xbfb8aa3b07137820 */ /* 0x000fe20000410000 */
[----:B---3--:R-:W-:Y:S01]  /*6350*/  FADD.FTZ R11, R11, 1 ;  /* 0x3f8000000b0b7421 */ /* 0x008fe20000010000 */
[----:B----4-:R-:W-:-:S02]  /*6360*/  FMUL.FTZ R13, R15, R51 ;  /* 0x000000330f0d7220 */ /* 0x010fc40000410000 */
[----:B------:R-:W0:Y:S01]  /*6370*/  MUFU.RCP R5, R5 ;  /* 0x0000000500057308 */ /* 0x000e220000001000 */
[----:B-----5:R-:W-:-:S07]  /*6380*/  FADD.FTZ R15, R17, 1 ;  /* 0x3f800000110f7421 */ /* 0x020fce0000010000 */
[----:B------:R-:W1:Y:S08]  /*6390*/  MUFU.EX2 R19, R19 ;  /* 0x0000001300137308 */ /* 0x000e700000000800 */
[----:B------:R-:W2:Y:S08]  /*63a0*/  MUFU.RCP R11, R11 ;  /* 0x0000000b000b7308 */ /* 0x000eb00000001000 */
[----:B------:R-:W3:Y:S01]  /*63b0*/  MUFU.RCP R15, R15 ;  /* 0x0000000f000f7308 */ /* 0x000ee20000001000 */
[----:B------:R-:W-:Y:S01]  /*63c0*/  FMUL.FTZ R111, R117, R111 ;  /* 0x0000006f756f7220 */ /* 0x000fe20000410000 */
[----:B0-----:R-:W-:Y:S01]  /*63d0*/  FMUL.FTZ R5, R6, R5 ;  /* 0x0000000506057220 */ /* 0x001fe20000410000 */
[----:B------:R-:W4:Y:S01]  /*63e0*/  LDL.LU R117, [R1+0x9c] ;  /* 0x00009c0001757983 */ /* 0x000f220000300800 */
[----:B-1----:R-:W-:-:S03]  /*63f0*/  FADD.FTZ R19, R19, 1 ;  /* 0x3f80000013137421 */ /* 0x002fc60000010000 */
[----:B------:R-:W5:Y:S01]  /*6400*/  LDL.LU R6, [R1+0xa8] ;  /* 0x0000a80001067983 */ /* 0x000f620000300800 */
[----:B--2---:R-:W-:-:S03]  /*6410*/  FMUL.FTZ R11, R115, R11 ;  /* 0x0000000b730b7220 */ /* 0x004fc60000410000 */
[----:B------:R-:W2:Y:S01]  /*6420*/  LDL.LU R115, [R1+0xb0] ;  /* 0x0000b00001737983 */ /* 0x000ea20000300800 */
[----:B------:R-:W0:Y:S01]  /*6430*/  MUFU.RCP R19, R19 ;  /* 0x0000001300137308 */ /* 0x000e220000001000 */
[----:B---3--:R-:W-:Y:S02]  /*6440*/  FMUL.FTZ R15, R116, R15 ;  /* 0x0000000f740f7220 */ /* 0x008fe40000410000 */
[----:B------:R-:W3:Y:S05]  /*6450*/  LDL.LU R116, [R1+0xb4] ;  /* 0x0000b40001747983 */ /* 0x000eea0000300800 */
[----:B------:R-:W1:Y:S01]  /*6460*/  MUFU.RCP R47, R47 ;  /* 0x0000002f002f7308 */ /* 0x000e620000001000 */
[----:B0-----:R-:W-:-:S02]  /*6470*/  FMUL.FTZ R19, R7, R19 ;  /* 0x0000001307137220 */ /* 0x001fc40000410000 */
[----:B------:R-:W4:Y:S04]  /*6480*/  LDL.LU R7, [R1+0xb8] ;  /* 0x0000b80001077983 */ /* 0x000f280000300800 */
[----:B------:R-:W2:Y:S04]  /*6490*/  LDL.LU R118, [R1+0xbc] ;  /* 0x0000bc0001767983 */ /* 0x000ea80000300800 */
[----:B------:R-:W2:Y:S01]  /*64a0*/  LDL.LU R71, [R1+0xc0] ;  /* 0x0000c00001477983 */ /* 0x000ea20000300800 */
[----:B-1----:R-:W-:Y:S01]  /*64b0*/  FMUL.FTZ R101, R101, R47 ;  /* 0x0000002f65657220 */ /* 0x002fe20000410000 */
[----:B------:R-:W-:Y:S01]  /*64c0*/  FMUL.FTZ R47, R96, -1.4426950216293334961 ;  /* 0xbfb8aa3b602f7820 */ /* 0x000fe20000410000 */
[----:B------:R-:W0:Y:S08]  /*64d0*/  MUFU.RCP R32, R32 ;  /* 0x0000002000207308 */ /* 0x000e300000001000 */
[----:B------:R-:W-:Y:S01]  /*64e0*/  MUFU.RCP R22, R22 ;  /* 0x0000001600167308 */ /* 0x000fe20000001000 */
[----:B------:R-:W-:Y:S01]  /*64f0*/  FMUL.FTZ R28, R16, -1.4426950216293334961 ;  /* 0xbfb8aa3b101c7820 */ /* 0x000fe20000410000 */
[----:B------:R-:W-:Y:S01]  /*6500*/  FMUL.FTZ R40, R18, -1.4426950216293334961 ;  /* 0xbfb8aa3b12287820 */ /* 0x000fe20000410000 */
[----:B------:R-:W-:Y:S01]  /*6510*/  FMUL.FTZ R50, R43, -1.4426950216293334961 ;  /* 0xbfb8aa3b2b327820 */ /* 0x000fe20000410000 */
[----:B------:R-:W-:Y:S01]  /*6520*/  FMUL.FTZ R54, R33, -1.4426950216293334961 ;  /* 0xbfb8aa3b21367820 */ /* 0x000fe20000410000 */
[----:B------:R-:W-:Y:S01]  /*6530*/  FMUL.FTZ R52, R26, -1.4426950216293334961 ;  /* 0xbfb8aa3b1a347820 */ /* 0x000fe20000410000 */
[----:B------:R-:W2:Y:S02]  /*6540*/  LDL.LU R105, [R1+0x5c] ;  /* 0x00005c0001697983 */ /* 0x000ea40000300800 */
[----:B------:R-:W1:Y:S01]  /*6550*/  MUFU.EX2 R47, R47 ;  /* 0x0000002f002f7308 */ /* 0x000e620000000800 */
[----:B0-----:R-:W-:Y:S01]  /*6560*/  FMUL.FTZ R72, R72, R32 ;  /* 0x0000002048487220 */ /* 0x001fe20000410000 */
[----:B------:R-:W2:Y:S01]  /*6570*/  LDL.LU R106, [R1+0xc4] ;  /* 0x0000c400016a7983 */ /* 0x000ea20000300800 */
[----:B-1----:R-:W-:Y:S01]  /*6580*/  FADD.FTZ R47, R47, 1 ;  /* 0x3f8000002f2f7421 */ /* 0x002fe20000010000 */
[----:B------:R-:W-:Y:S01]  /*6590*/  FMUL.FTZ R32, R9, -1.4426950216293334961 ;  /* 0xbfb8aa3b09207820 */ /* 0x000fe20000410000 */
[----:B------:R-:W-:-:S03]  /*65a0*/  FMUL.FTZ R74, R74, R22 ;  /* 0x000000164a4a7220 */ /* 0x000fc60000410000 */
[----:B------:R-:W-:Y:S01]  /*65b0*/  MUFU.EX2 R28, R28 ;  /* 0x0000001c001c7308 */ /* 0x000fe20000000800 */
[----:B------:R-:W2:Y:S07]  /*65c0*/  LDL.LU R58, [R1+0x88] ;  /* 0x00008800013a7983 */ /* 0x000eae0000300800 */
[----:B------:R-:W0:Y:S01]  /*65d0*/  MUFU.RCP R47, R47 ;  /* 0x0000002f002f7308 */ /* 0x000e220000001000 */
[----:B------:R-:W-:Y:S01]  /*65e0*/  FMUL.FTZ R22, R8, -1.4426950216293334961 ;  /* 0xbfb8aa3b08167820 */ /* 0x000fe20000410000 */
[----:B------:R-:W2:Y:S04]  /*65f0*/  LDL.LU R61, [R1+0x3c] ;  /* 0x00003c00013d7983 */ /* 0x000ea80000300800 */
[----:B------:R-:W2:Y:S01]  /*6600*/  LDL.LU R59, [R1+0xc8] ;  /* 0x0000c800013b7983 */ /* 0x000ea20000300800 */
[----:B0-----:R-:W-:Y:S01]  /*6610*/  FMUL.FTZ R96, R96, R47 ;  /* 0x0000002f60607220 */ /* 0x001fe20000410000 */
[----:B------:R-:W-:Y:S01]  /*6620*/  FMUL.FTZ R47, R87, -1.4426950216293334961 ;  /* 0xbfb8aa3b572f7820 */ /* 0x000fe20000410000 */
[----:B------:R-:W-:Y:S08]  /*6630*/  MUFU.EX2 R32, R32 ;  /* 0x0000002000207308 */ /* 0x000ff00000000800 */
[----:B------:R-:W-:Y:S08]  /*6640*/  MUFU.EX2 R40, R40 ;  /* 0x0000002800287308 */ /* 0x000ff00000000800 */
[----:B------:R-:W-:Y:S01]  /*6650*/  MUFU.EX2 R50, R50 ;  /* 0x0000003200327308 */ /* 0x000fe20000000800 */
[----:B------:R-:W-:Y:S01]  /*6660*/  FADD.FTZ R28, R28, 1 ;  /* 0x3f8000001c1c7421 */ /* 0x000fe20000010000 */
[----:B------:R-:W2:Y:S06]  /*6670*/  LDL.LU R60, [R1+0x90] ;  /* 0x00009000013c7983 */ /* 0x000eac0000300800 */
[----:B------:R-:W0:Y:S02]  /*6680*/  MUFU.EX2 R47, R47 ;  /* 0x0000002f002f7308 */ /* 0x000e240000000800 */
[----:B0-----:R-:W-:-:S06]  /*6690*/  FADD.FTZ R47, R47, 1 ;  /* 0x3f8000002f2f7421 */ /* 0x001fcc0000010000 */
[----:B------:R-:W0:Y:S02]  /*66a0*/  MUFU.RCP R47, R47 ;  /* 0x0000002f002f7308 */ /* 0x000e240000001000 */
[----:B0-----:R-:W-:Y:S01]  /*66b0*/  FMUL.FTZ R87, R87, R47 ;  /* 0x0000002f57577220 */ /* 0x001fe20000410000 */
[----:B------:R-:W-:-:S06]  /*66c0*/  FMUL.FTZ R47, R78, -1.4426950216293334961 ;  /* 0xbfb8aa3b4e2f7820 */ /* 0x000fcc0000410000 */
[----:B------:R-:W0:Y:S02]  /*66d0*/  MUFU.EX2 R47, R47 ;  /* 0x0000002f002f7308 */ /* 0x000e240000000800 */
[----:B0-----:R-:W-:-:S06]  /*66e0*/  FADD.FTZ R47, R47, 1 ;  /* 0x3f8000002f2f7421 */ /* 0x001fcc0000010000 */
[----:B------:R-:W0:Y:S08]  /*66f0*/  MUFU.RCP R47, R47 ;  /* 0x0000002f002f7308 */ /* 0x000e300000001000 */
[----:B------:R-:W1:Y:S01]  /*6700*/  MUFU.EX2 R22, R22 ;  /* 0x0000001600167308 */ /* 0x000e620000000800 */
[----:B0-----:R-:W-:Y:S01]  /*6710*/  FMUL.FTZ R78, R78, R47 ;  /* 0x0000002f4e4e7220 */ /* 0x001fe20000410000 */
[----:B------:R-:W-:-:S06]  /*6720*/  FMUL.FTZ R47, R108, -1.4426950216293334961 ;  /* 0xbfb8aa3b6c2f7820 */ /* 0x000fcc0000410000 */
[----:B------:R-:W0:Y:S01]  /*6730*/  MUFU.EX2 R47, R47 ;  /* 0x0000002f002f7308 */ /* 0x000e220000000800 */
[----:B------:R-:W-:Y:S01]  /*6740*/  FADD.FTZ R32, R32, 1 ;  /* 0x3f80000020207421 */ /* 0x000fe20000010000 */
[----:B-1----:R-:W-:-:S06]  /*6750*/  FADD.FTZ R22, R22, 1 ;  /* 0x3f80000016167421 */ /* 0x002fcc0000010000 */
[----:B------:R-:W1:Y:S01]  /*6760*/  MUFU.RCP R32, R32 ;  /* 0x0000002000207308 */ /* 0x000e620000001000 */
[----:B0-----:R-:W-:-:S07]  /*6770*/  FADD.FTZ R47, R47, 1 ;  /* 0x3f8000002f2f7421 */ /* 0x001fce0000010000 */
[----:B------:R-:W0:Y:S08]  /*6780*/  MUFU.RCP R22, R22 ;  /* 0x0000001600167308 */ /* 0x000e300000001000 */
[----:B------:R-:W0:Y:S01]  /*6790*/  MUFU.RCP R47, R47 ;  /* 0x0000002f002f7308 */ /* 0x000e220000001000 */
[----:B-1----:R-:W-:Y:S01]  /*67a0*/  FMUL.FTZ R9, R9, R32 ;  /* 0x0000002009097220 */ /* 0x002fe20000410000 */
[----:B------:R-:W-:Y:S01]  /*67b0*/  FMUL.FTZ R32, R21, -1.4426950216293334961 ;  /* 0xbfb8aa3b15207820 */ /* 0x000fe20000410000 */
[----:B------:R-:W-:Y:S01]  /*67c0*/  FADD.FTZ R17, R40, 1 ;  /* 0x3f80000028117421 */ /* 0x000fe20000010000 */
[----:B0-----:R-:W-:Y:S01]  /*67d0*/  FMUL.FTZ R8, R8, R22 ;  /* 0x0000001608087220 */ /* 0x001fe20000410000 */
[----:B------:R-:W-:-:S03]  /*67e0*/  FMUL.FTZ R22, R20, -1.4426950216293334961 ;  /* 0xbfb8aa3b14167820 */ /* 0x000fc60000410000 */
[----:B------:R-:W0:Y:S01]  /*67f0*/  MUFU.EX2 R32, R32 ;  /* 0x0000002000207308 */ /* 0x000e220000000800 */
[----:B------:R-:W-:Y:S01]  /*6800*/  FMUL.FTZ R108, R108, R47 ;  /* 0x0000002f6c6c7220 */ /* 0x000fe20000410000 */
[----:B------:R-:W-:Y:S01]  /*6810*/  FMUL.FTZ R47, R46, -1.4426950216293334961 ;  /* 0xbfb8aa3b2e2f7820 */ /* 0x000fe20000410000 */
[----:B------:R-:W-:-:S05]  /*6820*/  FADD.FTZ R50, R50, 1 ;  /* 0x3f80000032327421 */ /* 0x000fca0000010000 */
[----:B------:R-:W-:Y:S08]  /*6830*/  MUFU.EX2 R22, R22 ;  /* 0x0000001600167308 */ /* 0x000ff00000000800 */
[----:B------:R-:W1:Y:S08]  /*6840*/  MUFU.EX2 R47, R47 ;  /* 0x0000002f002f7308 */ /* 0x000e700000000800 */
[----:B------:R-:W5:Y:S08]  /*6850*/  MUFU.RCP R55, R28 ;  /* 0x0000001c00377308 */ /* 0x000f700000001000 */
[----:B------:R-:W3:Y:S08]  /*6860*/  MUFU.RCP R17, R17 ;  /* 0x0000001100117308 */ /* 0x000ef00000001000 */
[----:B------:R-:W3:Y:S08]  /*6870*/  MUFU.RCP R51, R50 ;  /* 0x0000003200337308 */ /* 0x000ef00000001000 */
[----:B------:R-:W4:Y:S01]  /*6880*/  MUFU.EX2 R54, R54 ;  /* 0x0000003600367308 */ /* 0x000f220000000800 */
[----:B0-----:R-:W-:Y:S01]  /*6890*/  FADD.FTZ R32, R32, 1 ;  /* 0x3f80000020207421 */ /* 0x001fe20000010000 */
[----:B-1----:R-:W-:Y:S01]  /*68a0*/  FADD.FTZ R14, R47, 1 ;  /* 0x3f8000002f0e7421 */ /* 0x002fe20000010000 */
[----:B-----5:R-:W-:Y:S01]  /*68b0*/  FMUL.FTZ R16, R16, R55 ;  /* 0x0000003710107220 */ /* 0x020fe20000410000 */
[----:B------:R-:W-:-:S04]  /*68c0*/  FADD.FTZ R22, R22, 1 ;  /* 0x3f80000016167421 */ /* 0x000fc80000010000 */
[----:B------:R-:W0:Y:S01]  /*68d0*/  MUFU.EX2 R52, R52 ;  /* 0x0000003400347308 */ /* 0x000e220000000800 */
[----:B---3--:R-:W-:Y:S01]  /*68e0*/  FMUL.FTZ R17, R18, R17 ;  /* 0x0000001112117220 */ /* 0x008fe20000410000 */
[----:B------:R-:W-:-:S06]  /*68f0*/  FMUL.FTZ R18, R43, R51 ;  /* 0x000000332b127220 */ /* 0x000fcc0000410000 */
[----:B------:R-:W1:Y:S01]  /*6900*/  MUFU.RCP R55, R32 ;  /* 0x0000002000377308 */ /* 0x000e620000001000 */
[----:B------:R-:W-:-:S07]  /*6910*/  FMUL.FTZ R50, R30, -1.4426950216293334961 ;  /* 0xbfb8aa3b1e327820 */ /* 0x000fce0000410000 */
[----:B------:R4:W-:Y:S01]  /*6920*/  MUFU.RCP R43, R22 ;  /* 0x00000016002b7308 */ /* 0x0009e20000001000 */
[----:B------:R-:W-:-:S07]  /*6930*/  FMUL.FTZ R40, R29, -1.4426950216293334961 ;  /* 0xbfb8aa3b1d287820 */ /* 0x000fce0000410000 */
[----:B------:R-:W3:Y:S01]  /*6940*/  MUFU.RCP R14, R14 ;  /* 0x0000000e000e7308 */ /* 0x000ee20000001000 */
[----:B----4-:R-:W-:Y:S01]  /*6950*/  FADD.FTZ R22, R54, 1 ;  /* 0x3f80000036167421 */ /* 0x010fe20000010000 */
[----:B0-----:R-:W-:-:S06]  /*6960*/  FADD.FTZ R52, R52, 1 ;  /* 0x3f80000034347421 */ /* 0x001fcc0000010000 */
[----:B------:R-:W0:Y:S01]  /*6970*/  MUFU.RCP R22, R22 ;  /* 0x0000001600167308 */ /* 0x000e220000001000 */
[----:B-1----:R-:W-:-:S07]  /*6980*/  FMUL.FTZ R21, R21, R55 ;  /* 0x0000003715157220 */ /* 0x002fce0000410000 */
[----:B------:R-:W1:Y:S01]  /*6990*/  MUFU.EX2 R50, R50 ;  /* 0x0000003200327308 */ /* 0x000e620000000800 */
[----:B---3--:R-:W-:Y:S01]  /*69a0*/  FMUL.FTZ R14, R46, R14 ;  /* 0x0000000e2e0e7220 */ /* 0x008fe20000410000 */
[----:B------:R-:W-:-:S06]  /*69b0*/  FMUL.FTZ R46, R27, -1.4426950216293334961 ;  /* 0xbfb8aa3b1b2e7820 */ /* 0x000fcc0000410000 */
[----:B------:R-:W3:Y:S01]  /*69c0*/  MUFU.EX2 R40, R40 ;  /* 0x0000002800287308 */ /* 0x000ee20000000800 */
[----:B------:R-:W-:-:S07]  /*69d0*/  FMUL.FTZ R20, R20, R43 ;  /* 0x0000002b14147220 */ /* 0x000fce0000410000 */
[----:B------:R-:W4:Y:S01]  /*69e0*/  MUFU.RCP R55, R52 ;  /* 0x0000003400377308 */ /* 0x000f220000001000 */
[----:B------:R-:W-:Y:S01]  /*69f0*/  FMUL.FTZ R43, R34, -1.4426950216293334961 ;  /* 0xbfb8aa3b222b7820 */ /* 0x000fe20000410000 */
[----:B------:R-:W-:Y:S01]  /*6a00*/  FMUL.FTZ R54, R35, -1.4426950216293334961 ;  /* 0xbfb8aa3b23367820 */ /* 0x000fe20000410000 */
[----:B0-----:R-:W-:Y:S01]  /*6a10*/  FMUL.FTZ R22, R33, R22 ;  /* 0x0000001621167220 */ /* 0x001fe20000410000 */
[----:B------:R-:W-:-:S04]  /*6a20*/  FMUL.FTZ R33, R36, -1.4426950216293334961 ;  /* 0xbfb8aa3b24217820 */ /* 0x000fc80000410000 */
[----:B------:R-:W0:Y:S01]  /*6a30*/  MUFU.EX2 R46, R46 ;  /* 0x0000002e002e7308 */ /* 0x000e220000000800 */
[----:B-1----:R-:W-:Y:S01]  /*6a40*/  FADD.FTZ R50, R50, 1 ;  /* 0x3f80000032327421 */ /* 0x002fe20000010000 */
[----:B---3--:R-:W-:-:S06]  /*6a50*/  FADD.FTZ R40, R40, 1 ;  /* 0x3f80000028287421 */ /* 0x008fcc0000010000 */
[----:B------:R-:W1:Y:S01]  /*6a60*/  MUFU.EX2 R43, R43 ;  /* 0x0000002b002b7308 */ /* 0x000e620000000800 */
[----:B----4-:R-:W-:-:S07]  /*6a70*/  FMUL.FTZ R26, R26, R55 ;  /* 0x000000371a1a7220 */ /* 0x010fce0000410000 */
[----:B------:R-:W3:Y:S08]  /*6a80*/  MUFU.EX2 R54, R54 ;  /* 0x0000003600367308 */ /* 0x000ef00000000800 */
[----:B------:R-:W4:Y:S08]  /*6a90*/  MUFU.EX2 R33, R33 ;  /* 0x0000002100217308 */ /* 0x000f300000000800 */
[----:B------:R-:W5:Y:S08]  /*6aa0*/  MUFU.RCP R55, R50 ;  /* 0x0000003200377308 */ /* 0x000f700000001000 */
[----:B------:R-:W2:Y:S01]  /*6ab0*/  MUFU.RCP R56, R40 ;  /* 0x0000002800387308 */ /* 0x000ea20000001000 */
[----:B0-----:R-:W-:Y:S01]  /*6ac0*/  FADD.FTZ R46, R46, 1 ;  /* 0x3f8000002e2e7421 */ /* 0x001fe20000010000 */
[----:B-1----:R-:W-:Y:S01]  /*6ad0*/  FADD.FTZ R43, R43, 1 ;  /* 0x3f8000002b2b7421 */ /* 0x002fe20000010000 */
[----:B---3--:R-:W-:Y:S01]  /*6ae0*/  FADD.FTZ R54, R54, 1 ;  /* 0x3f80000036367421 */ /* 0x008fe20000010000 */
[----:B----4-:R-:W-:-:S04]  /*6af0*/  FADD.FTZ R33, R33, 1 ;  /* 0x3f80000021217421 */ /* 0x010fc80000010000 */
[----:B------:R0:W-:Y:S01]  /*6b00*/  MUFU.RCP R52, R46 ;  /* 0x0000002e00347308 */ /* 0x0001e20000001000 */
[----:B-----5:R-:W-:Y:S01]  /*6b10*/  FMUL.FTZ R30, R30, R55 ;  /* 0x000000371e1e7220 */ /* 0x020fe20000410000 */
[----:B0-----:R-:W-:-:S06]  /*6b20*/  FMUL.FTZ R46, R116, -1.4426950216293334961 ;  /* 0xbfb8aa3b742e7820 */ /* 0x001fcc0000410000 */
[----:B------:R-:W0:Y:S01]  /*6b30*/  MUFU.RCP R114, R43 ;  /* 0x0000002b00727308 */ /* 0x000e220000001000 */
[----:B--2---:R-:W-:-:S07]  /*6b40*/  FMUL.FTZ R29, R29, R56 ;  /* 0x000000381d1d7220 */ /* 0x004fce0000410000 */
[----:B------:R-:W1:Y:S08]  /*6b50*/  MUFU.RCP R55, R54 ;  /* 0x0000003600377308 */ /* 0x000e700000001000 */
[----:B------:R0:W2:Y:S08]  /*6b60*/  MUFU.RCP R56, R33 ;  /* 0x0000002100387308 */ /* 0x0000b00000001000 */
[----:B------:R-:W3:Y:S01]  /*6b70*/  MUFU.EX2 R46, R46 ;  /* 0x0000002e002e7308 */ /* 0x000ee20000000800 */
[----:B------:R-:W-:Y:S01]  /*6b80*/  FMUL.FTZ R28, R6, -1.4426950216293334961 ;  /* 0xbfb8aa3b061c7820 */ /* 0x000fe20000410000 */
[----:B0-----:R-:W-:Y:S01]  /*6b90*/  FMUL.FTZ R33, R34, R114 ;  /* 0x0000007222217220 */ /* 0x001fe20000410000 */
[----:B-1----:R-:W-:Y:S01]  /*6ba0*/  FMUL.FTZ R34, R35, R55 ;  /* 0x0000003723227220 */ /* 0x002fe20000410000 */
[----:B------:R-:W-:-:S04]  /*6bb0*/  FMUL.FTZ R40, R7, -1.4426950216293334961 ;  /* 0xbfb8aa3b07287820 */ /* 0x000fc80000410000 */
[----:B------:R-:W0:Y:S01]  /*6bc0*/  MUFU.EX2 R28, R28 ;  /* 0x0000001c001c7308 */ /* 0x000e220000000800 */
[----:B--2---:R-:W-:Y:S01]  /*6bd0*/  FMUL.FTZ R35, R36, R56 ;  /* 0x0000003824237220 */ /* 0x004fe20000410000 */
[----:B---3--:R-:W-:Y:S01]  /*6be0*/  FADD.FTZ R36, R46, 1 ;  /* 0x3f8000002e247421 */ /* 0x008fe20000010000 */
[----:B------:R-:W-:-:S05]  /*6bf0*/  FMUL.FTZ R46, R71, -1.4426950216293334961 ;  /* 0xbfb8aa3b472e7820 */ /* 0x000fca0000410000 */
[----:B------:R-:W1:Y:S08]  /*6c00*/  MUFU.EX2 R40, R40 ;  /* 0x0000002800287308 */ /* 0x000e700000000800 */
[----:B------:R-:W2:Y:S01]  /*6c10*/  MUFU.EX2 R46, R46 ;  /* 0x0000002e002e7308 */ /* 0x000ea20000000800 */
[----:B0-----:R-:W-:-:S07]  /*6c20*/  FADD.FTZ R28, R28, 1 ;  /* 0x3f8000001c1c7421 */ /* 0x001fce0000010000 */
[----:B------:R-:W0:Y:S01]  /*6c30*/  MUFU.RCP R28, R28 ;  /* 0x0000001c001c7308 */ /* 0x000e220000001000 */
[----:B-1----:R-:W-:Y:S01]  /*6c40*/  FADD.FTZ R40, R40, 1 ;  /* 0x3f80000028287421 */ /* 0x002fe20000010000 */
[----:B--2---:R-:W-:-:S06]  /*6c50*/  FADD.FTZ R46, R46, 1 ;  /* 0x3f8000002e2e7421 */ /* 0x004fcc0000010000 */
[----:B------:R-:W1:Y:S08]  /*6c60*/  MUFU.RCP R40, R40 ;  /* 0x0000002800287308 */ /* 0x000e700000001000 */
[----:B------:R-:W2:Y:S01]  /*6c70*/  MUFU.RCP R46, R46 ;  /* 0x0000002e002e7308 */ /* 0x000ea20000001000 */
[----:B0-----:R-:W-:Y:S02]  /*6c80*/  FMUL.FTZ R28, R6, R28 ;  /* 0x0000001c061c7220 */ /* 0x001fe40000410000 */
[----:B------:R-:W3:Y:S04]  /*6c90*/  LDL.LU R6, [R1+0x78] ;  /* 0x0000780001067983 */ /* 0x000ee80000300800 */
[----:B------:R-:W4:Y:S04]  /*6ca0*/  LDL.LU R62, [R1+0xcc] ;  /* 0x0000cc00013e7983 */ /* 0x000f280000300800 */
[----:B------:R-:W5:Y:S01]  /*6cb0*/  LDL.LU R65, [R1+0x94] ;  /* 0x0000940001417983 */ /* 0x000f620000300800 */
[----:B-1----:R-:W-:-:S03]  /*6cc0*/  FMUL.FTZ R40, R7, R40 ;  /* 0x0000002807287220 */ /* 0x002fc60000410000 */
[----:B------:R-:W3:Y:S01]  /*6cd0*/  LDL.LU R7, [R1+0x40] ;  /* 0x0000400001077983 */ /* 0x000ee20000300800 */
[----:B--2---:R-:W-:-:S03]  /*6ce0*/  FMUL.FTZ R46, R71, R46 ;  /* 0x0000002e472e7220 */ /* 0x004fc60000410000 */
[----:B------:R-:W2:Y:S01]  /*6cf0*/  LDL.LU R71, [R1+0x100] ;  /* 0x0001000001477983 */ /* 0x000ea20000300800 */
[----:B------:R-:W-:Y:S01]  /*6d00*/  FMUL.FTZ R47, R25, -1.4426950216293334961 ;  /* 0xbfb8aa3b192f7820 */ /* 0x000fe20000410000 */
[----:B------:R-:W-:-:S05]  /*6d10*/  FMUL.FTZ R51, R31, -1.4426950216293334961 ;  /* 0xbfb8aa3b1f337820 */ /* 0x000fca0000410000 */
[----:B------:R-:W0:Y:S08]  /*6d20*/  MUFU.EX2 R47, R47 ;  /* 0x0000002f002f7308 */ /* 0x000e300000000800 */
[----:B------:R-:W1:Y:S01]  /*6d30*/  MUFU.EX2 R51, R51 ;  /* 0x0000003300337308 */ /* 0x000e620000000800 */
[----:B------:R-:W-:Y:S01]  /*6d40*/  FMUL.FTZ R100, R100, R70 ;  /* 0x0000004664647220 */ /* 0x000fe20000410000 */
[----:B------:R-:W-:Y:S01]  /*6d50*/  FMUL.FTZ R32, R115, -1.4426950216293334961 ;  /* 0xbfb8aa3b73207820 */ /* 0x000fe20000410000 */
[----:B------:R-:W-:Y:S01]  /*6d60*/  FMUL.FTZ R70, R38, -1.4426950216293334961 ;  /* 0xbfb8aa3b26467820 */ /* 0x000fe20000410000 */
[----:B0-----:R-:W-:Y:S01]  /*6d70*/  FADD.FTZ R47, R47, 1 ;  /* 0x3f8000002f2f7421 */ /* 0x001fe20000010000 */
[----:B------:R-:W-:-:S05]  /*6d80*/  FMUL.FTZ R27, R27, R52 ;  /* 0x000000341b1b7220 */ /* 0x000fca0000410000 */
[----:B------:R-:W0:Y:S01]  /*6d90*/  MUFU.RCP R47, R47 ;  /* 0x0000002f002f7308 */ /* 0x000e220000001000 */
[----:B-1----:R-:W-:Y:S01]  /*6da0*/  FADD.FTZ R51, R51, 1 ;  /* 0x3f80000033337421 */ /* 0x002fe20000010000 */
[----:B------:R-:W-:-:S06]  /*6db0*/  FMUL.FTZ R113, R39, -1.4426950216293334961 ;  /* 0xbfb8aa3b27717820 */ /* 0x000fcc0000410000 */
[----:B------:R1:W1:Y:S08]  /*6dc0*/  MUFU.RCP R52, R51 ;  /* 0x0000003300347308 */ /* 0x0002700000001000 */
[----:B------:R-:W1:Y:S08]  /*6dd0*/  MUFU.EX2 R32, R32 ;  /* 0x0000002000207308 */ /* 0x000e700000000800 */
[----:B------:R-:W1:Y:S01]  /*6de0*/  MUFU.EX2 R70, R70 ;  /* 0x0000004600467308 */ /* 0x000e620000000800 */
[----:B------:R-:W-:Y:S01]  /*6df0*/  FMUL.FTZ R23, R117, -1.4426950216293334961 ;  /* 0xbfb8aa3b75177820 */ /* 0x000fe20000410000 */
[----:B0-----:R-:W-:Y:S01]  /*6e00*/  FMUL.FTZ R25, R25, R47 ;  /* 0x0000002f19197220 */ /* 0x001fe20000410000 */
[----:B------:R-:W-:-:S05]  /*6e10*/  FMUL.FTZ R47, R37, -1.4426950216293334961 ;  /* 0xbfb8aa3b252f7820 */ /* 0x000fca0000410000 */
[----:B------:R-:W0:Y:S01]  /*6e20*/  MUFU.EX2 R113, R113 ;  /* 0x0000007100717308 */ /* 0x000e220000000800 */
[----:B-1----:R-:W-:Y:S01]  /*6e30*/  FMUL.FTZ R51, R41, -1.4426950216293334961 ;  /* 0xbfb8aa3b29337820 */ /* 0x002fe20000410000 */
[----:B------:R-:W-:Y:S01]  /*6e40*/  FMUL.FTZ R31, R31, R52 ;  /* 0x000000341f1f7220 */ /* 0x000fe20000410000 */
[----:B------:R-:W-:Y:S01]  /*6e50*/  FMUL.FTZ R52, R42, -1.4426950216293334961 ;  /* 0xbfb8aa3b2a347820 */ /* 0x000fe20000410000 */
[----:B------:R-:W-:-:S04]  /*6e60*/  FADD.FTZ R32, R32, 1 ;  /* 0x3f80000020207421 */ /* 0x000fc80000010000 */
[----:B------:R-:W1:Y:S01]  /*6e70*/  MUFU.EX2 R23, R23 ;  /* 0x0000001700177308 */ /* 0x000e620000000800 */
[----:B------:R-:W-:Y:S01]  /*6e80*/  FADD.FTZ R70, R70, 1 ;  /* 0x3f80000046467421 */ /* 0x000fe20000010000 */
[----:B------:R-:W-:Y:S01]  /*6e90*/  FMUL.FTZ R43, R118, -1.4426950216293334961 ;  /* 0xbfb8aa3b762b7820 */ /* 0x000fe20000410000 */
[----:B------:R-:W-:-:S05]  /*6ea0*/  FMUL.FTZ R50, R4, -1.4426950216293334961 ;  /* 0xbfb8aa3b04327820 */ /* 0x000fca0000410000 */
[----:B------:R-:W1:Y:S01]  /*6eb0*/  MUFU.EX2 R47, R47 ;  /* 0x0000002f002f7308 */ /* 0x000e620000000800 */
[----:B0-----:R-:W-:-:S07]  /*6ec0*/  FADD.FTZ R113, R113, 1 ;  /* 0x3f80000071717421 */ /* 0x001fce0000010000 */
[----:B------:R-:W0:Y:S08]  /*6ed0*/  MUFU.EX2 R51, R51 ;  /* 0x0000003300337308 */ /* 0x000e300000000800 */
[----:B------:R-:W0:Y:S08]  /*6ee0*/  MUFU.EX2 R52, R52 ;  /* 0x0000003400347308 */ /* 0x000e300000000800 */
[----:B------:R-:W0:Y:S08]  /*6ef0*/  MUFU.RCP R32, R32 ;  /* 0x0000002000207308 */ /* 0x000e300000001000 */
[----:B------:R-:W0:Y:S01]  /*6f00*/  MUFU.RCP R70, R70 ;  /* 0x0000004600467308 */ /* 0x000e220000001000 */
[----:B------:R-:W-:Y:S01]  /*6f10*/  FMUL.FTZ R54, R0, -1.4426950216293334961 ;  /* 0xbfb8aa3b00367820 */ /* 0x000fe20000410000 */
[----:B------:R-:W-:-:S06]  /*6f20*/  FMUL.FTZ R55, R44, -1.4426950216293334961 ;  /* 0xbfb8aa3b2c377820 */ /* 0x000fcc0000410000 */
[----:B------:R-:W0:Y:S01]  /*6f30*/  MUFU.EX2 R43, R43 ;  /* 0x0000002b002b7308 */ /* 0x000e220000000800 */
[----:B------:R-:W-:Y:S01]  /*6f40*/  FMUL.FTZ R56, R45, -1.4426950216293334961 ;  /* 0xbfb8aa3b2d387820 */ /* 0x000fe20000410000 */
[----:B-1----:R-:W-:-:S06]  /*6f50*/  FADD.FTZ R23, R23, 1 ;  /* 0x3f80000017177421 */ /* 0x002fcc0000010000 */
[----:B------:R-:W1:Y:S01]  /*6f60*/  MUFU.EX2 R50, R50 ;  /* 0x0000003200327308 */ /* 0x000e620000000800 */
[----:B------:R-:W-:Y:S01]  /*6f70*/  FADD.FTZ R47, R47, 1 ;  /* 0x3f8000002f2f7421 */ /* 0x000fe20000010000 */
[----:B0-----:R-:W-:-:S06]  /*6f80*/  FADD.FTZ R51, R51, 1 ;  /* 0x3f80000033337421 */ /* 0x001fcc0000010000 */
[----:B------:R-:W0:Y:S01]  /*6f90*/  MUFU.RCP R36, R36 ;  /* 0x0000002400247308 */ /* 0x000e220000001000 */
[----:B------:R-:W-:-:S07]  /*6fa0*/  FADD.FTZ R52, R52, 1 ;  /* 0x3f80000034347421 */ /* 0x000fce0000010000 */
[----:B------:R-:W0:Y:S01]  /*6fb0*/  MUFU.RCP R113, R113 ;  /* 0x0000007100717308 */ /* 0x000e220000001000 */
[----:B------:R-:W-:Y:S01]  /*6fc0*/  FMUL.FTZ R32, R115, R32 ;  /* 0x0000002073207220 */ /* 0x000fe20000410000 */
[----:B------:R-:W-:Y:S01]  /*6fd0*/  FMUL.FTZ R38, R38, R70 ;  /* 0x0000004626267220 */ /* 0x000fe20000410000 */
[----:B------:R-:W-:-:S05]  /*6fe0*/  FMUL.FTZ R70, R48, -1.4426950216293334961 ;  /* 0xbfb8aa3b30467820 */ /* 0x000fca0000410000 */
[----:B------:R-:W0:Y:S01]  /*6ff0*/  MUFU.EX2 R54, R54 ;  /* 0x0000003600367308 */ /* 0x000e220000000800 */
[----:B------:R-:W-:-:S07]  /*7000*/  FADD.FTZ R43, R43, 1 ;  /* 0x3f8000002b2b7421 */ /* 0x000fce0000010000 */
[----:B------:R-:W0:Y:S01]  /*7010*/  MUFU.EX2 R55, R55 ;  /* 0x0000003700377308 */ /* 0x000e220000000800 */
[----:B-1----:R-:W-:-:S07]  /*7020*/  FADD.FTZ R50, R50, 1 ;  /* 0x3f80000032327421 */ /* 0x002fce0000010000 */
[----:B------:R-:W1:Y:S08]  /*7030*/  MUFU.EX2 R56, R56 ;  /* 0x0000003800387308 */ /* 0x000e700000000800 */
[----:B------:R-:W1:Y:S01]  /*7040*/  MUFU.RCP R23, R23 ;  /* 0x0000001700177308 */ /* 0x000e620000001000 */
[----:B0-----:R-:W-:-:S07]  /*7050*/  FMUL.FTZ R36, R116, R36 ;  /* 0x0000002474247220 */ /* 0x001fce0000410000 */
[----:B------:R-:W0:Y:S01]  /*7060*/  MUFU.RCP R115, R51 ;  /* 0x0000003300737308 */ /* 0x000e220000001000 */
[----:B------:R-:W-:-:S07]  /*7070*/  FMUL.FTZ R39, R39, R113 ;  /* 0x0000007127277220 */ /* 0x000fce0000410000 */
[----:B------:R-:W0:Y:S01]  /*7080*/  MUFU.RCP R47, R47 ;  /* 0x0000002f002f7308 */ /* 0x000e220000001000 */
[----:B------:R-:W-:-:S07]  /*7090*/  FMUL.FTZ R113, R49, -1.4426950216293334961 ;  /* 0xbfb8aa3b31717820 */ /* 0x000fce0000410000 */
[----:B------:R-:W0:Y:S01]  /*70a0*/  MUFU.RCP R114, R52 ;  /* 0x0000003400727308 */ /* 0x000e220000001000 */
[----:B------:R-:W-:-:S07]  /*70b0*/  FADD.FTZ R54, R54, 1 ;  /* 0x3f80000036367421 */ /* 0x000fce0000010000 */
[----:B------:R-:W0:Y:S01]  /*70c0*/  MUFU.EX2 R70, R70 ;  /* 0x0000004600467308 */ /* 0x000e220000000800 */
[----:B------:R-:W-:-:S07]  /*70d0*/  FADD.FTZ R55, R55, 1 ;  /* 0x3f80000037377421 */ /* 0x000fce0000010000 */
[----:B------:R0:W0:Y:S01]  /*70e0*/  MUFU.RCP R116, R50 ;  /* 0x0000003200747308 */ /* 0x0000220000001000 */
[----:B-1----:R-:W-:-:S07]  /*70f0*/  FADD.FTZ R56, R56, 1 ;  /* 0x3f80000038387421 */ /* 0x002fce0000010000 */
[----:B------:R-:W1:Y:S01]  /*7100*/  MUFU.RCP R43, R43 ;  /* 0x0000002b002b7308 */ /* 0x000e620000001000 */
[----:B------:R-:W-:Y:S01]  /*7110*/  FMUL.FTZ R23, R117, R23 ;  /* 0x0000001775177220 */ /* 0x000fe20000410000 */
[----:B0-----:R-:W-:Y:S01]  /*7120*/  FMUL.FTZ R41, R41, R115 ;  /* 0x0000007329297220 */ /* 0x001fe20000410000 */
[----:B------:R-:W-:Y:S01]  /*7130*/  FMUL.FTZ R37, R37, R47 ;  /* 0x0000002f25257220 */ /* 0x000fe20000410000 */
[----:B------:R-:W-:-:S04]  /*7140*/  FMUL.FTZ R42, R42, R114 ;  /* 0x000000722a2a7220 */ /* 0x000fc80000410000 */
[----:B------:R-:W0:Y:S01]  /*7150*/  MUFU.EX2 R113, R113 ;  /* 0x0000007100717308 */ /* 0x000e220000000800 */
[----:B------:R-:W-:Y:S01]  /*7160*/  FMUL.FTZ R47, R105, -1.4426950216293334961 ;  /* 0xbfb8aa3b692f7820 */ /* 0x000fe20000410000 */
[----:B------:R-:W-:Y:S01]  /*7170*/  FMUL.FTZ R50, R106, -1.4426950216293334961 ;  /* 0xbfb8aa3b6a327820 */ /* 0x000fe20000410000 */
[----:B------:R-:W-:-:S05]  /*7180*/  FMUL.FTZ R51, R58, -1.4426950216293334961 ;  /* 0xbfb8aa3b3a337820 */ /* 0x000fca0000410000 */
[----:B------:R1:W0:Y:S01]  /*7190*/  MUFU.RCP R117, R54 ;  /* 0x0000003600757308 */ /* 0x0002220000001000 */
[----:B------:R-:W-:Y:S01]  /*71a0*/  FMUL.FTZ R52, R61, -1.4426950216293334961 ;  /* 0xbfb8aa3b3d347820 */ /* 0x000fe20000410000 */
[----:B------:R-:W-:-:S06]  /*71b0*/  FADD.FTZ R70, R70, 1 ;  /* 0x3f80000046467421 */ /* 0x000fcc0000010000 */
[----:B------:R0:W4:Y:S01]  /*71c0*/  MUFU.RCP R115, R55 ;  /* 0x0000003700737308 */ /* 0x0001220000001000 */
[----:B------:R-:W-:Y:S01]  /*71d0*/  FMUL.FTZ R4, R4, R116 ;  /* 0x0000007404047220 */ /* 0x000fe20000410000 */
[----:B-1----:R-:W-:-:S06]  /*71e0*/  FMUL.FTZ R54, R59, -1.4426950216293334961 ;  /* 0xbfb8aa3b3b367820 */ /* 0x002fcc0000410000 */
[----:B------:R-:W1:Y:S01]  /*71f0*/  MUFU.RCP R114, R56 ;  /* 0x0000003800727308 */ /* 0x000e620000001000 */
[----:B------:R-:W-:Y:S01]  /*7200*/  FMUL.FTZ R116, R53, -1.4426950216293334961 ;  /* 0xbfb8aa3b35747820 */ /* 0x000fe20000410000 */
[----:B------:R-:W-:Y:S01]  /*7210*/  FMUL.FTZ R43, R118, R43 ;  /* 0x0000002b762b7220 */ /* 0x000fe20000410000 */
[----:B0-----:R-:W-:-:S05]  /*7220*/  FMUL.FTZ R55, R60, -1.4426950216293334961 ;  /* 0xbfb8aa3b3c377820 */ /* 0x001fca0000410000 */
[----:B------:R-:W0:Y:S01]  /*7230*/  MUFU.EX2 R47, R47 ;  /* 0x0000002f002f7308 */ /* 0x000e220000000800 */
[----:B------:R-:W-:-:S07]  /*7240*/  FADD.FTZ R113, R113, 1 ;  /* 0x3f80000071717421 */ /* 0x000fce0000010000 */
[----:B------:R-:W3:Y:S01]  /*7250*/  MUFU.EX2 R50, R50 ;  /* 0x0000003200327308 */ /* 0x000ee20000000800 */
[----:B------:R-:W-:-:S07]  /*7260*/  FMUL.FTZ R0, R0, R117 ;  /* 0x0000007500007220 */ /* 0x000fce0000410000 */
[----:B------:R-:W-:Y:S08]  /*7270*/  MUFU.EX2 R51, R51 ;  /* 0x0000003300337308 */ /* 0x000ff00000000800 */
[----:B------:R5:W2:Y:S01]  /*7280*/  MUFU.RCP R118, R70 ;  /* 0x0000004600767308 */ /* 0x000aa20000001000 */
[----:B----4-:R-:W-:-:S07]  /*7290*/  FMUL.FTZ R44, R44, R115 ;  /* 0x000000732c2c7220 */ /* 0x010fce0000410000 */
[----:B------:R-:W4:Y:S01]  /*72a0*/  MUFU.EX2 R52, R52 ;  /* 0x0000003400347308 */ /* 0x000f220000000800 */
[----:B-1----:R-:W-:Y:S01]  /*72b0*/  FMUL.FTZ R45, R45, R114 ;  /* 0x000000722d2d7220 */ /* 0x002fe20000410000 */
[----:B------:R-:W-:-:S06]  /*72c0*/  FMUL.FTZ R115, R57, -1.4426950216293334961 ;  /* 0xbfb8aa3b39737820 */ /* 0x000fcc0000410000 */
[----:B------:R-:W1:Y:S01]  /*72d0*/  MUFU.EX2 R54, R54 ;  /* 0x0000003600367308 */ /* 0x000e620000000800 */
[----:B------:R-:W-:-:S07]  /*72e0*/  FMUL.FTZ R114, R62, -1.4426950216293334961 ;  /* 0xbfb8aa3b3e727820 */ /* 0x000fce0000410000 */
[----:B------:R-:W1:Y:S01]  /*72f0*/  MUFU.EX2 R116, R116 ;  /* 0x0000007400747308 */ /* 0x000e620000000800 */
[----:B-----5:R-:W-:-:S07]  /*7300*/  FMUL.FTZ R70, R65, -1.4426950216293334961 ;  /* 0xbfb8aa3b41467820 */ /* 0x020fce0000410000 */
[----:B------:R-:W5:Y:S01]  /*7310*/  MUFU.EX2 R55, R55 ;  /* 0x0000003700377308 */ /* 0x000f620000000800 */
[----:B0-----:R-:W-:-:S07]  /*7320*/  FADD.FTZ R47, R47, 1 ;  /* 0x3f8000002f2f7421 */ /* 0x001fce0000010000 */
[----:B------:R0:W5:Y:S01]  /*7330*/  MUFU.RCP R117, R113 ;  /* 0x0000007100757308 */ /* 0x0001620000001000 */
[----:B---3--:R-:W-:Y:S01]  /*7340*/  FADD.FTZ R50, R50, 1 ;  /* 0x3f80000032327421 */ /* 0x008fe20000010000 */
[----:B--2---:R-:W-:Y:S01]  /*7350*/  FMUL.FTZ R48, R48, R118 ;  /* 0x0000007630307220 */ /* 0x004fe20000410000 */
[----:B------:R-:W-:Y:S01]  /*7360*/  FADD.FTZ R51, R51, 1 ;  /* 0x3f80000033337421 */ /* 0x000fe20000010000 */
[----:B------:R-:W-:-:S04]  /*7370*/  FMUL.FTZ R118, R71, -1.4426950216293334961 ;  /* 0xbfb8aa3b47767820 */ /* 0x000fc80000410000 */
[----:B------:R-:W2:Y:S01]  /*7380*/  MUFU.EX2 R115, R115 ;  /* 0x0000007300737308 */ /* 0x000ea20000000800 */
[----:B0-----:R-:W-:Y:S01]  /*7390*/  FMUL.FTZ R113, R7, -1.4426950216293334961 ;  /* 0xbfb8aa3b07717820 */ /* 0x001fe20000410000 */
[----:B----4-:R-:W-:Y:S01]  /*73a0*/  FADD.FTZ R52, R52, 1 ;  /* 0x3f80000034347421 */ /* 0x010fe20000010000 */
[----:B-1----:R-:W-:-:S05]  /*73b0*/  FADD.FTZ R54, R54, 1 ;  /* 0x3f80000036367421 */ /* 0x002fca0000010000 */
[----:B------:R-:W0:Y:S01]  /*73c0*/  MUFU.EX2 R114, R114 ;  /* 0x0000007200727308 */ /* 0x000e220000000800 */
[----:B------:R-:W-:Y:S01]  /*73d0*/  FADD.FTZ R116, R116, 1 ;  /* 0x3f80000074747421 */ /* 0x000fe20000010000 */
[----:B-----5:R-:W-:-:S06]  /*73e0*/  FADD.FTZ R55, R55, 1 ;  /* 0x3f80000037377421 */ /* 0x020fcc0000010000 */
[----:B------:R-:W1:Y:S01]  /*73f0*/  MUFU.EX2 R70, R70 ;  /* 0x0000004600467308 */ /* 0x000e620000000800 */
[----:B------:R-:W-:-:S07]  /*7400*/  FMUL.FTZ R49, R49, R117 ;  /* 0x0000007531317220 */ /* 0x000fce0000410000 */
[----:B------:R-:W3:Y:S08]  /*7410*/  MUFU.RCP R47, R47 ;  /* 0x0000002f002f7308 */ /* 0x000ef00000001000 */
[----:B------:R-:W4:Y:S08]  /*7420*/  MUFU.RCP R50, R50 ;  /* 0x0000003200327308 */ /* 0x000f300000001000 */
[----:B------:R-:W-:Y:S08]  /*7430*/  MUFU.EX2 R113, R113 ;  /* 0x0000007100717308 */ /* 0x000ff00000000800 */
[----:B------:R-:W5:Y:S08]  /*7440*/  MUFU.RCP R51, R51 ;  /* 0x0000003300337308 */ /* 0x000f700000001000 */
[----:B------:R-:W-:Y:S01]  /*7450*/  MUFU.EX2 R118, R118 ;  /* 0x0000007600767308 */ /* 0x000fe20000000800 */
[----:B--2---:R-:W-:-:S07]  /*7460*/  FADD.FTZ R115, R115, 1 ;  /* 0x3f80000073737421 */ /* 0x004fce0000010000 */
[----:B------:R-:W2:Y:S01]  /*7470*/  MUFU.RCP R52, R52 ;  /* 0x0000003400347308 */ /* 0x000ea20000001000 */
[----:B0-----:R-:W-:-:S07]  /*7480*/  FADD.FTZ R114, R114, 1 ;  /* 0x3f80000072727421 */ /* 0x001fce0000010000 */
[----:B------:R-:W0:Y:S08]  /*7490*/  MUFU.RCP R117, R116 ;  /* 0x0000007400757308 */ /* 0x000e300000001000 */
[----:B------:R-:W0:Y:S01]  /*74a0*/  MUFU.RCP R54, R54 ;  /* 0x0000003600367308 */ /* 0x000e220000001000 */
[----:B-1----:R-:W-:-:S07]  /*74b0*/  FADD.FTZ R70, R70, 1 ;  /* 0x3f80000046467421 */ /* 0x002fce0000010000 */
[----:B------:R-:W1:Y:S01]  /*74c0*/  MUFU.RCP R55, R55 ;  /* 0x0000003700377308 */ /* 0x000e620000001000 */
[----:B---3--:R-:W-:Y:S01]  /*74d0*/  FMUL.FTZ R47, R105, R47 ;  /* 0x0000002f692f7220 */ /* 0x008fe20000410000 */
[----:B----4-:R-:W-:Y:S01]  /*74e0*/  FMUL.FTZ R50, R106, R50 ;  /* 0x000000326a327220 */ /* 0x010fe20000410000 */
[----:B------:R-:W3:Y:S01]  /*74f0*/  LDL.LU R105, [R1+0xfc] ;  /* 0x0000fc0001697983 */ /* 0x000ee20000300800 */
[----:B-----5:R-:W-:Y:S01]  /*7500*/  FMUL.FTZ R51, R58, R51 ;  /* 0x000000333a337220 */ /* 0x020fe20000410000 */
[----:B--2---:R-:W-:Y:S02]  /*7510*/  FMUL.FTZ R52, R61, R52 ;  /* 0x000000343d347220 */ /* 0x004fe40000410000 */
[----:B------:R-:W2:Y:S01]  /*7520*/  LDL.LU R106, [R1+0xf8] ;  /* 0x0000f800016a7983 */ /* 0x000ea20000300800 */
[----:B------:R-:W-:Y:S01]  /*7530*/  MUFU.RCP R116, R115 ;  /* 0x0000007300747308 */ /* 0x000fe20000001000 */
[----:B0-----:R-:W-:Y:S02]  /*7540*/  FMUL.FTZ R53, R53, R117 ;  /* 0x0000007535357220 */ /* 0x001fe40000410000 */
[----:B------:R-:W4:Y:S05]  /*7550*/  LDL.LU R58, [R1+0xf4] ;  /* 0x0000f400013a7983 */ /* 0x000f2a0000300800 */
[----:B------:R-:W-:Y:S01]  /*7560*/  MUFU.RCP R115, R114 ;  /* 0x0000007200737308 */ /* 0x000fe20000001000 */
[----:B------:R-:W-:Y:S01]  /*7570*/  FMUL.FTZ R54, R59, R54 ;  /* 0x000000363b367220 */ /* 0x000fe20000410000 */
[----:B-1----:R-:W-:-:S06]  /*7580*/  FMUL.FTZ R55, R60, R55 ;  /* 0x000000373c377220 */ /* 0x002fcc0000410000 */
[----:B------:R0:W-:Y:S02]  /*7590*/  MUFU.RCP R114, R70 ;  /* 0x0000004600727308 */ /* 0x0001e40000001000 */
[----:B0-----:R-:W-:Y:S01]  /*75a0*/  FADD.FTZ R70, R113, 1 ;  /* 0x3f80000071467421 */ /* 0x001fe20000010000 */
[----:B------:R-:W-:Y:S02]  /*75b0*/  FADD.FTZ R113, R118, 1 ;  /* 0x3f80000076717421 */ /* 0x000fe40000010000 */
[----:B------:R-:W5:Y:S04]  /*75c0*/  LDL.LU R118, [R1] ;  /* 0x0000000001767983 */ /* 0x000f680000300800 */
[----:B------:R-:W4:Y:S04]  /*75d0*/  LDL.LU R61, [R1+0xf0] ;  /* 0x0000f000013d7983 */ /* 0x000f280000300800 */
[----:B------:R-:W5:Y:S04]  /*75e0*/  LDL.LU R117, [R1+0x4] ;  /* 0x0000040001757983 */ /* 0x000f680000300800 */
[----:B------:R-:W3:Y:S04]  /*75f0*/  LDL.LU R59, [R1+0xec] ;  /* 0x0000ec00013b7983 */ /* 0x000ee80000300800 */
[----:B------:R-:W3:Y:S01]  /*7600*/  LDL.LU R60, [R1+0xe8] ;  /* 0x0000e800013c7983 */ /* 0x000ee20000300800 */
[----:B------:R-:W-:-:S06]  /*7610*/  FMUL.FTZ R56, R6, -1.4426950216293334961 ;  /* 0xbfb8aa3b06387820 */ /* 0x000fcc0000410000 */
[----:B------:R-:W0:Y:S02]  /*7620*/  MUFU.EX2 R56, R56 ;  /* 0x0000003800387308 */ /* 0x000e240000000800 */
[----:B0-----:R-:W-:-:S06]  /*7630*/  FADD.FTZ R56, R56, 1 ;  /* 0x3f80000038387421 */ /* 0x001fcc0000010000 */
[----:B------:R-:W0:Y:S08]  /*7640*/  MUFU.RCP R56, R56 ;  /* 0x0000003800387308 */ /* 0x000e300000001000 */
[----:B------:R-:W1:Y:S01]  /*7650*/  MUFU.RCP R70, R70 ;  /* 0x0000004600467308 */ /* 0x000e620000001000 */
[----:B------:R-:W-:Y:S01]  /*7660*/  FMUL.FTZ R57, R57, R116 ;  /* 0x0000007439397220 */ /* 0x000fe20000410000 */
[----:B0-----:R-:W-:-:S02]  /*7670*/  FMUL.FTZ R56, R6, R56 ;  /* 0x0000003806387220 */ /* 0x001fc40000410000 */
[----:B------:R-:W2:Y:S04]  /*7680*/  LDL.LU R6, [R1+0xe4] ;  /* 0x0000e40001067983 */ /* 0x000ea80000300800 */
[----:B------:R-:W5:Y:S01]  /*7690*/  LDL.LU R116, [R1+0x8] ;  /* 0x0000080001747983 */ /* 0x000f620000300800 */
[----:B-1----:R-:W-:Y:S01]  /*76a0*/  FMUL.FTZ R70, R7, R70 ;  /* 0x0000004607467220 */ /* 0x002fe20000410000 */
[----:B----4-:R-:W-:Y:S01]  /*76b0*/  F2FP.BF16.F32.PACK_AB R61, R58, R61 ;  /* 0x0000003d3a3d723e */ /* 0x010fe200000010ff */
[----:B------:R-:W-:Y:S02]  /*76c0*/  FMUL.FTZ R58, R62, R115 ;  /* 0x000000733e3a7220 */ /* 0x000fe40000410000 */
[----:B------:R-:W4:Y:S04]  /*76d0*/  LDL.LU R62, [R1+0xe0] ;  /* 0x0000e000013e7983 */ /* 0x000f280000300800 */
[----:B------:R-:W5:Y:S01]  /*76e0*/  LDL.LU R115, [R1+0xc] ;  /* 0x00000c0001737983 */ /* 0x000f620000300800 */
[----:B---3--:R-:W-:Y:S01]  /*76f0*/  F2FP.BF16.F32.PACK_AB R60, R59, R60 ;  /* 0x0000003c3b3c723e */ /* 0x008fe200000010ff */
[----:B------:R-:W-:-:S02]  /*7700*/  FMUL.FTZ R59, R65, R114 ;  /* 0x00000072413b7220 */ /* 0x000fc40000410000 */
[----:B------:R-:W3:Y:S04]  /*7710*/  LDL.LU R65, [R1+0xdc] ;  /* 0x0000dc0001417983 */ /* 0x000ee80000300800 */
[----:B------:R-:W5:Y:S04]  /*7720*/  LDL.LU R114, [R1+0x10] ;  /* 0x0000100001727983 */ /* 0x000f680000300800 */
[----:B------:R-:W2:Y:S01]  /*7730*/  LDL.LU R7, [R1+0xd8] ;  /* 0x0000d80001077983 */ /* 0x000ea20000300800 */
[----:B------:R-:W-:Y:S01]  /*7740*/  F2FP.BF16.F32.PACK_AB R63, R103, R63 ;  /* 0x0000003f673f723e */ /* 0x000fe200000010ff */
[----:B------:R-:W0:Y:S01]  /*7750*/  MUFU.RCP R113, R113 ;  /* 0x0000007100717308 */ /* 0x000e220000001000 */
[----:B----4-:R-:W-:Y:S01]  /*7760*/  F2FP.BF16.F32.PACK_AB R62, R104, R62 ;  /* 0x0000003e683e723e */ /* 0x010fe200000010ff */
[----:B--2---:R5:W-:Y:S04]  /*7770*/  STG.E.64 desc[UR8][R6.64+0xf00], R60 ;  /* 0x000f003c06007986 */ /* 0x004be8000c101b08 */
[----:B------:R1:W-:Y:S01]  /*7780*/  STG.E.64 desc[UR8][R6.64+0x2d00], R62 ;  /* 0x002d003e06007986 */ /* 0x0003e2000c101b08 */
[----:B-----5:R-:W-:-:S02]  /*7790*/  F2FP.BF16.F32.PACK_AB R60, R106, R114 ;  /* 0x000000726a3c723e */ /* 0x020fc400000010ff */
[----:B------:R-:W-:-:S05]  /*77a0*/  F2FP.BF16.F32.PACK_AB R61, R105, R115 ;  /* 0x00000073693d723e */ /* 0x000fca00000010ff */
[----:B------:R2:W-:Y:S01]  /*77b0*/  STG.E.64 desc[UR8][R6.64+0x1e00], R60 ;  /* 0x001e003c06007986 */ /* 0x0005e2000c101b08 */
[----:B-1----:R-:W-:Y:S02]  /*77c0*/  F2FP.BF16.F32.PACK_AB R62, R94, R118 ;  /* 0x000000765e3e723e */ /* 0x002fe400000010ff */
[----:B--2---:R-:W-:Y:S02]  /*77d0*/  F2FP.BF16.F32.PACK_AB R60, R97, R117 ;  /* 0x00000075613c723e */ /* 0x004fe400000010ff */
[----:B------:R-:W2:Y:S04]  /*77e0*/  LDL.LU R117, [R1+0xa4] ;  /* 0x0000a40001757983 */ /* 0x000ea80000300800 */
[----:B------:R-:W4:Y:S01]  /*77f0*/  LDL.LU R118, [R1+0xa0] ;  /* 0x0000a00001767983 */ /* 0x000f220000300800 */
[----:B------:R-:W-:-:S02]  /*7800*/  F2FP.BF16.F32.PACK_AB R61, R96, R95 ;  /* 0x0000005f603d723e */ /* 0x000fc400000010ff */
[----:B------:R-:W-:Y:S02]  /*7810*/  F2FP.BF16.F32.PACK_AB R64, R102, R64 ;  /* 0x000000406640723e */ /* 0x000fe400000010ff */
[----:B---3--:R-:W-:Y:S02]  /*7820*/  F2FP.BF16.F32.PACK_AB R65, R101, R65 ;  /* 0x000000416541723e */ /* 0x008fe400000010ff */
[----:B------:R-:W-:Y:S02]  /*7830*/  F2FP.BF16.F32.PACK_AB R68, R68, R116 ;  /* 0x000000744444723e */ /* 0x000fe400000010ff */
[----:B------:R-:W-:Y:S01]  /*7840*/  F2FP.BF16.F32.PACK_AB R69, R98, R69 ;  /* 0x000000456245723e */ /* 0x000fe200000010ff */
[----:B------:R1:W-:Y:S01]  /*7850*/  STG.E.64 desc[UR8][R6.64+0x6900], R60 ;  /* 0x0069003c06007986 */ /* 0x0003e2000c101b08 */
[----:B------:R-:W-:Y:S01]  /*7860*/  F2FP.BF16.F32.PACK_AB R63, R93, R92 ;  /* 0x0000005c5d3f723e */ /* 0x000fe200000010ff */
[----:B0-----:R-:W-:Y:S02]  /*7870*/  FMUL.FTZ R71, R71, R113 ;  /* 0x0000007147477220 */ /* 0x001fe40000410000 */
[----:B------:R0:W-:Y:S04]  /*7880*/  STG.E.64 desc[UR8][R6.64+0x3c00], R64 ;  /* 0x003c004006007986 */ /* 0x0001e8000c101b08 */
[----:B------:R3:W-:Y:S01]  /*7890*/  STG.E.64 desc[UR8][R6.64+0x5a00], R68 ;  /* 0x005a004406007986 */ /* 0x0007e2000c101b08 */
[----:B-1----:R-:W-:-:S02]  /*78a0*/  F2FP.BF16.F32.PACK_AB R60, R74, R119 ;  /* 0x000000774a3c723e */ /* 0x002fc400000010ff */
[----:B------:R-:W-:Y:S02]  /*78b0*/  F2FP.BF16.F32.PACK_AB R61, R73, R72 ;  /* 0x00000048493d723e */ /* 0x000fe400000010ff */
[----:B0-----:R-:W-:Y:S02]  /*78c0*/  F2FP.BF16.F32.PACK_AB R64, R91, R125 ;  /* 0x0000007d5b40723e */ /* 0x001fe400000010ff */
[----:B------:R-:W-:Y:S02]  /*78d0*/  F2FP.BF16.F32.PACK_AB R65, R90, R89 ;  /* 0x000000595a41723e */ /* 0x000fe400000010ff */
[----:B---3--:R-:W-:Y:S02]  /*78e0*/  F2FP.BF16.F32.PACK_AB R68, R85, R123 ;  /* 0x0000007b5544723e */ /* 0x008fe400000010ff */
        /* <DEDUP_REMOVED lines=12> */
[----:B0-----:R-:W-:Y:S02]  /*79b0*/  F2FP.BF16.F32.PACK_AB R61, R3, R2 ;  /* 0x00000002033d723e */ /* 0x001fe400000010ff */
[----:B------:R-:W-:Y:S02]  /*79c0*/  F2FP.BF16.F32.PACK_AB R54, R55, R54 ;  /* 0x000000363736723e */ /* 0x000fe400000010ff */
[----:B------:R-:W-:Y:S02]  /*79d0*/  F2FP.BF16.F32.PACK_AB R58, R59, R58 ;  /* 0x0000003a3b3a723e */ /* 0x000fe400000010ff */
[----:B-1----:R-:W-:Y:S02]  /*79e0*/  F2FP.BF16.F32.PACK_AB R62, R76, R120 ;  /* 0x000000784c3e723e */ /* 0x002fe400000010ff */
[----:B---3--:R-:W-:Y:S02]  /*79f0*/  F2FP.BF16.F32.PACK_AB R64, R79, R121 ;  /* 0x000000794f40723e */ /* 0x008fe400000010ff */
[----:B------:R-:W-:-:S02]  /*7a00*/  F2FP.BF16.F32.PACK_AB R65, R78, R77 ;  /* 0x0000004d4e41723e */ /* 0x000fc400000010ff */
[----:B------:R-:W-:Y:S02]  /*7a10*/  F2FP.BF16.F32.PACK_AB R63, R75, R110 ;  /* 0x0000006e4b3f723e */ /* 0x000fe400000010ff */
[----:B-----5:R-:W-:Y:S02]  /*7a20*/  F2FP.BF16.F32.PACK_AB R68, R24, R112 ;  /* 0x000000701844723e */ /* 0x020fe400000010ff */
        /* <DEDUP_REMOVED lines=21> */
[----:B------:R-:W-:Y:S01]  /*7b80*/  STG.E.64 desc[UR8][R6.64+0xc300], R64 ;  /* 0x00c3004006007986 */ /* 0x000fe2000c101b08 */
[----:B------:R-:W-:-:S03]  /*7b90*/  F2FP.BF16.F32.PACK_AB R66, R100, R66 ;  /* 0x000000426442723e */ /* 0x000fc600000010ff */
[----:B------:R-:W-:Y:S01]  /*7ba0*/  STG.E.64 desc[UR8][R6.64+0xd200], R62 ;  /* 0x00d2003e06007986 */ /* 0x000fe2000c101b08 */
[----:B------:R-:W-:-:S03]  /*7bb0*/  F2FP.BF16.F32.PACK_AB R67, R99, R67 ;  /* 0x000000436343723e */ /* 0x000fc600000010ff */
[----:B------:R-:W-:Y:S04]  /*7bc0*/  STG.E.64 desc[UR8][R6.64+0xf000], R68 ;  /* 0x00f0004406007986 */ /* 0x000fe8000c101b08 */
        /* <DEDUP_REMOVED lines=15> */
[----:B------:R0:W-:Y:S01]  /*7cc0*/  STG.E.64 desc[UR8][R6.64+0x4b00], R66 ;  /* 0x004b004206007986 */ /* 0x0001e2000c101b08 */
[----:B------:R-:W-:Y:S01]  /*7cd0*/  ULOP3.LUT UR4, UR4, 0x1, URZ, 0x3c, !UPT ;  /* 0x0000000104047892 */ /* 0x000fe2000f8e3cff */
[----:B0-----:R-:W-:-:S02]  /*7ce0*/  F2FP.BF16.F32.PACK_AB R66, R88, R124 ;  /* 0x0000007c5842723e */ /* 0x001fc400000010ff */
[----:B------:R-:W-:-:S05]  /*7cf0*/  F2FP.BF16.F32.PACK_AB R67, R87, R86 ;  /* 0x000000565743723e */ /* 0x000fca00000010ff */
[----:B------:R0:W-:Y:S02]  /*7d00*/  STG.E.64 desc[UR8][R6.64+0x9600], R66 ;  /* 0x0096004206007986 */ /* 0x0001e4000c101b08 */
[----:B0-----:R-:W-:Y:S02]  /*7d10*/  F2FP.BF16.F32.PACK_AB R66, R82, R122 ;  /* 0x0000007a5242723e */ /* 0x001fe400000010ff */
[----:B------:R-:W-:-:S05]  /*7d20*/  F2FP.BF16.F32.PACK_AB R67, R81, R80 ;  /* 0x000000505143723e */ /* 0x000fca00000010ff */
[----:B------:R0:W-:Y:S01]  /*7d30*/  STG.E.64 desc[UR8][R6.64+0xb400], R66 ;  /* 0x00b4004206007986 */ /* 0x0001e2000c101b08 */
[----:B--2---:R-:W-:-:S04]  /*7d40*/  ISETP.GE.U32.AND P1, PT, R117, UR6, PT ;  /* 0x0000000675007c0c */ /* 0x004fc8000bf26070 */
[----:B----4-:R-:W-:Y:S02]  /*7d50*/  ISETP.GE.AND.EX P1, PT, R118, UR7, PT, P1 ;  /* 0x0000000776007c0c */ /* 0x010fe4000bf26310 */
[----:B0-----:R-:W-:Y:S02]  /*7d60*/  MOV R67, R117 ;  /* 0x0000007500437202 */ /* 0x001fe40000000f00 */
[----:B------:R-:W-:-:S09]  /*7d70*/  MOV R66, R118 ;  /* 0x0000007600427202 */ /* 0x000fd20000000f00 */
[----:B------:R-:W-:Y:S05]  /*7d80*/  @!P1 BRA `(.L_x_748) ;  /* 0xffffff84004c9947 */ /* 0x000fea000383ffff */
[----:B------:R-:W-:Y:S05]  /*7d90*/  EXIT ;  /* 0x000000000000794d */ /* 0x000fea0003800000 */
.L_x_749:
        /* <DEDUP_REMOVED lines=14> */
.L_x_1570:


//--------------------- .text._ZN13group_norm_v214gn_cuda_kernelI13__nv_bfloat16Li480ELi2ELi16ELi60ELi1024ELb1ELi32ELi960ELi960ELi4ELb1ELi7ELb0ELb0ENS_16CompileConditionILi1000EEEEEvPT_PKS4_S7_S7_flPfS8_Pj --------------------------
	.section	.text._ZN13group_norm_v214gn_cuda_kernelI13__nv_bfloat16Li480ELi2ELi16ELi60ELi1024ELb1ELi32ELi960ELi960ELi4ELb1ELi7ELb0ELb0ENS_16CompileConditionILi1000EEEEEvPT_PKS4_S7_S7_flPfS8_Pj,"ax",@progbits
	.align	128
        .global         _ZN13group_norm_v214gn_cuda_kernelI13__nv_bfloat16Li480ELi2ELi16ELi60ELi1024ELb1ELi32ELi960ELi960ELi4ELb1ELi7ELb0ELb0ENS_16CompileConditionILi1000EEEEEvPT_PKS4_S7_S7_flPfS8_Pj
        .type           _ZN13group_norm_v214gn_cuda_kernelI13__nv_bfloat16Li480ELi2ELi16ELi60ELi1024ELb1ELi32ELi960ELi960ELi4ELb1ELi7ELb0ELb0ENS_16CompileConditionILi1000EEEEEvPT_PKS4_S7_S7_flPfS8_Pj,@function
        .size           _ZN13group_norm_v214gn_cuda_kernelI13__nv_bfloat16Li480ELi2ELi16ELi60ELi1024ELb1ELi32ELi960ELi960ELi4ELb1ELi7ELb0ELb0ENS_16CompileConditionILi1000EEEEEvPT_PKS4_S7_S7_flPfS8_Pj,(.L_x_1571 - _ZN13group_norm_v214gn_cuda_kernelI13__nv_bfloat16Li480ELi2ELi16ELi60ELi1024ELb1ELi32ELi960ELi960ELi4ELb1ELi7ELb0ELb0ENS_16CompileConditionILi1000EEEEEvPT_PKS4_S7_S7_flPfS8_Pj)
        .other          _ZN13group_norm_v214gn_cuda_kernelI13__nv_bfloat16Li480ELi2ELi16ELi60ELi1024ELb1ELi32ELi960ELi960ELi4ELb1ELi7ELb0ELb0ENS_16CompileConditionILi1000EEEEEvPT_PKS4_S7_S7_flPfS8_Pj,@"STO_CUDA_ENTRY STV_DEFAULT"
_ZN13group_norm_v214gn_cuda_kernelI13__nv_bfloat16Li480ELi2ELi16ELi60ELi1024ELb1ELi32ELi960ELi960ELi4ELb1ELi7ELb0ELb0ENS_16CompileConditionILi1000EEEEEvPT_PKS4_S7_S7_flPfS8_Pj:
.text._ZN13group_norm_v214gn_cuda_kernelI13__nv_bfloat16Li480ELi2ELi16ELi60ELi1024ELb1ELi32ELi960ELi960ELi4ELb1ELi7ELb0ELb0ENS_16CompileConditionILi1000EEEEEvPT_PKS4_S7_S7_flPfS8_Pj:
        /* <DEDUP_REMOVED lines=44> */
.L_x_758:
[----:B------:R-:W2:Y:S01]  /*02c0*/  LDL R4, [R1+0x80] ;  /* 0x0000800001047983 */ /* 0x000ea20000100800 */
[----:B------:R-:W0:Y:S03]  /*02d0*/  LDCU.64 UR6, c[0x0][0x388] ;  /* 0x00007100ff0677ac */ /* 0x000e260008000a00 */
[----:B-1----:R-:W3:Y:S01]  /*02e0*/  LDL R3, [R1+0x58] ;  /* 0x0000580001037983 */ /* 0x002ee20000100800 */
[----:B------:R-:W1:Y:S01]  /*02f0*/  S2R R0, SR_TID.X ;  /* 0x0000000000007919 */ /* 0x000e620000002100 */
[----:B------:R-:W4:Y:S01]  /*0300*/  S2R R5, SR_CTAID.X ;  /* 0x0000000000057919 */ /* 0x000f220000002500 */
[----:B-1----:R-:W-:Y:S02]  /*0310*/  LOP3.LUT R0, R0, 0xffff, RZ, 0xc0, !PT ;  /* 0x0000ffff00007812 */ /* 0x002fe400078ec0ff */
[----:B----4-:R-:W-:-:S03]  /*0320*/  SHF.L.U32 R5, R5, 0x5, RZ ;  /* 0x0000000505057819 */ /* 0x010fc600000006ff */
[----:B------:R-:W-:Y:S01]  /*0330*/  IMAD R0, R0, 0x8889, RZ ;  /* 0x0000888900007824 */ /* 0x000fe200078e02ff */
[----:B------:R-:W-:-:S04]  /*0340*/  LOP3.LUT R5, R5, 0x3e0, RZ, 0xc0, !PT ;  /* 0x000003e005057812 */ /* 0x000fc800078ec0ff */
[----:B------:R-:W-:-:S04]  /*0350*/  SHF.R.U32.HI R0, RZ, 0x17, R0 ;  /* 0x00000017ff007819 */ /* 0x000fc80000011600 */
[----:B------:R-:W-:Y:S01]  /*0360*/  IADD3 R0, PT, PT, R0, R5, RZ ;  /* 0x0000000500007210 */ /* 0x000fe20007ffe0ff */
[----:B------:R-:W-:-:S04]  /*0370*/  HFMA2 R5, -RZ, RZ, 0, 0 ;  /* 0x00000000ff057431 */ /* 0x000fc800000001ff */
[----:B------:R-:W-:Y:S02]  /*0380*/  IMAD R7, R0, 0x3c0, RZ ;  /* 0x000003c000077824 */ /* 0x000fe400078e02ff */
[----:B--2---:R-:W-:-:S04]  /*0390*/  IMAD.WIDE.U32 R4, R2, 0xf0000, R4 ;  /* 0x000f000002047825 */ /* 0x004fc800078e0004 */
[----:B---3--:R-:W-:Y:S01]  /*03a0*/  IMAD R3, R3, 0xf0000, RZ ;  /* 0x000f000003037824 */ /* 0x008fe200078e02ff */
        /* <DEDUP_REMOVED lines=11> */
[----:B------:R1:W-:Y:S04]  /*0460*/  STL [R1+0x54], R6 ;  /* 0x0000540601007387 */ /* 0x0003e80000100800 */
[----:B------:R-:W5:Y:S04]  /*0470*/  LDG.E.64.CONSTANT R10, desc[UR8][R16.64+0x5a00] ;  /* 0x005a0008100a7981 */ /* 0x000f68000c1e9b00 */
[----:B0-----:R-:W5:Y:S04]  /*0480*/  LDG.E.64.CONSTANT R8, desc[UR8][R16.64+0x4b00] ;  /* 0x004b000810087981 */ /* 0x001f68000c1e9b00 */
[----:B-1----:R-:W5:Y:S04]  /*0490*/  LDG.E.64.CONSTANT R6, desc[UR8][R16.64+0x3c00] ;  /* 0x003c000810067981 */ /* 0x002f68000c1e9b00 */
        /* <DEDUP_REMOVED lines=20> */
[----:B0-----:R-:W-:Y:S01]  /*05e0*/  FFMA.FTZ R16, R38, R38, R5 ;  /* 0x0000002626107223 */ /* 0x001fe20000010005 */
        /* <DEDUP_REMOVED lines=27> */
[----:B------:R0:W-:Y:S01]  /*07a0*/  STL [R1+0x1c], R24 ;  /* 0x00001c1801007387 */ /* 0x0001e20000100800 */
[----:B------:R-:W-:Y:S01]  /*07b0*/  FFMA.FTZ R16, R20, R20, R16 ;  /* 0x0000001414107223 */ /* 0x000fe20000010010 */
[----:B-----5:R-:W-:Y:S01]  /*07c0*/  PRMT R3, R40, 0x7632, R3 ;  /* 0x0000763228037816 */ /* 0x020fe20000000003 */
[----:B------:R-:W-:Y:S01]  /*07d0*/  FADD.FTZ R5, R4, R17 ;  /* 0x0000001104057221 */ /* 0x000fe20000010000 */
[----:B------:R-:W-:Y:S01]  /*07e0*/  STL [R1+0x38], R21 ;  /* 0x0000381501007387 */ /* 0x000fe20000100800 */
[----:B------:R-:W-:-:S03]  /*07f0*/  SHF.L.U32 R40, R40, 0x10, RZ ;  /* 0x0000001028287819 */ /* 0x000fc600000006ff */
[----:B------:R-:W-:Y:S01]  /*0800*/  STL [R1+0x18], R20 ;  /* 0x0000181401007387 */ /* 0x000fe20000100800 */
[----:B------:R-:W-:-:S03]  /*0810*/  SHF.L.U32 R3, R3, 0x10, RZ ;  /* 0x0000001003037819 */ /* 0x000fc600000006ff */
[----:B------:R1:W-:Y:S01]  /*0820*/  STL [R1+0x34], R17 ;  /* 0x0000341101007387 */ /* 0x0003e20000100800 */
[C---:B------:R-:W-:Y:S02]  /*0830*/  PRMT R4, R41.reuse, 0x7632, R4 ;  /* 0x0000763229047816 */ /* 0x040fe40000000004 */
[----:B0-----:R-:W-:Y:S01]  /*0840*/  SHF.L.U32 R24, R41, 0x10, RZ ;  /* 0x0000001029187819 */ /* 0x001fe200000006ff */
[----:B-1----:R-:W-:Y:S01]  /*0850*/  FFMA.FTZ R17, R17, R17, R16 ;  /* 0x0000001111117223 */ /* 0x002fe20000010010 */
[----:B------:R-:W-:-:S03]  /*0860*/  FADD.FTZ R16, R5, R40 ;  /* 0x0000002805107221 */ /* 0x000fc60000010000 */
[----:B------:R-:W-:Y:S01]  /*0870*/  FFMA.FTZ R20, R40, R40, R17 ;  /* 0x0000002828147223 */ /* 0x000fe20000010011 */
[----:B------:R-:W-:Y:S01]  /*0880*/  FADD.FTZ R16, R16, R3 ;  /* 0x0000000310107221 */ /* 0x000fe20000010000 */
[----:B------:R-:W-:Y:S02]  /*0890*/  SHF.L.U32 R21, R4, 0x10, RZ ;  /* 0x0000001004157819 */ /* 0x000fe400000006ff */
[----:B------:R-:W-:Y:S01]  /*08a0*/  FFMA.FTZ R20, R3, R3, R20 ;  /* 0x0000000303147223 */ /* 0x000fe20000010014 */
[----:B------:R-:W-:Y:S01]  /*08b0*/  FADD.FTZ R16, R16, R24 ;  /* 0x0000001810107221 */ /* 0x000fe20000010000 */
[----:B------:R-:W-:Y:S02]  /*08c0*/  PRMT R5, R6, 0x7632, R5 ;  /* 0x0000763206057816 */ /* 0x000fe40000000005 */
[----:B------:R-:W-:Y:S01]  /*08d0*/  FFMA.FTZ R20, R24, R24, R20 ;  /* 0x0000001818147223 */ /* 0x000fe20000010014 */
[----:B------:R-:W-:Y:S01]  /*08e0*/  SHF.L.U32 R4, R6, 0x10, RZ ;  /* 0x0000001006047819 */ /* 0x000fe200000006ff */
[----:B------:R-:W-:Y:S01]  /*08f0*/  STL [R1+0x14], R24 ;  /* 0x0000141801007387 */ /* 0x000fe20000100800 */
[----:B------:R-:W-:Y:S01]  /*0900*/  FADD.FTZ R17, R16, R21 ;  /* 0x0000001510117221 */ /* 0x000fe20000010000 */
[----:B------:R-:W-:-:S02]  /*0910*/  SHF.L.U32 R5, R5, 0x10, RZ ;  /* 0x0000001005057819 */ /* 0x000fc400000006ff */
[----:B------:R0:W-:Y:S01]  /*0920*/  STL [R1+0x40], R21 ;  /* 0x0000401501007387 */ /* 0x0001e20000100800 */
[----:B------:R-:W-:Y:S01]  /*0930*/  FADD.FTZ R16, R17, R4 ;  /* 0x0000000411107221 */ /* 0x000fe20000010000 */
[C---:B------:R-:W-:Y:S02]  /*0940*/  PRMT R6, R7.reuse, 0x7632, R6 ;  /* 0x0000763207067816 */ /* 0x040fe40000000006 */
[----:B------:R-:W-:Y:S01]  /*0950*/  SHF.L.U32 R30, R7, 0x10, RZ ;  /* 0x00000010071e7819 */ /* 0x000fe200000006ff */
[----:B0-----:R-:W-:Y:S01]  /*0960*/  FFMA.FTZ R21, R21, R21, R20 ;  /* 0x0000001515157223 */ /* 0x001fe20000010014 */
[----:B------:R-:W-:-:S03]  /*0970*/  FADD.FTZ R16, R16, R5 ;  /* 0x0000000510107221 */ /* 0x000fc60000010000 */
        /* <DEDUP_REMOVED lines=8> */
[----:B------:R-:W-:-:S03]  /*0a00*/  SHF.L.U32 R7, R7, 0x10, RZ ;  /* 0x0000001007077819 */ /* 0x000fc600000006ff */
[----:B------:R-:W-:Y:S01]  /*0a10*/  FFMA.FTZ R21, R24, R24, R20 ;  /* 0x0000001818157223 */ /* 0x000fe20000010014 */
[----:B------:R-:W-:Y:S01]  /*0a20*/  FADD.FTZ R16, R17, R6 ;  /* 0x0000000611107221 */ /* 0x000fe20000010000 */
[----:B------:R0:W-:Y:S01]  /*0a30*/  STL [R1+0x10], R30 ;  /* 0x0000101e01007387 */ /* 0x0001e20000100800 */
[----:B------:R-:W-:Y:S01]  /*0a40*/  PRMT R8, R9, 0x7632, R8 ;  /* 0x0000763209087816 */ /* 0x000fe20000000008 */
[----:B------:R-:W-:Y:S01]  /*0a50*/  FFMA.FTZ R20, R6, R6, R21 ;  /* 0x0000000606147223 */ /* 0x000fe20000010015 */
[----:B------:R-:W-:Y:S01]  /*0a60*/  FADD.FTZ R16, R16, R7 ;  /* 0x0000000710107221 */ /* 0x000fe20000010000 */
[----:B------:R1:W-:Y:S02]  /*0a70*/  STL [R1+0x44], R24 ;  /* 0x0000441801007387 */ /* 0x0003e40000100800 */
[----:B------:R-:W-:Y:S01]  /*0a80*/  FFMA.FTZ R20, R7, R7, R20 ;  /* 0x0000000707147223 */ /* 0x000fe20000010014 */
[----:B0-----:R-:W-:Y:S02]  /*0a90*/  SHF.L.U32 R30, R9, 0x10, RZ ;  /* 0x00000010091e7819 */ /* 0x001fe400000006ff */
[----:B-1----:R-:W-:-:S03]  /*0aa0*/  SHF.L.U32 R24, R8, 0x10, RZ ;  /* 0x0000001008187819 */ /* 0x002fc600000006ff */
        /* <DEDUP_REMOVED lines=8> */
[----:B------:R0:W-:Y:S01]  /*0b30*/  STL [R1+0xc], R30 ;  /* 0x00000c1e01007387 */ /* 0x0001e20000100800 */
[----:B------:R-:W-:Y:S01]  /*0b40*/  FFMA.FTZ R20, R8, R8, R21 ;  /* 0x0000000808147223 */ /* 0x000fe20000010015 */
[----:B------:R-:W-:Y:S01]  /*0b50*/  PRMT R10, R11, 0x7632, R10 ;  /* 0x000076320b0a7816 */ /* 0x000fe2000000000a */
[----:B------:R-:W-:Y:S01]  /*0b60*/  FADD.FTZ R16, R16, R9 ;  /* 0x0000000910107221 */ /* 0x000fe20000010000 */
[----:B------:R1:W-:Y:S01]  /*0b70*/  STL [R1+0x3c], R24 ;  /* 0x00003c1801007387 */ /* 0x0003e20000100800 */
[----:B------:R-:W-:Y:S01]  /*0b80*/  FFMA.FTZ R20, R9, R9, R20 ;  /* 0x0000000909147223 */ /* 0x000fe20000010014 */
[----:B0-----:R-:W-:-:S02]  /*0b90*/  SHF.L.U32 R30, R11, 0x10, RZ ;  /* 0x000000100b1e7819 */ /* 0x001fc400000006ff */
[----:B-1----:R-:W-:-:S03]  /*0ba0*/  SHF.L.U32 R24, R10, 0x10, RZ ;  /* 0x000000100a187819 */ /* 0x002fc600000006ff */
[----:B------:R-:W-:Y:S01]  /*0bb0*/  FADD.FTZ R16, R16, R30 ;  /* 0x0000001e10107221 */ /* 0x000fe20000010000 */
[----:B------:R-:W-:Y:S01]  /*0bc0*/  FFMA.FTZ R20, R30, R30, R20 ;  /* 0x0000001e1e147223 */ /* 0x000fe20000010014 */
[C---:B------:R-:W-:Y:S02]  /*0bd0*/  PRMT R11, R12.reuse, 0x7632, R11 ;  /* 0x000076320c0b7816 */ /* 0x040fe4000000000b */
[----:B------:R-:W-:Y:S01]  /*0be0*/  SHF.L.U32 R10, R12, 0x10, RZ ;  /* 0x000000100c0a7819 */ /* 0x000fe200000006ff */
[----:B------:R-:W-:Y:S01]  /*0bf0*/  FADD.FTZ R17, R16, R24 ;  /* 0x0000001810117221 */ /* 0x000fe20000010000 */
[----:B------:R-:W-:Y:S01]  /*0c00*/  PRMT R12, R13, 0x7632, R12 ;  /* 0x000076320d0c7816 */ /* 0x000fe2000000000c */
[----:B------:R0:W-:Y:S01]  /*0c10*/  STL [R1+0x8], R30 ;  /* 0x0000081e01007387 */ /* 0x0001e20000100800 */
[----:B------:R-:W-:Y:S01]  /*0c20*/  FFMA.FTZ R21, R24, R24, R20 ;  /* 0x0000001818157223 */ /* 0x000fe20000010014 */
[----:B------:R-:W-:Y:S02]  /*0c30*/  SHF.L.U32 R11, R11, 0x10, RZ ;  /* 0x000000100b0b7819 */ /* 0x000fe400000006ff */
[----:B------:R1:W-:Y:S01]  /*0c40*/  STL [R1+0x2c], R24 ;  /* 0x00002c1801007387 */ /* 0x0003e20000100800 */
[----:B------:R-:W-:Y:S01]  /*0c50*/  SHF.L.U32 R32, R13, 0x10, RZ ;  /* 0x000000100d207819 */ /* 0x000fe200000006ff */
[----:B------:R-:W-:Y:S01]  /*0c60*/  FADD.FTZ R16, R17, R10 ;  /* 0x0000000a11107221 */ /* 0x000fe20000010000 */
[----:B------:R-:W-:Y:S01]  /*0c70*/  PRMT R13, R14, 0x7632, R13 ;  /* 0x000076320e0d7816 */ /* 0x000fe2000000000d */
[----:B0-----:R-:W-:Y:S01]  /*0c80*/  FFMA.FTZ R30, R10, R10, R21 ;  /* 0x0000000a0a1e7223 */ /* 0x001fe20000010015 */
[----:B-1----:R-:W-:-:S02]  /*0c90*/  SHF.L.U32 R24, R12, 0x10, RZ ;  /* 0x000000100c187819 */ /* 0x002fc400000006ff */
[----:B------:R-:W-:Y:S02]  /*0ca0*/  SHF.L.U32 R12, R14, 0x10, RZ ;  /* 0x000000100e0c7819 */ /* 0x000fe400000006ff */
[C---:B------:R-:W-:Y:S01]  /*0cb0*/  PRMT R14, R15.reuse, 0x7632, R14 ;  /* 0x000076320f0e7816 */ /* 0x040fe2000000000e */
[----:B------:R-:W-:Y:S01]  /*0cc0*/  FADD.FTZ R31, R16, R11 ;  /* 0x0000000b101f7221 */ /* 0x000fe20000010000 */
[----:B------:R-:W-:Y:S01]  /*0cd0*/  SHF.L.U32 R20, R15, 0x10, RZ ;  /* 0x000000100f147819 */ /* 0x000fe200000006ff */
[----:B------:R-:W-:Y:S01]  /*0ce0*/  FFMA.FTZ R30, R11, R11, R30 ;  /* 0x0000000b0b1e7223 */ /* 0x000fe2000001001e */
[----:B------:R-:W-:Y:S01]  /*0cf0*/  SHF.L.U32 R16, R14, 0x10, RZ ;  /* 0x000000100e107819 */ /* 0x000fe200000006ff */
[----:B------:R0:W-:Y:S01]  /*0d00*/  STL [R1+0x4], R32 ;  /* 0x0000042001007387 */ /* 0x0001e20000100800 */
[----:B------:R-:W-:Y:S01]  /*0d10*/  FADD.FTZ R31, R31, R32 ;  /* 0x000000201f1f7221 */ /* 0x000fe20000010000 */
[----:B------:R-:W-:Y:S02]  /*0d20*/  FFMA.FTZ R30, R32, R32, R30 ;  /* 0x00000020201e7223 */ /* 0x000fe4000001001e */
[----:B------:R-:W-:Y:S04]  /*0d30*/  STL [R1+0x24], R24 ;  /* 0x0000241801007387 */ /* 0x000fe80000100800 */
[----:B------:R-:W-:Y:S04]  /*0d40*/  STL [R1], R20 ;  /* 0x0000001401007387 */ /* 0x000fe80000100800 */
[----:B------:R1:W-:Y:S04]  /*0d50*/  STL [R1+0x20], R16 ;  /* 0x0000201001007387 */ /* 0x0003e80000100800 */
[----:B0-----:R-:W2:Y:S01]  /*0d60*/  LDL R32, [R1+0x88] ;  /* 0x0000880001207983 */ /* 0x001ea20000100800 */
[----:B------:R-:W-:Y:S01]  /*0d70*/  FADD.FTZ R31, R31, R24 ;  /* 0x000000181f1f7221 */ /* 0x000fe20000010000 */
[----:B------:R-:W-:Y:S01]  /*0d80*/  FFMA.FTZ R30, R24, R24, R30 ;  /* 0x00000018181e7223 */ /* 0x000fe2000001001e */
[----:B------:R-:W-:-:S02]  /*0d90*/  SHF.L.U32 R13, R13, 0x10, RZ ;  /* 0x000000100d0d7819 */ /* 0x000fc400000006ff */
[----:B------:R-:W-:Y:S01]  /*0da0*/  FADD.FTZ R31, R31, R12 ;  /* 0x0000000c1f1f7221 */ /* 0x000fe20000010000 */
[----:B------:R-:W-:-:S03]  /*0db0*/  FFMA.FTZ R30, R12, R12, R30 ;  /* 0x0000000c0c1e7223 */ /* 0x000fc6000001001e */
        /* <DEDUP_REMOVED lines=19> */
[----:B-1----:R-:W-:Y:S01]  /*0ef0*/  SHF.L.U32 R16, R18, 0x10, RZ ;  /* 0x0000001012107819 */ /* 0x002fe200000006ff */
        /* <DEDUP_REMOVED lines=86> */
[----:B------:R-:W-:Y:S01]  /*1460*/  BSSY.RECONVERGENT B0, `(.L_x_750) ;  /* 0x000003c000007945 */ /* 0x000fe20003800200 */
[----:B------:R-:W-:-:S03]  /*1470*/  MOV R31, RZ ;  /* 0x000000ff001f7202 */ /* 0x000fc60000000f00 */
[----:B--2---:R0:W-:Y:S02]  /*1480*/  STS.64 [R32], R28 ;  /* 0x0000001c20007388 */ /* 0x0041e40000000a00 */
[----:B0-----:R-:W-:Y:S01]  /*1490*/  HFMA2 R28, -RZ, RZ, 0, 0 ;  /* 0x00000000ff1c7431 */ /* 0x001fe200000001ff */
        /* <DEDUP_REMOVED lines=56> */
.L_x_751:
[----:B------:R-:W-:Y:S05]  /*1820*/  BSYNC.RECONVERGENT B0 ;  /* 0x0000000000007941 */ /* 0x000fea0003800200 */
.L_x_750:
        /* <DEDUP_REMOVED lines=20> */
.L_x_753:
[----:B------:R-:W-:Y:S05]  /*1970*/  BSYNC.RECONVERGENT B0 ;  /* 0x0000000000007941 */ /* 0x000fea0003800200 */
.L_x_752:
[----:B0-----:R-:W0:Y:S01]  /*1980*/  @!P1 S2R R30, SR_CTAID.Y ;  /* 0x00000000001e9919 */ /* 0x001e220000002600 */
[----:B------:R-:W0:Y:S01]  /*1990*/  @!P1 LDC R28, c[0x0][0x374] ;  /* 0x0000dd00ff1c9b82 */ /* 0x000e220000000800 */
[----:B------:R-:W-:-:S07]  /*19a0*/  @!P1 SHF.L.U32 R29, R56, 0x1, RZ ;  /* 0x00000001381d9819 */ /* 0x000fce00000006ff */
[----:B------:R-:W-:Y:S01]  /*19b0*/  BAR.SYNC.DEFER_BLOCKING 0x0 ;  /* 0x0000000000007b1d */ /* 0x000fe20000010000 */
[----:B------:R-:W-:Y:S02]  /*19c0*/  ISETP.NE.AND P2, PT, R56, RZ, PT ;  /* 0x000000ff3800720c */ /* 0x000fe40003f45270 */
[----:B------:R-:W-:-:S05]  /*19d0*/  @!P1 LOP3.LUT R29, R29, 0x1e0, RZ, 0xc0, !PT ;  /* 0x000001e01d1d9812 */ /* 0x000fca00078ec0ff */
[----:B------:R-:W1:Y:S01]  /*19e0*/  @!P1 LDC.64 R34, c[0x0][0x3b8] ;  /* 0x0000ee00ff229b82 */ /* 0x000e620000000a00 */
[----:B0-----:R-:W-:Y:S01]  /*19f0*/  @!P1 IMAD R28, R28, UR4, R30 ;  /* 0x000000041c1c9c24 */ /* 0x001fe2000f8e021e */
[----:B------:R-:W-:-:S04]  /*1a00*/  @!P1 LOP3.LUT R30, R56, 0xf, RZ, 0xc0, !PT ;  /* 0x0000000f381e9812 */ /* 0x000fc800078ec0ff */
[----:B------:R-:W-:-:S04]  /*1a10*/  @!P1 LEA R28, R28, R29, 0x9 ;  /* 0x0000001d1c1c9211 */ /* 0x000fc800078e48ff */
[----:B------:R-:W-:-:S04]  /*1a20*/  @!P1 IADD3 R30, PT, PT, R28, R30, RZ ;  /* 0x0000001e1c1e9210 */ /* 0x000fc80007ffe0ff */
[----:B------:R-:W-:Y:S01]  /*1a30*/  @!P1 SHF.L.U32 R30, R30, 0x1, RZ ;  /* 0x000000011e1e9819 */ /* 0x000fe200000006ff */
[----:B------:R-:W-:Y:S06]  /*1a40*/  @P2 BRA `(.L_x_754) ;  /* 0x0000000000442947 */ /* 0x000fec0003800000 */
[----:B------:R-:W0:Y:S01]  /*1a50*/  S2R R31, SR_CTAID.Y ;  /* 0x00000000001f7919 */ /* 0x000e220000002600 */
[----:B------:R-:W0:Y:S08]  /*1a60*/  LDC.64 R28, c[0x0][0x3c0] ;  /* 0x0000f000ff1c7b82 */ /* 0x000e300000000a00 */
[----:B------:R-:W2:Y:S01]  /*1a70*/  S2UR UR5, SR_CTAID.X ;  /* 0x00000000000579c3 */ /* 0x000ea20000002500 */
[----:B0-----:R-:W-:Y:S01]  /*1a80*/  IMAD.WIDE.U32 R28, R31, 0x4, R28 ;  /* 0x000000041f1c7825 */ /* 0x001fe200078e001c */
[----:B--2---:R-:W-:-:S02]  /*1a90*/  ISETP.NE.AND P2, PT, RZ, UR5, PT ;  /* 0x00000005ff007c0c */ /* 0x004fc4000bf45270 */
[----:B------:R-:W-:-:S04]  /*1aa0*/  MOV R31, 0x7fffffe1 ;  /* 0x7fffffe1001f7802 */ /* 0x000fc80000000f00 */
[----:B------:R-:W-:Y:S01]  /*1ab0*/  SEL R31, R31, 0x1, !P2 ;  /* 0x000000011f1f7807 */ /* 0x000fe20005000000 */
[----:B------:R-:W-:Y:S06]  /*1ac0*/  MEMBAR.ALL.GPU ;  /* 0x0000000000007992 */ /* 0x000fec000000a000 */
[----:B------:R-:W-:-:S00]  /*1ad0*/  ERRBAR ;  /* 0x00000000000079ab */ /* 0x000fc00000000000 */
[----:B------:R-:W-:Y:S06]  /*1ae0*/  CGAERRBAR ;  /* 0x00000000000075ab */ /* 0x000fec0000000000 */
[----:B------:R0:W5:Y:S02]  /*1af0*/  ATOM.E.ADD.STRONG.GPU PT, R31, desc[UR8][R28.64], R31 ;  /* 0x8000001f1c1f798a */ /* 0x00016400081ef108 */
.L_x_755:
[----:B------:R-:W2:Y:S04]  /*1b00*/  LD.E.STRONG.GPU R32, desc[UR8][R28.64] ;  /* 0x000000081c207980 */ /* 0x000ea8000c10f900 */
[----:B--2---:R-:W-:Y:S01]  /*1b10*/  CCTL.IVALL ;  /* 0x00000000ff00798f */ /* 0x004fe20002000000 */
[----:B------:R-:W-:Y:S05]  /*1b20*/  YIELD ;  /* 0x0000000000007946 */ /* 0x000fea0003800000 */
[----:B-----5:R-:W-:-:S04]  /*1b30*/  LOP3.LUT R32, R32, R31, RZ, 0x3c, !PT ;  /* 0x0000001f20207212 */ /* 0x020fc800078e3cff */
[----:B------:R-:W-:-:S13]  /*1b40*/  ISETP.GT.AND P2, PT, R32, -0x1, PT ;  /* 0xffffffff2000780c */ /* 0x000fda0003f44270 */
[----:B------:R-:W-:Y:S05]  /*1b50*/  @P2 BRA `(.L_x_755) ;  /* 0xfffffffc00e82947 */ /* 0x000fea000383ffff */
.L_x_754:
[----:B------:R-:W2:Y:S01]  /*1b60*/  LDL R56, [R1+0x80] ;  /* 0x0000800001387983 */ /* 0x000ea20000100800 */
[----:B------:R-:W-:Y:S05]  /*1b70*/  WARPSYNC.ALL ;  /* 0x0000000000007948 */ /* 0x000fea0003800000 */
[C---:B------:R-:W-:Y:S01]  /*1b80*/  @!P1 IADD3 R32, PT, PT, R30.reuse, 0x20, RZ ;  /* 0x000000201e209810 */ /* 0x040fe20007ffe0ff */
[--C-:B-1----:R-:W-:Y:S01]  /*1b90*/  @!P1 IMAD.WIDE.U32 R30, R30, 0x4, R34.reuse ;  /* 0x000000041e1e9825 */ /* 0x102fe200078e0022 */
[----:B------:R-:W-:Y:S03]  /*1ba0*/  BAR.SYNC.DEFER_BLOCKING 0x0 ;  /* 0x0000000000007b1d */ /* 0x000fe60000010000 */
[----:B------:R-:W-:-:S05]  /*1bb0*/  @!P1 IMAD.WIDE.U32 R32, R32, 0x4, R34 ;  /* 0x0000000420209825 */ /* 0x000fca00078e0022 */
[----:B0-----:R-:W2:Y:S08]  /*1bc0*/  LDC.64 R28, c[0x0][0x390] ;  /* 0x0000e400ff1c7b82 */ /* 0x001eb00000000a00 */
[----:B------:R-:W0:Y:S01]  /*1bd0*/  LDC.64 R34, c[0x0][0x398] ;  /* 0x0000e600ff227b82 */ /* 0x000e220000000a00 */
[----:B------:R-:W3:Y:S04]  /*1be0*/  @!P1 LDG.E.64 R30, desc[UR8][R30.64] ;  /* 0x000000081e1e9981 */ /* 0x000ee8000c1e1b00 */
[----:B------:R-:W4:Y:S01]  /*1bf0*/  @!P1 LDG.E.64 R32, desc[UR8][R32.64] ;  /* 0x0000000820209981 */ /* 0x000f22000c1e1b00 */
[----:B--2---:R-:W-:-:S04]  /*1c00*/  IMAD.WIDE.U32 R28, R56, 0x2, R28 ;  /* 0x00000002381c7825 */ /* 0x004fc800078e001c */
[----:B0-----:R-:W-:Y:S02]  /*1c10*/  IMAD.WIDE.U32 R34, R56, 0x2, R34 ;  /* 0x0000000238227825 */ /* 0x001fe400078e0022 */
[----:B------:R-:W2:Y:S04]  /*1c20*/  LDG.E.64.CONSTANT R28, desc[UR8][R28.64] ;  /* 0x000000081c1c7981 */ /* 0x000ea8000c1e9b00 */
[----:B------:R-:W5:Y:S01]  /*1c30*/  LDG.E.64.CONSTANT R34, desc[UR8][R34.64] ;  /* 0x0000000822227981 */ /* 0x000f62000c1e9b00 */
[----:B------:R-:W-:Y:S01]  /*1c40*/  BSSY.RECONVERGENT B0, `(.L_x_756) ;  /* 0x0000039000007945 */ /* 0x000fe20003800200 */
[----:B---3--:R-:W-:Y:S01]  /*1c50*/  @!P1 FADD.FTZ R56, RZ, R30 ;  /* 0x0000001eff389221 */ /* 0x008fe20000010000 */
[----:B------:R-:W-:-:S03]  /*1c60*/  HFMA2 R30, -RZ, RZ, 0, 0 ;  /* 0x00000000ff1e7431 */ /* 0x000fc600000001ff */
[----:B----4-:R-:W-:Y:S01]  /*1c70*/  @!P1 FADD.FTZ R30, R32, R56 ;  /* 0x00000038201e9221 */ /* 0x010fe20000010000 */
[----:B------:R-:W-:Y:S01]  /*1c80*/  @!P1 FADD.FTZ R32, RZ, R31 ;  /* 0x0000001fff209221 */ /* 0x000fe20000010000 */
[----:B------:R-:W-:Y:S01]  /*1c90*/  MOV R31, RZ ;  /* 0x000000ff001f7202 */ /* 0x000fe20000000f00 */
[----:B------:R-:W0:Y:S02]  /*1ca0*/  S2R R56, SR_TID.X ;  /* 0x0000000000387919 */ /* 0x000e240000002100 */
[----:B------:R-:W-:Y:S02]  /*1cb0*/  @!P1 FADD.FTZ R31, R33, R32 ;  /* 0x00000020211f9221 */ /* 0x000fe40000010000 */
[----:B------:R-:W1:Y:S04]  /*1cc0*/  SHFL.BFLY PT, R33, R30, 0x8, 0x1f ;  /* 0x0d001f001e217f89 */ /* 0x000e6800000e0000 */
[----:B------:R-:W3:Y:S01]  /*1cd0*/  SHFL.BFLY PT, R32, R31, 0x8, 0x1f ;  /* 0x0d001f001f207f89 */ /* 0x000ee200000e0000 */
[----:B-1----:R-:W-:Y:S01]  /*1ce0*/  FADD.FTZ R33, R33, R30 ;  /* 0x0000001e21217221 */ /* 0x002fe20000010000 */
[----:B---3--:R-:W-:-:S04]  /*1cf0*/  FADD.FTZ R32, R32, R31 ;  /* 0x0000001f20207221 */ /* 0x008fc80000010000 */
[----:B------:R-:W1:Y:S01]  /*1d00*/  SHFL.BFLY PT, R30, R33, 0x4, 0x1f ;  /* 0x0c801f00211e7f89 */ /* 0x000e6200000e0000 */
[----:B0-----:R-:W-:-:S03]  /*1d10*/  LOP3.LUT P1, RZ, R56, 0x30f, RZ, 0xc0, !PT ;  /* 0x0000030f38ff7812 */ /* 0x001fc6000782c0ff */
[----:B------:R-:W0:Y:S10]  /*1d20*/  SHFL.BFLY PT, R31, R32, 0x4, 0x1f ;  /* 0x0c801f00201f7f89 */ /* 0x000e3400000e0000 */
[----:B------:R-:W3:Y:S01]  /*1d30*/  @!P1 S2R R56, SR_CgaCtaId ;  /* 0x0000000000389919 */ /* 0x000ee20000008800 */
[----:B-1----:R-:W-:Y:S01]  /*1d40*/  FADD.FTZ R33, R33, R30 ;  /* 0x0000001e21217221 */ /* 0x002fe20000010000 */
[----:B0-----:R-:W-:-:S04]  /*1d50*/  FADD.FTZ R32, R32, R31 ;  /* 0x0000001f20207221 */ /* 0x001fc80000010000 */
        /* <DEDUP_REMOVED lines=9> */
[----:B-1----:R-:W-:Y:S01]  /*1df0*/  FADD.FTZ R32, R31, R32 ;  /* 0x000000201f207221 */ /* 0x002fe20000010000 */
[----:B------:R-:W-:Y:S02]  /*1e00*/  @!P1 IADD3 R33, PT, PT, R33, 0x1680, RZ ;  /* 0x0000168021219810 */ /* 0x000fe40007ffe0ff */
[----:B------:R-:W-:Y:S02]  /*1e10*/  @!P1 FMUL.FTZ R31, R30, R30 ;  /* 0x0000001e1e1f9220 */ /* 0x000fe40000410000 */
[----:B---3--:R-:W-:Y:S02]  /*1e20*/  @!P1 LEA R33, R56, R33, 0x18 ;  /* 0x0000002138219211 */ /* 0x008fe400078ec0ff */
[----:B------:R-:W-:Y:S02]  /*1e30*/  @!P1 FFMA.FTZ R31, R32, 1.6276042515528388321e-05, -R31 ;  /* 0x37888889201f9823 */ /* 0x000fe4000001081f */
[----:B------:R-:W0:Y:S03]  /*1e40*/  S2R R32, SR_TID.X ;  /* 0x0000000000207919 */ /* 0x000e260000002100 */
[----:B------:R-:W-:-:S02]  /*1e50*/  @!P1 FMNMX.FTZ R31, RZ, R31, !PT ;  /* 0x0000001fff1f9209 */ /* 0x000fc40007810000 */
[----:B0-----:R-:W-:-:S05]  /*1e60*/  @!P1 LEA.HI R33, R32, R33, RZ, 0x1f ;  /* 0x0000002120219211 */ /* 0x001fca00078ff8ff */
[----:B------:R0:W-:Y:S01]  /*1e70*/  @!P1 STS.64 [R33], R30 ;  /* 0x0000001e21009388 */ /* 0x0001e20000000a00 */
[----:B--2---:R-:W-:Y:S02]  /*1e80*/  PRMT R58, R28, 0x7632, R58 ;  /* 0x000076321c3a7816 */ /* 0x004fe4000000003a */
[----:B------:R-:W-:Y:S02]  /*1e90*/  PRMT R56, R29, 0x7632, R56 ;  /* 0x000076321d387816 */ /* 0x000fe40000000038 */
[----:B-----5:R-:W-:Y:S02]  /*1ea0*/  PRMT R59, R34, 0x7632, R59 ;  /* 0x00007632223b7816 */ /* 0x020fe4000000003b */
[----:B------:R-:W-:Y:S01]  /*1eb0*/  PRMT R57, R35, 0x7632, R57 ;  /* 0x0000763223397816 */ /* 0x000fe20000000039 */
[----:B------:R-:W-:Y:S06]  /*1ec0*/  BAR.SYNC.DEFER_BLOCKING 0x0 ;  /* 0x0000000000007b1d */ /* 0x000fec0000010000 */
[----:B0-----:R-:W-:Y:S05]  /*1ed0*/  @P0 BRA `(.L_x_757) ;  /* 0x00000000003c0947 */ /* 0x001fea0003800000 */
[----:B------:R-:W2:Y:S01]  /*1ee0*/  LDL R32, [R1+0x58] ;  /* 0x0000580001207983 */ /* 0x000ea20000100800 */
        /* <DEDUP_REMOVED lines=14> */
.L_x_757:
[----:B------:R-:W-:Y:S05]  /*1fd0*/  BSYNC.RECONVERGENT B0 ;  /* 0x0000000000007941 */ /* 0x000fea0003800200 */
.L_x_756:
[----:B0-----:R-:W2:Y:S01]  /*1fe0*/  LDL R30, [R1+0x84] ;  /* 0x00008400011e7983 */ /* 0x001ea20000100800 */
[----:B------:R-:W0:Y:S01]  /*1ff0*/  LDCU UR5, c[0x0][0x3a0] ;  /* 0x00007400ff0577ac */ /* 0x000e220008000800 */
[----:B------:R-:W-:Y:S02]  /*2000*/  SHF.L.U32 R58, R58, 0x10, RZ ;  /* 0x000000103a3a7819 */ /* 0x000fe400000006ff */
[----:B------:R1:W-:Y:S01]  /*2010*/  STL [R1+0xc8], R47 ;  /* 0x0000c82f01007387 */ /* 0x0003e20000100800 */
[----:B------:R-:W-:Y:S01]  /*2020*/  SHF.L.U32 R59, R59, 0x10, RZ ;  /* 0x000000103b3b7819 */ /* 0x000fe200000006ff */
[----:B------:R-:W3:Y:S01]  /*2030*/  LDCU.64 UR6, c[0x0][0x380] ;  /* 0x00007000ff0677ac */ /* 0x000ee20008000a00 */
[----:B------:R-:W-:Y:S01]  /*2040*/  SHF.L.U32 R33, R57, 0x10, RZ ;  /* 0x0000001039217819 */ /* 0x000fe200000006ff */
[----:B------:R4:W-:Y:S04]  /*2050*/  STL [R1+0xc4], R44 ;  /* 0x0000c42c01007387 */ /* 0x0009e80000100800 */
[----:B------:R5:W-:Y:S01]  /*2060*/  STL [R1+0xc0], R41 ;  /* 0x0000c02901007387 */ /* 0x000be20000100800 */
[----:B-1----:R-:W-:-:S03]  /*2070*/  SHF.L.U32 R47, R34, 0x10, RZ ;  /* 0x00000010222f7819 */ /* 0x002fc600000006ff */
[----:B------:R1:W-:Y:S01]  /*2080*/  STL [R1+0xbc], R37 ;  /* 0x0000bc2501007387 */ /* 0x0003e20000100800 */
[----:B----4-:R-:W-:-:S03]  /*2090*/  SHF.L.U32 R44, R28, 0x10, RZ ;  /* 0x000000101c2c7819 */ /* 0x010fc600000006ff */
[----:B------:R4:W-:Y:S01]  /*20a0*/  STL [R1+0x8c], R2 ;  /* 0x00008c0201007387 */ /* 0x0009e20000100800 */
[----:B-----5:R-:W-:-:S03]  /*20b0*/  SHF.L.U32 R41, R35, 0x10, RZ ;  /* 0x0000001023297819 */ /* 0x020fc600000006ff */
[----:B------:R-:W-:Y:S01]  /*20c0*/  STL [R1+0x64], R33 ;  /* 0x0000642101007387 */ /* 0x000fe20000100800 */
[----:B-1----:R-:W-:Y:S02]  /*20d0*/  SHF.L.U32 R37, R29, 0x10, RZ ;  /* 0x000000101d257819 */ /* 0x002fe400000006ff */
[----:B----4-:R-:W-:Y:S01]  /*20e0*/  SHF.L.U32 R2, R56, 0x10, RZ ;  /* 0x0000001038027819 */ /* 0x010fe200000006ff */
[----:B--2---:R-:W0:Y:S02]  /*20f0*/  LDS.64 R30, [R30] ;  /* 0x000000001e1e7984 */ /* 0x004e240000000a00 */
[----:B0-----:R-:W-:Y:S01]  /*2100*/  FADD.FTZ R31, R31, UR5 ;  /* 0x000000051f1f7e21 */ /* 0x001fe20008010000 */
[--C-:B------:R-:W-:Y:S01]  /*2110*/  FADD.FTZ R0, R0, -R30.reuse ;  /* 0x8000001e00007221 */ /* 0x100fe20000010000 */
[--C-:B------:R-:W-:Y:S01]  /*2120*/  FADD.FTZ R39, R39, -R30.reuse ;  /* 0x8000001e27277221 */ /* 0x100fe20000010000 */
[--C-:B------:R-:W-:Y:S01]  /*2130*/  FADD.FTZ R55, R55, -R30.reuse ;  /* 0x8000001e37377221 */ /* 0x100fe20000010000 */
[----:B------:R-:W-:-:S02]  /*2140*/  FADD.FTZ R38, R38, -R30 ;  /* 0x8000001e26267221 */ /* 0x000fc40000010000 */
[----:B------:R-:W0:Y:S02]  /*2150*/  MUFU.RSQ R31, R31 ;  /* 0x0000001f001f7308 */ /* 0x000e240000001400 */
[C---:B0-----:R-:W-:Y:S01]  /*2160*/  FMUL.FTZ R0, R31.reuse, R0 ;  /* 0x000000001f007220 */ /* 0x041fe20000410000 */
[C---:B------:R-:W-:Y:S01]  /*2170*/  FMUL.FTZ R32, R31.reuse, R39 ;  /* 0x000000271f207220 */ /* 0x040fe20000410000 */
[----:B------:R-:W-:Y:S02]  /*2180*/  FMUL.FTZ R29, R31, R38 ;  /* 0x000000261f1d7220 */ /* 0x000fe40000410000 */
[----:B------:R-:W-:Y:S01]  /*2190*/  FFMA.FTZ R0, R0, R44, R47 ;  /* 0x0000002c00007223 */ /* 0x000fe2000001002f */
[----:B------:R-:W-:Y:S01]  /*21a0*/  FFMA.FTZ R32, R32, R58, R59 ;  /* 0x0000003a20207223 */ /* 0x000fe2000001003b */
[----:B------:R-:W-:Y:S02]  /*21b0*/  FFMA.FTZ R29, R29, R37, R41 ;  /* 0x000000251d1d7223 */ /* 0x000fe40000010029 */
        /* <DEDUP_REMOVED lines=9> */
[----:B0-----:R-:W-:Y:S01]  /*2250*/  FMUL.FTZ R0, R32, R0 ;  /* 0x0000000020007220 */ /* 0x001fe20000410000 */
[----:B------:R-:W-:Y:S02]  /*2260*/  FMUL.FTZ R32, R31, R55 ;  /* 0x000000371f207220 */ /* 0x000fe40000410000 */
[----:B------:R-:W2:Y:S02]  /*2270*/  LDL.LU R55, [R1+0x64] ;  /* 0x0000640001377983 */ /* 0x000ea40000300800 */
[----:B------:R-:W-:Y:S01]  /*2280*/  F2FP.BF16.F32.PACK_AB R28, R0, R28 ;  /* 0x0000001c001c723e */ /* 0x000fe200000010ff */
[----:B------:R-:W-:-:S06]  /*2290*/  FMUL.FTZ R0, R29, -1.4426950216293334961 ;  /* 0xbfb8aa3b1d007820 */ /* 0x000fcc0000410000 */
[----:B------:R-:W0:Y:S02]  /*22a0*/  MUFU.EX2 R0, R0 ;  /* 0x0000000000007308 */ /* 0x000e240000000800 */
        /* <DEDUP_REMOVED lines=8> */
[C---:B------:R-:W-:Y:S01]  /*2330*/  FMUL.FTZ R33, R31.reuse, R6 ;  /* 0x000000061f217220 */ /* 0x040fe20000410000 */
[C---:B------:R-:W-:Y:S01]  /*2340*/  FMUL.FTZ R10, R31.reuse, R10 ;  /* 0x0000000a1f0a7220 */ /* 0x040fe20000410000 */
[--C-:B------:R-:W-:Y:S01]  /*2350*/  FADD.FTZ R14, R14, -R30.reuse ;  /* 0x8000001e0e0e7221 */ /* 0x100fe20000010000 */
[C---:B------:R-:W-:Y:S01]  /*2360*/  FMUL.FTZ R6, R31.reuse, R8 ;  /* 0x000000081f067220 */ /* 0x040fe20000410000 */
[--C-:B------:R-:W-:Y:S01]  /*2370*/  FADD.FTZ R16, R16, -R30.reuse ;  /* 0x8000001e10107221 */ /* 0x100fe20000010000 */
[C---:B------:R-:W-:Y:S01]  /*2380*/  FMUL.FTZ R35, R31.reuse, R12 ;  /* 0x0000000c1f237220 */ /* 0x040fe20000410000 */
[--C-:B------:R-:W-:Y:S01]  /*2390*/  FADD.FTZ R18, R18, -R30.reuse ;  /* 0x8000001e12127221 */ /* 0x100fe20000010000 */
[C---:B------:R-:W-:Y:S01]  /*23a0*/  FMUL.FTZ R4, R31.reuse, R4 ;  /* 0x000000041f047220 */ /* 0x040fe20000410000 */
[C-C-:B------:R-:W-:Y:S01]  /*23b0*/  FFMA.FTZ R10, R44.reuse, R10, R47.reuse ;  /* 0x0000000a2c0a7223 */ /* 0x140fe2000001002f */
[C---:B------:R-:W-:Y:S01]  /*23c0*/  FMUL.FTZ R14, R31.reuse, R14 ;  /* 0x0000000e1f0e7220 */ /* 0x040fe20000410000 */
[C-C-:B------:R-:W-:Y:S01]  /*23d0*/  FFMA.FTZ R57, R44.reuse, R6, R47.reuse ;  /* 0x000000062c397223 */ /* 0x140fe2000001002f */
[C---:B------:R-:W-:Y:S01]  /*23e0*/  FMUL.FTZ R38, R31.reuse, R16 ;  /* 0x000000101f267220 */ /* 0x040fe20000410000 */
[--C-:B------:R-:W-:Y:S01]  /*23f0*/  FFMA.FTZ R6, R44, R35, R47.reuse ;  /* 0x000000232c067223 */ /* 0x100fe2000001002f */
[--C-:B------:R-:W-:Y:S01]  /*2400*/  FADD.FTZ R20, R20, -R30.reuse ;  /* 0x8000001e14147221 */ /* 0x100fe20000010000 */
[--C-:B------:R-:W-:Y:S01]  /*2410*/  FADD.FTZ R22, R22, -R30.reuse ;  /* 0x8000001e16167221 */ /* 0x100fe20000010000 */
[C---:B------:R-:W-:Y:S01]  /*2420*/  FMUL.FTZ R18, R31.reuse, R18 ;  /* 0x000000121f127220 */ /* 0x040fe20000410000 */
[C-C-:B------:R-:W-:Y:S01]  /*2430*/  FFMA.FTZ R34, R44.reuse, R4, R47.reuse ;  /* 0x000000042c227223 */ /* 0x140fe2000001002f */
[--C-:B------:R-:W-:Y:S01]  /*2440*/  FFMA.FTZ R4, R44, R14, R47.reuse ;  /* 0x0000000e2c047223 */ /* 0x100fe2000001002f */
[----:B------:R0:W-:Y:S01]  /*2450*/  STL [R1+0x48], R10 ;  /* 0x0000480a01007387 */ /* 0x0001e20000100800 */
[--C-:B------:R-:W-:Y:S01]  /*2460*/  FADD.FTZ R24, R24, -R30.reuse ;  /* 0x8000001e18187221 */ /* 0x100fe20000010000 */
[C---:B------:R-:W-:Y:S01]  /*2470*/  FMUL.FTZ R20, R31.reuse, R20 ;  /* 0x000000141f147220 */ /* 0x040fe20000410000 */
[C---:B------:R-:W-:Y:S01]  /*2480*/  FMUL.FTZ R22, R31.reuse, R22 ;  /* 0x000000161f167220 */ /* 0x040fe20000410000 */
[----:B------:R1:W-:Y:S01]  /*2490*/  STL [R1+0x50], R6 ;  /* 0x0000500601007387 */ /* 0x0003e20000100800 */
[--C-:B------:R-:W-:Y:S01]  /*24a0*/  FADD.FTZ R52, R52, -R30.reuse ;  /* 0x8000001e34347221 */ /* 0x100fe20000010000 */
[--C-:B------:R-:W-:Y:S01]  /*24b0*/  FADD.FTZ R46, R46, -R30.reuse ;  /* 0x8000001e2e2e7221 */ /* 0x100fe20000010000 */
[--C-:B------:R-:W-:Y:S01]  /*24c0*/  FADD.FTZ R40, R40, -R30.reuse ;  /* 0x8000001e28287221 */ /* 0x100fe20000010000 */
[--C-:B0-----:R-:W-:Y:S01]  /*24d0*/  FFMA.FTZ R10, R44, R38, R47.reuse ;  /* 0x000000262c0a7223 */ /* 0x101fe2000001002f */
[----:B------:R-:W-:Y:S01]  /*24e0*/  FADD.FTZ R26, R26, -R30 ;  /* 0x8000001e1a1a7221 */ /* 0x000fe20000010000 */
[C---:B------:R-:W-:Y:S01]  /*24f0*/  FMUL.FTZ R24, R31.reuse, R24 ;  /* 0x000000181f187220 */ /* 0x040fe20000410000 */
[----:B-1----:R-:W-:Y:S01]  /*2500*/  FFMA.FTZ R6, R44, R18, R47 ;  /* 0x000000122c067223 */ /* 0x002fe2000001002f */
[----:B------:R0:W-:Y:S01]  /*2510*/  STL [R1+0x5c], R4 ;  /* 0x00005c0401007387 */ /* 0x0001e20000100800 */
[C---:B------:R-:W-:Y:S01]  /*2520*/  FMUL.FTZ R52, R31.reuse, R52 ;  /* 0x000000341f347220 */ /* 0x040fe20000410000 */
[----:B------:R-:W-:-:S02]  /*2530*/  FMUL.FTZ R46, R31, R46 ;  /* 0x0000002e1f2e7220 */ /* 0x000fc40000410000 */
[----:B------:R1:W-:Y:S01]  /*2540*/  STL [R1+0x68], R10 ;  /* 0x0000680a01007387 */ /* 0x0003e20000100800 */
[----:B------:R-:W-:-:S03]  /*2550*/  FMUL.FTZ R26, R31, R26 ;  /* 0x0000001a1f1a7220 */ /* 0x000fc60000410000 */
[----:B------:R4:W-:Y:S01]  /*2560*/  STL [R1+0x6c], R6 ;  /* 0x00006c0601007387 */ /* 0x0009e20000100800 */
[C-C-:B0-----:R-:W-:Y:S01]  /*2570*/  FFMA.FTZ R4, R44.reuse, R20, R47.reuse ;  /* 0x000000142c047223 */ /* 0x141fe2000001002f */
[----:B-1----:R-:W-:-:S04]  /*2580*/  FFMA.FTZ R10, R44, R22, R47 ;  /* 0x000000162c0a7223 */ /* 0x002fc8000001002f */
[----:B------:R0:W-:Y:S01]  /*2590*/  STL [R1+0x70], R4 ;  /* 0x0000700401007387 */ /* 0x0001e20000100800 */
[C-C-:B----4-:R-:W-:Y:S01]  /*25a0*/  FFMA.FTZ R6, R44.reuse, R24, R47.reuse ;  /* 0x000000182c067223 */ /* 0x150fe2000001002f */
[C-C-:B------:R-:W-:Y:S01]  /*25b0*/  FFMA.FTZ R16, R44.reuse, R52, R47.reuse ;  /* 0x000000342c107223 */ /* 0x140fe2000001002f */
[C-C-:B------:R-:W-:Y:S01]  /*25c0*/  FFMA.FTZ R12, R44.reuse, R46, R47.reuse ;  /* 0x0000002e2c0c7223 */ /* 0x140fe2000001002f */
[C-C-:B------:R-:W-:Y:S01]  /*25d0*/  FFMA.FTZ R8, R44.reuse, R33, R47.reuse ;  /* 0x000000212c087223 */ /* 0x140fe2000001002f */
[----:B------:R-:W-:Y:S01]  /*25e0*/  STL [R1+0x74], R10 ;  /* 0x0000740a01007387 */ /* 0x000fe20000100800 */
[----:B0-----:R-:W-:Y:S01]  /*25f0*/  FFMA.FTZ R4, R44, R26, R47 ;  /* 0x0000001a2c047223 */ /* 0x001fe2000001002f */
[----:B--2---:R-:W-:-:S04]  /*2600*/  FFMA.FTZ R32, R32, R2, R55 ;  /* 0x0000000220207223 */ /* 0x004fc80000010037 */
[----:B------:R-:W-:-:S06]  /*2610*/  FMUL.FTZ R29, R32, -1.4426950216293334961 ;  /* 0xbfb8aa3b201d7820 */ /* 0x000fcc0000410000 */
[----:B------:R-:W0:Y:S02]  /*2620*/  MUFU.EX2 R29, R29 ;  /* 0x0000001d001d7308 */ /* 0x000e240000000800 */
[----:B0-----:R-:W-:-:S06]  /*2630*/  FADD.FTZ R29, R29, 1 ;  /* 0x3f8000001d1d7421 */ /* 0x001fcc0000010000 */
[----:B------:R-:W0:Y:S02]  /*2640*/  MUFU.RCP R29, R29 ;  /* 0x0000001d001d7308 */ /* 0x000e240000001000 */
[----:B0-----:R-:W-:Y:S01]  /*2650*/  FMUL.FTZ R29, R32, R29 ;  /* 0x0000001d201d7220 */ /* 0x001fe20000410000 */
[----:B------:R-:W-:-:S04]  /*2660*/  FMUL.FTZ R32, R31, R40 ;  /* 0x000000281f207220 */ /* 0x000fc80000410000 */
[----:B------:R-:W-:Y:S02]  /*2670*/  FFMA.FTZ R32, R44, R32, R47 ;  /* 0x000000202c207223 */ /* 0x000fe4000001002f */
[----:B------:R-:W2:Y:S04]  /*2680*/  LDL.LU R47, [R1+0xc8] ;  /* 0x0000c800012f7983 */ /* 0x000ea80000300800 */
[----:B------:R-:W-:Y:S04]  /*2690*/  STL [R1+0x78], R6 ;  /* 0x0000780601007387 */ /* 0x000fe80000100800 */
[----:B------:R-:W4:Y:S04]  /*26a0*/  LDL.LU R44, [R1+0xc4] ;  /* 0x0000c400012c7983 */ /* 0x000f280000300800 */
[----:B------:R-:W3:Y:S04]  /*26b0*/  LDL.LU R26, [R1+0x4c] ;  /* 0x00004c00011a7983 */ /* 0x000ee80000300800 */
[----:B------:R-:W5:Y:S04]  /*26c0*/  LDL.LU R56, [R1+0x54] ;  /* 0x0000540001387983 */ /* 0x000f680000300800 */
[----:B------:R0:W-:Y:S04]  /*26d0*/  STL [R1+0x7c], R4 ;  /* 0x00007c0401007387 */ /* 0x0001e80000100800 */
[----:B------:R-:W2:Y:S04]  /*26e0*/  LDL.LU R52, [R1+0x1c] ;  /* 0x00001c0001347983 */ /* 0x000ea80000300800 */
[----:B------:R-:W4:Y:S04]  /*26f0*/  LDL.LU R46, [R1+0x18] ;  /* 0x00001800012e7983 */ /* 0x000f280000300800 */
[----:B------:R-:W4:Y:S04]  /*2700*/  LDL.LU R40, [R1+0x14] ;  /* 0x0000140001287983 */ /* 0x000f280000300800 */
[----:B------:R-:W4:Y:S04]  /*2710*/  LDL.LU R39, [R1+0x10] ;  /* 0x0000100001277983 */ /* 0x000f280000300800 */
[----:B------:R-:W4:Y:S04]  /*2720*/  LDL.LU R38, [R1+0xc] ;  /* 0x00000c0001267983 */ /* 0x000f280000300800 */
[----:B------:R-:W4:Y:S04]  /*2730*/  LDL.LU R35, [R1+0x8] ;  /* 0x0000080001237983 */ /* 0x000f280000300800 */
[----:B------:R-:W4:Y:S04]  /*2740*/  LDL.LU R24, [R1+0x4] ;  /* 0x0000040001187983 */ /* 0x000f280000300800 */
[----:B------:R-:W4:Y:S01]  /*2750*/  LDL.LU R33, [R1] ;  /* 0x0000000001217983 */ /* 0x000f220000300800 */
[----:B------:R-:W-:-:S04]  /*2760*/  FADD.FTZ R23, R23, -R30 ;  /* 0x8000001e17177221 */ /* 0x000fc80000010000 */
[----:B0-----:R-:W-:-:S04]  /*2770*/  FMUL.FTZ R4, R31, R23 ;  /* 0x000000171f047220 */ /* 0x001fc80000410000 */
[C-C-:B------:R-:W-:Y:S01]  /*2780*/  FFMA.FTZ R4, R58.reuse, R4, R59.reuse ;  /* 0x000000043a047223 */ /* 0x140fe2000001003b */
[--C-:B------:R-:W-:Y:S01]  /*2790*/  FADD.FTZ R3, R3, -R30.reuse ;  /* 0x8000001e03037221 */ /* 0x100fe20000010000 */
[--C-:B------:R-:W-:Y:S01]  /*27a0*/  FADD.FTZ R5, R5, -R30.reuse ;  /* 0x8000001e05057221 */ /* 0x100fe20000010000 */
[--C-:B------:R-:W-:Y:S02]  /*27b0*/  FADD.FTZ R15, R15, -R30.reuse ;  /* 0x8000001e0f0f7221 */ /* 0x100fe40000010000 */
[----:B------:R3:W-:Y:S01]  /*27c0*/  STL [R1+0x28], R4 ;  /* 0x0000280401007387 */ /* 0x0007e20000100800 */
[--C-:B------:R-:W-:Y:S01]  /*27d0*/  FADD.FTZ R25, R25, -R30.reuse ;  /* 0x8000001e19197221 */ /* 0x100fe20000010000 */
[--C-:B------:R-:W-:Y:S01]  /*27e0*/  FADD.FTZ R9, R9, -R30.reuse ;  /* 0x8000001e09097221 */ /* 0x100fe20000010000 */
[--C-:B------:R-:W-:Y:S01]  /*27f0*/  FADD.FTZ R49, R49, -R30.reuse ;  /* 0x8000001e31317221 */ /* 0x100fe20000010000 */
[--C-:B------:R-:W-:Y:S01]  /*2800*/  FADD.FTZ R17, R17, -R30.reuse ;  /* 0x8000001e11117221 */ /* 0x100fe20000010000 */
[----:B------:R-:W-:Y:S01]  /*2810*/  FMUL.FTZ R3, R31, R3 ;  /* 0x000000031f037220 */ /* 0x000fe20000410000 */
[--C-:B------:R-:W-:Y:S01]  /*2820*/  FADD.FTZ R7, R7, -R30.reuse ;  /* 0x8000001e07077221 */ /* 0x100fe20000010000 */
[--C-:B------:R-:W-:Y:S01]  /*2830*/  FADD.FTZ R27, R27, -R30.reuse ;  /* 0x8000001e1b1b7221 */ /* 0x100fe20000010000 */
[C---:B------:R-:W-:Y:S01]  /*2840*/  FMUL.FTZ R5, R31.reuse, R5 ;  /* 0x000000051f057220 */ /* 0x040fe20000410000 */
[----:B------:R-:W-:Y:S01]  /*2850*/  FMUL.FTZ R15, R31, R15 ;  /* 0x0000000f1f0f7220 */ /* 0x000fe20000410000 */
[--C-:B------:R-:W-:Y:S01]  /*2860*/  FADD.FTZ R13, R13, -R30.reuse ;  /* 0x8000001e0d0d7221 */ /* 0x100fe20000010000 */
[C---:B------:R-:W-:Y:S01]  /*2870*/  FMUL.FTZ R25, R31.reuse, R25 ;  /* 0x000000191f197220 */ /* 0x040fe20000410000 */
[----:B------:R-:W-:Y:S01]  /*2880*/  FMUL.FTZ R20, R31, R9 ;  /* 0x000000091f147220 */ /* 0x000fe20000410000 */
[--C-:B------:R-:W-:Y:S01]  /*2890*/  FADD.FTZ R11, R11, -R30.reuse ;  /* 0x8000001e0b0b7221 */ /* 0x100fe20000010000 */
[C---:B------:R-:W-:Y:S01]  /*28a0*/  FMUL.FTZ R18, R31.reuse, R49 ;  /* 0x000000311f127220 */ /* 0x040fe20000410000 */
[C---:B------:R-:W-:Y:S01]  /*28b0*/  FMUL.FTZ R6, R31.reuse, R17 ;  /* 0x000000111f067220 */ /* 0x040fe20000410000 */
[C-C-:B------:R-:W-:Y:S01]  /*28c0*/  FFMA.FTZ R22, R58.reuse, R3, R59.reuse ;  /* 0x000000033a167223 */ /* 0x140fe2000001003b */
[C---:B------:R-:W-:Y:S01]  /*28d0*/  FMUL.FTZ R49, R31.reuse, R7 ;  /* 0x000000071f317220 */ /* 0x040fe20000410000 */
[C---:B------:R-:W-:Y:S01]  /*28e0*/  FMUL.FTZ R27, R31.reuse, R27 ;  /* 0x0000001b1f1b7220 */ /* 0x040fe20000410000 */
[C-C-:B------:R-:W-:Y:S01]  /*28f0*/  FFMA.FTZ R17, R58.reuse, R5, R59.reuse ;  /* 0x000000053a117223 */ /* 0x140fe2000001003b */
[C-C-:B------:R-:W-:Y:S01]  /*2900*/  FFMA.FTZ R3, R58.reuse, R15, R59.reuse ;  /* 0x0000000f3a037223 */ /* 0x140fe2000001003b */
[----:B------:R-:W-:Y:S01]  /*2910*/  FMUL.FTZ R7, R31, R13 ;  /* 0x0000000d1f077220 */ /* 0x000fe20000410000 */
[C-C-:B------:R-:W-:Y:S01]  /*2920*/  FFMA.FTZ R15, R58.reuse, R25, R59.reuse ;  /* 0x000000193a0f7223 */ /* 0x140fe2000001003b */
[----:B------:R-:W-:Y:S01]  /*2930*/  F2FP.BF16.F32.PACK_AB R29, R29, R0 ;  /* 0x000000001d1d723e */ /* 0x000fe200000010ff */
[C-C-:B------:R-:W-:Y:S01]  /*2940*/  FFMA.FTZ R13, R58.reuse, R20, R59.reuse ;  /* 0x000000143a0d7223 */ /* 0x140fe2000001003b */
[--C-:B------:R-:W-:Y:S01]  /*2950*/  FADD.FTZ R43, R43, -R30.reuse ;  /* 0x8000001e2b2b7221 */ /* 0x100fe20000010000 */
[--C-:B------:R-:W-:Y:S01]  /*2960*/  FADD.FTZ R19, R19, -R30.reuse ;  /* 0x8000001e13137221 */ /* 0x100fe20000010000 */
[--C-:B------:R-:W-:Y:S01]  /*2970*/  FADD.FTZ R21, R21, -R30.reuse ;  /* 0x8000001e15157221 */ /* 0x100fe20000010000 */
[----:B------:R-:W-:Y:S01]  /*2980*/  FMUL.FTZ R9, R31, R11 ;  /* 0x0000000b1f097220 */ /* 0x000fe20000410000 */
[--C-:B------:R-:W-:Y:S01]  /*2990*/  FFMA.FTZ R11, R58, R27, R59.reuse ;  /* 0x0000001b3a0b7223 */ /* 0x100fe2000001003b */
[--C-:B------:R-:W-:Y:S01]  /*29a0*/  FADD.FTZ R45, R45, -R30.reuse ;  /* 0x8000001e2d2d7221 */ /* 0x100fe20000010000 */
[----:B------:R4:W-:Y:S01]  /*29b0*/  STL [R1+0x30], R15 ;  /* 0x0000300f01007387 */ /* 0x0009e20000100800 */
[C---:B------:R-:W-:Y:S01]  /*29c0*/  FMUL.FTZ R43, R31.reuse, R43 ;  /* 0x0000002b1f2b7220 */ /* 0x040fe20000410000 */
[C---:B------:R-:W-:Y:S01]  /*29d0*/  FMUL.FTZ R10, R31.reuse, R19 ;  /* 0x000000131f0a7220 */ /* 0x040fe20000410000 */
[----:B------:R-:W-:Y:S01]  /*29e0*/  FMUL.FTZ R14, R31, R21 ;  /* 0x000000151f0e7220 */ /* 0x000fe20000410000 */
[--C-:B------:R-:W-:Y:S01]  /*29f0*/  FADD.FTZ R42, R42, -R30.reuse ;  /* 0x8000001e2a2a7221 */ /* 0x100fe20000010000 */
[----:B------:R0:W-:Y:S01]  /*2a00*/  STL [R1+0x60], R11 ;  /* 0x0000600b01007387 */ /* 0x0001e20000100800 */
        /* <DEDUP_REMOVED lines=12> */
[----:B------:R-:W-:-:S03]  /*2ad0*/  FADD.FTZ R36, R36, -R30 ;  /* 0x8000001e24247221 */ /* 0x000fc60000010000 */
[C---:B------:R-:W-:Y:S01]  /*2ae0*/  FMUL.FTZ R48, R31.reuse, R48 ;  /* 0x000000301f307220 */ /* 0x040fe20000410000 */
[----:B------:R-:W-:Y:S01]  /*2af0*/  FMUL.FTZ R36, R31, R36 ;  /* 0x000000241f247220 */ /* 0x000fe20000410000 */
[----:B---3--:R-:W-:Y:S01]  /*2b00*/  IADD3 R4, P1, PT, R26, UR6, RZ ;  /* 0x000000061a047c10 */ /* 0x008fe2000ff3e0ff */
[----:B------:R-:W-:-:S03]  /*2b10*/  FMUL.FTZ R26, R16, -1.4426950216293334961 ;  /* 0xbfb8aa3b101a7820 */ /* 0x000fc60000410000 */
[----:B-----5:R-:W-:-:S03]  /*2b20*/  IADD3.X R5, PT, PT, R56, UR7, RZ, P1, !PT ;  /* 0x0000000738057c10 */ /* 0x020fc60008ffe4ff */
[----:B------:R-:W1:Y:S01]  /*2b30*/  MUFU.EX2 R26, R26 ;  /* 0x0000001a001a7308 */ /* 0x000e620000000800 */
[--C-:B--2---:R-:W-:Y:S01]  /*2b40*/  FADD.FTZ R0, R52, -R30.reuse ;  /* 0x8000001e34007221 */ /* 0x104fe20000010000 */
[----:B------:R2:W-:Y:S04]  /*2b50*/  STG.E.64 desc[UR8][R4.64], R28 ;  /* 0x0000001c04007986 */ /* 0x0005e8000c101b08 */
[----:B------:R3:W-:Y:S01]  /*2b60*/  STL [R1+0x94], R4 ;  /* 0x0000940401007387 */ /* 0x0007e20000100800 */
[----:B------:R-:W-:Y:S01]  /*2b70*/  FMUL.FTZ R0, R31, R0 ;  /* 0x000000001f007220 */ /* 0x000fe20000410000 */
[--C-:B----4-:R-:W-:Y:S01]  /*2b80*/  FADD.FTZ R15, R40, -R30.reuse ;  /* 0x8000001e280f7221 */ /* 0x110fe20000010000 */
[--C-:B------:R-:W-:Y:S01]  /*2b90*/  FADD.FTZ R20, R38, -R30.reuse ;  /* 0x8000001e26147221 */ /* 0x100fe20000010000 */
[--C-:B0-----:R-:W-:Y:S01]  /*2ba0*/  FADD.FTZ R11, R46, -R30.reuse ;  /* 0x8000001e2e0b7221 */ /* 0x101fe20000010000 */
[--C-:B------:R-:W-:Y:S01]  /*2bb0*/  FADD.FTZ R19, R39, -R30.reuse ;  /* 0x8000001e27137221 */ /* 0x100fe20000010000 */
[--C-:B------:R-:W-:Y:S01]  /*2bc0*/  FADD.FTZ R21, R35, -R30.reuse ;  /* 0x8000001e23157221 */ /* 0x100fe20000010000 */
[C---:B--2---:R-:W-:Y:S01]  /*2bd0*/  FMUL.FTZ R28, R31.reuse, R20 ;  /* 0x000000141f1c7220 */ /* 0x044fe20000410000 */
[C---:B------:R-:W-:Y:S01]  /*2be0*/  FMUL.FTZ R20, R31.reuse, R45 ;  /* 0x0000002d1f147220 */ /* 0x040fe20000410000 */
[----:B------:R0:W-:Y:S01]  /*2bf0*/  STL [R1+0x90], R5 ;  /* 0x0000900501007387 */ /* 0x0001e20000100800 */
[----:B------:R-:W-:Y:S01]  /*2c00*/  FMUL.FTZ R15, R31, R15 ;  /* 0x0000000f1f0f7220 */ /* 0x000fe20000410000 */
[----:B------:R-:W-:-:S02]  /*2c10*/  FADD.FTZ R25, R33, -R30 ;  /* 0x8000001e21197221 */ /* 0x000fc40000010000 */
[----:B------:R-:W2:Y:S01]  /*2c20*/  LDL.LU R58, [R1+0x38] ;  /* 0x00003800013a7983 */ /* 0x000ea20000300800 */
[----:B------:R-:W-:Y:S01]  /*2c30*/  FMUL.FTZ R29, R31, R42 ;  /* 0x0000002a1f1d7220 */ /* 0x000fe20000410000 */
[--C-:B---3--:R-:W-:Y:S01]  /*2c40*/  FFMA.FTZ R4, R37, R20, R41.reuse ;  /* 0x0000001425047223 */ /* 0x108fe20000010029 */
[----:B------:R-:W-:Y:S01]  /*2c50*/  FMUL.FTZ R25, R31, R25 ;  /* 0x000000191f197220 */ /* 0x000fe20000410000 */
[--C-:B------:R-:W-:Y:S01]  /*2c60*/  FADD.FTZ R24, R24, -R30.reuse ;  /* 0x8000001e18187221 */ /* 0x100fe20000010000 */
[----:B------:R-:W3:Y:S01]  /*2c70*/  LDL.LU R52, [R1+0x34] ;  /* 0x0000340001347983 */ /* 0x000ee20000300800 */
[--C-:B------:R-:W-:Y:S01]  /*2c80*/  FFMA.FTZ R38, R37, R0, R41.reuse ;  /* 0x0000000025267223 */ /* 0x100fe20000010029 */
[----:B------:R-:W-:Y:S01]  /*2c90*/  FMUL.FTZ R21, R31, R21 ;  /* 0x000000151f157220 */ /* 0x000fe20000410000 */
[C-C-:B------:R-:W-:Y:S01]  /*2ca0*/  FFMA.FTZ R0, R37.reuse, R28, R41.reuse ;  /* 0x0000001c25007223 */ /* 0x140fe20000010029 */
[----:B------:R-:W4:Y:S01]  /*2cb0*/  LDL.LU R46, [R1+0x40] ;  /* 0x00004000012e7983 */ /* 0x000f220000300800 */
[----:B-1----:R-:W-:Y:S01]  /*2cc0*/  FADD.FTZ R26, R26, 1 ;  /* 0x3f8000001a1a7421 */ /* 0x002fe20000010000 */
[--C-:B------:R-:W-:Y:S01]  /*2cd0*/  FFMA.FTZ R33, R37, R15, R41.reuse ;  /* 0x0000000f25217223 */ /* 0x100fe20000010029 */
[C---:B------:R-:W-:Y:S01]  /*2ce0*/  FMUL.FTZ R27, R31.reuse, R11 ;  /* 0x0000000b1f1b7220 */ /* 0x040fe20000410000 */
[----:B------:R-:W5:Y:S01]  /*2cf0*/  LDL.LU R28, [R1+0x44] ;  /* 0x00004400011c7983 */ /* 0x000f620000300800 */
[----:B------:R-:W-:Y:S01]  /*2d00*/  FMUL.FTZ R35, R31, R19 ;  /* 0x000000131f237220 */ /* 0x000fe20000410000 */
[----:B------:R-:W-:Y:S01]  /*2d10*/  FMUL.FTZ R15, R18, -1.4426950216293334961 ;  /* 0xbfb8aa3b120f7820 */ /* 0x000fe20000410000 */
[--C-:B------:R-:W-:Y:S01]  /*2d20*/  FFMA.FTZ R20, R37, R29, R41.reuse ;  /* 0x0000001d25147223 */ /* 0x100fe20000010029 */
[----:B------:R-:W5:Y:S01]  /*2d30*/  LDL.LU R43, [R1+0x3c] ;  /* 0x00003c00012b7983 */ /* 0x000f620000300800 */
[C---:B------:R-:W-:Y:S01]  /*2d40*/  FMUL.FTZ R24, R31.reuse, R24 ;  /* 0x000000181f187220 */ /* 0x040fe20000410000 */
[C---:B------:R-:W-:Y:S01]  /*2d50*/  FMUL.FTZ R56, R31.reuse, R61 ;  /* 0x0000003d1f387220 */ /* 0x040fe20000410000 */
[C---:B------:R-:W-:Y:S01]  /*2d60*/  FMUL.FTZ R19, R31.reuse, R54 ;  /* 0x000000361f137220 */ /* 0x040fe20000410000 */
[----:B------:R-:W-:Y:S01]  /*2d70*/  FMUL.FTZ R11, R31, R51 ;  /* 0x000000331f0b7220 */ /* 0x000fe20000410000 */
[C-C-:B------:R-:W-:Y:S01]  /*2d80*/  FFMA.FTZ R39, R37.reuse, R25, R41.reuse ;  /* 0x0000001925277223 */ /* 0x140fe20000010029 */
[----:B------:R1:W-:Y:S01]  /*2d90*/  STL [R1+0x8], R4 ;  /* 0x0000080401007387 */ /* 0x0003e20000100800 */
[----:B------:R1:W-:Y:S01]  /*2da0*/  MUFU.RCP R40, R26 ;  /* 0x0000001a00287308 */ /* 0x0003e20000001000 */
[C-C-:B------:R-:W-:Y:S01]  /*2db0*/  FFMA.FTZ R45, R37.reuse, R21, R41.reuse ;  /* 0x00000015252d7223 */ /* 0x140fe20000010029 */
[----:B------:R-:W-:Y:S01]  /*2dc0*/  FADD.FTZ R60, R60, -R30 ;  /* 0x8000001e3c3c7221 */ /* 0x000fe20000010000 */
[----:B------:R-:W5:Y:S01]  /*2dd0*/  LDL.LU R25, [R1+0x2c] ;  /* 0x00002c0001197983 */ /* 0x000f620000300800 */
[C-C-:B------:R-:W-:Y:S01]  /*2de0*/  FFMA.FTZ R35, R37.reuse, R35, R41.reuse ;  /* 0x0000002325237223 */ /* 0x140fe20000010029 */
[C-C-:B------:R-:W-:Y:S01]  /*2df0*/  FFMA.FTZ R42, R37.reuse, R24, R41.reuse ;  /* 0x00000018252a7223 */ /* 0x140fe20000010029 */
[----:B------:R-:W5:Y:S01]  /*2e00*/  LDCU.64 UR6, c[0x0][0x3a8] ;  /* 0x00007500ff0677ac */ /* 0x000f620008000a00 */
[----:B0-----:R-:W5:Y:S01]  /*2e10*/  LDL.LU R5, [R1+0x24] ;  /* 0x0000240001057983 */ /* 0x001f620000300800 */
[----:B------:R0:W0:Y:S01]  /*2e20*/  MUFU.EX2 R21, R15 ;  /* 0x0000000f00157308 */ /* 0x0000220000000800 */
[C-C-:B-1----:R-:W-:Y:S01]  /*2e30*/  FFMA.FTZ R26, R37.reuse, R27, R41.reuse ;  /* 0x0000001b251a7223 */ /* 0x142fe20000010029 */
[C-C-:B------:R-:W-:Y:S01]  /*2e40*/  FFMA.FTZ R56, R37.reuse, R56, R41.reuse ;  /* 0x0000003825387223 */ /* 0x140fe20000010029 */
[----:B------:R-:W5:Y:S01]  /*2e50*/  LDL.LU R4, [R1+0x20] ;  /* 0x0000200001047983 */ /* 0x000f620000300800 */
[C-C-:B------:R-:W-:Y:S01]  /*2e60*/  FFMA.FTZ R19, R37.reuse, R19, R41.reuse ;  /* 0x0000001325137223 */ /* 0x140fe20000010029 */
[C-C-:B------:R-:W-:Y:S01]  /*2e70*/  FFMA.FTZ R11, R37.reuse, R11, R41.reuse ;  /* 0x0000000b250b7223 */ /* 0x140fe20000010029 */
[C-C-:B------:R-:W-:Y:S01]  /*2e80*/  FFMA.FTZ R27, R37.reuse, R36, R41.reuse ;  /* 0x00000024251b7223 */ /* 0x140fe20000010029 */
[----:B------:R1:W-:Y:S01]  /*2e90*/  STL [R1+0x10], R20 ;  /* 0x0000101401007387 */ /* 0x0003e20000100800 */
[----:B0-----:R-:W-:-:S03]  /*2ea0*/  FFMA.FTZ R15, R37, R48, R41 ;  /* 0x00000030250f7223 */ /* 0x001fc60000010029 */
[----:B------:R-:W5:Y:S04]  /*2eb0*/  LDL.LU R41, [R1+0xc0] ;  /* 0x0000c00001297983 */ /* 0x000f680000300800 */
[----:B------:R-:W5:Y:S01]  /*2ec0*/  LDL.LU R37, [R1+0xbc] ;  /* 0x0000bc0001257983 */ /* 0x000f620000300800 */
[----:B-1----:R-:W-:-:S06]  /*2ed0*/  FMUL.FTZ R20, R38, -1.4426950216293334961 ;  /* 0xbfb8aa3b26147820 */ /* 0x002fcc0000410000 */
[----:B------:R-:W0:Y:S01]  /*2ee0*/  MUFU.EX2 R20, R20 ;  /* 0x0000001400147308 */ /* 0x000e220000000800 */
[----:B------:R-:W-:Y:S01]  /*2ef0*/  FADD.FTZ R21, R21, 1 ;  /* 0x3f80000015157421 */ /* 0x000fe20000010000 */
[----:B------:R-:W-:Y:S01]  /*2f00*/  FADD.FTZ R36, R47, -R30 ;  /* 0x8000001e2f247221 */ /* 0x000fe20000010000 */
[----:B------:R1:W-:Y:S01]  /*2f10*/  STL [R1+0x14], R27 ;  /* 0x0000141b01007387 */ /* 0x0003e20000100800 */
[----:B------:R-:W-:-:S04]  /*2f20*/  FMUL.FTZ R16, R16, R40 ;  /* 0x0000002810107220 */ /* 0x000fc80000410000 */
[----:B------:R1:W5:Y:S01]  /*2f30*/  MUFU.RCP R29, R21 ;  /* 0x00000015001d7308 */ /* 0x0003620000001000 */
[----:B0-----:R-:W-:Y:S01]  /*2f40*/  FADD.FTZ R47, R20, 1 ;  /* 0x3f800000142f7421 */ /* 0x001fe20000010000 */
[--C-:B-1----:R-:W-:Y:S01]  /*2f50*/  FADD.FTZ R21, R53, -R30.reuse ;  /* 0x8000001e35157221 */ /* 0x102fe20000010000 */
[----:B------:R-:W-:Y:S01]  /*2f60*/  FADD.FTZ R20, R44, -R30 ;  /* 0x8000001e2c147221 */ /* 0x000fe20000010000 */
[----:B------:R0:W-:Y:S01]  /*2f70*/  STL [R1+0x1c], R16 ;  /* 0x00001c1001007387 */ /* 0x0001e20000100800 */
[C---:B------:R-:W-:Y:S01]  /*2f80*/  FMUL.FTZ R36, R31.reuse, R36 ;  /* 0x000000241f247220 */ /* 0x040fe20000410000 */
[C---:B------:R-:W-:Y:S01]  /*2f90*/  FMUL.FTZ R21, R31.reuse, R21 ;  /* 0x000000151f157220 */ /* 0x040fe20000410000 */
[----:B------:R-:W-:-:S03]  /*2fa0*/  FMUL.FTZ R20, R31, R20 ;  /* 0x000000141f147220 */ /* 0x000fc60000410000 */
[C-C-:B------:R-:W-:Y:S01]  /*2fb0*/  FFMA.FTZ R21, R2.reuse, R21, R55.reuse ;  /* 0x0000001502157223 */ /* 0x140fe20000010037 */
[----:B------:R-:W-:Y:S01]  /*2fc0*/  FFMA.FTZ R20, R2, R20, R55 ;  /* 0x0000001402147223 */ /* 0x000fe20000010037 */
[----:B------:R-:W-:-:S06]  /*2fd0*/  FMUL.FTZ R53, R32, -1.4426950216293334961 ;  /* 0xbfb8aa3b20357820 */ /* 0x000fcc0000410000 */
[----:B------:R-:W-:Y:S01]  /*2fe0*/  MUFU.EX2 R53, R53 ;  /* 0x0000003500357308 */ /* 0x000fe20000000800 */
[----:B--2---:R-:W-:-:S04]  /*2ff0*/  FADD.FTZ R24, R58, -R30 ;  /* 0x8000001e3a187221 */ /* 0x004fc80000010000 */
[----:B------:R-:W-:Y:S01]  /*3000*/  FMUL.FTZ R24, R31, R24 ;  /* 0x000000181f187220 */ /* 0x000fe20000410000 */
[----:B---3--:R-:W-:-:S03]  /*3010*/  FADD.FTZ R54, R52, -R30 ;  /* 0x8000001e34367221 */ /* 0x008fc60000010000 */
[----:B------:R-:W-:Y:S01]  /*3020*/  FFMA.FTZ R27, R2, R24, R55 ;  /* 0x00000018021b7223 */ /* 0x000fe20000010037 */
[--C-:B----4-:R-:W-:Y:S01]  /*3030*/  FADD.FTZ R52, R46, -R30.reuse ;  /* 0x8000001e2e347221 */ /* 0x110fe20000010000 */
[--C-:B-----5:R-:W-:Y:S01]  /*3040*/  FADD.FTZ R28, R28, -R30.reuse ;  /* 0x8000001e1c1c7221 */ /* 0x120fe20000010000 */
[--C-:B------:R-:W-:Y:S01]  /*3050*/  FADD.FTZ R48, R43, -R30.reuse ;  /* 0x8000001e2b307221 */ /* 0x100fe20000010000 */
[--C-:B------:R-:W-:Y:S01]  /*3060*/  FADD.FTZ R46, R25, -R30.reuse ;  /* 0x8000001e192e7221 */ /* 0x100fe20000010000 */
[--C-:B------:R-:W-:Y:S01]  /*3070*/  FADD.FTZ R25, R50, -R30.reuse ;  /* 0x8000001e32197221 */ /* 0x100fe20000010000 */
[--C-:B------:R-:W-:Y:S01]  /*3080*/  FADD.FTZ R43, R5, -R30.reuse ;  /* 0x8000001e052b7221 */ /* 0x100fe20000010000 */
[--C-:B------:R-:W-:Y:S01]  /*3090*/  FADD.FTZ R40, R4, -R30.reuse ;  /* 0x8000001e04287221 */ /* 0x100fe20000010000 */
[--C-:B------:R-:W-:Y:S01]  /*30a0*/  FADD.FTZ R24, R41, -R30.reuse ;  /* 0x8000001e29187221 */ /* 0x100fe20000010000 */
[----:B------:R-:W-:Y:S02]  /*30b0*/  FADD.FTZ R37, R37, -R30 ;  /* 0x8000001e25257221 */ /* 0x000fe40000010000 */
[----:B------:R-:W1:Y:S01]  /*30c0*/  MUFU.RCP R30, R47 ;  /* 0x0000002f001e7308 */ /* 0x000e620000001000 */
[----:B------:R-:W-:Y:S01]  /*30d0*/  FMUL.FTZ R4, R18, R29 ;  /* 0x0000001d12047220 */ /* 0x000fe20000410000 */
[----:B------:R-:W-:Y:S01]  /*30e0*/  FMUL.FTZ R29, R12, -1.4426950216293334961 ;  /* 0xbfb8aa3b0c1d7820 */ /* 0x000fe20000410000 */
[----:B0-----:R-:W-:Y:S01]  /*30f0*/  FMUL.FTZ R16, R27, -1.4426950216293334961 ;  /* 0xbfb8aa3b1b107820 */ /* 0x001fe20000410000 */
[----:B------:R-:W-:Y:S01]  /*3100*/  FMUL.FTZ R50, R31, R28 ;  /* 0x0000001c1f327220 */ /* 0x000fe20000410000 */
[----:B------:R-:W-:Y:S01]  /*3110*/  FMUL.FTZ R28, R23, -1.4426950216293334961 ;  /* 0xbfb8aa3b171c7820 */ /* 0x000fe20000410000 */
[C---:B------:R-:W-:Y:S01]  /*3120*/  FMUL.FTZ R54, R31.reuse, R54 ;  /* 0x000000361f367220 */ /* 0x040fe20000410000 */
[C---:B------:R-:W-:Y:S01]  /*3130*/  FMUL.FTZ R52, R31.reuse, R52 ;  /* 0x000000341f347220 */ /* 0x040fe20000410000 */
[C---:B------:R-:W-:Y:S01]  /*3140*/  FMUL.FTZ R48, R31.reuse, R48 ;  /* 0x000000301f307220 */ /* 0x040fe20000410000 */
[C---:B------:R-:W-:Y:S01]  /*3150*/  FMUL.FTZ R46, R31.reuse, R46 ;  /* 0x0000002e1f2e7220 */ /* 0x040fe20000410000 */
[----:B------:R-:W0:Y:S01]  /*3160*/  MUFU.EX2 R29, R29 ;  /* 0x0000001d001d7308 */ /* 0x000e220000000800 */
[C---:B------:R-:W-:Y:S01]  /*3170*/  FMUL.FTZ R43, R31.reuse, R43 ;  /* 0x0000002b1f2b7220 */ /* 0x040fe20000410000 */
[C---:B------:R-:W-:Y:S01]  /*3180*/  FMUL.FTZ R40, R31.reuse, R40 ;  /* 0x000000281f287220 */ /* 0x040fe20000410000 */
[C---:B------:R-:W-:Y:S01]  /*3190*/  FMUL.FTZ R18, R31.reuse, R60 ;  /* 0x0000003c1f127220 */ /* 0x040fe20000410000 */
[C---:B------:R-:W-:Y:S01]  /*31a0*/  FMUL.FTZ R25, R31.reuse, R25 ;  /* 0x000000191f197220 */ /* 0x040fe20000410000 */
[----:B------:R-:W-:Y:S01]  /*31b0*/  FMUL.FTZ R24, R31, R24 ;  /* 0x000000181f187220 */ /* 0x000fe20000410000 */
[----:B-1----:R-:W-:-:S02]  /*31c0*/  FMUL.FTZ R5, R38, R30 ;  /* 0x0000001e26057220 */ /* 0x002fc40000410000 */
[----:B------:R-:W1:Y:S01]  /*31d0*/  MUFU.EX2 R16, R16 ;  /* 0x0000001000107308 */ /* 0x000e620000000800 */
[----:B------:R-:W-:Y:S01]  /*31e0*/  FMUL.FTZ R31, R31, R37 ;  /* 0x000000251f1f7220 */ /* 0x000fe20000410000 */
[----:B------:R-:W-:Y:S01]  /*31f0*/  FMUL.FTZ R37, R26, -1.4426950216293334961 ;  /* 0xbfb8aa3b1a257820 */ /* 0x000fe20000410000 */
[----:B------:R-:W-:Y:S05]  /*3200*/  STL [R1+0x18], R4 ;  /* 0x0000180401007387 */ /* 0x000fea0000100800 */
[----:B------:R-:W2:Y:S01]  /*3210*/  MUFU.EX2 R28, R28 ;  /* 0x0000001c001c7308 */ /* 0x000ea20000000800 */
[----:B------:R3:W-:Y:S04]  /*3220*/  STL [R1+0x98], R5 ;  /* 0x0000980501007387 */ /* 0x0007e80000100800 */
[----:B------:R-:W4:Y:S03]  /*3230*/  LDL.LU R59, [R1+0x48] ;  /* 0x00004800013b7983 */ /* 0x000f260000300800 */
[----:B------:R-:W5:Y:S01]  /*3240*/  MUFU.EX2 R30, R37 ;  /* 0x00000025001e7308 */ /* 0x000f620000000800 */
[--C-:B------:R-:W-:Y:S01]  /*3250*/  FFMA.FTZ R54, R2, R54, R55.reuse ;  /* 0x0000003602367223 */ /* 0x100fe20000010037 */
[----:B0-----:R-:W-:Y:S01]  /*3260*/  FADD.FTZ R29, R29, 1 ;  /* 0x3f8000001d1d7421 */ /* 0x001fe20000010000 */
[----:B-1----:R-:W-:Y:S01]  /*3270*/  FADD.FTZ R16, R16, 1 ;  /* 0x3f80000010107421 */ /* 0x002fe20000010000 */
[--C-:B------:R-:W-:Y:S01]  /*3280*/  FFMA.FTZ R52, R2, R52, R55.reuse ;  /* 0x0000003402347223 */ /* 0x100fe20000010037 */
[----:B------:R-:W-:Y:S01]  /*3290*/  FMUL.FTZ R38, R54, -1.4426950216293334961 ;  /* 0xbfb8aa3b36267820 */ /* 0x000fe20000410000 */
[C-C-:B------:R-:W-:Y:S01]  /*32a0*/  FFMA.FTZ R50, R2.reuse, R50, R55.reuse ;  /* 0x0000003202327223 */ /* 0x140fe20000010037 */
[--C-:B------:R-:W-:Y:S01]  /*32b0*/  FFMA.FTZ R48, R2, R48, R55.reuse ;  /* 0x0000003002307223 */ /* 0x100fe20000010037 */
[----:B--2---:R-:W-:Y:S01]  /*32c0*/  FADD.FTZ R28, R28, 1 ;  /* 0x3f8000001c1c7421 */ /* 0x004fe20000010000 */
[----:B------:R0:W1:Y:S01]  /*32d0*/  MUFU.RCP R37, R16 ;  /* 0x0000001000257308 */ /* 0x0000620000001000 */
[C-C-:B------:R-:W-:Y:S01]  /*32e0*/  FFMA.FTZ R46, R2.reuse, R46, R55.reuse ;  /* 0x0000002e022e7223 */ /* 0x140fe20000010037 */
[C-C-:B------:R-:W-:Y:S01]  /*32f0*/  FFMA.FTZ R43, R2.reuse, R43, R55.reuse ;  /* 0x0000002b022b7223 */ /* 0x140fe20000010037 */
[C-C-:B------:R-:W-:Y:S01]  /*3300*/  FFMA.FTZ R40, R2.reuse, R40, R55.reuse ;  /* 0x0000002802287223 */ /* 0x140fe20000010037 */
[C-C-:B------:R-:W-:Y:S01]  /*3310*/  FFMA.FTZ R18, R2.reuse, R18, R55.reuse ;  /* 0x0000001202127223 */ /* 0x140fe20000010037 */
[C-C-:B------:R-:W-:Y:S01]  /*3320*/  FFMA.FTZ R25, R2.reuse, R25, R55.reuse ;  /* 0x0000001902197223 */ /* 0x140fe20000010037 */
[--C-:B------:R-:W-:Y:S01]  /*3330*/  FFMA.FTZ R24, R2, R24, R55.reuse ;  /* 0x0000001802187223 */ /* 0x100fe20000010037 */
[----:B-----5:R-:W-:Y:S01]  /*3340*/  FADD.FTZ R30, R30, 1 ;  /* 0x3f8000001e1e7421 */ /* 0x020fe20000010000 */
[----:B------:R-:W2:Y:S01]  /*3350*/  MUFU.RCP R29, R29 ;  /* 0x0000001d001d7308 */ /* 0x000ea20000001000 */
[C-C-:B0-----:R-:W-:Y:S01]  /*3360*/  FFMA.FTZ R16, R2.reuse, R36, R55.reuse ;  /* 0x0000002402107223 */ /* 0x141fe20000010037 */
[----:B---3--:R-:W3:Y:S06]  /*3370*/  LDL.LU R5, [R1+0x68] ;  /* 0x0000680001057983 */ /* 0x008eec0000300800 */
[----:B------:R0:W-:Y:S08]  /*3380*/  MUFU.EX2 R36, R38 ;  /* 0x0000002600247308 */ /* 0x0001f00000000800 */
[----:B------:R-:W5:Y:S01]  /*3390*/  MUFU.RCP R28, R28 ;  /* 0x0000001c001c7308 */ /* 0x000f620000001000 */
[----:B0-----:R-:W-:-:S07]  /*33a0*/  FFMA.FTZ R38, R2, R31, R55 ;  /* 0x0000001f02267223 */ /* 0x001fce0000010037 */
[----:B------:R5:W0:Y:S01]  /*33b0*/  MUFU.RCP R31, R30 ;  /* 0x0000001e001f7308 */ /* 0x000a220000001000 */
[----:B-1----:R-:W-:Y:S01]  /*33c0*/  FMUL.FTZ R4, R27, R37 ;  /* 0x000000251b047220 */ /* 0x002fe20000410000 */
[----:B--2---:R-:W-:-:S04]  /*33d0*/  FMUL.FTZ R2, R12, R29 ;  /* 0x0000001d0c027220 */ /* 0x004fc80000410000 */
[----:B------:R-:W-:Y:S01]  /*33e0*/  STL [R1+0x9c], R4 ;  /* 0x00009c0401007387 */ /* 0x000fe20000100800 */
[----:B-----5:R-:W-:-:S03]  /*33f0*/  FMUL.FTZ R30, R23, R28 ;  /* 0x0000001c171e7220 */ /* 0x020fc60000410000 */
[----:B------:R1:W-:Y:S01]  /*3400*/  STL [R1+0xa0], R2 ;  /* 0x0000a00201007387 */ /* 0x0003e20000100800 */
[----:B0-----:R-:W-:-:S03]  /*3410*/  FMUL.FTZ R31, R26, R31 ;  /* 0x0000001f1a1f7220 */ /* 0x001fc60000410000 */
[----:B-1----:R-:W2:Y:S04]  /*3420*/  LDL.LU R2, [R1+0x5c] ;  /* 0x00005c0001027983 */ /* 0x002ea80000300800 */
[----:B------:R0:W-:Y:S04]  /*3430*/  STL [R1+0xa4], R30 ;  /* 0x0000a41e01007387 */ /* 0x0001e80000100800 */
[----:B0-----:R-:W5:Y:S04]  /*3440*/  LDL R30, [R1+0x6c] ;  /* 0x00006c00011e7983 */ /* 0x001f680000100800 */
[----:B------:R0:W-:Y:S04]  /*3450*/  STL [R1+0xa8], R31 ;  /* 0x0000a81f01007387 */ /* 0x0001e80000100800 */
[----:B0-----:R-:W3:Y:S01]  /*3460*/  LDL.LU R31, [R1+0x50] ;  /* 0x00005000011f7983 */ /* 0x001ee20000300800 */
[----:B------:R-:W-:Y:S01]  /*3470*/  FMUL.FTZ R47, R33, -1.4426950216293334961 ;  /* 0xbfb8aa3b212f7820 */ /* 0x000fe20000410000 */
[----:B------:R-:W-:-:S05]  /*3480*/  FMUL.FTZ R27, R22, -1.4426950216293334961 ;  /* 0xbfb8aa3b161b7820 */ /* 0x000fca0000410000 */
[----:B------:R-:W0:Y:S08]  /*3490*/  MUFU.EX2 R47, R47 ;  /* 0x0000002f002f7308 */ /* 0x000e300000000800 */
[----:B------:R-:W1:Y:S01]  /*34a0*/  MUFU.EX2 R27, R27 ;  /* 0x0000001b001b7308 */ /* 0x000e620000000800 */
[----:B------:R-:W-:Y:S01]  /*34b0*/  FADD.FTZ R12, R36, 1 ;  /* 0x3f800000240c7421 */ /* 0x000fe20000010000 */
[----:B------:R-:W-:Y:S01]  /*34c0*/  FADD.FTZ R26, R53, 1 ;  /* 0x3f800000351a7421 */ /* 0x000fe20000010000 */
[----:B0-----:R-:W-:-:S05]  /*34d0*/  FADD.FTZ R47, R47, 1 ;  /* 0x3f8000002f2f7421 */ /* 0x001fca0000010000 */
[----:B------:R-:W0:Y:S01]  /*34e0*/  MUFU.RCP R12, R12 ;  /* 0x0000000c000c7308 */ /* 0x000e220000001000 */
[----:B-1----:R-:W-:-:S07]  /*34f0*/  FADD.FTZ R27, R27, 1 ;  /* 0x3f8000001b1b7421 */ /* 0x002fce0000010000 */
[----:B------:R-:W1:Y:S08]  /*3500*/  MUFU.RCP R26, R26 ;  /* 0x0000001a001a7308 */ /* 0x000e700000001000 */
[----:B------:R-:W1:Y:S08]  /*3510*/  MUFU.RCP R53, R27 ;  /* 0x0000001b00357308 */ /* 0x000e700000001000 */
[----:B------:R-:W1:Y:S01]  /*3520*/  MUFU.RCP R47, R47 ;  /* 0x0000002f002f7308 */ /* 0x000e620000001000 */
[----:B0-----:R-:W-:Y:S01]  /*3530*/  FMUL.FTZ R54, R54, R12 ;  /* 0x0000000c36367220 */ /* 0x001fe20000410000 */
[----:B-1----:R-:W-:-:S04]  /*3540*/  FMUL.FTZ R32, R32, R26 ;  /* 0x0000001a20207220 */ /* 0x002fc80000410000 */
[----:B------:R-:W-:Y:S01]  /*3550*/  STL [R1+0xac], R54 ;  /* 0x0000ac3601007387 */ /* 0x000fe20000100800 */
[----:B------:R-:W-:-:S03]  /*3560*/  FMUL.FTZ R53, R22, R53 ;  /* 0x0000003516357220 */ /* 0x000fc60000410000 */
[----:B------:R-:W-:Y:S01]  /*3570*/  STL [R1+0xb0], R32 ;  /* 0x0000b02001007387 */ /* 0x000fe20000100800 */
[----:B------:R-:W-:-:S03]  /*3580*/  FMUL.FTZ R33, R33, R47 ;  /* 0x0000002f21217220 */ /* 0x000fc60000410000 */
[----:B------:R-:W-:Y:S04]  /*3590*/  STL [R1+0xb4], R53 ;  /* 0x0000b43501007387 */ /* 0x000fe80000100800 */
[----:B------:R0:W-:Y:S04]  /*35a0*/  STL [R1+0xb8], R33 ;  /* 0x0000b82101007387 */ /* 0x0001e80000100800 */
[----:B------:R-:W5:Y:S01]  /*35b0*/  LDL R4, [R1+0x70] ;  /* 0x0000700001047983 */ /* 0x000f620000100800 */
[----:B------:R-:W-:Y:S01]  /*35c0*/  FMUL.FTZ R29, R34, -1.4426950216293334961 ;  /* 0xbfb8aa3b221d7820 */ /* 0x000fe20000410000 */
[----:B------:R-:W-:Y:S01]  /*35d0*/  FMUL.FTZ R51, R52, -1.4426950216293334961 ;  /* 0xbfb8aa3b34337820 */ /* 0x000fe20000410000 */
[----:B------:R-:W-:Y:S01]  /*35e0*/  FMUL.FTZ R44, R50, -1.4426950216293334961 ;  /* 0xbfb8aa3b322c7820 */ /* 0x000fe20000410000 */
[----:B------:R-:W-:Y:S01]  /*35f0*/  FMUL.FTZ R37, R17, -1.4426950216293334961 ;  /* 0xbfb8aa3b11257820 */ /* 0x000fe20000410000 */
[----:B------:R-:W-:Y:S01]  /*3600*/  FMUL.FTZ R28, R8, -1.4426950216293334961 ;  /* 0xbfb8aa3b081c7820 */ /* 0x000fe20000410000 */
[----:B------:R-:W-:Y:S01]  /*3610*/  FMUL.FTZ R41, R35, -1.4426950216293334961 ;  /* 0xbfb8aa3b23297820 */ /* 0x000fe20000410000 */
[----:B------:R-:W1:Y:S01]  /*3620*/  MUFU.EX2 R29, R29 ;  /* 0x0000001d001d7308 */ /* 0x000e620000000800 */
[----:B------:R-:W-:Y:S01]  /*3630*/  FMUL.FTZ R12, R49, -1.4426950216293334961 ;  /* 0xbfb8aa3b310c7820 */ /* 0x000fe20000410000 */
[----:B------:R-:W-:Y:S01]  /*3640*/  FMUL.FTZ R36, R48, -1.4426950216293334961 ;  /* 0xbfb8aa3b30247820 */ /* 0x000fe20000410000 */
[----:B------:R-:W-:Y:S01]  /*3650*/  FMUL.FTZ R23, R0, -1.4426950216293334961 ;  /* 0xbfb8aa3b00177820 */ /* 0x000fe20000410000 */
[----:B------:R-:W-:Y:S01]  /*3660*/  FMUL.FTZ R27, R13, -1.4426950216293334961 ;  /* 0xbfb8aa3b0d1b7820 */ /* 0x000fe20000410000 */
[----:B------:R-:W-:Y:S01]  /*3670*/  FMUL.FTZ R26, R57, -1.4426950216293334961 ;  /* 0xbfb8aa3b391a7820 */ /* 0x000fe20000410000 */
[----:B------:R-:W-:Y:S01]  /*3680*/  FMUL.FTZ R55, R46, -1.4426950216293334961 ;  /* 0xbfb8aa3b2e377820 */ /* 0x000fe20000410000 */
[----:B------:R-:W-:Y:S01]  /*3690*/  FMUL.FTZ R47, R45, -1.4426950216293334961 ;  /* 0xbfb8aa3b2d2f7820 */ /* 0x000fe20000410000 */
[----:B------:R-:W1:Y:S01]  /*36a0*/  MUFU.EX2 R51, R51 ;  /* 0x0000003300337308 */ /* 0x000e620000000800 */
[----:B0-----:R-:W5:Y:S04]  /*36b0*/  LDL.LU R33, [R1+0x74] ;  /* 0x0000740001217983 */ /* 0x001f680000300800 */
[----:B------:R-:W5:Y:S03]  /*36c0*/  LDL.LU R53, [R1+0x28] ;  /* 0x0000280001357983 */ /* 0x000f660000300800 */
[----:B------:R-:W0:Y:S01]  /*36d0*/  MUFU.EX2 R44, R44 ;  /* 0x0000002c002c7308 */ /* 0x000e220000000800 */
[----:B-1----:R-:W-:Y:S01]  /*36e0*/  FADD.FTZ R29, R29, 1 ;  /* 0x3f8000001d1d7421 */ /* 0x002fe20000010000 */
[----:B------:R-:W5:Y:S04]  /*36f0*/  LDL.LU R32, [R1+0x8] ;  /* 0x0000080001207983 */ /* 0x000f680000300800 */
[----:B------:R-:W5:Y:S01]  /*3700*/  LDL.LU R54, [R1+0x78] ;  /* 0x0000780001367983 */ /* 0x000f620000300800 */
[----:B------:R-:W-:Y:S01]  /*3710*/  FADD.FTZ R51, R51, 1 ;  /* 0x3f80000033337421 */ /* 0x000fe20000010000 */
[----:B------:R-:W1:Y:S08]  /*3720*/  MUFU.EX2 R37, R37 ;  /* 0x0000002500257308 */ /* 0x000e700000000800 */
[----:B------:R-:W1:Y:S01]  /*3730*/  MUFU.RCP R29, R29 ;  /* 0x0000001d001d7308 */ /* 0x000e620000001000 */
[----:B0-----:R-:W-:-:S07]  /*3740*/  FADD.FTZ R22, R44, 1 ;  /* 0x3f8000002c167421 */ /* 0x001fce0000010000 */
[----:B------:R-:W-:Y:S08]  /*3750*/  MUFU.EX2 R28, R28 ;  /* 0x0000001c001c7308 */ /* 0x000ff00000000800 */
[----:B------:R-:W0:Y:S08]  /*3760*/  MUFU.RCP R51, R51 ;  /* 0x0000003300337308 */ /* 0x000e300000001000 */
[----:B------:R-:W-:Y:S08]  /*3770*/  MUFU.EX2 R41, R41 ;  /* 0x0000002900297308 */ /* 0x000ff00000000800 */
[----:B------:R-:W0:Y:S08]  /*3780*/  MUFU.EX2 R12, R12 ;  /* 0x0000000c000c7308 */ /* 0x000e300000000800 */
[----:B------:R-:W-:Y:S08]  /*3790*/  MUFU.EX2 R36, R36 ;  /* 0x0000002400247308 */ /* 0x000ff00000000800 */
[----:B------:R-:W4:Y:S01]  /*37a0*/  MUFU.RCP R22, R22 ;  /* 0x0000001600167308 */ /* 0x000f220000001000 */
[----:B-1----:R-:W-:Y:S01]  /*37b0*/  FADD.FTZ R37, R37, 1 ;  /* 0x3f80000025257421 */ /* 0x002fe20000010000 */
[----:B------:R-:W-:Y:S01]  /*37c0*/  FMUL.FTZ R34, R34, R29 ;  /* 0x0000001d22227220 */ /* 0x000fe20000410000 */
[----:B0-----:R-:W-:Y:S01]  /*37d0*/  FMUL.FTZ R52, R52, R51 ;  /* 0x0000003334347220 */ /* 0x001fe20000410000 */
[----:B------:R-:W-:Y:S01]  /*37e0*/  FADD.FTZ R28, R28, 1 ;  /* 0x3f8000001c1c7421 */ /* 0x000fe20000010000 */
[----:B------:R-:W-:-:S03]  /*37f0*/  FADD.FTZ R12, R12, 1 ;  /* 0x3f8000000c0c7421 */ /* 0x000fc60000010000 */
[----:B------:R0:W-:Y:S01]  /*3800*/  MUFU.RCP R51, R37 ;  /* 0x0000002500337308 */ /* 0x0001e20000001000 */
[----:B------:R-:W-:Y:S01]  /*3810*/  FMUL.FTZ R44, R43, -1.4426950216293334961 ;  /* 0xbfb8aa3b2b2c7820 */ /* 0x000fe20000410000 */
[----:B0-----:R-:W-:Y:S01]  /*3820*/  FADD.FTZ R37, R41, 1 ;  /* 0x3f80000029257421 */ /* 0x001fe20000010000 */
[----:B------:R-:W-:-:S05]  /*3830*/  FMUL.FTZ R41, R42, -1.4426950216293334961 ;  /* 0xbfb8aa3b2a297820 */ /* 0x000fca0000410000 */
[----:B------:R0:W-:Y:S01]  /*3840*/  MUFU.RCP R58, R28 ;  /* 0x0000001c003a7308 */ /* 0x0001e20000001000 */
[----:B----4-:R-:W-:-:S07]  /*3850*/  FMUL.FTZ R50, R50, R22 ;  /* 0x0000001632327220 */ /* 0x010fce0000410000 */
[----:B------:R-:W-:Y:S01]  /*3860*/  MUFU.EX2 R23, R23 ;  /* 0x0000001700177308 */ /* 0x000fe20000000800 */
[----:B0-----:R-:W-:-:S07]  /*3870*/  FADD.FTZ R28, R36, 1 ;  /* 0x3f800000241c7421 */ /* 0x001fce0000010000 */
[----:B------:R-:W-:Y:S01]  /*3880*/  MUFU.RCP R22, R12 ;  /* 0x0000000c00167308 */ /* 0x000fe20000001000 */
[----:B------:R-:W-:-:S07]  /*3890*/  FMUL.FTZ R29, R59, -1.4426950216293334961 ;  /* 0xbfb8aa3b3b1d7820 */ /* 0x000fce0000410000 */
[----:B------:R-:W-:Y:S08]  /*38a0*/  MUFU.EX2 R27, R27 ;  /* 0x0000001b001b7308 */ /* 0x000ff00000000800 */
[----:B------:R-:W0:Y:S08]  /*38b0*/  MUFU.EX2 R29, R29 ;  /* 0x0000001d001d7308 */ /* 0x000e300000000800 */
[----:B------:R-:W1:Y:S08]  /*38c0*/  MUFU.RCP R37, R37 ;  /* 0x0000002500257308 */ /* 0x000e700000001000 */
[----:B------:R-:W-:Y:S08]  /*38d0*/  MUFU.EX2 R41, R41 ;  /* 0x0000002900297308 */ /* 0x000ff00000000800 */
[----:B------:R-:W-:Y:S08]  /*38e0*/  MUFU.EX2 R44, R44 ;  /* 0x0000002c002c7308 */ /* 0x000ff00000000800 */
[----:B------:R-:W4:Y:S01]  /*38f0*/  MUFU.RCP R28, R28 ;  /* 0x0000001c001c7308 */ /* 0x000f220000001000 */
[----:B0-----:R-:W-:Y:S01]  /*3900*/  FADD.FTZ R29, R29, 1 ;  /* 0x3f8000001d1d7421 */ /* 0x001fe20000010000 */
[----:B------:R-:W-:Y:S01]  /*3910*/  FADD.FTZ R23, R23, 1 ;  /* 0x3f80000017177421 */ /* 0x000fe20000010000 */
[----:B------:R-:W-:Y:S01]  /*3920*/  FMUL.FTZ R49, R49, R22 ;  /* 0x0000001631317220 */ /* 0x000fe20000410000 */
[----:B------:R-:W-:Y:S01]  /*3930*/  FMUL.FTZ R22, R7, -1.4426950216293334961 ;  /* 0xbfb8aa3b07167820 */ /* 0x000fe20000410000 */
[----:B-1----:R-:W-:Y:S01]  /*3940*/  FMUL.FTZ R35, R35, R37 ;  /* 0x0000002523237220 */ /* 0x002fe20000410000 */
[----:B------:R-:W-:-:S02]  /*3950*/  FADD.FTZ R27, R27, 1 ;  /* 0x3f8000001b1b7421 */ /* 0x000fc40000010000 */
[----:B------:R-:W0:Y:S08]  /*3960*/  MUFU.EX2 R26, R26 ;  /* 0x0000001a001a7308 */ /* 0x000e300000000800 */
[----:B------:R1:W-:Y:S01]  /*3970*/  MUFU.RCP R60, R29 ;  /* 0x0000001d003c7308 */ /* 0x0003e20000001000 */
[----:B----4-:R-:W-:Y:S01]  /*3980*/  FMUL.FTZ R48, R48, R28 ;  /* 0x0000001c30307220 */ /* 0x010fe20000410000 */
[----:B------:R-:W-:-:S06]  /*3990*/  FMUL.FTZ R28, R40, -1.4426950216293334961 ;  /* 0xbfb8aa3b281c7820 */ /* 0x000fcc0000410000 */
[----:B------:R-:W-:Y:S01]  /*39a0*/  MUFU.EX2 R55, R55 ;  /* 0x0000003700377308 */ /* 0x000fe20000000800 */
[----:B-1----:R-:W-:Y:S01]  /*39b0*/  FADD.FTZ R29, R41, 1 ;  /* 0x3f800000291d7421 */ /* 0x002fe20000010000 */
[----:B------:R-:W-:-:S06]  /*39c0*/  FADD.FTZ R41, R44, 1 ;  /* 0x3f8000002c297421 */ /* 0x000fcc0000010000 */
[----:B------:R-:W1:Y:S08]  /*39d0*/  MUFU.RCP R37, R23 ;  /* 0x0000001700257308 */ /* 0x000e700000001000 */
[----:B------:R-:W-:Y:S08]  /*39e0*/  MUFU.EX2 R47, R47 ;  /* 0x0000002f002f7308 */ /* 0x000ff00000000800 */
[----:B------:R-:W4:Y:S08]  /*39f0*/  MUFU.EX2 R22, R22 ;  /* 0x0000001600167308 */ /* 0x000f300000000800 */
[----:B------:R-:W-:Y:S08]  /*3a00*/  MUFU.RCP R27, R27 ;  /* 0x0000001b001b7308 */ /* 0x000ff00000001000 */
[----:B------:R-:W4:Y:S01]  /*3a10*/  MUFU.RCP R41, R41 ;  /* 0x0000002900297308 */ /* 0x000f220000001000 */
[----:B------:R-:W-:-:S07]  /*3a20*/  FMUL.FTZ R36, R8, R58 ;  /* 0x0000003a08247220 */ /* 0x000fce0000410000 */
[----:B------:R-:W4:Y:S01]  /*3a30*/  MUFU.EX2 R28, R28 ;  /* 0x0000001c001c7308 */ /* 0x000f220000000800 */
[----:B0-----:R-:W-:Y:S01]  /*3a40*/  FADD.FTZ R26, R26, 1 ;  /* 0x3f8000001a1a7421 */ /* 0x001fe20000010000 */
[----:B---3--:R-:W-:Y:S01]  /*3a50*/  FMUL.FTZ R12, R31, -1.4426950216293334961 ;  /* 0xbfb8aa3b1f0c7820 */ /* 0x008fe20000410000 */
[----:B-1----:R-:W-:Y:S01]  /*3a60*/  FMUL.FTZ R37, R0, R37 ;  /* 0x0000002500257220 */ /* 0x002fe20000410000 */
[----:B------:R-:W-:Y:S01]  /*3a70*/  FADD.FTZ R8, R55, 1 ;  /* 0x3f80000037087421 */ /* 0x000fe20000010000 */
[----:B--2---:R-:W-:Y:S01]  /*3a80*/  FMUL.FTZ R0, R2, -1.4426950216293334961 ;  /* 0xbfb8aa3b02007820 */ /* 0x004fe20000410000 */
[----:B----4-:R-:W-:Y:S02]  /*3a90*/  FADD.FTZ R22, R22, 1 ;  /* 0x3f80000016167421 */ /* 0x010fe40000010000 */
[----:B------:R0:W-:Y:S01]  /*3aa0*/  MUFU.RCP R61, R26 ;  /* 0x0000001a003d7308 */ /* 0x0001e20000001000 */
[----:B------:R-:W-:Y:S01]  /*3ab0*/  FMUL.FTZ R43, R43, R41 ;  /* 0x000000292b2b7220 */ /* 0x000fe20000410000 */
[----:B0-----:R-:W-:Y:S01]  /*3ac0*/  FADD.FTZ R26, R47, 1 ;  /* 0x3f8000002f1a7421 */ /* 0x001fe20000010000 */
[----:B------:R-:W-:-:S05]  /*3ad0*/  FMUL.FTZ R47, R13, R27 ;  /* 0x0000001b0d2f7220 */ /* 0x000fca0000410000 */
[----:B------:R-:W-:Y:S01]  /*3ae0*/  MUFU.EX2 R12, R12 ;  /* 0x0000000c000c7308 */ /* 0x000fe20000000800 */
[----:B------:R-:W-:Y:S01]  /*3af0*/  FMUL.FTZ R13, R3, -1.4426950216293334961 ;  /* 0xbfb8aa3b030d7820 */ /* 0x000fe20000410000 */
[----:B------:R-:W-:-:S06]  /*3b00*/  FMUL.FTZ R27, R18, -1.4426950216293334961 ;  /* 0xbfb8aa3b121b7820 */ /* 0x000fcc0000410000 */
[----:B------:R-:W0:Y:S08]  /*3b10*/  MUFU.RCP R8, R8 ;  /* 0x0000000800087308 */ /* 0x000e300000001000 */
[----:B------:R-:W1:Y:S08]  /*3b20*/  MUFU.EX2 R0, R0 ;  /* 0x0000000000007308 */ /* 0x000e700000000800 */
[----:B------:R2:W3:Y:S02]  /*3b30*/  MUFU.RCP R41, R22 ;  /* 0x0000001600297308 */ /* 0x0004e40000001000 */
[----:B--2---:R-:W-:-:S06]  /*3b40*/  FADD.FTZ R22, R28, 1 ;  /* 0x3f8000001c167421 */ /* 0x004fcc0000010000 */
[----:B------:R-:W-:Y:S08]  /*3b50*/  MUFU.EX2 R13, R13 ;  /* 0x0000000d000d7308 */ /* 0x000ff00000000800 */
[----:B------:R-:W-:Y:S08]  /*3b60*/  MUFU.EX2 R27, R27 ;  /* 0x0000001b001b7308 */ /* 0x000ff00000000800 */
[----:B------:R-:W2:Y:S08]  /*3b70*/  MUFU.RCP R29, R29 ;  /* 0x0000001d001d7308 */ /* 0x000eb00000001000 */
[----:B------:R-:W4:Y:S01]  /*3b80*/  MUFU.RCP R22, R22 ;  /* 0x0000001600167308 */ /* 0x000f220000001000 */
[----:B------:R-:W-:Y:S01]  /*3b90*/  FMUL.FTZ R51, R17, R51 ;  /* 0x0000003311337220 */ /* 0x000fe20000410000 */
[----:B0-----:R-:W-:Y:S01]  /*3ba0*/  FMUL.FTZ R46, R46, R8 ;  /* 0x000000082e2e7220 */ /* 0x001fe20000410000 */
[----:B------:R-:W-:Y:S01]  /*3bb0*/  FADD.FTZ R12, R12, 1 ;  /* 0x3f8000000c0c7421 */ /* 0x000fe20000010000 */
[----:B------:R-:W-:Y:S01]  /*3bc0*/  FMUL.FTZ R17, R9, -1.4426950216293334961 ;  /* 0xbfb8aa3b09117820 */ /* 0x000fe20000410000 */
[----:B------:R-:W-:Y:S01]  /*3bd0*/  FMUL.FTZ R8, R5, -1.4426950216293334961 ;  /* 0xbfb8aa3b05087820 */ /* 0x000fe20000410000 */
[----:B-1----:R-:W-:Y:S01]  /*3be0*/  FADD.FTZ R0, R0, 1 ;  /* 0x3f80000000007421 */ /* 0x002fe20000010000 */
[----:B------:R-:W-:-:S02]  /*3bf0*/  FMUL.FTZ R60, R59, R60 ;  /* 0x0000003c3b3c7220 */ /* 0x000fc40000410000 */
[----:B------:R0:W-:Y:S01]  /*3c00*/  MUFU.RCP R59, R12 ;  /* 0x0000000c003b7308 */ /* 0x0001e20000001000 */
[----:B------:R-:W-:Y:S01]  /*3c10*/  FMUL.FTZ R55, R21, -1.4426950216293334961 ;  /* 0xbfb8aa3b15377820 */ /* 0x000fe20000410000 */
[----:B---3--:R-:W-:Y:S01]  /*3c20*/  FMUL.FTZ R41, R7, R41 ;  /* 0x0000002907297220 */ /* 0x008fe20000410000 */
[----:B--2---:R-:W-:Y:S01]  /*3c30*/  FMUL.FTZ R42, R42, R29 ;  /* 0x0000001d2a2a7220 */ /* 0x004fe20000410000 */
[----:B------:R-:W-:Y:S01]  /*3c40*/  FADD.FTZ R7, R27, 1 ;  /* 0x3f8000001b077421 */ /* 0x000fe20000010000 */
[----:B------:R-:W-:-:S03]  /*3c50*/  FMUL.FTZ R29, R19, -1.4426950216293334961 ;  /* 0xbfb8aa3b131d7820 */ /* 0x000fc60000410000 */
[----:B------:R1:W-:Y:S01]  /*3c60*/  MUFU.RCP R58, R0 ;  /* 0x00000000003a7308 */ /* 0x0003e20000001000 */
[----:B0-----:R-:W-:Y:S01]  /*3c70*/  FMUL.FTZ R12, R10, -1.4426950216293334961 ;  /* 0xbfb8aa3b0a0c7820 */ /* 0x001fe20000410000 */
[----:B----4-:R-:W-:Y:S01]  /*3c80*/  FMUL.FTZ R40, R40, R22 ;  /* 0x0000001628287220 */ /* 0x010fe20000410000 */
[----:B------:R-:W-:-:S05]  /*3c90*/  FMUL.FTZ R22, R25, -1.4426950216293334961 ;  /* 0xbfb8aa3b19167820 */ /* 0x000fca0000410000 */
[----:B------:R-:W0:Y:S01]  /*3ca0*/  MUFU.EX2 R17, R17 ;  /* 0x0000001100117308 */ /* 0x000e220000000800 */
[----:B-1----:R-:W-:-:S07]  /*3cb0*/  FADD.FTZ R0, R13, 1 ;  /* 0x3f8000000d007421 */ /* 0x002fce0000010000 */
[----:B------:R-:W1:Y:S08]  /*3cc0*/  MUFU.EX2 R8, R8 ;  /* 0x0000000800087308 */ /* 0x000e700000000800 */
[----:B------:R-:W2:Y:S08]  /*3cd0*/  MUFU.EX2 R12, R12 ;  /* 0x0000000c000c7308 */ /* 0x000eb00000000800 */
[----:B------:R-:W-:Y:S08]  /*3ce0*/  MUFU.EX2 R55, R55 ;  /* 0x0000003700377308 */ /* 0x000ff00000000800 */
[----:B------:R-:W3:Y:S08]  /*3cf0*/  MUFU.RCP R0, R0 ;  /* 0x0000000000007308 */ /* 0x000ef00000001000 */
[----:B------:R-:W4:Y:S08]  /*3d00*/  MUFU.RCP R7, R7 ;  /* 0x0000000700077308 */ /* 0x000f300000001000 */
[----:B------:R-:W5:Y:S08]  /*3d10*/  MUFU.EX2 R29, R29 ;  /* 0x0000001d001d7308 */ /* 0x000f700000000800 */
[----:B------:R-:W5:Y:S01]  /*3d20*/  MUFU.EX2 R22, R22 ;  /* 0x0000001600167308 */ /* 0x000f620000000800 */
[----:B0-----:R-:W-:Y:S01]  /*3d30*/  FADD.FTZ R17, R17, 1 ;  /* 0x3f80000011117421 */ /* 0x001fe20000010000 */
[----:B-1----:R-:W-:Y:S01]  /*3d40*/  FADD.FTZ R8, R8, 1 ;  /* 0x3f80000008087421 */ /* 0x002fe20000010000 */
[----:B------:R-:W-:Y:S01]  /*3d50*/  FMUL.FTZ R61, R57, R61 ;  /* 0x0000003d393d7220 */ /* 0x000fe20000410000 */
[----:B--2---:R-:W-:Y:S01]  /*3d60*/  FADD.FTZ R12, R12, 1 ;  /* 0x3f8000000c0c7421 */ /* 0x004fe20000010000 */
[----:B---3--:R-:W-:Y:S01]  /*3d70*/  FMUL.FTZ R0, R3, R0 ;  /* 0x0000000003007220 */ /* 0x008fe20000410000 */
[----:B----4-:R-:W-:-:S02]  /*3d80*/  FMUL.FTZ R3, R18, R7 ;  /* 0x0000000712037220 */ /* 0x010fc40000410000 */
[----:B------:R0:W-:Y:S01]  /*3d90*/  MUFU.RCP R57, R8 ;  /* 0x0000000800397308 */ /* 0x0001e20000001000 */
[----:B-----5:R-:W-:-:S07]  /*3da0*/  FADD.FTZ R7, R29, 1 ;  /* 0x3f8000001d077421 */ /* 0x020fce0000010000 */
[----:B------:R-:W1:Y:S01]  /*3db0*/  MUFU.RCP R17, R17 ;  /* 0x0000001100117308 */ /* 0x000e620000001000 */
[----:B0-----:R-:W-:-:S07]  /*3dc0*/  FADD.FTZ R8, R55, 1 ;  /* 0x3f80000037087421 */ /* 0x001fce0000010000 */
[----:B------:R0:W-:Y:S02]  /*3dd0*/  MUFU.RCP R29, R12 ;  /* 0x0000000c001d7308 */ /* 0x0001e40000001000 */
[----:B0-----:R-:W-:-:S06]  /*3de0*/  FADD.FTZ R12, R22, 1 ;  /* 0x3f800000160c7421 */ /* 0x001fcc0000010000 */
[----:B------:R-:W0:Y:S08]  /*3df0*/  MUFU.RCP R8, R8 ;  /* 0x0000000800087308 */ /* 0x000e300000001000 */
[----:B------:R-:W2:Y:S01]  /*3e00*/  MUFU.RCP R12, R12 ;  /* 0x0000000c000c7308 */ /* 0x000ea20000001000 */
[----:B-1----:R-:W-:Y:S01]  /*3e10*/  FMUL.FTZ R44, R9, R17 ;  /* 0x00000011092c7220 */ /* 0x002fe20000410000 */
[----:B------:R-:W-:Y:S01]  /*3e20*/  FMUL.FTZ R59, R31, R59 ;  /* 0x0000003b1f3b7220 */ /* 0x000fe20000410000 */
[----:B------:R-:W-:Y:S01]  /*3e30*/  FMUL.FTZ R9, R30, -1.4426950216293334961 ;  /* 0xbfb8aa3b1e097820 */ /* 0x000fe20000410000 */
[----:B------:R-:W3:Y:S01]  /*3e40*/  LDL.LU R31, [R1+0x30] ;  /* 0x00003000011f7983 */ /* 0x000ee20000300800 */
[----:B------:R-:W-:Y:S01]  /*3e50*/  FMUL.FTZ R58, R2, R58 ;  /* 0x0000003a023a7220 */ /* 0x000fe20000410000 */
[----:B------:R-:W-:-:S02]  /*3e60*/  FMUL.FTZ R13, R4, -1.4426950216293334961 ;  /* 0xbfb8aa3b040d7820 */ /* 0x000fc40000410000 */
[----:B------:R-:W4:Y:S01]  /*3e70*/  LDL.LU R30, [R1+0x10] ;  /* 0x00001000011e7983 */ /* 0x000f220000300800 */
[----:B------:R-:W-:Y:S01]  /*3e80*/  FMUL.FTZ R57, R5, R57 ;  /* 0x0000003905397220 */ /* 0x000fe20000410000 */
[----:B0-----:R-:W-:Y:S02]  /*3e90*/  FMUL.FTZ R8, R21, R8 ;  /* 0x0000000815087220 */ /* 0x001fe40000410000 */
[----:B------:R-:W5:Y:S04]  /*3ea0*/  LDL.LU R2, [R1+0x7c] ;  /* 0x00007c0001027983 */ /* 0x000f680000300800 */
[----:B------:R-:W5:Y:S04]  /*3eb0*/  LDL.LU R4, [R1+0x60] ;  /* 0x0000600001047983 */ /* 0x000f680000300800 */
[----:B------:R-:W5:Y:S01]  /*3ec0*/  LDL.LU R5, [R1+0x14] ;  /* 0x0000140001057983 */ /* 0x000f620000300800 */
[----:B--2---:R-:W-:-:S03]  /*3ed0*/  FMUL.FTZ R12, R25, R12 ;  /* 0x0000000c190c7220 */ /* 0x004fc60000410000 */
[----:B------:R-:W2:Y:S04]  /*3ee0*/  LDL.LU R21, [R1+0x6c] ;  /* 0x00006c0001157983 */ /* 0x000ea80000300800 */
[----:B------:R-:W2:Y:S01]  /*3ef0*/  LDL.LU R25, [R1+0x70] ;  /* 0x0000700001197983 */ /* 0x000ea20000300800 */
[----:B------:R-:W-:Y:S01]  /*3f00*/  FMUL.FTZ R23, R39, -1.4426950216293334961 ;  /* 0xbfb8aa3b27177820 */ /* 0x000fe20000410000 */
[----:B------:R-:W0:Y:S08]  /*3f10*/  MUFU.RCP R26, R26 ;  /* 0x0000001a001a7308 */ /* 0x000e300000001000 */
[----:B------:R-:W1:Y:S01]  /*3f20*/  MUFU.EX2 R23, R23 ;  /* 0x0000001700177308 */ /* 0x000e620000000800 */
[----:B0-----:R-:W-:Y:S01]  /*3f30*/  FMUL.FTZ R45, R45, R26 ;  /* 0x0000001a2d2d7220 */ /* 0x001fe20000410000 */
[----:B------:R-:W-:Y:S01]  /*3f40*/  FMUL.FTZ R26, R56, -1.4426950216293334961 ;  /* 0xbfb8aa3b381a7820 */ /* 0x000fe20000410000 */
[----:B-1----:R-:W-:-:S05]  /*3f50*/  FADD.FTZ R23, R23, 1 ;  /* 0x3f80000017177421 */ /* 0x002fca0000010000 */
[----:B------:R-:W0:Y:S08]  /*3f60*/  MUFU.EX2 R26, R26 ;  /* 0x0000001a001a7308 */ /* 0x000e300000000800 */
[----:B------:R-:W1:Y:S01]  /*3f70*/  MUFU.RCP R23, R23 ;  /* 0x0000001700177308 */ /* 0x000e620000001000 */
[----:B------:R-:W-:Y:S01]  /*3f80*/  FMUL.FTZ R17, R6, -1.4426950216293334961 ;  /* 0xbfb8aa3b06117820 */ /* 0x000fe20000410000 */
[----:B------:R-:W-:Y:S01]  /*3f90*/  FMUL.FTZ R27, R15, -1.4426950216293334961 ;  /* 0xbfb8aa3b0f1b7820 */ /* 0x000fe20000410000 */
[----:B0-----:R-:W-:-:S05]  /*3fa0*/  FADD.FTZ R26, R26, 1 ;  /* 0x3f8000001a1a7421 */ /* 0x001fca0000010000 */
[----:B------:R-:W0:Y:S01]  /*3fb0*/  MUFU.EX2 R17, R17 ;  /* 0x0000001100117308 */ /* 0x000e220000000800 */
[----:B-1----:R-:W-:Y:S01]  /*3fc0*/  FMUL.FTZ R39, R39, R23 ;  /* 0x0000001727277220 */ /* 0x002fe20000410000 */
[----:B------:R-:W-:-:S06]  /*3fd0*/  FMUL.FTZ R23, R11, -1.4426950216293334961 ;  /* 0xbfb8aa3b0b177820 */ /* 0x000fcc0000410000 */
[----:B------:R1:W-:Y:S08]  /*3fe0*/  MUFU.RCP R28, R26 ;  /* 0x0000001a001c7308 */ /* 0x0003f00000001000 */
[----:B------:R-:W0:Y:S01]  /*3ff0*/  MUFU.EX2 R9, R9 ;  /* 0x0000000900097308 */ /* 0x000e220000000800 */
[----:B-1----:R-:W-:-:S07]  /*4000*/  FMUL.FTZ R26, R14, -1.4426950216293334961 ;  /* 0xbfb8aa3b0e1a7820 */ /* 0x002fce0000410000 */
[----:B------:R-:W1:Y:S08]  /*4010*/  MUFU.EX2 R23, R23 ;  /* 0x0000001700177308 */ /* 0x000e700000000800 */
[----:B------:R-:W1:Y:S08]  /*4020*/  MUFU.EX2 R13, R13 ;  /* 0x0000000d000d7308 */ /* 0x000e700000000800 */
[----:B------:R-:W1:Y:S08]  /*4030*/  MUFU.EX2 R26, R26 ;  /* 0x0000001a001a7308 */ /* 0x000e700000000800 */
[----:B------:R-:W1:Y:S01]  /*4040*/  MUFU.EX2 R27, R27 ;  /* 0x0000001b001b7308 */ /* 0x000e620000000800 */
[----:B0-----:R-:W-:Y:S01]  /*4050*/  FADD.FTZ R17, R17, 1 ;  /* 0x3f80000011117421 */ /* 0x001fe20000010000 */
[----:B------:R-:W-:Y:S01]  /*4060*/  FADD.FTZ R9, R9, 1 ;  /* 0x3f80000009097421 */ /* 0x000fe20000010000 */
[----:B-1----:R-:W-:Y:S01]  /*4070*/  FADD.FTZ R23, R23, 1 ;  /* 0x3f80000017177421 */ /* 0x002fe20000010000 */
[----:B------:R-:W-:-:S04]  /*4080*/  FADD.FTZ R13, R13, 1 ;  /* 0x3f8000000d0d7421 */ /* 0x000fc80000010000 */
[----:B------:R0:W1:Y:S01]  /*4090*/  MUFU.RCP R18, R17 ;  /* 0x0000001100127308 */ /* 0x0000620000001000 */
[----:B------:R-:W-:-:S07]  /*40a0*/  FADD.FTZ R26, R26, 1 ;  /* 0x3f8000001a1a7421 */ /* 0x000fce0000010000 */
[----:B------:R-:W1:Y:S01]  /*40b0*/  MUFU.RCP R7, R7 ;  /* 0x0000000700077308 */ /* 0x000e620000001000 */
[----:B------:R-:W-:-:S07]  /*40c0*/  FADD.FTZ R27, R27, 1 ;  /* 0x3f8000001b1b7421 */ /* 0x000fce0000010000 */
[----:B------:R-:W-:Y:S08]  /*40d0*/  MUFU.RCP R9, R9 ;  /* 0x0000000900097308 */ /* 0x000ff00000001000 */
[----:B------:R-:W1:Y:S08]  /*40e0*/  MUFU.RCP R23, R23 ;  /* 0x0000001700177308 */ /* 0x000e700000001000 */
[----:B------:R-:W-:Y:S08]  /*40f0*/  MUFU.RCP R13, R13 ;  /* 0x0000000d000d7308 */ /* 0x000ff00000001000 */
[----:B------:R-:W1:Y:S08]  /*4100*/  MUFU.RCP R26, R26 ;  /* 0x0000001a001a7308 */ /* 0x000e700000001000 */
[----:B------:R-:W1:Y:S01]  /*4110*/  MUFU.RCP R27, R27 ;  /* 0x0000001b001b7308 */ /* 0x000e620000001000 */
[----:B0-----:R-:W-:Y:S01]  /*4120*/  FMUL.FTZ R17, R33, -1.4426950216293334961 ;  /* 0xbfb8aa3b21117820 */ /* 0x001fe20000410000 */
[----:B-1----:R-:W-:Y:S01]  /*4130*/  FMUL.FTZ R6, R6, R18 ;  /* 0x0000001206067220 */ /* 0x002fe20000410000 */
[----:B------:R-:W-:Y:S01]  /*4140*/  FMUL.FTZ R18, R53, -1.4426950216293334961 ;  /* 0xbfb8aa3b35127820 */ /* 0x000fe20000410000 */
[----:B------:R-:W-:Y:S01]  /*4150*/  FMUL.FTZ R7, R19, R7 ;  /* 0x0000000713077220 */ /* 0x000fe20000410000 */
[----:B------:R-:W-:Y:S01]  /*4160*/  FMUL.FTZ R19, R32, -1.4426950216293334961 ;  /* 0xbfb8aa3b20137820 */ /* 0x000fe20000410000 */
[----:B------:R-:W-:Y:S01]  /*4170*/  FMUL.FTZ R55, R20, -1.4426950216293334961 ;  /* 0xbfb8aa3b14377820 */ /* 0x000fe20000410000 */
[----:B------:R-:W-:Y:S01]  /*4180*/  FMUL.FTZ R11, R11, R23 ;  /* 0x000000170b0b7220 */ /* 0x000fe20000410000 */
[----:B------:R-:W0:Y:S01]  /*4190*/  MUFU.EX2 R17, R17 ;  /* 0x0000001100117308 */ /* 0x000e220000000800 */
[----:B------:R-:W-:Y:S01]  /*41a0*/  FMUL.FTZ R10, R10, R29 ;  /* 0x0000001d0a0a7220 */ /* 0x000fe20000410000 */
[----:B------:R-:W-:Y:S01]  /*41b0*/  FMUL.FTZ R29, R24, -1.4426950216293334961 ;  /* 0xbfb8aa3b181d7820 */ /* 0x000fe20000410000 */
[----:B------:R-:W-:-:S05]  /*41c0*/  FMUL.FTZ R14, R14, R26 ;  /* 0x0000001a0e0e7220 */ /* 0x000fca0000410000 */
[----:B------:R-:W1:Y:S01]  /*41d0*/  MUFU.EX2 R18, R18 ;  /* 0x0000001200127308 */ /* 0x000e620000000800 */
[----:B------:R-:W-:-:S07]  /*41e0*/  FMUL.FTZ R15, R15, R27 ;  /* 0x0000001b0f0f7220 */ /* 0x000fce0000410000 */
[----:B------:R-:W1:Y:S08]  /*41f0*/  MUFU.EX2 R19, R19 ;  /* 0x0000001300137308 */ /* 0x000e700000000800 */
[----:B------:R-:W1:Y:S08]  /*4200*/  MUFU.EX2 R55, R55 ;  /* 0x0000003700377308 */ /* 0x000e700000000800 */
[----:B------:R-:W1:Y:S01]  /*4210*/  MUFU.EX2 R29, R29 ;  /* 0x0000001d001d7308 */ /* 0x000e620000000800 */
[----:B0-----:R-:W-:Y:S01]  /*4220*/  FADD.FTZ R17, R17, 1 ;  /* 0x3f80000011117421 */ /* 0x001fe20000010000 */
[----:B-1----:R-:W-:Y:S01]  /*4230*/  FADD.FTZ R18, R18, 1 ;  /* 0x3f80000012127421 */ /* 0x002fe20000010000 */
[----:B------:R-:W-:Y:S01]  /*4240*/  FADD.FTZ R19, R19, 1 ;  /* 0x3f80000013137421 */ /* 0x000fe20000010000 */
[----:B------:R-:W-:-:S04]  /*4250*/  FADD.FTZ R55, R55, 1 ;  /* 0x3f80000037377421 */ /* 0x000fc80000010000 */
[----:B------:R-:W0:Y:S01]  /*4260*/  MUFU.RCP R17, R17 ;  /* 0x0000001100117308 */ /* 0x000e220000001000 */
[----:B------:R-:W-:-:S07]  /*4270*/  FADD.FTZ R29, R29, 1 ;  /* 0x3f8000001d1d7421 */ /* 0x000fce0000010000 */
[----:B------:R-:W-:Y:S08]  /*4280*/  MUFU.RCP R18, R18 ;  /* 0x0000001200127308 */ /* 0x000ff00000001000 */
[----:B------:R-:W-:Y:S08]  /*4290*/  MUFU.RCP R19, R19 ;  /* 0x0000001300137308 */ /* 0x000ff00000001000 */
[----:B------:R-:W-:Y:S08]  /*42a0*/  MUFU.RCP R55, R55 ;  /* 0x0000003700377308 */ /* 0x000ff00000001000 */
[----:B------:R-:W-:Y:S01]  /*42b0*/  MUFU.RCP R29, R29 ;  /* 0x0000001d001d7308 */ /* 0x000fe20000001000 */
[----:B0-----:R-:W-:Y:S01]  /*42c0*/  FMUL.FTZ R17, R33, R17 ;  /* 0x0000001121117220 */ /* 0x001fe20000410000 */
[----:B---3--:R-:W-:Y:S01]  /*42d0*/  FMUL.FTZ R22, R31, -1.4426950216293334961 ;  /* 0xbfb8aa3b1f167820 */ /* 0x008fe20000410000 */
[----:B------:R-:W3:Y:S01]  /*42e0*/  LDL.LU R33, [R1+0xb8] ;  /* 0x0000b80001217983 */ /* 0x000ee20000300800 */
[----:B----4-:R-:W-:-:S04]  /*42f0*/  FMUL.FTZ R23, R30, -1.4426950216293334961 ;  /* 0xbfb8aa3b1e177820 */ /* 0x010fc80000410000 */
[----:B------:R-:W-:Y:S01]  /*4300*/  MUFU.EX2 R22, R22 ;  /* 0x0000001600167308 */ /* 0x000fe20000000800 */
[----:B-----5:R-:W-:Y:S01]  /*4310*/  FMUL.FTZ R26, R4, -1.4426950216293334961 ;  /* 0xbfb8aa3b041a7820 */ /* 0x020fe20000410000 */
[----:B--2---:R-:W-:Y:S01]  /*4320*/  FMUL.FTZ R9, R21, R9 ;  /* 0x0000000915097220 */ /* 0x004fe20000410000 */
[----:B------:R-:W-:Y:S01]  /*4330*/  FMUL.FTZ R21, R54, -1.4426950216293334961 ;  /* 0xbfb8aa3b36157820 */ /* 0x000fe20000410000 */
[----:B------:R-:W-:Y:S01]  /*4340*/  FMUL.FTZ R13, R25, R13 ;  /* 0x0000000d190d7220 */ /* 0x000fe20000410000 */
[----:B------:R-:W-:Y:S01]  /*4350*/  FMUL.FTZ R25, R2, -1.4426950216293334961 ;  /* 0xbfb8aa3b02197820 */ /* 0x000fe20000410000 */
[----:B------:R-:W-:-:S03]  /*4360*/  FMUL.FTZ R27, R5, -1.4426950216293334961 ;  /* 0xbfb8aa3b051b7820 */ /* 0x000fc60000410000 */
[----:B------:R-:W0:Y:S08]  /*4370*/  MUFU.EX2 R21, R21 ;  /* 0x0000001500157308 */ /* 0x000e300000000800 */
[----:B------:R-:W1:Y:S08]  /*4380*/  MUFU.EX2 R23, R23 ;  /* 0x0000001700177308 */ /* 0x000e700000000800 */
[----:B------:R-:W2:Y:S08]  /*4390*/  MUFU.EX2 R25, R25 ;  /* 0x0000001900197308 */ /* 0x000eb00000000800 */
[----:B------:R-:W4:Y:S08]  /*43a0*/  MUFU.EX2 R26, R26 ;  /* 0x0000001a001a7308 */ /* 0x000f300000000800 */
[----:B------:R-:W5:Y:S01]  /*43b0*/  MUFU.EX2 R27, R27 ;  /* 0x0000001b001b7308 */ /* 0x000f620000000800 */
[----:B0-----:R-:W-:Y:S01]  /*43c0*/  FADD.FTZ R21, R21, 1 ;  /* 0x3f80000015157421 */ /* 0x001fe20000010000 */
[----:B------:R-:W-:Y:S01]  /*43d0*/  FADD.FTZ R22, R22, 1 ;  /* 0x3f80000016167421 */ /* 0x000fe20000010000 */
[----:B-1----:R-:W-:Y:S01]  /*43e0*/  FADD.FTZ R23, R23, 1 ;  /* 0x3f80000017177421 */ /* 0x002fe20000010000 */
[----:B--2---:R-:W-:-:S04]  /*43f0*/  FADD.FTZ R25, R25, 1 ;  /* 0x3f80000019197421 */ /* 0x004fc80000010000 */
[----:B------:R-:W0:Y:S01]  /*4400*/  MUFU.RCP R21, R21 ;  /* 0x0000001500157308 */ /* 0x000e220000001000 */
[----:B----4-:R-:W-:-:S07]  /*4410*/  FADD.FTZ R26, R26, 1 ;  /* 0x3f8000001a1a7421 */ /* 0x010fce0000010000 */
[----:B------:R-:W1:Y:S01]  /*4420*/  MUFU.RCP R22, R22 ;  /* 0x0000001600167308 */ /* 0x000e620000001000 */
[----:B-----5:R-:W-:-:S07]  /*4430*/  FADD.FTZ R27, R27, 1 ;  /* 0x3f8000001b1b7421 */ /* 0x020fce0000010000 */
[----:B------:R-:W2:Y:S08]  /*4440*/  MUFU.RCP R23, R23 ;  /* 0x0000001700177308 */ /* 0x000eb00000001000 */
[----:B------:R-:W4:Y:S08]  /*4450*/  MUFU.RCP R25, R25 ;  /* 0x0000001900197308 */ /* 0x000f300000001000 */
[----:B------:R-:W5:Y:S08]  /*4460*/  MUFU.RCP R26, R26 ;  /* 0x0000001a001a7308 */ /* 0x000f700000001000 */
[----:B------:R-:W5:Y:S01]  /*4470*/  MUFU.RCP R27, R27 ;  /* 0x0000001b001b7308 */ /* 0x000f620000001000 */
[----:B------:R-:W-:Y:S01]  /*4480*/  FMUL.FTZ R18, R53, R18 ;  /* 0x0000001235127220 */ /* 0x000fe20000410000 */
[----:B------:R-:W-:Y:S01]  /*4490*/  FMUL.FTZ R19, R32, R19 ;  /* 0x0000001320137220 */ /* 0x000fe20000410000 */
[----:B------:R-:W3:Y:S01]  /*44a0*/  LDL.LU R53, [R1+0xb4] ;  /* 0x0000b40001357983 */ /* 0x000ee20000300800 */
[----:B------:R-:W-:Y:S01]  /*44b0*/  FMUL.FTZ R20, R20, R55 ;  /* 0x0000003714147220 */ /* 0x000fe20000410000 */
[----:B0-----:R-:W-:-:S02]  /*44c0*/  FMUL.FTZ R21, R54, R21 ;  /* 0x0000001536157220 */ /* 0x001fc40000410000 */
[----:B------:R-:W3:Y:S01]  /*44d0*/  LDL.LU R32, [R1+0xb0] ;  /* 0x0000b00001207983 */ /* 0x000ee20000300800 */
[----:B-1----:R-:W-:Y:S01]  /*44e0*/  FMUL.FTZ R22, R31, R22 ;  /* 0x000000161f167220 */ /* 0x002fe20000410000 */
[----:B--2---:R-:W-:Y:S02]  /*44f0*/  FMUL.FTZ R23, R30, R23 ;  /* 0x000000171e177220 */ /* 0x004fe40000410000 */
[----:B------:R-:W2:Y:S01]  /*4500*/  LDL.LU R55, [R1+0x1c] ;  /* 0x00001c0001377983 */ /* 0x000ea20000300800 */
[----:B------:R-:W-:-:S03]  /*4510*/  FMUL.FTZ R24, R24, R29 ;  /* 0x0000001d18187220 */ /* 0x000fc60000410000 */
[----:B------:R-:W3:Y:S01]  /*4520*/  LDL.LU R54, [R1+0xac] ;  /* 0x0000ac0001367983 */ /* 0x000ee20000300800 */
[----:B----4-:R-:W-:-:S03]  /*4530*/  FMUL.FTZ R25, R2, R25 ;  /* 0x0000001902197220 */ /* 0x010fc60000410000 */
[----:B------:R-:W3:Y:S01]  /*4540*/  LDL.LU R31, [R1+0xa8] ;  /* 0x0000a800011f7983 */ /* 0x000ee20000300800 */
[----:B-----5:R-:W-:-:S03]  /*4550*/  FMUL.FTZ R26, R4, R26 ;  /* 0x0000001a041a7220 */ /* 0x020fc60000410000 */
[----:B------:R-:W4:Y:S01]  /*4560*/  LDL.LU R30, [R1+0xa4] ;  /* 0x0000a400011e7983 */ /* 0x000f220000300800 */
[----:B------:R-:W-:-:S03]  /*4570*/  FMUL.FTZ R27, R5, R27 ;  /* 0x0000001b051b7220 */ /* 0x000fc60000410000 */
[----:B------:R-:W2:Y:S04]  /*4580*/  LDL.LU R29, [R1+0x18] ;  /* 0x00001800011d7983 */ /* 0x000ea80000300800 */
[----:B------:R-:W4:Y:S04]  /*4590*/  LDL.LU R2, [R1+0xa0] ;  /* 0x0000a00001027983 */ /* 0x000f280000300800 */
[----:B------:R-:W5:Y:S04]  /*45a0*/  LDL.LU R4, [R1+0x9c] ;  /* 0x00009c0001047983 */ /* 0x000f680000300800 */
[----:B------:R-:W5:Y:S01]  /*45b0*/  LDL.LU R5, [R1+0x98] ;  /* 0x0000980001057983 */ /* 0x000f620000300800 */
[----:B------:R-:W-:Y:S01]  /*45c0*/  FMUL.FTZ R56, R56, R28 ;  /* 0x0000001c38387220 */ /* 0x000fe20000410000 */
        /* <DEDUP_REMOVED lines=10> */
[----:B--2---:R-:W-:Y:S02]  /*4670*/  F2FP.BF16.F32.PACK_AB R28, R29, R55 ;  /* 0x000000371d1c723e */ /* 0x004fe400000010ff */
[----:B----4-:R-:W-:Y:S02]  /*4680*/  F2FP.BF16.F32.PACK_AB R30, R30, R2 ;  /* 0x000000021e1e723e */ /* 0x010fe400000010ff */
[----:B-----5:R-:W-:Y:S02]  /*4690*/  F2FP.BF16.F32.PACK_AB R29, R4, R5 ;  /* 0x00000005041d723e */ /* 0x020fe400000010ff */
[----:B------:R-:W2:Y:S04]  /*46a0*/  LDL.LU R4, [R1+0x94] ;  /* 0x0000940001047983 */ /* 0x000ea80000300800 */
[----:B------:R-:W2:Y:S04]  /*46b0*/  LDL.LU R5, [R1+0x90] ;  /* 0x0000900001057983 */ /* 0x000ea80000300800 */
[----:B------:R-:W4:Y:S04]  /*46c0*/  LDL.LU R2, [R1+0x8c] ;  /* 0x00008c0001027983 */ /* 0x000f280000300800 */
[----:B------:R-:W5:Y:S01]  /*46d0*/  LDL.LU R55, [R1+0x58] ;  /* 0x0000580001377983 */ /* 0x000f620000300800 */
        /* <DEDUP_REMOVED lines=18> */
[----:B------:R-:W-:Y:S01]  /*4800*/  F2FP.BF16.F32.PACK_AB R27, R38, R27 ;  /* 0x0000001b261b723e */ /* 0x000fe200000010ff */
[----:B------:R-:W-:Y:S01]  /*4810*/  ULOP3.LUT UR4, UR4, 0x1, URZ, 0x3c, !UPT ;  /* 0x0000000104047892 */ /* 0x000fe2000f8e3cff */
[----:B--2---:R0:W-:Y:S01]  /*4820*/  STG.E.64 desc[UR8][R4.64+0xf00], R28 ;  /* 0x000f001c04007986 */ /* 0x0041e2000c101b08 */
[----:B----4-:R-:W-:-:S03]  /*4830*/  IADD3 R2, P1, PT, R2, 0x7, RZ ;  /* 0x0000000702027810 */ /* 0x010fc60007f3e0ff */
[----:B------:R1:W-:Y:S01]  /*4840*/  STG.E.64 desc[UR8][R4.64+0x1e00], R30 ;  /* 0x001e001e04007986 */ /* 0x0003e2000c101b08 */
[----:B-----5:R-:W-:-:S03]  /*4850*/  IADD3.X R55, PT, PT, RZ, R55, RZ, P1, !PT ;  /* 0x00000037ff377210 */ /* 0x020fc60000ffe4ff */
[----:B------:R2:W-:Y:S04]  /*4860*/  STG.E.64 desc[UR8][R4.64+0x2d00], R32 ;  /* 0x002d002004007986 */ /* 0x0005e8000c101b08 */
[----:B------:R3:W-:Y:S01]  /*4870*/  STG.E.64 desc[UR8][R4.64+0x3c00], R34 ;  /* 0x003c002204007986 */ /* 0x0007e2000c101b08 */
[----:B0-----:R-:W-:Y:S02]  /*4880*/  F2FP.BF16.F32.PACK_AB R28, R47, R61 ;  /* 0x0000003d2f1c723e */ /* 0x001fe400000010ff */
[----:B------:R-:W-:Y:S02]  /*4890*/  F2FP.BF16.F32.PACK_AB R29, R46, R45 ;  /* 0x0000002d2e1d723e */ /* 0x000fe400000010ff */
[----:B-1----:R-:W-:Y:S02]  /*48a0*/  F2FP.BF16.F32.PACK_AB R30, R44, R60 ;  /* 0x0000003c2c1e723e */ /* 0x002fe400000010ff */
[----:B------:R-:W-:-:S02]  /*48b0*/  F2FP.BF16.F32.PACK_AB R31, R43, R42 ;  /* 0x0000002a2b1f723e */ /* 0x000fc400000010ff */
[----:B--2---:R-:W-:Y:S02]  /*48c0*/  F2FP.BF16.F32.PACK_AB R32, R41, R59 ;  /* 0x0000003b2920723e */ /* 0x004fe400000010ff */
[----:B------:R-:W-:Y:S02]  /*48d0*/  F2FP.BF16.F32.PACK_AB R33, R40, R39 ;  /* 0x000000272821723e */ /* 0x000fe400000010ff */
[----:B---3--:R-:W-:Y:S02]  /*48e0*/  F2FP.BF16.F32.PACK_AB R34, R0, R58 ;  /* 0x0000003a0022723e */ /* 0x008fe400000010ff */
[----:B------:R-:W-:Y:S01]  /*48f0*/  F2FP.BF16.F32.PACK_AB R35, R3, R56 ;  /* 0x000000380323723e */ /* 0x000fe200000010ff */
[----:B------:R0:W-:Y:S01]  /*4900*/  STG.E.64 desc[UR8][R4.64+0x4b00], R36 ;  /* 0x004b002404007986 */ /* 0x0001e2000c101b08 */
[----:B------:R-:W-:-:S03]  /*4910*/  ISETP.GE.U32.AND P1, PT, R2, UR6, PT ;  /* 0x0000000602007c0c */ /* 0x000fc6000bf26070 */
        /* <DEDUP_REMOVED lines=10> */
[----:B------:R0:W-:Y:S01]  /*49c0*/  STL [R1+0x58], R55 ;  /* 0x0000583701007387 */ /* 0x0001e20000100800 */
[----:B------:R-:W-:-:S13]  /*49d0*/  ISETP.GE.AND.EX P1, PT, R55, UR7, PT, P1 ;  /* 0x0000000737007c0c */ /* 0x000fda000bf26310 */
[----:B0-----:R-:W-:Y:S05]  /*49e0*/  @!P1 BRA `(.L_x_758) ;  /* 0xffffffb800349947 */ /* 0x001fea000383ffff */
[----:B------:R-:W-:Y:S05]  /*49f0*/  EXIT ;  /* 0x000000000000794d */ /* 0x000fea0003800000 */
.L_x_759:
        /* <DEDUP_REMOVED lines=16> */
.L_x_1571:


//--------------------- .text._ZN13group_norm_v214gn_cuda_kernelI13__nv_bfloat16Li480ELi2ELi16ELi60ELi1024ELb1ELi32ELi960ELi960ELi4ELb1ELi9ELb0ELb0ENS_16CompileConditionILi1000EEEEEvPT_PKS4_S7_S7_flPfS8_Pj --------------------------
	.section	.text._ZN13group_norm_v214gn_cuda_kernelI13__nv_bfloat16Li480ELi2ELi16ELi60ELi1024ELb1ELi32ELi960ELi960ELi4ELb1ELi9ELb0ELb0ENS_16CompileConditionILi1000EEEEEvPT_PKS4_S7_S7_flPfS8_Pj,"ax",@progbits
	.align	128
        .global         _ZN13group_norm_v214gn_cuda_kernelI13__nv_bfloat16Li480ELi2ELi16ELi60ELi1024ELb1ELi32ELi960ELi960ELi4ELb1ELi9ELb0ELb0ENS_16CompileConditionILi1000EEEEEvPT_PKS4_S7_S7_flPfS8_Pj
        .type           _ZN13group_norm_v214gn_cuda_kernelI13__nv_bfloat16Li480ELi2ELi16ELi60ELi1024ELb1ELi32ELi960ELi960ELi4ELb1ELi9ELb0ELb0ENS_16CompileConditionILi1000EEEEEvPT_PKS4_S7_S7_flPfS8_Pj,@function
        .size           _ZN13group_norm_v214gn_cuda_kernelI13__nv_bfloat16Li480ELi2ELi16ELi60ELi1024ELb1ELi32ELi960ELi960ELi4ELb1ELi9ELb0ELb0ENS_16CompileConditionILi1000EEEEEvPT_PKS4_S7_S7_flPfS8_Pj,(.L_x_1572 - _ZN13group_norm_v214gn_cuda_kernelI13__nv_bfloat16Li480ELi2ELi16ELi60ELi1024ELb1ELi32ELi960ELi960ELi4ELb1ELi9ELb0ELb0ENS_16CompileConditionILi1000EEEEEvPT_PKS4_S7_S7_flPfS8_Pj)
        .other          _ZN13group_norm_v214gn_cuda_kernelI13__nv_bfloat16Li480ELi2ELi16ELi60ELi1024ELb1ELi32ELi960ELi960ELi4ELb1ELi9ELb0ELb0ENS_16CompileConditionILi1000EEEEEvPT_PKS4_S7_S7_flPfS8_Pj,@"STO_CUDA_ENTRY STV_DEFAULT"
_ZN13group_norm_v214gn_cuda_kernelI13__nv_bfloat16Li480ELi2ELi16ELi60ELi1024ELb1ELi32ELi960ELi960ELi4ELb1ELi9ELb0ELb0ENS_16CompileConditionILi1000EEEEEvPT_PKS4_S7_S7_flPfS8_Pj:
.text._ZN13group_norm_v214gn_cuda_kernelI13__nv_bfloat16Li480ELi2ELi16ELi60ELi1024ELb1ELi32ELi960ELi960ELi4ELb1ELi9ELb0ELb0ENS_16CompileConditionILi1000EEEEEvPT_PKS4_S7_S7_flPfS8_Pj:
        /* <DEDUP_REMOVED lines=44> */
.L_x_768:
        /* <DEDUP_REMOVED lines=342> */
.L_x_761:
[----:B------:R-:W-:Y:S05]  /*1820*/  BSYNC.RECONVERGENT B0 ;  /* 0x0000000000007941 */ /* 0x000fea0003800200 */
.L_x_760:
        /* <DEDUP_REMOVED lines=20> */
.L_x_763:
[----:B------:R-:W-:Y:S05]  /*1970*/  BSYNC.RECONVERGENT B0 ;  /* 0x0000000000007941 */ /* 0x000fea0003800200 */
.L_x_762:
        /* <DEDUP_REMOVED lines=24> */
.L_x_765:
[----:B------:R-:W2:Y:S04]  /*1b00*/  LD.E.STRONG.GPU R32, desc[UR8][R28.64] ;  /* 0x000000081c207980 */ /* 0x000ea8000c10f900 */
[----:B--2---:R-:W-:Y:S01]  /*1b10*/  CCTL.IVALL ;  /* 0x00000000ff00798f */ /* 0x004fe20002000000 */
[----:B------:R-:W-:Y:S05]  /*1b20*/  YIELD ;  /* 0x0000000000007946 */ /* 0x000fea0003800000 */
[----:B-----5:R-:W-:-:S04]  /*1b30*/  LOP3.LUT R32, R32, R31, RZ, 0x3c, !PT ;  /* 0x0000001f20207212 */ /* 0x020fc800078e3cff */
[----:B------:R-:W-:-:S13]  /*1b40*/  ISETP.GT.AND P2, PT, R32, -0x1, PT ;  /* 0xffffffff2000780c */ /* 0x000fda0003f44270 */
[----:B------:R-:W-:Y:S05]  /*1b50*/  @P2 BRA `(.L_x_765) ;  /* 0xfffffffc00e82947 */ /* 0x000fea000383ffff */
.L_x_764:
        /* <DEDUP_REMOVED lines=71> */
.L_x_767:
[----:B------:R-:W-:Y:S05]  /*1fd0*/  BSYNC.RECONVERGENT B0 ;  /* 0x0000000000007941 */ /* 0x000fea0003800200 */
.L_x_766:
        /* <DEDUP_REMOVED lines=674> */
.L_x_769:
        /* <DEDUP_REMOVED lines=16> */
.L_x_1572:


//--------------------- .text._ZN13group_norm_v218gn_bwd_cuda_kernelI6__halfLi480ELi3ELi32ELi30ELi1024ELb0ELb1ELi4ELi960ELi960ELi4ELb1ELi1ELb0ELb0ELNS_15WgradSyncMethodE3ENS_16CompileConditionILi1000EEEEEvPT_S6_S6_PKS5_S8_S8_S8_PKfflPfPj --------------------------
	.section	.text._ZN13group_norm_v218gn_bwd_cuda_kernelI6__halfLi480ELi3ELi32ELi30ELi1024ELb0ELb1ELi4ELi960ELi960ELi4ELb1ELi1ELb0ELb0ELNS_15WgradSyncMethodE3ENS_16CompileConditionILi1000EEEEEvPT_S6_S6_PKS5_S8_S8_S8_PKfflPfPj,"ax",@progbits
	.align	128
        .global         _ZN13group_norm_v218gn_bwd_cuda_kernelI6__halfLi480ELi3ELi32ELi30ELi1024ELb0ELb1ELi4ELi960ELi960ELi4ELb1ELi1ELb0ELb0ELNS_15WgradSyncMethodE3ENS_16CompileConditionILi1000EEEEEvPT_S6_S6_PKS5_S8_S8_S8_PKfflPfPj
        .type           _ZN13group_norm_v218gn_bwd_cuda_kernelI6__halfLi480ELi3ELi32ELi30ELi1024ELb0ELb1ELi4ELi960ELi960ELi4ELb1ELi1ELb0ELb0ELNS_15WgradSyncMethodE3ENS_16CompileConditionILi1000EEEEEvPT_S6_S6_PKS5_S8_S8_S8_PKfflPfPj,@function
        .size           _ZN13group_norm_v218gn_bwd_cuda_kernelI6__halfLi480ELi3ELi32ELi30ELi1024ELb0ELb1ELi4ELi960ELi960ELi4ELb1ELi1ELb0ELb0ELNS_15WgradSyncMethodE3ENS_16CompileConditionILi1000EEEEEvPT_S6_S6_PKS5_S8_S8_S8_PKfflPfPj,(.L_x_1573 - _ZN13group_norm_v218gn_bwd_cuda_kernelI6__halfLi480ELi3ELi32ELi30ELi1024ELb0ELb1ELi4ELi960ELi960ELi4ELb1ELi1ELb0ELb0ELNS_15WgradSyncMethodE3ENS_16CompileConditionILi1000EEEEEvPT_S6_S6_PKS5_S8_S8_S8_PKfflPfPj)
        .other          _ZN13group_norm_v218gn_bwd_cuda_kernelI6__halfLi480ELi3ELi32ELi30ELi1024ELb0ELb1ELi4ELi960ELi960ELi4ELb1ELi1ELb0ELb0ELNS_15WgradSyncMethodE3ENS_16CompileConditionILi1000EEEEEvPT_S6_S6_PKS5_S8_S8_S8_PKfflPfPj,@"STO_CUDA_ENTRY STV_DEFAULT"
_ZN13group_norm_v218gn_bwd_cuda_kernelI6__halfLi480ELi3ELi32ELi30ELi1024ELb0ELb1ELi4ELi960ELi960ELi4ELb1ELi1ELb0ELb0ELNS_15WgradSyncMethodE3ENS_16CompileConditionILi1000EEEEEvPT_S6_S6_PKS5_S8_S8_S8_PKfflPfPj:
.text._ZN13group_norm_v218gn_bwd_cuda_kernelI6__halfLi480ELi3ELi32ELi30ELi1024ELb0ELb1ELi4ELi960ELi960ELi4ELb1ELi1ELb0ELb0ELNS_15WgradSyncMethodE3ENS_16CompileConditionILi1000EEEEEvPT_S6_S6_PKS5_S8_S8_S8_PKfflPfPj:
        /* <DEDUP_REMOVED lines=24> */
[----:B------:R-:W-:Y:S01]  /*0180*/  IMAD.U32 R5, RZ, RZ, UR4 ;  /* 0x00000004ff057e24 */ /* 0x000fe2000f8e00ff */
[----:B------:R-:W-:Y:S06]  /*0190*/  MEMBAR.ALL.GPU ;  /* 0x0000000000007992 */ /* 0x000fec000000a000 */
[----:B------:R-:W-:-:S00]  /*01a0*/  ERRBAR ;  /* 0x00000000000079ab */ /* 0x000fc00000000000 */
[----:B------:R-:W-:Y:S06]  /*01b0*/  CGAERRBAR ;  /* 0x00000000000075ab */ /* 0x000fec0000000000 */
[----:B------:R0:W5:Y:S02]  /*01c0*/  ATOM.E.ADD.STRONG.GPU PT, R0, desc[UR12][R2.64], R5 ;  /* 0x800000050200798a */ /* 0x00016400081ef10c */
.L_x_772:
        /* <DEDUP_REMOVED lines=8> */
.L_x_771:
[----:B------:R-:W-:Y:S05]  /*0250*/  WARPSYNC.ALL ;  /* 0x0000000000007948 */ /* 0x000fea0003800000 */
[----:B------:R-:W-:Y:S06]  /*0260*/  BAR.SYNC.DEFER_BLOCKING 0x0 ;  /* 0x0000000000007b1d */ /* 0x000fec0000010000 */
[----:B------:R-:W-:Y:S05]  /*0270*/  BRA `(.L_x_773) ;  /* 0x0000002c00b87947 */ /* 0x000fea0003800000 */
.L_x_770:
        /* <DEDUP_REMOVED lines=8> */
[----:B------:R-:W-:-:S05]  /*0300*/  PRMT R0, R0, 0x7710, RZ ;  /* 0x0000771000007816 */ /* 0x000fca00000000ff */
[----:B------:R-:W-:-:S05]  /*0310*/  IMAD.IADD R0, R0, 0x1, R5 ;  /* 0x0000000100007824 */ /* 0x000fca00078e0205 */
[----:B------:R-:W-:-:S04]  /*0320*/  LOP3.LUT R0, R0, 0xffff, RZ, 0xc0, !PT ;  /* 0x0000ffff00007812 */ /* 0x000fc800078ec0ff */
[----:B------:R-:W-:-:S05]  /*0330*/  SHF.L.U32 R5, R0, 0x2, RZ ;  /* 0x0000000200057819 */ /* 0x000fca00000006ff */
        /* <DEDUP_REMOVED lines=8> */
[--C-:B--2---:R-:W-:Y:S02]  /*03c0*/  HADD2.F32 R0, -RZ, R2.reuse.H0_H0 ;  /* 0x20000002ff007230 */ /* 0x104fe40000004100 */
[----:B------:R-:W-:Y:S02]  /*03d0*/  HADD2.F32 R4, -RZ, R2.H1_H1 ;  /* 0x30000002ff047230 */ /* 0x000fe40000004100 */
[--C-:B------:R-:W-:Y:S01]  /*03e0*/  HADD2.F32 R2, -RZ, R3.reuse.H0_H0 ;  /* 0x20000003ff027230 */ /* 0x100fe20000004100 */
[----:B------:R0:W-:Y:S04]  /*03f0*/  STL [R1+0x11c], R0 ;  /* 0x00011c0001007387 */ /* 0x0001e80000100800 */
[----:B------:R-:W-:Y:S04]  /*0400*/  STL [R1+0x118], R4 ;  /* 0x0001180401007387 */ /* 0x000fe80000100800 */
[----:B------:R1:W-:Y:S01]  /*0410*/  STL [R1+0x114], R2 ;  /* 0x0001140201007387 */ /* 0x0003e20000100800 */
[----:B0-----:R-:W-:-:S05]  /*0420*/  HADD2.F32 R0, -RZ, R3.H1_H1 ;  /* 0x30000003ff007230 */ /* 0x001fca0000004100 */
[----:B------:R0:W-:Y:S01]  /*0430*/  STL [R1+0x110], R0 ;  /* 0x0001100001007387 */ /* 0x0001e20000100800 */
[----:B-1----:R-:W-:Y:S02]  /*0440*/  CS2R R2, SRZ ;  /* 0x0000000000027805 */ /* 0x002fe4000001ff00 */
[C---:B0-----:R-:W-:Y:S02]  /*0450*/  IADD3 R0, PT, PT, R5.reuse, 0x2, RZ ;  /* 0x0000000205007810 */ /* 0x041fe40007ffe0ff */
[----:B------:R-:W-:Y:S02]  /*0460*/  LOP3.LUT R5, R5, 0xffff, RZ, 0xc0, !PT ;  /* 0x0000ffff05057812 */ /* 0x000fe400078ec0ff */
[----:B------:R-:W-:-:S03]  /*0470*/  LOP3.LUT R0, R0, 0xffff, RZ, 0xc0, !PT ;  /* 0x0000ffff00007812 */ /* 0x000fc600078ec0ff */
[----:B------:R-:W-:Y:S02]  /*0480*/  IMAD R5, R5, 0x889, RZ ;  /* 0x0000088905057824 */ /* 0x000fe400078e02ff */
[----:B------:R-:W-:-:S03]  /*0490*/  IMAD R0, R0, 0x889, RZ ;  /* 0x0000088900007824 */ /* 0x000fc600078e02ff */
[----:B------:R-:W-:Y:S02]  /*04a0*/  SHF.R.U32.HI R4, RZ, 0x10, R5 ;  /* 0x00000010ff047819 */ /* 0x000fe40000011605 */
[----:B------:R-:W-:-:S03]  /*04b0*/  SHF.R.U32.HI R0, RZ, 0x10, R0 ;  /* 0x00000010ff007819 */ /* 0x000fc60000011600 */
[----:B------:R0:W-:Y:S04]  /*04c0*/  STL [R1+0x124], R4 ;  /* 0x0001240401007387 */ /* 0x0001e80000100800 */
[----:B------:R0:W-:Y:S02]  /*04d0*/  STL [R1+0x120], R0 ;  /* 0x0001200001007387 */ /* 0x0001e40000100800 */
.L_x_788:
[----:B------:R-:W2:Y:S01]  /*04e0*/  LDL R10, [R1+0x124] ;  /* 0x00012400010a7983 */ /* 0x000ea20000100800 */
[----:B-1----:R-:W1:Y:S03]  /*04f0*/  LDCU.64 UR16, c[0x0][0x3b8] ;  /* 0x00007700ff1077ac */ /* 0x002e660008000a00 */
[----:B------:R-:W3:Y:S01]  /*0500*/  LDL R24, [R1+0x120] ;  /* 0x0001200001187983 */ /* 0x000ee20000100800 */
[----:B------:R-:W-:Y:S02]  /*0510*/  USHF.L.U32 UR11, UR9, 0x6, URZ ;  /* 0x00000006090b7899 */ /* 0x000fe400080006ff */
[----:B------:R-:W-:Y:S01]  /*0520*/  MOV R9, UR9 ;  /* 0x0000000900097c02 */ /* 0x000fe20008000f00 */
[----:B------:R-:W-:Y:S01]  /*0530*/  USHF.L.U64.HI UR10, UR9, 0x6, UR5 ;  /* 0x00000006090a7899 */ /* 0x000fe20008010205 */
[----:B0-----:R-:W0:Y:S01]  /*0540*/  S2R R4, SR_TID.X ;  /* 0x0000000000047919 */ /* 0x001e220000002100 */
[----:B------:R-:W4:Y:S01]  /*0550*/  LDCU.64 UR18, c[0x0][0x3a0] ;  /* 0x00007400ff1277ac */ /* 0x000f220008000a00 */
[----:B------:R-:W-:Y:S01]  /*0560*/  MOV R16, UR11 ;  /* 0x0000000b00107c02 */ /* 0x000fe20008000f00 */
[----:B-----5:R-:W5:Y:S02]  /*0570*/  LDL R26, [R1+0x118] ;  /* 0x00011800011a7983 */ /* 0x020f640000100800 */
[----:B------:R-:W-:Y:S01]  /*0580*/  IMAD.U32 R17, RZ, RZ, UR10 ;  /* 0x0000000aff117e24 */ /* 0x000fe2000f8e00ff */
[----:B------:R-:W-:Y:S01]  /*0590*/  UIMAD UR15, UR5, 0xf0000, URZ ;  /* 0x000f0000050f78a4 */ /* 0x000fe2000f8e02ff */
[----:B------:R-:W5:Y:S03]  /*05a0*/  LDL R30, [R1+0x114] ;  /* 0x00011400011e7983 */ /* 0x000f660000100800 */
[----:B------:R-:W1:Y:S01]  /*05b0*/  LDCU.64 UR10, c[0x0][0x398] ;  /* 0x00007300ff0a77ac */ /* 0x000e620008000a00 */
[----:B------:R-:W5:Y:S01]  /*05c0*/  LDL R28, [R1+0x110] ;  /* 0x00011000011c7983 */ /* 0x000f620000100800 */
[----:B0-----:R-:W-:-:S05]  /*05d0*/  LOP3.LUT R0, R4, 0xffff, RZ, 0xc0, !PT ;  /* 0x0000ffff04007812 */ /* 0x001fca00078ec0ff */
[----:B------:R-:W-:-:S05]  /*05e0*/  IMAD R0, R0, 0x445, RZ ;  /* 0x0000044500007824 */ /* 0x000fca00078e02ff */
[----:B------:R-:W-:-:S04]  /*05f0*/  SHF.R.U32.HI R0, RZ, 0x12, R0 ;  /* 0x00000012ff007819 */ /* 0x000fc80000011600 */
[----:B------:R-:W-:-:S05]  /*0600*/  PRMT R5, R0, 0x9910, RZ ;  /* 0x0000991000057816 */ /* 0x000fca00000000ff */
[----:B------:R-:W-:-:S05]  /*0610*/  IMAD R5, R5, 0xf0, RZ ;  /* 0x000000f005057824 */ /* 0x000fca00078e02ff */
[----:B------:R-:W-:-:S04]  /*0620*/  IADD3 R5, PT, PT, RZ, -R5, RZ ;  /* 0x80000005ff057210 */ /* 0x000fc80007ffe0ff */
[----:B------:R-:W-:-:S05]  /*0630*/  PRMT R5, R5, 0x7710, RZ ;  /* 0x0000771005057816 */ /* 0x000fca00000000ff */
[----:B------:R-:W-:Y:S01]  /*0640*/  IMAD.IADD R4, R5, 0x1, R4 ;  /* 0x0000000105047824 */ /* 0x000fe200078e0204 */
[----:B------:R-:W-:-:S04]  /*0650*/  IADD3 R5, PT, PT, R0, UR8, RZ ;  /* 0x0000000800057c10 */ /* 0x000fc8000fffe0ff */
[----:B------:R-:W-:Y:S01]  /*0660*/  LOP3.LUT R4, R4, 0xffff, RZ, 0xc0, !PT ;  /* 0x0000ffff04047812 */ /* 0x000fe200078ec0ff */
[----:B------:R-:W-:-:S04]  /*0670*/  IMAD R5, R5, 0x3c0, RZ ;  /* 0x000003c005057824 */ /* 0x000fc800078e02ff */
[----:B------:R-:W-:-:S04]  /*0680*/  IMAD.WIDE.U32 R6, R4, 0x4, RZ ;  /* 0x0000000404067825 */ /* 0x000fc800078e00ff */
[----:B------:R-:W-:-:S03]  /*0690*/  IMAD.WIDE.U32 R8, R9, 0xf0000, R6 ;  /* 0x000f000009087825 */ /* 0x000fc600078e0006 */
[----:B------:R-:W-:-:S04]  /*06a0*/  IADD3 R5, P0, PT, R5, R8, RZ ;  /* 0x0000000805057210 */ /* 0x000fc80007f1e0ff */
[----:B------:R-:W-:Y:S01]  /*06b0*/  IADD3.X R8, PT, PT, R9, UR15, RZ, P0, !PT ;  /* 0x0000000f09087c10 */ /* 0x000fe200087fe4ff */
[----:B------:R-:W0:Y:S01]  /*06c0*/  LDCU UR15, c[0x0][0x3c0] ;  /* 0x00007800ff0f77ac */ /* 0x000e220008000800 */
[----:B------:R-:W-:-:S04]  /*06d0*/  SHF.L.U32 R11, R5, 0x1, RZ ;  /* 0x00000001050b7819 */ /* 0x000fc800000006ff */
[----:B----4-:R-:W-:Y:S01]  /*06e0*/  IADD3 R14, P1, PT, R11, UR18, RZ ;  /* 0x000000120b0e7c10 */ /* 0x010fe2000ff3e0ff */
[----:B------:R-:W-:Y:S01]  /*06f0*/  STL [R1+0x108], R11 ;  /* 0x0001080b01007387 */ /* 0x000fe20000100800 */
[----:B--2---:R-:W-:Y:S01]  /*0700*/  IMAD.WIDE.U32 R6, R10, 0x2, R16 ;  /* 0x000000020a067825 */ /* 0x004fe200078e0010 */
[----:B------:R-:W-:-:S03]  /*0710*/  SHF.L.U64.HI R10, R5, 0x1, R8 ;  /* 0x00000001050a7819 */ /* 0x000fc60000010208 */
[----:B---3--:R-:W-:Y:S01]  /*0720*/  IMAD.WIDE.U32 R16, R24, 0x2, R16 ;  /* 0x0000000218107825 */ /* 0x008fe200078e0010 */
[----:B-1----:R-:W-:Y:S01]  /*0730*/  LEA R18, P0, R6, UR16, 0x2 ;  /* 0x0000001006127c11 */ /* 0x002fe2000f8010ff */
[----:B------:R1:W-:Y:S01]  /*0740*/  STL [R1+0x10c], R10 ;  /* 0x00010c0a01007387 */ /* 0x0003e20000100800 */
[----:B------:R-:W-:Y:S02]  /*0750*/  IADD3.X R15, PT, PT, R10, UR19, RZ, P1, !PT ;  /* 0x000000130a0f7c10 */ /* 0x000fe40008ffe4ff */
[----:B------:R-:W-:Y:S01]  /*0760*/  LEA.HI.X R19, R6, UR17, R7, 0x2, P0 ;  /* 0x0000001106137c11 */ /* 0x000fe200080f1407 */
[----:B------:R-:W2:Y:S05]  /*0770*/  LDL R24, [R1+0x11c] ;  /* 0x00011c0001187983 */ /* 0x000eaa0000100800 */
[----:B------:R-:W0:Y:S01]  /*0780*/  LDG.E.64.CONSTANT R18, desc[UR12][R18.64] ;  /* 0x0000000c12127981 */ /* 0x000e22000c1e9b00 */
[----:B------:R-:W-:-:S02]  /*0790*/  IADD3 R6, P1, PT, R11, UR10, RZ ;  /* 0x0000000a0b067c10 */ /* 0x000fc4000ff3e0ff */
[----:B------:R-:W-:Y:S02]  /*07a0*/  LEA R8, P0, R16, UR16, 0x2 ;  /* 0x0000001010087c11 */ /* 0x000fe4000f8010ff */
[----:B------:R-:W-:Y:S02]  /*07b0*/  IADD3.X R7, PT, PT, R10, UR11, RZ, P1, !PT ;  /* 0x0000000b0a077c10 */ /* 0x000fe40008ffe4ff */
[----:B-1----:R-:W3:Y:S01]  /*07c0*/  LDG.E.64.CONSTANT R10, desc[UR12][R14.64] ;  /* 0x0000000c0e0a7981 */ /* 0x002ee2000c1e9b00 */
[----:B------:R-:W-:Y:S01]  /*07d0*/  LEA.HI.X R9, R16, UR17, R17, 0x2, P0 ;  /* 0x0000001110097c11 */ /* 0x000fe200080f1411 */
[----:B------:R-:W1:Y:S01]  /*07e0*/  S2UR UR11, SR_CgaCtaId ;  /* 0x00000000000b79c3 */ /* 0x000e620000008800 */
[----:B------:R-:W-:Y:S01]  /*07f0*/  UMOV UR10, 0x400 ;  /* 0x00000400000a7882 */ /* 0x000fe20000000000 */
[----:B------:R-:W4:Y:S01]  /*0800*/  LDG.E.64.CONSTANT R16, desc[UR12][R6.64] ;  /* 0x0000000c06107981 */ /* 0x000f22000c1e9b00 */
[----:B------:R-:W5:Y:S03]  /*0810*/  LDCU.64 UR16, c[0x0][0x3c8] ;  /* 0x00007900ff1077ac */ /* 0x000f660008000a00 */
[----:B------:R-:W2:Y:S04]  /*0820*/  LDG.E.64.CONSTANT R8, desc[UR12][R8.64] ;  /* 0x0000000c08087981 */ /* 0x000ea8000c1e9b00 */
[----:B------:R-:W4:Y:S04]  /*0830*/  LDG.E.64.CONSTANT R14, desc[UR12][R14.64+0xf00] ;  /* 0x000f000c0e0e7981 */ /* 0x000f28000c1e9b00 */
[----:B------:R-:W2:Y:S01]  /*0840*/  LDG.E.64.CONSTANT R6, desc[UR12][R6.64+0xf00] ;  /* 0x000f000c06067981 */ /* 0x000ea2000c1e9b00 */
[----:B------:R-:W-:-:S04]  /*0850*/  UIADD3 UR10, UPT, UPT, UR10, 0x3c00, URZ ;  /* 0x00003c000a0a7890 */ /* 0x000fc8000fffe0ff */
[----:B-1----:R-:W-:-:S06]  /*0860*/  ULEA UR10, UR11, UR10, 0x18 ;  /* 0x0000000a0b0a7291 */ /* 0x002fcc000f8ec0ff */
[----:B------:R-:W-:-:S05]  /*0870*/  LEA R5, R0, UR10, 0x3 ;  /* 0x0000000a00057c11 */ /* 0x000fca000f8e18ff */
[----:B------:R-:W-:Y:S01]  /*0880*/  IMAD R4, R4, 0x18, R5 ;  /* 0x0000001804047824 */ /* 0x000fe200078e0205 */
[----:B------:R-:W-:-:S04]  /*0890*/  UIADD3 UR9, UP0, UPT, UR9, 0x1, URZ ;  /* 0x0000000109097890 */ /* 0x000fc8000ff1e0ff */
[----:B------:R-:W-:Y:S02]  /*08a0*/  UIADD3.X UR10, UPT, UPT, URZ, UR5, URZ, UP0, !UPT ;  /* 0x00000005ff0a7290 */ /* 0x000fe400087fe4ff */
[----:B-----5:R-:W-:-:S04]  /*08b0*/  UISETP.GE.U32.AND UP0, UPT, UR9, UR16, UPT ;  /* 0x000000100900728c */ /* 0x020fc8000bf06070 */
[----:B------:R-:W-:Y:S01]  /*08c0*/  UISETP.GE.AND.EX UP0, UPT, UR10, UR17, UPT, UP0 ;  /* 0x000000110a00728c */ /* 0x000fe2000bf06300 */
[----:B0-----:R-:W-:-:S04]  /*08d0*/  FADD.FTZ R19, R19, UR15 ;  /* 0x0000000f13137e21 */ /* 0x001fc80008010000 */
[----:B------:R-:W0:Y:S01]  /*08e0*/  MUFU.RSQ R0, R19 ;  /* 0x0000001300007308 */ /* 0x000e220000001400 */
[--C-:B---3--:R-:W-:Y:S02]  /*08f0*/  HADD2.F32 R27, -RZ, R10.reuse.H0_H0 ;  /* 0x2000000aff1b7230 */ /* 0x108fe40000004100 */
[----:B------:R-:W-:Y:S02]  /*0900*/  HADD2.F32 R5, -RZ, R10.H1_H1 ;  /* 0x3000000aff057230 */ /* 0x000fe40000004100 */
[--C-:B----4-:R-:W-:Y:S02]  /*0910*/  HADD2.F32 R25, -RZ, R14.reuse.H0_H0 ;  /* 0x2000000eff197230 */ /* 0x110fe40000004100 */
[----:B------:R-:W-:Y:S02]  /*0920*/  HADD2.F32 R37, -RZ, R14.H1_H1 ;  /* 0x3000000eff257230 */ /* 0x000fe40000004100 */
[----:B--2---:R-:W-:Y:S01]  /*0930*/  FADD.FTZ R9, R9, UR15 ;  /* 0x0000000f09097e21 */ /* 0x004fe20008010000 */
[----:B------:R-:W-:Y:S01]  /*0940*/  FADD.FTZ R14, -R18, R25 ;  /* 0x00000019120e7221 */ /* 0x000fe20000010100 */
[----:B------:R-:W-:-:S02]  /*0950*/  HADD2.F32 R10, -RZ, R16.H0_H0 ;  /* 0x20000010ff0a7230 */ /* 0x000fc40000004100 */
[C---:B------:R-:W-:Y:S01]  /*0960*/  FADD.FTZ R27, -R18.reuse, R27 ;  /* 0x0000001b121b7221 */ /* 0x040fe20000010100 */
[----:B------:R-:W-:Y:S01]  /*0970*/  FADD.FTZ R36, -R18, R5 ;  /* 0x0000000512247221 */ /* 0x000fe20000010100 */
[----:B0-----:R-:W-:Y:S01]  /*0980*/  FMUL.FTZ R32, R0, R14 ;  /* 0x0000000e00207220 */ /* 0x001fe20000410000 */
[----:B------:R-:W-:Y:S01]  /*0990*/  HADD2.F32 R5, -RZ, R6.H0_H0 ;  /* 0x20000006ff057230 */ /* 0x000fe20000004100 */
[----:B------:R-:W0:Y:S01]  /*09a0*/  MUFU.RSQ R14, R9 ;  /* 0x00000009000e7308 */ /* 0x000e220000001400 */
[----:B------:R-:W-:Y:S02]  /*09b0*/  HADD2.F32 R16, -RZ, R16.H1_H1 ;  /* 0x30000010ff107230 */ /* 0x000fe40000004100 */
[----:B------:R-:W-:Y:S01]  /*09c0*/  FMUL.FTZ R25, R24, R10 ;  /* 0x0000000a18197220 */ /* 0x000fe20000410000 */
[----:B------:R-:W-:Y:S02]  /*09d0*/  HADD2.F32 R6, -RZ, R6.H1_H1 ;  /* 0x30000006ff067230 */ /* 0x000fe40000004100 */
[----:B------:R-:W-:Y:S01]  /*09e0*/  FMUL.FTZ R27, R0, R27 ;  /* 0x0000001b001b7220 */ /* 0x000fe20000410000 */
[----:B------:R-:W-:Y:S01]  /*09f0*/  FADD.FTZ R37, -R18, R37 ;  /* 0x0000002512257221 */ /* 0x000fe20000010100 */
[----:B------:R-:W-:Y:S01]  /*0a00*/  FMUL.FTZ R35, R26, R16 ;  /* 0x000000101a237220 */ /* 0x000fe20000410000 */
[----:B------:R-:W-:Y:S01]  /*0a10*/  FADD.FTZ R18, RZ, R25 ;  /* 0x00000019ff127221 */ /* 0x000fe20000010000 */
[----:B------:R-:W-:Y:S01]  /*0a20*/  FMUL.FTZ R36, R0, R36 ;  /* 0x0000002400247220 */ /* 0x000fe20000410000 */
[----:B------:R-:W-:Y:S01]  /*0a30*/  FFMA.FTZ R19, R27, R25, RZ ;  /* 0x000000191b137223 */ /* 0x000fe200000100ff */
[----:B------:R-:W-:Y:S01]  /*0a40*/  FMUL.FTZ R34, R26, R6 ;  /* 0x000000061a227220 */ /* 0x000fe20000410000 */
[----:B------:R-:W-:-:S02]  /*0a50*/  HADD2.F32 R26, -RZ, R11.H0_H0 ;  /* 0x2000000bff1a7230 */ /* 0x000fc40000004100 */
[----:B------:R-:W-:Y:S01]  /*0a60*/  FMUL.FTZ R24, R24, R5 ;  /* 0x0000000518187220 */ /* 0x000fe20000410000 */
[----:B------:R-:W-:Y:S01]  /*0a70*/  FADD.FTZ R18, R18, R35 ;  /* 0x0000002312127221 */ /* 0x000fe20000010000 */
[----:B------:R-:W-:Y:S01]  /*0a80*/  FFMA.FTZ R19, R36, R35, R19 ;  /* 0x0000002324137223 */ /* 0x000fe20000010013 */
[----:B------:R-:W-:Y:S02]  /*0a90*/  HADD2.F32 R33, -RZ, R11.H1_H1 ;  /* 0x3000000bff217230 */ /* 0x000fe40000004100 */
[----:B------:R-:W-:Y:S01]  /*0aa0*/  FADD.FTZ R26, -R8, R26 ;  /* 0x0000001a081a7221 */ /* 0x000fe20000010100 */
[----:B------:R1:W-:Y:S01]  /*0ab0*/  STL [R1+0x100], R24 ;  /* 0x0001001801007387 */ /* 0x0003e20000100800 */
[----:B------:R-:W-:Y:S01]  /*0ac0*/  FADD.FTZ R18, R18, R24 ;  /* 0x0000001812127221 */ /* 0x000fe20000010000 */
[----:B------:R-:W-:Y:S01]  /*0ad0*/  FFMA.FTZ R19, R32, R24, R19 ;  /* 0x0000001820137223 */ /* 0x000fe20000010013 */
[----:B------:R-:W-:Y:S01]  /*0ae0*/  FADD.FTZ R33, -R8, R33 ;  /* 0x0000002108217221 */ /* 0x000fe20000010100 */
[----:B0-----:R-:W-:Y:S01]  /*0af0*/  FMUL.FTZ R26, R14, R26 ;  /* 0x0000001a0e1a7220 */ /* 0x001fe20000410000 */
[----:B------:R-:W-:-:S02]  /*0b00*/  HADD2.F32 R31, -RZ, R15.H0_H0 ;  /* 0x2000000fff1f7230 */ /* 0x000fc40000004100 */
[----:B------:R-:W-:Y:S01]  /*0b10*/  FADD.FTZ R23, R10, R23 ;  /* 0x000000170a177221 */ /* 0x000fe20000010000 */
[----:B------:R-:W-:Y:S02]  /*0b20*/  HADD2.F32 R29, -RZ, R15.H1_H1 ;  /* 0x3000000fff1d7230 */ /* 0x000fe40000004100 */
[--C-:B-1----:R-:W-:Y:S02]  /*0b30*/  HADD2.F32 R24, -RZ, R17.reuse.H0_H0 ;  /* 0x20000011ff187230 */ /* 0x102fe40000004100 */
[----:B------:R-:W-:Y:S01]  /*0b40*/  FFMA.FTZ R22, R27, R10, R22 ;  /* 0x0000000a1b167223 */ /* 0x000fe20000010016 */
[----:B------:R-:W-:Y:S02]  /*0b50*/  HADD2.F32 R17, -RZ, R17.H1_H1 ;  /* 0x30000011ff117230 */ /* 0x000fe40000004100 */
[----:B------:R-:W-:Y:S01]  /*0b60*/  FMUL.FTZ R33, R14, R33 ;  /* 0x000000210e217220 */ /* 0x000fe20000410000 */
[----:B------:R-:W-:Y:S01]  /*0b70*/  FADD.FTZ R13, R24, R13 ;  /* 0x0000000d180d7221 */ /* 0x000fe20000010000 */
[-C--:B------:R-:W-:Y:S01]  /*0b80*/  FFMA.FTZ R12, R26, R24.reuse, R12 ;  /* 0x000000181a0c7223 */ /* 0x080fe2000001000c */
[----:B------:R-:W-:Y:S01]  /*0b90*/  FMUL.FTZ R24, R30, R24 ;  /* 0x000000181e187220 */ /* 0x000fe20000410000 */
[C---:B------:R-:W-:Y:S01]  /*0ba0*/  FADD.FTZ R31, -R8.reuse, R31 ;  /* 0x0000001f081f7221 */ /* 0x040fe20000010100 */
[----:B------:R-:W-:Y:S01]  /*0bb0*/  FADD.FTZ R29, -R8, R29 ;  /* 0x0000001d081d7221 */ /* 0x000fe20000010100 */
[----:B------:R-:W-:Y:S01]  /*0bc0*/  FADD.FTZ R23, R23, R5 ;  /* 0x0000000517177221 */ /* 0x000fe20000010000 */
[----:B------:R-:W-:Y:S01]  /*0bd0*/  FFMA.FTZ R22, R32, R5, R22 ;  /* 0x0000000520167223 */ /* 0x000fe20000010016 */
[----:B------:R0:W-:Y:S01]  /*0be0*/  STL [R1+0x104], R32 ;  /* 0x0001042001007387 */ /* 0x0001e20000100800 */
[----:B------:R-:W-:Y:S01]  /*0bf0*/  FADD.FTZ R8, R17, R3 ;  /* 0x0000000311087221 */ /* 0x000fe20000010000 */
[----:B------:R-:W-:Y:S01]  /*0c00*/  FFMA.FTZ R9, R33, R17, R2 ;  /* 0x0000001121097223 */ /* 0x000fe20000010002 */
[----:B------:R-:W-:-:S02]  /*0c10*/  HADD2.F32 R5, -RZ, R7.H0_H0 ;  /* 0x20000007ff057230 */ /* 0x000fc40000004100 */
[----:B------:R-:W-:Y:S01]  /*0c20*/  FADD.FTZ R2, RZ, R24 ;  /* 0x00000018ff027221 */ /* 0x000fe20000010000 */
[----:B------:R-:W-:Y:S01]  /*0c30*/  FFMA.FTZ R3, R26, R24, RZ ;  /* 0x000000181a037223 */ /* 0x000fe200000100ff */
[----:B------:R-:W-:Y:S02]  /*0c40*/  HADD2.F32 R7, -RZ, R7.H1_H1 ;  /* 0x30000007ff077230 */ /* 0x000fe40000004100 */
[----:B0-----:R-:W-:Y:S01]  /*0c50*/  FMUL.FTZ R32, R28, R17 ;  /* 0x000000111c207220 */ /* 0x001fe20000410000 */
[----:B------:R-:W-:Y:S01]  /*0c60*/  FMUL.FTZ R31, R14, R31 ;  /* 0x0000001f0e1f7220 */ /* 0x000fe20000410000 */
[----:B------:R-:W-:Y:S02]  /*0c70*/  FMUL.FTZ R30, R30, R5 ;  /* 0x000000051e1e7220 */ /* 0x000fe40000410000 */
[----:B------:R-:W-:Y:S01]  /*0c80*/  FADD.FTZ R2, R2, R32 ;  /* 0x0000002002027221 */ /* 0x000fe20000010000 */
[----:B------:R-:W-:Y:S01]  /*0c90*/  FFMA.FTZ R3, R33, R32, R3 ;  /* 0x0000002021037223 */ /* 0x000fe20000010003 */
[----:B------:R-:W-:Y:S01]  /*0ca0*/  FMUL.FTZ R37, R0, R37 ;  /* 0x0000002500257220 */ /* 0x000fe20000410000 */
[----:B------:R-:W-:Y:S01]  /*0cb0*/  FMUL.FTZ R29, R14, R29 ;  /* 0x0000001d0e1d7220 */ /* 0x000fe20000410000 */
[----:B------:R-:W-:Y:S01]  /*0cc0*/  FADD.FTZ R2, R2, R30 ;  /* 0x0000001e02027221 */ /* 0x000fe20000010000 */
[----:B------:R-:W-:Y:S01]  /*0cd0*/  FFMA.FTZ R3, R31, R30, R3 ;  /* 0x0000001e1f037223 */ /* 0x000fe20000010003 */
[----:B------:R-:W-:Y:S01]  /*0ce0*/  FMUL.FTZ R28, R28, R7 ;  /* 0x000000071c1c7220 */ /* 0x000fe20000410000 */
[----:B------:R-:W-:Y:S01]  /*0cf0*/  FADD.FTZ R18, R18, R34 ;  /* 0x0000002212127221 */ /* 0x000fe20000010000 */
[----:B------:R-:W-:-:S02]  /*0d00*/  FFMA.FTZ R19, R37, R34, R19 ;  /* 0x0000002225137223 */ /* 0x000fc40000010013 */
[----:B------:R-:W-:Y:S01]  /*0d10*/  FADD.FTZ R2, R2, R28 ;  /* 0x0000001c02027221 */ /* 0x000fe20000010000 */
[----:B------:R-:W-:Y:S02]  /*0d20*/  FFMA.FTZ R3, R29, R28, R3 ;  /* 0x0000001c1d037223 */ /* 0x000fe40000010003 */
[----:B------:R-:W-:Y:S04]  /*0d30*/  STS.64 [R4], R18 ;  /* 0x0000001204007388 */ /* 0x000fe80000000a00 */
[----:B------:R0:W-:Y:S01]  /*0d40*/  STS.64 [R4+0x1680], R2 ;  /* 0x0016800204007388 */ /* 0x0001e20000000a00 */
        /* <DEDUP_REMOVED lines=15> */
[----:B0-----:R-:W-:-:S05]  /*0e40*/  SHF.L.U32 R5, R10, 0x1, RZ ;  /* 0x000000010a057819 */ /* 0x001fca00000006ff */
[----:B------:R-:W-:Y:S02]  /*0e50*/  LEA R4, R10, UR5, 0x5 ;  /* 0x000000050a047c11 */ /* 0x000fe4000f8e28ff */
[----:B------:R-:W-:Y:S02]  /*0e60*/  LOP3.LUT R5, R5, 0x18, RZ, 0xc0, !PT ;  /* 0x0000001805057812 */ /* 0x000fe400078ec0ff */
[----:B--2---:R-:W-:Y:S02]  /*0e70*/  LOP3.LUT R8, R8, 0xff, RZ, 0xc0, !PT ;  /* 0x000000ff08087812 */ /* 0x004fe400078ec0ff */
[----:B------:R-:W-:Y:S02]  /*0e80*/  IADD3 R6, PT, PT, R4, R5, RZ ;  /* 0x0000000504067210 */ /* 0x000fe40007ffe0ff */
[----:B------:R-:W-:-:S03]  /*0e90*/  LOP3.LUT R7, R5, 0x10, RZ, 0x3c, !PT ;  /* 0x0000001005077812 */ /* 0x000fc600078e3cff */
[----:B------:R0:W-:Y:S01]  /*0ea0*/  STS.64 [R6], R22 ;  /* 0x0000001606007388 */ /* 0x0001e20000000a00 */
[----:B------:R-:W-:Y:S02]  /*0eb0*/  IADD3 R7, PT, PT, R4, R7, RZ ;  /* 0x0000000704077210 */ /* 0x000fe40007ffe0ff */
[C---:B0-----:R-:W-:Y:S02]  /*0ec0*/  LOP3.LUT R6, R5.reuse, 0x8, RZ, 0x3c, !PT ;  /* 0x0000000805067812 */ /* 0x041fe400078e3cff */
[----:B------:R-:W-:-:S03]  /*0ed0*/  LOP3.LUT R5, R5, 0x18, RZ, 0x3c, !PT ;  /* 0x0000001805057812 */ /* 0x000fc600078e3cff */
[C---:B------:R-:W-:Y:S01]  /*0ee0*/  IMAD.IADD R6, R4.reuse, 0x1, R6 ;  /* 0x0000000104067824 */ /* 0x040fe200078e0206 */
[----:B------:R-:W-:Y:S02]  /*0ef0*/  IADD3 R5, PT, PT, R4, R5, RZ ;  /* 0x0000000504057210 */ /* 0x000fe40007ffe0ff */
[----:B------:R-:W-:Y:S02]  /*0f00*/  SHF.R.U32.HI R4, RZ, 0x4, R10 ;  /* 0x00000004ff047819 */ /* 0x000fe4000001160a */
[----:B------:R0:W-:Y:S02]  /*0f10*/  STS.64 [R6], R20 ;  /* 0x0000001406007388 */ /* 0x0001e40000000a00 */
[----:B------:R-:W-:Y:S02]  /*0f20*/  LOP3.LUT R4, R4, R10, RZ, 0x3c, !PT ;  /* 0x0000000a04047212 */ /* 0x000fe400078e3cff */
[----:B------:R-:W-:Y:S02]  /*0f30*/  STS.64 [R7], R12 ;  /* 0x0000000c07007388 */ /* 0x000fe40000000a00 */
[----:B------:R-:W-:-:S02]  /*0f40*/  SHF.L.U32 R4, R4, 0x3, RZ ;  /* 0x0000000304047819 */ /* 0x000fc400000006ff */
[----:B------:R-:W-:Y:S02]  /*0f50*/  STS.64 [R5], R2 ;  /* 0x0000000205007388 */ /* 0x000fe40000000a00 */
        /* <DEDUP_REMOVED lines=16> */
[C---:B0-----:R-:W-:Y:S01]  /*1060*/  IMAD.WIDE.U32 R8, R11.reuse, 0x4, R6 ;  /* 0x000000040b087825 */ /* 0x041fe200078e0006 */
[----:B------:R-:W-:-:S04]  /*1070*/  IADD3 R11, PT, PT, R11, 0x3c0, RZ ;  /* 0x000003c00b0b7810 */ /* 0x000fc80007ffe0ff */
[----:B------:R0:W-:Y:S01]  /*1080*/  STG.E.64 desc[UR12][R8.64+0x20000], R4 ;  /* 0x0200000408007986 */ /* 0x0001e2000c101b0c */
[----:B------:R-:W-:-:S04]  /*1090*/  IMAD.WIDE.U32 R6, R11, 0x4, R6 ;  /* 0x000000040b067825 */ /* 0x000fc800078e0006 */
[----:B0-----:R-:W-:-:S05]  /*10a0*/  VIADD R5, R10, 0x1e0 ;  /* 0x000001e00a057836 */ /* 0x001fca0000000000 */
        /* <DEDUP_REMOVED lines=14> */
.L_x_774:
        /* <DEDUP_REMOVED lines=8> */
[C---:B------:R-:W-:Y:S02]  /*1210*/  IMAD R6, R5.reuse, 0x1e, RZ ;  /* 0x0000001e05067824 */ /* 0x040fe400078e02ff */
[----:B------:R-:W-:Y:S02]  /*1220*/  IMAD R5, R5, -0x80000000, RZ ;  /* 0x8000000005057824 */ /* 0x000fe400078e02ff */
[----:B------:R-:W-:Y:S01]  /*1230*/  VIADD R7, R7, 0x3c00 ;  /* 0x00003c0007077836 */ /* 0x000fe20000000000 */
[C---:B------:R-:W-:Y:S01]  /*1240*/  LOP3.LUT P0, RZ, R6.reuse, 0x2, RZ, 0xc0, !PT ;  /* 0x0000000206ff7812 */ /* 0x040fe2000780c0ff */
[C---:B------:R-:W-:Y:S01]  /*1250*/  VIADD R16, R6.reuse, 0x14 ;  /* 0x0000001406107836 */ /* 0x040fe20000000000 */
[----:B------:R-:W-:Y:S02]  /*1260*/  SHF.R.S32.HI R5, RZ, 0x1f, R5 ;  /* 0x0000001fff057819 */ /* 0x000fe40000011405 */
[----:B------:R-:W-:Y:S02]  /*1270*/  IADD3 R10, PT, PT, R6, 0x2, RZ ;  /* 0x00000002060a7810 */ /* 0x000fe40007ffe0ff */
[----:B------:R-:W-:-:S02]  /*1280*/  LOP3.LUT R5, R5, 0xf0, RZ, 0xc0, !PT ;  /* 0x000000f005057812 */ /* 0x000fc400078ec0ff */
[----:B------:R-:W-:Y:S02]  /*1290*/  SHF.R.U32.HI R4, RZ, 0x2, R10 ;  /* 0x00000002ff047819 */ /* 0x000fe4000001160a */
[----:B------:R-:W-:Y:S02]  /*12a0*/  LEA.HI R10, R10, 0xf0, RZ, 0x1e ;  /* 0x000000f00a0a7811 */ /* 0x000fe400078ff0ff */
[----:B------:R-:W-:Y:S02]  /*12b0*/  IADD3 R17, PT, PT, R6, 0x1c, RZ ;  /* 0x0000001c06117810 */ /* 0x000fe40007ffe0ff */
[----:B------:R-:W-:Y:S02]  /*12c0*/  @P0 IADD3 R10, PT, PT, R4, RZ, RZ ;  /* 0x000000ff040a0210 */ /* 0x000fe40007ffe0ff */
[----:B------:R-:W-:Y:S02]  /*12d0*/  SHF.L.U32 R4, R19, 0x3, RZ ;  /* 0x0000000313047819 */ /* 0x000fe400000006ff */
[----:B------:R-:W-:-:S02]  /*12e0*/  LEA.HI R16, R16, R5, RZ, 0x1e ;  /* 0x0000000510107211 */ /* 0x000fc400078ff0ff */
[----:B------:R-:W-:Y:S02]  /*12f0*/  LOP3.LUT R4, R4, 0x8, RZ, 0xc0, !PT ;  /* 0x0000000804047812 */ /* 0x000fe400078ec0ff */
[----:B0-----:R-:W-:Y:S02]  /*1300*/  LEA R7, R8, R7, 0x18 ;  /* 0x0000000708077211 */ /* 0x001fe400078ec0ff */
[-C--:B------:R-:W-:Y:S02]  /*1310*/  LEA.HI R8, R6, R5.reuse, RZ, 0x1e ;  /* 0x0000000506087211 */ /* 0x080fe400078ff0ff */
[----:B------:R-:W-:Y:S01]  /*1320*/  LEA.HI R17, R17, R5, RZ, 0x1e ;  /* 0x0000000511117211 */ /* 0x000fe200078ff0ff */
[--C-:B------:R-:W-:Y:S02]  /*1330*/  IMAD R10, R10, 0x18, R7.reuse ;  /* 0x000000180a0a7824 */ /* 0x100fe400078e0207 */
[----:B------:R-:W-:Y:S02]  /*1340*/  IMAD R8, R8, 0x18, R7 ;  /* 0x0000001808087824 */ /* 0x000fe400078e0207 */
[----:B------:R-:W-:-:S02]  /*1350*/  IMAD.IADD R10, R4, 0x1, R10 ;  /* 0x00000001040a7824 */ /* 0x000fc400078e020a */
        /* <DEDUP_REMOVED lines=71> */
[----:B------:R-:W-:-:S04]  /*17d0*/  IADD3 R8, PT, PT, R6, 0x16, RZ ;  /* 0x0000001606087810 */ /* 0x000fc80007ffe0ff */
[----:B------:R-:W-:-:S04]  /*17e0*/  SHF.L.U32 R10, R8, 0x1e, RZ ;  /* 0x0000001e080a7819 */ /* 0x000fc800000006ff */
        /* <DEDUP_REMOVED lines=15> */
[C---:B------:R-:W-:Y:S01]  /*18e0*/  IADD3 R5, PT, PT, R4.reuse, R5, RZ ;  /* 0x0000000504057210 */ /* 0x040fe20007ffe0ff */
[----:B------:R-:W-:Y:S01]  /*18f0*/  IMAD R8, R17, 0x18, R7 ;  /* 0x0000001811087824 */ /* 0x000fe200078e0207 */
[C---:B------:R-:W-:Y:S01]  /*1900*/  IADD3 R6, PT, PT, R4.reuse, R6, RZ ;  /* 0x0000000604067210 */ /* 0x040fe20007ffe0ff */
[C---:B------:R-:W-:Y:S01]  /*1910*/  IMAD.IADD R7, R4.reuse, 0x1, R16 ;  /* 0x0000000104077824 */ /* 0x040fe200078e0210 */
[C---:B------:R-:W-:Y:S01]  /*1920*/  IADD3 R9, PT, PT, R4.reuse, R9, RZ ;  /* 0x0000000904097210 */ /* 0x040fe20007ffe0ff */
[----:B------:R-:W-:-:S02]  /*1930*/  IMAD.IADD R8, R4, 0x1, R8 ;  /* 0x0000000104087824 */ /* 0x000fc400078e0208 */
        /* <DEDUP_REMOVED lines=18> */
.L_x_776:
[----:B------:R-:W-:Y:S05]  /*1a60*/  BSYNC.RECONVERGENT B0 ;  /* 0x0000000000007941 */ /* 0x000fea0003800200 */
.L_x_775:
        /* <DEDUP_REMOVED lines=18> */
.L_x_778:
[----:B------:R-:W-:Y:S05]  /*1b90*/  BSYNC.RECONVERGENT B0 ;  /* 0x0000000000007941 */ /* 0x000fea0003800200 */
.L_x_777:
        /* <DEDUP_REMOVED lines=16> */
.L_x_781:
[----:B0-----:R-:W2:Y:S04]  /*1ca0*/  LD.E.STRONG.GPU R7, desc[UR12][R4.64+0x4] ;  /* 0x0000040c04077980 */ /* 0x001ea8000c10f900 */
[----:B--2---:R-:W-:Y:S01]  /*1cb0*/  CCTL.IVALL ;  /* 0x00000000ff00798f */ /* 0x004fe20002000000 */
[----:B------:R-:W-:Y:S05]  /*1cc0*/  YIELD ;  /* 0x0000000000007946 */ /* 0x000fea0003800000 */
[----:B-----5:R-:W-:-:S04]  /*1cd0*/  LOP3.LUT R7, R7, R6, RZ, 0x3c, !PT ;  /* 0x0000000607077212 */ /* 0x020fc800078e3cff */
[----:B------:R-:W-:-:S13]  /*1ce0*/  ISETP.GT.AND P0, PT, R7, -0x1, PT ;  /* 0xffffffff0700780c */ /* 0x000fda0003f04270 */
[----:B------:R-:W-:Y:S05]  /*1cf0*/  @P0 BRA `(.L_x_781) ;  /* 0xfffffffc00e80947 */ /* 0x000fea000383ffff */
.L_x_780:
[----:B------:R-:W-:Y:S05]  /*1d00*/  WARPSYNC.ALL ;  /* 0x0000000000007948 */ /* 0x000fea0003800000 */
[----:B------:R-:W-:Y:S06]  /*1d10*/  BAR.SYNC.DEFER_BLOCKING 0x0 ;  /* 0x0000000000007b1d */ /* 0x000fec0000010000 */
[----:B------:R-:W-:Y:S05]  /*1d20*/  BRA `(.L_x_782) ;  /* 0x00000000005c7947 */ /* 0x000fea0003800000 */
.L_x_779:
        /* <DEDUP_REMOVED lines=8> */
[----:B-1----:R-:W-:-:S03]  /*1db0*/  ISETP.NE.AND P0, PT, RZ, UR5, PT ;  /* 0x00000005ff007c0c */ /* 0x002fc6000bf05270 */
[----:B------:R-:W-:-:S05]  /*1dc0*/  IMAD.MOV.U32 R6, RZ, RZ, 0x7fffff01 ;  /* 0x7fffff01ff067424 */ /* 0x000fca00078e00ff */
[----:B------:R-:W-:Y:S01]  /*1dd0*/  SEL R6, R6, 0x1, !P0 ;  /* 0x0000000106067807 */ /* 0x000fe20004000000 */
[----:B------:R-:W-:Y:S06]  /*1de0*/  MEMBAR.ALL.GPU ;  /* 0x0000000000007992 */ /* 0x000fec000000a000 */
[----:B------:R-:W-:-:S00]  /*1df0*/  ERRBAR ;  /* 0x00000000000079ab */ /* 0x000fc00000000000 */
[----:B------:R-:W-:Y:S06]  /*1e00*/  CGAERRBAR ;  /* 0x00000000000075ab */ /* 0x000fec0000000000 */
[----:B------:R0:W5:Y:S02]  /*1e10*/  ATOM.E.ADD.STRONG.GPU PT, R6, desc[UR12][R4.64], R6 ;  /* 0x800000060406798a */ /* 0x00016400081ef10c */
.L_x_784:
[----:B------:R-:W2:Y:S04]  /*1e20*/  LD.E.STRONG.GPU R7, desc[UR12][R4.64] ;  /* 0x0000000c04077980 */ /* 0x000ea8000c10f900 */
[----:B--2---:R-:W-:Y:S01]  /*1e30*/  CCTL.IVALL ;  /* 0x00000000ff00798f */ /* 0x004fe20002000000 */
[----:B------:R-:W-:Y:S05]  /*1e40*/  YIELD ;  /* 0x0000000000007946 */ /* 0x000fea0003800000 */
[----:B-----5:R-:W-:-:S04]  /*1e50*/  LOP3.LUT R7, R7, R6, RZ, 0x3c, !PT ;  /* 0x0000000607077212 */ /* 0x020fc800078e3cff */
[----:B------:R-:W-:-:S13]  /*1e60*/  ISETP.GT.AND P0, PT, R7, -0x1, PT ;  /* 0xffffffff0700780c */ /* 0x000fda0003f04270 */
[----:B------:R-:W-:Y:S05]  /*1e70*/  @P0 BRA `(.L_x_784) ;  /* 0xfffffffc00e80947 */ /* 0x000fea000383ffff */
.L_x_783:
[----:B------:R-:W-:Y:S05]  /*1e80*/  WARPSYNC.ALL ;  /* 0x0000000000007948 */ /* 0x000fea0003800000 */
[----:B------:R-:W-:Y:S06]  /*1e90*/  BAR.SYNC.DEFER_BLOCKING 0x0 ;  /* 0x0000000000007b1d */ /* 0x000fec0000010000 */
.L_x_782:
        /* <DEDUP_REMOVED lines=12> */
[----:B0-----:R-:W-:-:S05]  /*1f60*/  IMAD R4, R4, UR4, R6 ;  /* 0x0000000404047c24 */ /* 0x001fca000f8e0206 */
[----:B------:R-:W-:-:S04]  /*1f70*/  LEA R4, R4, R5, 0xd ;  /* 0x0000000504047211 */ /* 0x000fc800078e68ff */
[----:B------:R-:W-:-:S04]  /*1f80*/  IADD3 R4, PT, PT, R4, R15, RZ ;  /* 0x0000000f04047210 */ /* 0x000fc80007ffe0ff */
[----:B------:R-:W-:-:S05]  /*1f90*/  SHF.L.U32 R16, R4, 0x1, RZ ;  /* 0x0000000104107819 */ /* 0x000fca00000006ff */
[C---:B------:R-:W-:Y:S02]  /*1fa0*/  VIADD R6, R16.reuse, 0x10 ;  /* 0x0000001010067836 */ /* 0x040fe40000000000 */
[----:B-1----:R-:W-:-:S04]  /*1fb0*/  IMAD.WIDE.U32 R4, R16, 0x4, R2 ;  /* 0x0000000410047825 */ /* 0x002fc800078e0002 */
[----:B------:R-:W-:Y:S02]  /*1fc0*/  IMAD.WIDE.U32 R6, R6, 0x4, R2 ;  /* 0x0000000406067825 */ /* 0x000fe400078e0002 */
[----:B------:R-:W2:Y:S04]  /*1fd0*/  LDG.E.64 R4, desc[UR12][R4.64] ;  /* 0x0000000c04047981 */ /* 0x000ea8000c1e1b00 */
[----:B------:R-:W2:Y:S01]  /*1fe0*/  LDG.E.64 R6, desc[UR12][R6.64] ;  /* 0x0000000c06067981 */ /* 0x000ea2000c1e1b00 */
[C---:B------:R-:W-:Y:S02]  /*1ff0*/  IADD3 R11, PT, PT, R16.reuse, 0x20, RZ ;  /* 0x00000020100b7810 */ /* 0x040fe40007ffe0ff */
[C---:B------:R-:W-:Y:S02]  /*2000*/  IADD3 R9, PT, PT, R16.reuse, 0x30, RZ ;  /* 0x0000003010097810 */ /* 0x040fe40007ffe0ff */
[----:B------:R-:W-:-:S02]  /*2010*/  IADD3 R8, PT, PT, R16, 0x40, RZ ;  /* 0x0000004010087810 */ /* 0x000fc40007ffe0ff */
        /* <DEDUP_REMOVED lines=106> */
.L_x_787:
[C---:B------:R-:W-:Y:S02]  /*26c0*/  LOP3.LUT R4, R15.reuse, 0xfffffff8, RZ, 0xc0, !PT ;  /* 0xfffffff80f047812 */ /* 0x040fe400078ec0ff */
[----:B------:R-:W-:Y:S02]  /*26d0*/  IADD3 R5, PT, PT, R15, 0x8, RZ ;  /* 0x000000080f057810 */ /* 0x000fe40007ffe0ff */
[----:B------:R-:W-:Y:S02]  /*26e0*/  IADD3 R4, PT, PT, R1, R4, RZ ;  /* 0x0000000401047210 */ /* 0x000fe40007ffe0ff */
[----:B------:R-:W-:-:S04]  /*26f0*/  LOP3.LUT R5, R5, 0xfffffff8, RZ, 0xc0, !PT ;  /* 0xfffffff805057812 */ /* 0x000fc800078ec0ff */
[----:B------:R-:W-:Y:S02]  /*2700*/  IADD3 R6, PT, PT, R1, R5, RZ ;  /* 0x0000000501067210 */ /* 0x000fe40007ffe0ff */
[----:B------:R-:W2:Y:S01]  /*2710*/  LDL.64 R4, [R4] ;  /* 0x0000000004047983 */ /* 0x000ea20000100a00 */
[----:B------:R-:W-:-:S03]  /*2720*/  IADD3 R10, PT, PT, R15, 0x10, RZ ;  /* 0x000000100f0a7810 */ /* 0x000fc60007ffe0ff */
[----:B------:R-:W3:Y:S01]  /*2730*/  LDL.64 R6, [R6] ;  /* 0x0000000006067983 */ /* 0x000ee20000100a00 */
[----:B------:R-:W-:-:S05]  /*2740*/  LOP3.LUT R10, R10, 0xfffffff8, RZ, 0xc0, !PT ;  /* 0xfffffff80a0a7812 */ /* 0x000fca00078ec0ff */
[----:B------:R-:W-:-:S05]  /*2750*/  IMAD.IADD R10, R1, 0x1, R10 ;  /* 0x00000001010a7824 */ /* 0x000fca00078e020a */
[----:B------:R0:W4:Y:S02]  /*2760*/  LDL.64 R16, [R10] ;  /* 0x000000000a107983 */ /* 0x0001240000100a00 */
[----:B0-----:R-:W-:-:S04]  /*2770*/  IADD3 R10, PT, PT, R15, 0x18, RZ ;  /* 0x000000180f0a7810 */ /* 0x001fc80007ffe0ff */
        /* <DEDUP_REMOVED lines=8> */
[----:B------:R-:W-:Y:S02]  /*2800*/  IADD3 R7, PT, PT, R15, 0x28, RZ ;  /* 0x000000280f077810 */ /* 0x000fe40007ffe0ff */
[----:B------:R-:W-:Y:S02]  /*2810*/  LOP3.LUT R5, R4, 0xfffffff8, RZ, 0xc0, !PT ;  /* 0xfffffff804057812 */ /* 0x000fe400078ec0ff */
[----:B------:R-:W-:Y:S02]  /*2820*/  LOP3.LUT R4, R7, 0xfffffff8, RZ, 0xc0, !PT ;  /* 0xfffffff807047812 */ /* 0x000fe400078ec0ff */
[----:B------:R-:W-:Y:S01]  /*2830*/  IADD3 R7, PT, PT, R15, 0x30, RZ ;  /* 0x000000300f077810 */ /* 0x000fe20007ffe0ff */
[----:B------:R-:W-:-:S02]  /*2840*/  IMAD.IADD R5, R1, 0x1, R5 ;  /* 0x0000000101057824 */ /* 0x000fc400078e0205 */
[----:B----4-:R-:W-:Y:S01]  /*2850*/  FADD.FTZ R16, R6, R16 ;  /* 0x0000001006107221 */ /* 0x010fe20000010000 */
[----:B------:R-:W-:Y:S02]  /*2860*/  LOP3.LUT R6, R7, 0xfffffff8, RZ, 0xc0, !PT ;  /* 0xfffffff807067812 */ /* 0x000fe400078ec0ff */
[C---:B------:R-:W-:Y:S02]  /*2870*/  IADD3 R7, PT, PT, R1.reuse, R4, RZ ;  /* 0x0000000401077210 */ /* 0x040fe40007ffe0ff */
[----:B------:R-:W2:Y:S01]  /*2880*/  LDL.64 R4, [R5] ;  /* 0x0000000005047983 */ /* 0x000ea20000100a00 */
[----:B------:R-:W-:-:S03]  /*2890*/  IADD3 R8, PT, PT, R1, R6, RZ ;  /* 0x0000000601087210 */ /* 0x000fc60007ffe0ff */
[----:B------:R-:W3:Y:S04]  /*28a0*/  LDL.64 R6, [R7] ;  /* 0x0000000007067983 */ /* 0x000ee80000100a00 */
[----:B------:R-:W4:Y:S01]  /*28b0*/  LDL.64 R8, [R8] ;  /* 0x0000000008087983 */ /* 0x000f220000100a00 */
[----:B------:R-:W-:Y:S01]  /*28c0*/  FADD.FTZ R18, R18, R17 ;  /* 0x0000001112127221 */ /* 0x000fe20000010000 */
[----:B------:R-:W-:-:S04]  /*28d0*/  IADD3 R17, PT, PT, R15, 0x38, RZ ;  /* 0x000000380f117810 */ /* 0x000fc80007ffe0ff */
[----:B------:R-:W-:Y:S01]  /*28e0*/  LOP3.LUT R17, R17, 0xfffffff8, RZ, 0xc0, !PT ;  /* 0xfffffff811117812 */ /* 0x000fe200078ec0ff */
[----:B------:R-:W-:-:S04]  /*28f0*/  FADD.FTZ R10, R16, R10 ;  /* 0x0000000a100a7221 */ /* 0x000fc80000010000 */
        /* <DEDUP_REMOVED lines=14> */
[C---:B------:R-:W-:Y:S02]  /*29e0*/  IADD3 R5, PT, PT, R1.reuse, R5, RZ ;  /* 0x0000000501057210 */ /* 0x040fe40007ffe0ff */
[----:B------:R-:W-:Y:S01]  /*29f0*/  LOP3.LUT R10, R10, 0xfffffff8, RZ, 0xc0, !PT ;  /* 0xfffffff80a0a7812 */ /* 0x000fe200078ec0ff */
[C---:B------:R-:W-:Y:S02]  /*2a00*/  IMAD.IADD R8, R1.reuse, 0x1, R8 ;  /* 0x0000000101087824 */ /* 0x040fe400078e0208 */
[----:B------:R0:W2:Y:S01]  /*2a10*/  LDL.64 R6, [R5] ;  /* 0x0000000005067983 */ /* 0x0000a20000100a00 */
[----:B------:R-:W-:-:S03]  /*2a20*/  IADD3 R10, PT, PT, R1, R10, RZ ;  /* 0x0000000a010a7210 */ /* 0x000fc60007ffe0ff */
[----:B------:R-:W3:Y:S01]  /*2a30*/  LDL.64 R8, [R8] ;  /* 0x0000000008087983 */ /* 0x000ee20000100a00 */
[----:B0-----:R-:W-:-:S03]  /*2a40*/  IADD3 R5, PT, PT, R15, 0x58, RZ ;  /* 0x000000580f057810 */ /* 0x001fc60007ffe0ff */
[----:B------:R-:W4:Y:S01]  /*2a50*/  LDL.64 R10, [R10] ;  /* 0x000000000a0a7983 */ /* 0x000f220000100a00 */
[----:B------:R-:W-:-:S04]  /*2a60*/  LOP3.LUT R5, R5, 0xfffffff8, RZ, 0xc0, !PT ;  /* 0xfffffff805057812 */ /* 0x000fc800078ec0ff */
[----:B------:R-:W-:Y:S01]  /*2a70*/  IADD3 R5, PT, PT, R1, R5, RZ ;  /* 0x0000000501057210 */ /* 0x000fe20007ffe0ff */
[----:B------:R-:W-:-:S05]  /*2a80*/  FADD.FTZ R16, R4, R16 ;  /* 0x0000001004107221 */ /* 0x000fca0000010000 */
[----:B------:R-:W4:Y:S01]  /*2a90*/  LDL.64 R4, [R5] ;  /* 0x0000000005047983 */ /* 0x000f220000100a00 */
[----:B------:R-:W-:-:S04]  /*2aa0*/  FADD.FTZ R17, R18, R17 ;  /* 0x0000001112117221 */ /* 0x000fc80000010000 */
[----:B--2---:R-:W-:Y:S01]  /*2ab0*/  FADD.FTZ R7, R17, R7 ;  /* 0x0000000711077221 */ /* 0x004fe20000010000 */
[----:B------:R-:W-:-:S03]  /*2ac0*/  FADD.FTZ R6, R16, R6 ;  /* 0x0000000610067221 */ /* 0x000fc60000010000 */
[----:B---3--:R-:W-:Y:S01]  /*2ad0*/  FADD.FTZ R9, R7, R9 ;  /* 0x0000000907097221 */ /* 0x008fe20000010000 */
[C---:B------:R-:W-:Y:S01]  /*2ae0*/  IADD3 R7, PT, PT, R15.reuse, 0x60, RZ ;  /* 0x000000600f077810 */ /* 0x040fe20007ffe0ff */
[----:B------:R-:W-:Y:S01]  /*2af0*/  FADD.FTZ R8, R6, R8 ;  /* 0x0000000806087221 */ /* 0x000fe20000010000 */
[----:B------:R-:W-:Y:S02]  /*2b00*/  VIADD R6, R15, 0x68 ;  /* 0x000000680f067836 */ /* 0x000fe40000000000 */
[----:B------:R-:W-:Y:S01]  /*2b10*/  LOP3.LUT R7, R7, 0xfffffff8, RZ, 0xc0, !PT ;  /* 0xfffffff807077812 */ /* 0x000fe200078ec0ff */
[----:B----4-:R-:W-:Y:S01]  /*2b20*/  FADD.FTZ R8, R8, R10 ;  /* 0x0000000a08087221 */ /* 0x010fe20000010000 */
[----:B------:R-:W-:Y:S02]  /*2b30*/  IADD3 R10, PT, PT, R15, 0x70, RZ ;  /* 0x000000700f0a7810 */ /* 0x000fe40007ffe0ff */
[----:B------:R-:W-:Y:S02]  /*2b40*/  LOP3.LUT R6, R6, 0xfffffff8, RZ, 0xc0, !PT ;  /* 0xfffffff806067812 */ /* 0x000fe400078ec0ff */
[----:B------:R-:W-:-:S02]  /*2b50*/  IADD3 R7, PT, PT, R1, R7, RZ ;  /* 0x0000000701077210 */ /* 0x000fc40007ffe0ff */
[----:B------:R-:W-:Y:S02]  /*2b60*/  LOP3.LUT R10, R10, 0xfffffff8, RZ, 0xc0, !PT ;  /* 0xfffffff80a0a7812 */ /* 0x000fe400078ec0ff */
[----:B------:R-:W-:Y:S01]  /*2b70*/  IADD3 R16, PT, PT, R15, 0x78, RZ ;  /* 0x000000780f107810 */ /* 0x000fe20007ffe0ff */
[----:B------:R-:W-:Y:S01]  /*2b80*/  FADD.FTZ R4, R8, R4 ;  /* 0x0000000408047221 */ /* 0x000fe20000010000 */
[C---:B------:R-:W-:Y:S02]  /*2b90*/  IADD3 R8, PT, PT, R1.reuse, R6, RZ ;  /* 0x0000000601087210 */ /* 0x040fe40007ffe0ff */
[----:B------:R-:W2:Y:S01]  /*2ba0*/  LDL.64 R6, [R7] ;  /* 0x0000000007067983 */ /* 0x000ea20000100a00 */
[----:B------:R-:W-:Y:S01]  /*2bb0*/  LOP3.LUT R16, R16, 0xfffffff8, RZ, 0xc0, !PT ;  /* 0xfffffff810107812 */ /* 0x000fe200078ec0ff */
[----:B------:R-:W-:Y:S02]  /*2bc0*/  IMAD.IADD R10, R1, 0x1, R10 ;  /* 0x00000001010a7824 */ /* 0x000fe400078e020a */
[----:B------:R-:W-:-:S02]  /*2bd0*/  FADD.FTZ R18, R9, R11 ;  /* 0x0000000b09127221 */ /* 0x000fc40000010000 */
[----:B------:R-:W3:Y:S01]  /*2be0*/  LDL.64 R8, [R8] ;  /* 0x0000000008087983 */ /* 0x000ee20000100a00 */
[----:B------:R-:W-:-:S03]  /*2bf0*/  IADD3 R16, PT, PT, R1, R16, RZ ;  /* 0x0000001001107210 */ /* 0x000fc60007ffe0ff */
        /* <DEDUP_REMOVED lines=15> */
.L_x_786:
[----:B------:R-:W-:Y:S05]  /*2cf0*/  BSYNC.RECONVERGENT B0 ;  /* 0x0000000000007941 */ /* 0x000fea0003800200 */
.L_x_785:
        /* <DEDUP_REMOVED lines=61> */
[----:B------:R-:W-:Y:S02]  /*30d0*/  F2FP.F16.F32.PACK_AB R30, R0, R7 ;  /* 0x00000007001e723e */ /* 0x000fe400000000ff */
[----:B------:R-:W-:Y:S02]  /*30e0*/  F2FP.F16.F32.PACK_AB R6, R35, R6 ;  /* 0x000000062306723e */ /* 0x000fe400000000ff */
[----:B------:R-:W-:Y:S02]  /*30f0*/  F2FP.F16.F32.PACK_AB R7, R33, R8 ;  /* 0x000000082107723e */ /* 0x000fe400000000ff */
[----:B------:R-:W-:Y:S01]  /*3100*/  F2FP.F16.F32.PACK_AB R31, R14, R31 ;  /* 0x0000001f0e1f723e */ /* 0x000fe200000000ff */
[----:B------:R-:W-:Y:S01]  /*3110*/  UMOV UR5, UR10 ;  /* 0x0000000a00057c82 */ /* 0x000fe20008000000 */
[----:B----4-:R-:W-:-:S05]  /*3120*/  IADD3.X R5, PT, PT, R11, UR19, RZ, P0, !PT ;  /* 0x000000130b057c10 */ /* 0x010fca00087fe4ff */
[----:B------:R1:W-:Y:S04]  /*3130*/  STG.E.64 desc[UR12][R4.64], R6 ;  /* 0x0000000604007986 */ /* 0x0003e8000c101b0c */
[----:B------:R1:W-:Y:S01]  /*3140*/  STG.E.64 desc[UR12][R4.64+0xf00], R30 ;  /* 0x000f001e04007986 */ /* 0x0003e2000c101b0c */
[----:B------:R-:W-:Y:S05]  /*3150*/  BRA.U !UP0, `(.L_x_788) ;  /* 0xffffffd108e07547 */ /* 0x000fea000b83ffff */
.L_x_773:
        /* <DEDUP_REMOVED lines=42> */
.L_x_801:
[----:B------:R-:W-:Y:S01]  /*3400*/  IMAD.U32 R11, RZ, RZ, UR5 ;  /* 0x00000005ff0b7e24 */ /* 0x000fe2000f8e00ff */
[----:B------:R-:W-:Y:S01]  /*3410*/  ISETP.LT.U32.AND P0, PT, R0, UR7, PT ;  /* 0x0000000700007c0c */ /* 0x000fe2000bf01070 */
[----:B------:R-:W-:Y:S01]  /*3420*/  BSSY.RECONVERGENT B0, `(.L_x_789) ;  /* 0x000006c000007945 */ /* 0x000fe20003800200 */
        /* <DEDUP_REMOVED lines=20> */
.L_x_792:
        /* <DEDUP_REMOVED lines=34> */
.L_x_791:
        /* <DEDUP_REMOVED lines=24> */
.L_x_794:
[----:B------:R-:W-:Y:S05]  /*3910*/  BSYNC.RECONVERGENT B1 ;  /* 0x0000000000017941 */ /* 0x000fea0003800200 */
.L_x_793:
[----:B------:R-:W-:Y:S05]  /*3920*/  @!P1 BRA `(.L_x_790) ;  /* 0x00000000006c9947 */ /* 0x000fea0003800000 */
[C---:B------:R-:W-:Y:S02]  /*3930*/  LOP3.LUT P1, RZ, R2.reuse, 0x3, RZ, 0xc0, !PT ;  /* 0x0000000302ff7812 */ /* 0x040fe4000782c0ff */
[----:B------:R-:W-:-:S11]  /*3940*/  LOP3.LUT P0, RZ, R2, 0x1, RZ, 0xc0, !PT ;  /* 0x0000000102ff7812 */ /* 0x000fd6000780c0ff */
[-C--:B------:R-:W-:Y:S01]  /*3950*/  @P1 IADD3 R16, P2, PT, R6, R4.reuse, RZ ;  /* 0x0000000406101210 */ /* 0x080fe20007f5e0ff */
[----:B------:R-:W-:Y:S01]  /*3960*/  @P1 IMAD R19, R28, 0x3c0, RZ ;  /* 0x000003c01c131824 */ /* 0x000fe200078e02ff */
[----:B------:R-:W-:-:S03]  /*3970*/  @!P0 IADD3 R14, P3, PT, R6, R4, RZ ;  /* 0x00000004060e8210 */ /* 0x000fc60007f7e0ff */
[----:B------:R-:W-:Y:S01]  /*3980*/  @P1 IMAD.X R17, RZ, RZ, R11, P2 ;  /* 0x000000ffff111224 */ /* 0x000fe200010e060b */
        /* <DEDUP_REMOVED lines=21> */
.L_x_790:
[----:B------:R-:W-:Y:S05]  /*3ae0*/  BSYNC.RECONVERGENT B0 ;  /* 0x0000000000007941 */ /* 0x000fea0003800200 */
.L_x_789:
[----:B------:R0:W-:Y:S01]  /*3af0*/  STS [R5], R30 ;  /* 0x0000001e05007388 */ /* 0x0001e20000000800 */
[----:B------:R-:W1:Y:S01]  /*3b00*/  LDC.64 R12, c[0x0][0x388] ;  /* 0x0000e200ff0c7b82 */ /* 0x000e620000000a00 */
[----:B------:R-:W-:Y:S01]  /*3b10*/  ISETP.NE.AND P0, PT, R7, 0xf, PT ;  /* 0x0000000f0700780c */ /* 0x000fe20003f05270 */
[----:B------:R-:W-:Y:S01]  /*3b20*/  IMAD.MOV.U32 R11, RZ, RZ, R34 ;  /* 0x000000ffff0b7224 */ /* 0x000fe200078e0022 */
[----:B------:R0:W-:Y:S05]  /*3b30*/  STS [R5+0x780], R31 ;  /* 0x0007801f05007388 */ /* 0x0001ea0000000800 */
[----:B------:R-:W2:Y:S08]  /*3b40*/  LDC.64 R14, c[0x0][0x390] ;  /* 0x0000e400ff0e7b82 */ /* 0x000eb00000000a00 */
[----:B0-----:R-:W-:Y:S06]  /*3b50*/  BAR.SYNC.DEFER_BLOCKING 0x0 ;  /* 0x0000000000007b1d */ /* 0x001fec0000010000 */
.L_x_800:
        /* <DEDUP_REMOVED lines=14> */
.L_x_796:
[----:B------:R-:W-:Y:S05]  /*3c40*/  BSYNC.RECONVERGENT B0 ;  /* 0x0000000000007941 */ /* 0x000fea0003800200 */
.L_x_795:
[----:B------:R-:W-:-:S03]  /*3c50*/  UMOV UR4, 0xffff ;  /* 0x0000ffff00047882 */ /* 0x000fc60000000000 */
[----:B------:R-:W-:Y:S05]  /*3c60*/  BRA.DIV UR4, `(.L_x_797) ;  /* 0x0000000204b07947 */ /* 0x000fea000b800000 */
[----:B------:R-:W-:Y:S01]  /*3c70*/  MOV R23, 0xffff ;  /* 0x0000ffff00177802 */ /* 0x000fe20000000f00 */
        /* <DEDUP_REMOVED lines=22> */
.L_x_811:
[----:B------:R-:W-:Y:S01]  /*3de0*/  BSSY.RECONVERGENT B0, `(.L_x_798) ;  /* 0x000000b000007945 */ /* 0x000fe20003800200 */
[----:B----4-:R-:W-:-:S03]  /*3df0*/  FADD.FTZ R17, R16, R17 ;  /* 0x0000001110117221 */ /* 0x010fc60000010000 */
[----:B------:R-:W-:Y:S05]  /*3e00*/  @P1 BRA `(.L_x_799) ;  /* 0x0000000000201947 */ /* 0x000fea0003800000 */
[----:B------:R-:W-:Y:S02]  /*3e10*/  F2FP.F16.F32.PACK_AB R16, R17, R22 ;  /* 0x000000161110723e */ /* 0x000fe400000000ff */
[----:B------:R-:W-:Y:S02]  /*3e20*/  IADD3 R19, PT, PT, R11, R4, RZ ;  /* 0x000000040b137210 */ /* 0x000fe40007ffe0ff */
[C---:B------:R-:W-:Y:S02]  /*3e30*/  PRMT R20, R16.reuse, 0x7610, R20 ;  /* 0x0000761010147816 */ /* 0x040fe40000000014 */
[----:B------:R-:W-:Y:S01]  /*3e40*/  PRMT R21, R16, 0x7632, R21 ;  /* 0x0000763210157816 */ /* 0x000fe20000000015 */
[----:B-1----:R-:W-:-:S04]  /*3e50*/  IMAD.WIDE R16, R19, 0x2, R12 ;  /* 0x0000000213107825 */ /* 0x002fc800078e020c */
[----:B--2---:R-:W-:Y:S01]  /*3e60*/  IMAD.WIDE R18, R19, 0x2, R14 ;  /* 0x0000000213127825 */ /* 0x004fe200078e020e */
[----:B------:R0:W-:Y:S04]  /*3e70*/  STG.E.U16 desc[UR12][R16.64], R20 ;  /* 0x0000001410007986 */ /* 0x0001e8000c10150c */
[----:B------:R0:W-:Y:S02]  /*3e80*/  STG.E.U16 desc[UR12][R18.64], R21 ;  /* 0x0000001512007986 */ /* 0x0001e4000c10150c */
.L_x_799:
[----:B------:R-:W-:Y:S05]  /*3e90*/  BSYNC.RECONVERGENT B0 ;  /* 0x0000000000007941 */ /* 0x000fea0003800200 */
.L_x_798:
        /* <DEDUP_REMOVED lines=9> */
.L_x_797:
[----:B------:R-:W-:Y:S01]  /*3f30*/  HFMA2 R26, -RZ, RZ, 0, 4.76837158203125e-07 ;  /* 0x00000008ff1a7431 */ /* 0x000fe200000001ff */
[----:B------:R-:W-:Y:S01]  /*3f40*/  BSSY B0, `(.L_x_802) ;  /* 0x0000007000007945 */ /* 0x000fe20003800000 */
[----:B---3--:R-:W-:Y:S01]  /*3f50*/  IMAD.MOV.U32 R27, RZ, RZ, R16 ;  /* 0x000000ffff1b7224 */ /* 0x008fe200078e0010 */
[----:B------:R-:W-:Y:S02]  /*3f60*/  MOV R29, 0x101f ;  /* 0x0000101f001d7802 */ /* 0x000fe40000000f00 */
[----:B------:R-:W-:-:S07]  /*3f70*/  MOV R24, 0xffff ;  /* 0x0000ffff00187802 */ /* 0x000fce0000000f00 */
[----:B012-4-:R-:W-:Y:S05]  /*3f80*/  WARPSYNC.COLLECTIVE R24, `(.L_x_803) ;  /* 0x0000000018087348 */ /* 0x017fea0003c00000 */
[----:B------:R3:W0:Y:S02]  /*3f90*/  SHFL.BFLY P2, R25, R27, R26, R29 ;  /* 0x0c00001a1b197389 */ /* 0x000624000004001d */
[----:B01234-:R-:W-:Y:S05]  /*3fa0*/  ENDCOLLECTIVE ;  /* 0x000000000000791b */ /* 0x01ffea0003800000 */
.L_x_803:
[----:B------:R-:W-:Y:S05]  /*3fb0*/  BSYNC B0 ;  /* 0x0000000000007941 */ /* 0x000fea0003800000 */
.L_x_802:
        /* <DEDUP_REMOVED lines=8> */
.L_x_804:
[----:B------:R-:W-:Y:S01]  /*4040*/  FADD.FTZ R19, R19, R16 ;  /* 0x0000001013137221 */ /* 0x000fe20000010000 */
[----:B------:R-:W-:-:S03]  /*4050*/  HFMA2 R26, -RZ, RZ, 0, 2.384185791015625e-07 ;  /* 0x00000004ff1a7431 */ /* 0x000fc600000001ff */
[----:B------:R-:W-:Y:S01]  /*4060*/  IMAD.MOV.U32 R27, RZ, RZ, R19 ;  /* 0x000000ffff1b7224 */ /* 0x000fe200078e0013 */
[----:B------:R-:W-:-:S07]  /*4070*/  MOV R18, R25 ;  /* 0x0000001900127202 */ /* 0x000fce0000000f00 */
[----:B------:R-:W-:Y:S05]  /*4080*/  WARPSYNC.COLLECTIVE R24, `(.L_x_805) ;  /* 0x0000000018087348 */ /* 0x000fea0003c00000 */
[----:B------:R0:W1:Y:S02]  /*4090*/  SHFL.BFLY P2, R25, R27, R26, R29 ;  /* 0x0c00001a1b197389 */ /* 0x000064000004001d */
[----:B01----:R-:W-:Y:S05]  /*40a0*/  ENDCOLLECTIVE ;  /* 0x000000000000791b */ /* 0x003fea0003800000 */
.L_x_805:
[----:B------:R-:W-:-:S05]  /*40b0*/  FADD.FTZ R18, R18, R17 ;  /* 0x0000001112127221 */ /* 0x000fca0000010000 */
[----:B------:R-:W-:Y:S02]  /*40c0*/  MOV R27, R18 ;  /* 0x00000012001b7202 */ /* 0x000fe40000000f00 */
[----:B------:R-:W-:-:S07]  /*40d0*/  MOV R20, R25 ;  /* 0x0000001900147202 */ /* 0x000fce0000000f00 */
[----:B------:R-:W-:Y:S05]  /*40e0*/  WARPSYNC.COLLECTIVE R24, `(.L_x_806) ;  /* 0x0000000018087348 */ /* 0x000fea0003c00000 */
[----:B------:R0:W1:Y:S02]  /*40f0*/  SHFL.BFLY P2, R25, R27, R26, R29 ;  /* 0x0c00001a1b197389 */ /* 0x000064000004001d */
[----:B01----:R-:W-:Y:S05]  /*4100*/  ENDCOLLECTIVE ;  /* 0x000000000000791b */ /* 0x003fea0003800000 */
.L_x_806:
[----:B------:R-:W-:Y:S01]  /*4110*/  FADD.FTZ R20, R19, R20 ;  /* 0x0000001413147221 */ /* 0x000fe20000010000 */
[----:B------:R-:W-:-:S03]  /*4120*/  HFMA2 R26, -RZ, RZ, 0, 1.1920928955078125e-07 ;  /* 0x00000002ff1a7431 */ /* 0x000fc600000001ff */
[----:B------:R-:W-:Y:S01]  /*4130*/  IMAD.MOV.U32 R27, RZ, RZ, R20 ;  /* 0x000000ffff1b7224 */ /* 0x000fe200078e0014 */
[----:B------:R-:W-:-:S07]  /*4140*/  MOV R21, R25 ;  /* 0x0000001900157202 */ /* 0x000fce0000000f00 */
[----:B------:R-:W-:Y:S05]  /*4150*/  WARPSYNC.COLLECTIVE R24, `(.L_x_807) ;  /* 0x0000000018087348 */ /* 0x000fea0003c00000 */
[----:B------:R0:W1:Y:S02]  /*4160*/  SHFL.BFLY P2, R25, R27, R26, R29 ;  /* 0x0c00001a1b197389 */ /* 0x000064000004001d */
[----:B01----:R-:W-:Y:S05]  /*4170*/  ENDCOLLECTIVE ;  /* 0x000000000000791b */ /* 0x003fea0003800000 */
.L_x_807:
[----:B------:R-:W-:-:S05]  /*4180*/  FADD.FTZ R21, R18, R21 ;  /* 0x0000001512157221 */ /* 0x000fca0000010000 */
[----:B------:R-:W-:Y:S02]  /*4190*/  MOV R27, R21 ;  /* 0x00000015001b7202 */ /* 0x000fe40000000f00 */
[----:B------:R-:W-:-:S07]  /*41a0*/  MOV R23, R25 ;  /* 0x0000001900177202 */ /* 0x000fce0000000f00 */
[----:B------:R-:W-:Y:S05]  /*41b0*/  WARPSYNC.COLLECTIVE R24, `(.L_x_808) ;  /* 0x0000000018087348 */ /* 0x000fea0003c00000 */
[----:B------:R0:W1:Y:S02]  /*41c0*/  SHFL.BFLY P2, R25, R27, R26, R29 ;  /* 0x0c00001a1b197389 */ /* 0x000064000004001d */
[----:B01----:R-:W-:Y:S05]  /*41d0*/  ENDCOLLECTIVE ;  /* 0x000000000000791b */ /* 0x003fea0003800000 */
.L_x_808:
[----:B------:R-:W-:Y:S01]  /*41e0*/  FADD.FTZ R23, R20, R23 ;  /* 0x0000001714177221 */ /* 0x000fe20000010000 */
[----:B------:R-:W-:-:S03]  /*41f0*/  HFMA2 R26, -RZ, RZ, 0, 5.9604644775390625e-08 ;  /* 0x00000001ff1a7431 */ /* 0x000fc600000001ff */
[----:B------:R-:W-:Y:S01]  /*4200*/  IMAD.MOV.U32 R27, RZ, RZ, R23 ;  /* 0x000000ffff1b7224 */ /* 0x000fe200078e0017 */
[----:B------:R-:W-:-:S07]  /*4210*/  MOV R16, R25 ;  /* 0x0000001900107202 */ /* 0x000fce0000000f00 */
[----:B------:R-:W-:Y:S05]  /*4220*/  WARPSYNC.COLLECTIVE R24, `(.L_x_809) ;  /* 0x0000000018087348 */ /* 0x000fea0003c00000 */
[----:B------:R0:W1:Y:S02]  /*4230*/  SHFL.BFLY P2, R25, R27, R26, R29 ;  /* 0x0c00001a1b197389 */ /* 0x000064000004001d */
[----:B01----:R-:W-:Y:S05]  /*4240*/  ENDCOLLECTIVE ;  /* 0x000000000000791b */ /* 0x003fea0003800000 */
.L_x_809:
[----:B------:R-:W-:-:S05]  /*4250*/  FADD.FTZ R16, R21, R16 ;  /* 0x0000001015107221 */ /* 0x000fca0000010000 */
[----:B------:R-:W-:Y:S02]  /*4260*/  MOV R27, R16 ;  /* 0x00000010001b7202 */ /* 0x000fe40000000f00 */
[----:B------:R-:W-:-:S07]  /*4270*/  MOV R22, R25 ;  /* 0x0000001900167202 */ /* 0x000fce0000000f00 */
[----:B------:R-:W-:Y:S05]  /*4280*/  WARPSYNC.COLLECTIVE R24, `(.L_x_810) ;  /* 0x0000000018087348 */ /* 0x000fea0003c00000 */
[----:B------:R0:W1:Y:S02]  /*4290*/  SHFL.BFLY P2, R25, R27, R26, R29 ;  /* 0x0c00001a1b197389 */ /* 0x000064000004001d */
[----:B01----:R-:W-:Y:S05]  /*42a0*/  ENDCOLLECTIVE ;  /* 0x000000000000791b */ /* 0x003fea0003800000 */
.L_x_810:
[----:B------:R-:W-:Y:S01]  /*42b0*/  FADD.FTZ R22, R23, R22 ;  /* 0x0000001617167221 */ /* 0x000fe20000010000 */
[----:B------:R-:W-:Y:S01]  /*42c0*/  MOV R17, R25 ;  /* 0x0000001900117202 */ /* 0x000fe20000000f00 */
[----:B------:R-:W-:Y:S06]  /*42d0*/  BRA `(.L_x_811) ;  /* 0xfffffff800c07947 */ /* 0x000fec000383ffff */
.L_x_812:
        /* <DEDUP_REMOVED lines=10> */
.L_x_1573:


//--------------------- .text._ZN13group_norm_v218gn_bwd_cuda_kernelI6__halfLi480ELi1ELi32ELi30ELi1024ELb0ELb1ELi8ELi960ELi960ELi4ELb1ELi1ELb0ELb0ELNS_15WgradSyncMethodE3ENS_16CompileConditionILi1000EEEEEvPT_S6_S6_PKS5_S8_S8_S8_PKfflPfPj --------------------------
	.section	.text._ZN13group_norm_v218gn_bwd_cuda_kernelI6__halfLi480ELi1ELi32ELi30ELi1024ELb0ELb1ELi8ELi960ELi960ELi4ELb1ELi1ELb0ELb0ELNS_15WgradSyncMethodE3ENS_16CompileConditionILi1000EEEEEvPT_S6_S6_PKS5_S8_S8_S8_PKfflPfPj,"ax",@progbits
	.align	128
        .global         _ZN13group_norm_v218gn_bwd_cuda_kernelI6__halfLi480ELi1ELi32ELi30ELi1024ELb0ELb1ELi8ELi960ELi960ELi4ELb1ELi1ELb0ELb0ELNS_15WgradSyncMethodE3ENS_16CompileConditionILi1000EEEEEvPT_S6_S6_PKS5_S8_S8_S8_PKfflPfPj
        .type           _ZN13group_norm_v218gn_bwd_cuda_kernelI6__halfLi480ELi1ELi32ELi30ELi1024ELb0ELb1ELi8ELi960ELi960ELi4ELb1ELi1ELb0ELb0ELNS_15WgradSyncMethodE3ENS_16CompileConditionILi1000EEEEEvPT_S6_S6_PKS5_S8_S8_S8_PKfflPfPj,@function
        .size           _ZN13group_norm_v218gn_bwd_cuda_kernelI6__halfLi480ELi1ELi32ELi30ELi1024ELb0ELb1ELi8ELi960ELi960ELi4ELb1ELi1ELb0ELb0ELNS_15WgradSyncMethodE3ENS_16CompileConditionILi1000EEEEEvPT_S6_S6_PKS5_S8_S8_S8_PKfflPfPj,(.L_x_1574 - _ZN13group_norm_v218gn_bwd_cuda_kernelI6__halfLi480ELi1ELi32ELi30ELi1024ELb0ELb1ELi8ELi960ELi960ELi4ELb1ELi1ELb0ELb0ELNS_15WgradSyncMethodE3ENS_16CompileConditionILi1000EEEEEvPT_S6_S6_PKS5_S8_S8_S8_PKfflPfPj)
        .other          _ZN13group_norm_v218gn_bwd_cuda_kernelI6__halfLi480ELi1ELi32ELi30ELi1024ELb0ELb1ELi8ELi960ELi960ELi4ELb1ELi1ELb0ELb0ELNS_15WgradSyncMethodE3ENS_16CompileConditionILi1000EEEEEvPT_S6_S6_PKS5_S8_S8_S8_PKfflPfPj,@"STO_CUDA_ENTRY STV_DEFAULT"
_ZN13group_norm_v218gn_bwd_cuda_kernelI6__halfLi480ELi1ELi32ELi30ELi1024ELb0ELb1ELi8ELi960ELi960ELi4ELb1ELi1ELb0ELb0ELNS_15WgradSyncMethodE3ENS_16CompileConditionILi1000EEEEEvPT_S6_S6_PKS5_S8_S8_S8_PKfflPfPj:
.text._ZN13group_norm_v218gn_bwd_cuda_kernelI6__halfLi480ELi1ELi32ELi30ELi1024ELb0ELb1ELi8ELi960ELi960ELi4ELb1ELi1ELb0ELb0ELNS_15WgradSyncMethodE3ENS_16CompileConditionILi1000EEEEEvPT_S6_S6_PKS5_S8_S8_S8_PKfflPfPj:
        /* <DEDUP_REMOVED lines=25> */
.L_x_815:
[----:B0-----:R-:W2:Y:S04]  /*0190*/  LD.E.STRONG.GPU R3, desc[UR12][R112.64] ;  /* 0x0000000c70037980 */ /* 0x001ea8000c10f900 */
[----:B--2---:R-:W-:Y:S01]  /*01a0*/  CCTL.IVALL ;  /* 0x00000000ff00798f */ /* 0x004fe20002000000 */
[----:B------:R-:W-:Y:S05]  /*01b0*/  YIELD ;  /* 0x0000000000007946 */ /* 0x000fea0003800000 */
[----:B-----5:R-:W-:-:S04]  /*01c0*/  LOP3.LUT R3, R3, R0, RZ, 0x3c, !PT ;  /* 0x0000000003037212 */ /* 0x020fc800078e3cff */
[----:B------:R-:W-:-:S13]  /*01d0*/  ISETP.GT.AND P0, PT, R3, -0x1, PT ;  /* 0xffffffff0300780c */ /* 0x000fda0003f04270 */
[----:B------:R-:W-:Y:S05]  /*01e0*/  @P0 BRA `(.L_x_815) ;  /* 0xfffffffc00e80947 */ /* 0x000fea000383ffff */
.L_x_814:
[----:B------:R-:W-:Y:S05]  /*01f0*/  WARPSYNC.ALL ;  /* 0x0000000000007948 */ /* 0x000fea0003800000 */
[----:B------:R-:W-:Y:S06]  /*0200*/  BAR.SYNC.DEFER_BLOCKING 0x0 ;  /* 0x0000000000007b1d */ /* 0x000fec0000010000 */
[----:B------:R-:W-:Y:S05]  /*0210*/  BRA `(.L_x_816) ;  /* 0x0000002800947947 */ /* 0x000fea0003800000 */
.L_x_813:
        /* <DEDUP_REMOVED lines=41> */
[----:B------:R-:W-:Y:S02]  /*04b0*/  IADD3 R2, PT, PT, R3, 0x2, RZ ;  /* 0x0000000203027810 */ /* 0x000fe40007ffe0ff */
[----:B------:R-:W-:Y:S02]  /*04c0*/  LOP3.LUT R7, R7, 0x10, RZ, 0x3c, !PT ;  /* 0x0000001007077812 */ /* 0x000fe400078e3cff */
[----:B------:R-:W-:-:S02]  /*04d0*/  IADD3 R95, PT, PT, R96, R95, RZ ;  /* 0x0000005f605f7210 */ /* 0x000fc40007ffe0ff */
[C---:B------:R-:W-:Y:S02]  /*04e0*/  IADD3 R97, PT, PT, R96.reuse, R97, RZ ;  /* 0x0000006160617210 */ /* 0x040fe40007ffe0ff */
[----:B------:R-:W-:Y:S02]  /*04f0*/  SHF.R.U32.HI R11, RZ, 0x2, R2 ;  /* 0x00000002ff0b7819 */ /* 0x000fe40000011602 */
[----:B------:R-:W-:Y:S02]  /*0500*/  IADD3 R96, PT, PT, R96, R7, RZ ;  /* 0x0000000760607210 */ /* 0x000fe40007ffe0ff */
[----:B------:R-:W-:Y:S02]  /*0510*/  IADD3 R7, PT, PT, R0, 0x1e0, RZ ;  /* 0x000001e000077810 */ /* 0x000fe40007ffe0ff */
[----:B------:R-:W-:Y:S02]  /*0520*/  LEA.HI R13, R2, 0xf0, RZ, 0x1e ;  /* 0x000000f0020d7811 */ /* 0x000fe400078ff0ff */
[----:B------:R-:W-:-:S02]  /*0530*/  @P0 IADD3 R13, PT, PT, R11, RZ, RZ ;  /* 0x000000ff0b0d0210 */ /* 0x000fc40007ffe0ff */
[----:B------:R-:W-:Y:S02]  /*0540*/  SHF.L.U32 R9, R0, 0x3, RZ ;  /* 0x0000000300097819 */ /* 0x000fe400000006ff */
[----:B------:R-:W-:Y:S01]  /*0550*/  SHF.L.U32 R8, R8, 0x3, RZ ;  /* 0x0000000308087819 */ /* 0x000fe200000006ff */
[----:B------:R-:W-:Y:S01]  /*0560*/  IMAD R13, R13, 0x18, R6 ;  /* 0x000000180d0d7824 */ /* 0x000fe200078e0206 */
[----:B------:R-:W-:Y:S02]  /*0570*/  SHF.R.U32.HI R11, RZ, 0x4, R7 ;  /* 0x00000004ff0b7819 */ /* 0x000fe40000011607 */
[----:B------:R-:W-:Y:S02]  /*0580*/  IADD3 R12, PT, PT, R3, 0x6, RZ ;  /* 0x00000006030c7810 */ /* 0x000fe40007ffe0ff */
[----:B------:R-:W-:Y:S02]  /*0590*/  LOP3.LUT R10, R9, 0x1fe0, RZ, 0xc0, !PT ;  /* 0x00001fe0090a7812 */ /* 0x000fe400078ec0ff */
[----:B------:R-:W-:-:S02]  /*05a0*/  LOP3.LUT R2, R8, 0x18, RZ, 0xc0, !PT ;  /* 0x0000001808027812 */ /* 0x000fc400078ec0ff */
[----:B------:R-:W-:Y:S02]  /*05b0*/  LOP3.LUT R11, R11, R0, RZ, 0x3c, !PT ;  /* 0x000000000b0b7212 */ /* 0x000fe400078e3cff */
[----:B------:R-:W-:Y:S02]  /*05c0*/  SHF.L.U32 R8, R12, 0x1e, RZ ;  /* 0x0000001e0c087819 */ /* 0x000fe400000006ff */
[----:B------:R-:W-:Y:S02]  /*05d0*/  IADD3 R2, PT, PT, R10, R5, R2 ;  /* 0x000000050a027210 */ /* 0x000fe40007ffe002 */
[----:B------:R-:W-:Y:S02]  /*05e0*/  IADD3 R14, PT, PT, R3, 0xa, RZ ;  /* 0x0000000a030e7810 */ /* 0x000fe40007ffe0ff */
[----:B------:R-:W-:Y:S02]  /*05f0*/  SHF.L.U32 R11, R11, 0x3, RZ ;  /* 0x000000030b0b7819 */ /* 0x000fe400000006ff */
[----:B------:R-:W-:-:S02]  /*0600*/  SHF.R.S32.HI R10, RZ, 0x1f, R8 ;  /* 0x0000001fff0a7819 */ /* 0x000fc40000011408 */
[----:B------:R-:W-:Y:S02]  /*0610*/  SHF.L.U32 R15, R14, 0x1e, RZ ;  /* 0x0000001e0e0f7819 */ /* 0x000fe400000006ff */
[----:B------:R-:W-:Y:S02]  /*0620*/  LOP3.LUT R8, R11, 0x18, RZ, 0xc0, !PT ;  /* 0x000000180b087812 */ /* 0x000fe400078ec0ff */
[----:B------:R-:W-:Y:S02]  /*0630*/  SHF.L.U32 R7, R7, 0x3, RZ ;  /* 0x0000000307077819 */ /* 0x000fe400000006ff */
[----:B------:R-:W-:Y:S01]  /*0640*/  LOP3.LUT R11, R10, 0xf0, RZ, 0xc0, !PT ;  /* 0x000000f00a0b7812 */ /* 0x000fe200078ec0ff */
[----:B------:R-:W-:Y:S01]  /*0650*/  IMAD R10, R4, -0x80000000, RZ ;  /* 0x80000000040a7824 */ /* 0x000fe200078e02ff */
[----:B------:R-:W-:Y:S02]  /*0660*/  SHF.R.S32.HI R15, RZ, 0x1f, R15 ;  /* 0x0000001fff0f7819 */ /* 0x000fe4000001140f */
[----:B------:R-:W-:-:S02]  /*0670*/  LOP3.LUT R7, R7, 0x3fe0, RZ, 0xc0, !PT ;  /* 0x00003fe007077812 */ /* 0x000fc400078ec0ff */
[----:B------:R-:W-:Y:S02]  /*0680*/  SHF.R.S32.HI R10, RZ, 0x1f, R10 ;  /* 0x0000001fff0a7819 */ /* 0x000fe4000001140a */
[----:B------:R-:W-:Y:S02]  /*0690*/  LOP3.LUT R15, R15, 0xf0, RZ, 0xc0, !PT ;  /* 0x000000f00f0f7812 */ /* 0x000fe400078ec0ff */
[----:B------:R-:W-:Y:S02]  /*06a0*/  IADD3 R4, PT, PT, R7, R5, R8 ;  /* 0x0000000507047210 */ /* 0x000fe40007ffe008 */
[C---:B------:R-:W-:Y:S02]  /*06b0*/  IADD3 R8, PT, PT, R3.reuse, 0xe, RZ ;  /* 0x0000000e03087810 */ /* 0x040fe40007ffe0ff */
[----:B------:R-:W-:Y:S02]  /*06c0*/  IADD3 R5, PT, PT, R3, 0x4, RZ ;  /* 0x0000000403057810 */ /* 0x000fe40007ffe0ff */
[----:B------:R-:W-:-:S02]  /*06d0*/  LOP3.LUT R10, R10, 0xf0, RZ, 0xc0, !PT ;  /* 0x000000f00a0a7812 */ /* 0x000fc400078ec0ff */
[----:B------:R-:W-:Y:S02]  /*06e0*/  LEA.HI R19, R14, R15, RZ, 0x1e ;  /* 0x0000000f0e137211 */ /* 0x000fe400078ff0ff */
[----:B------:R-:W-:Y:S02]  /*06f0*/  LEA.HI R11, R12, R11, RZ, 0x1e ;  /* 0x0000000b0c0b7211 */ /* 0x000fe400078ff0ff */
[----:B------:R-:W-:Y:S01]  /*0700*/  IADD3 R14, PT, PT, R3, 0x12, RZ ;  /* 0x00000012030e7810 */ /* 0x000fe20007ffe0ff */
[----:B------:R-:W-:Y:S01]  /*0710*/  IMAD R19, R19, 0x18, R6 ;  /* 0x0000001813137824 */ /* 0x000fe200078e0206 */
[----:B------:R-:W-:Y:S02]  /*0720*/  SHF.L.U32 R12, R8, 0x1e, RZ ;  /* 0x0000001e080c7819 */ /* 0x000fe400000006ff */
[----:B------:R-:W-:Y:S02]  /*0730*/  LEA.HI R7, R5, R10, RZ, 0x1e ;  /* 0x0000000a05077211 */ /* 0x000fe400078ff0ff */
[----:B------:R-:W-:-:S02]  /*0740*/  IADD3 R16, PT, PT, R3, 0x16, RZ ;  /* 0x0000001603107810 */ /* 0x000fc40007ffe0ff */
[C---:B------:R-:W-:Y:S02]  /*0750*/  IADD3 R15, PT, PT, R3.reuse, 0x8, RZ ;  /* 0x00000008030f7810 */ /* 0x040fe40007ffe0ff */
[C---:B------:R-:W-:Y:S02]  /*0760*/  IADD3 R17, PT, PT, R3.reuse, 0xc, RZ ;  /* 0x0000000c03117810 */ /* 0x040fe40007ffe0ff */
[C---:B------:R-:W-:Y:S02]  /*0770*/  IADD3 R25, PT, PT, R3.reuse, 0x10, RZ ;  /* 0x0000001003197810 */ /* 0x040fe40007ffe0ff */
[C---:B------:R-:W-:Y:S02]  /*0780*/  IADD3 R29, PT, PT, R3.reuse, 0x14, RZ ;  /* 0x00000014031d7810 */ /* 0x040fe40007ffe0ff */
[C---:B------:R-:W-:Y:S02]  /*0790*/  IADD3 R33, PT, PT, R3.reuse, 0x18, RZ ;  /* 0x0000001803217810 */ /* 0x040fe40007ffe0ff */
[----:B------:R-:W-:-:S02]  /*07a0*/  IADD3 R37, PT, PT, R3, 0x1c, RZ ;  /* 0x0000001c03257810 */ /* 0x000fc40007ffe0ff */
[CC--:B------:R-:W-:Y:S02]  /*07b0*/  LEA.HI R5, R3.reuse, R10.reuse, RZ, 0x1e ;  /* 0x0000000a03057211 */ /* 0x0c0fe400078ff0ff */
[----:B------:R-:W-:Y:S02]  /*07c0*/  IADD3 R18, PT, PT, R3, 0x1a, RZ ;  /* 0x0000001a03127810 */ /* 0x000fe40007ffe0ff */
[----:B------:R-:W-:Y:S02]  /*07d0*/  SHF.L.U32 R3, R14, 0x1e, RZ ;  /* 0x0000001e0e037819 */ /* 0x000fe400000006ff */
[----:B------:R-:W-:Y:S02]  /*07e0*/  SHF.R.S32.HI R12, RZ, 0x1f, R12 ;  /* 0x0000001fff0c7819 */ /* 0x000fe4000001140c */
[-C--:B------:R-:W-:Y:S02]  /*07f0*/  LEA.HI R15, R15, R10.reuse, RZ, 0x1e ;  /* 0x0000000a0f0f7211 */ /* 0x080fe400078ff0ff */
[----:B------:R-:W-:-:S02]  /*0800*/  LEA.HI R21, R17, R10, RZ, 0x1e ;  /* 0x0000000a11157211 */ /* 0x000fc400078ff0ff */
        /* <DEDUP_REMOVED lines=57> */
[C---:B------:R-:W-:Y:S02]  /*0ba0*/  IADD3 R18, PT, PT, R20.reuse, R29, RZ ;  /* 0x0000001d14127210 */ /* 0x040fe40007ffe0ff */
[C---:B------:R-:W-:Y:S02]  /*0bb0*/  IADD3 R19, PT, PT, R20.reuse, R33, RZ ;  /* 0x0000002114137210 */ /* 0x040fe40007ffe0ff */
[----:B------:R-:W-:Y:S02]  /*0bc0*/  IADD3 R20, PT, PT, R20, R37, RZ ;  /* 0x0000002514147210 */ /* 0x000fe40007ffe0ff */
[----:B------:R-:W-:Y:S02]  /*0bd0*/  SHF.R.U32.HI R104, RZ, 0x10, R5 ;  /* 0x00000010ff687819 */ /* 0x000fe40000011605 */
[----:B------:R-:W-:Y:S01]  /*0be0*/  SHF.R.U32.HI R103, RZ, 0x10, R3 ;  /* 0x00000010ff677819 */ /* 0x000fe20000011603 */
[----:B----4-:R-:W-:-:S02]  /*0bf0*/  HADD2.F32 R102, -RZ, R22.H0_H0 ;  /* 0x20000016ff667230 */ /* 0x010fc40000004100 */
[----:B------:R-:W-:Y:S02]  /*0c00*/  HADD2.F32 R101, -RZ, R22.H1_H1 ;  /* 0x30000016ff657230 */ /* 0x000fe40000004100 */
[--C-:B------:R-:W-:Y:S02]  /*0c10*/  HADD2.F32 R99, -RZ, R23.reuse.H0_H0 ;  /* 0x20000017ff637230 */ /* 0x100fe40000004100 */
[----:B0-----:R-:W-:-:S07]  /*0c20*/  HADD2.F32 R98, -RZ, R23.H1_H1 ;  /* 0x30000017ff627230 */ /* 0x001fce0000004100 */
.L_x_828:
        /* <DEDUP_REMOVED lines=15> */
[----:B0-----:R-:W-:-:S03]  /*0d20*/  LEA R24, P0, R28, UR18, 0x2 ;  /* 0x000000121c187c11 */ /* 0x001fc6000f8010ff */
[----:B------:R-:W-:Y:S01]  /*0d30*/  IMAD R3, R3, 0x3c0, RZ ;  /* 0x000003c003037824 */ /* 0x000fe200078e02ff */
[----:B------:R-:W-:-:S04]  /*0d40*/  LEA.HI.X R25, R28, UR19, R29, 0x2, P0 ;  /* 0x000000131c197c11 */ /* 0x000fc800080f141d */
[----:B------:R-:W-:Y:S02]  /*0d50*/  IADD3 R22, P1, PT, R3, R22, RZ ;  /* 0x0000001603167210 */ /* 0x000fe40007f3e0ff */
[----:B------:R-:W3:Y:S02]  /*0d60*/  LDG.E.64.CONSTANT R24, desc[UR12][R24.64] ;  /* 0x0000000c18187981 */ /* 0x000ee4000c1e9b00 */
[----:B------:R-:W-:Y:S01]  /*0d70*/  IADD3.X R23, PT, PT, R23, UR8, RZ, P1, !PT ;  /* 0x0000000817177c10 */ /* 0x000fe20008ffe4ff */
[----:B------:R-:W-:Y:S01]  /*0d80*/  IMAD.WIDE.U32 R26, R103, 0x2, R26 ;  /* 0x00000002671a7825 */ /* 0x000fe200078e001a */
[C---:B------:R-:W-:Y:S01]  /*0d90*/  SHF.L.U32 R21, R22.reuse, 0x1, RZ ;  /* 0x0000000116157819 */ /* 0x040fe200000006ff */
[----:B------:R-:W3:Y:S01]  /*0da0*/  LDCU UR8, c[0x0][0x3c0] ;  /* 0x00007800ff0877ac */ /* 0x000ee20008000800 */
[----:B------:R-:W-:Y:S02]  /*0db0*/  SHF.L.U64.HI R22, R22, 0x1, R23 ;  /* 0x0000000116167819 */ /* 0x000fe40000010217 */
[----:B-1----:R-:W-:-:S02]  /*0dc0*/  IADD3 R28, P0, PT, R21, UR20, RZ ;  /* 0x00000014151c7c10 */ /* 0x002fc4000ff1e0ff */
[----:B--2---:R-:W-:Y:S02]  /*0dd0*/  IADD3 R30, P1, PT, R21, UR14, RZ ;  /* 0x0000000e151e7c10 */ /* 0x004fe4000ff3e0ff */
[C---:B------:R-:W-:Y:S02]  /*0de0*/  IADD3.X R29, PT, PT, R22.reuse, UR21, RZ, P0, !PT ;  /* 0x00000015161d7c10 */ /* 0x040fe400087fe4ff */
[----:B------:R-:W-:Y:S01]  /*0df0*/  IADD3.X R31, PT, PT, R22, UR15, RZ, P1, !PT ;  /* 0x0000000f161f7c10 */ /* 0x000fe20008ffe4ff */
[----:B------:R-:W0:Y:S02]  /*0e00*/  LDCU.64 UR14, c[0x0][0x3c8] ;  /* 0x00007900ff0e77ac */ /* 0x000e240008000a00 */
[----:B------:R-:W2:Y:S04]  /*0e10*/  LDG.E.64.CONSTANT R38, desc[UR12][R28.64] ;  /* 0x0000000c1c267981 */ /* 0x000ea8000c1e9b00 */
[----:B------:R-:W4:Y:S04]  /*0e20*/  LDG.E.64.CONSTANT R60, desc[UR12][R28.64+0xf00] ;  /* 0x000f000c1c3c7981 */ /* 0x000f28000c1e9b00 */
[----:B------:R-:W5:Y:S04]  /*0e30*/  LDG.E.64.CONSTANT R62, desc[UR12][R28.64+0x1e00] ;  /* 0x001e000c1c3e7981 */ /* 0x000f68000c1e9b00 */
[----:B------:R1:W5:Y:S04]  /*0e40*/  LDG.E.64.CONSTANT R52, desc[UR12][R28.64+0x2d00] ;  /* 0x002d000c1c347981 */ /* 0x000368000c1e9b00 */
[----:B------:R-:W5:Y:S04]  /*0e50*/  LDG.E.64.CONSTANT R42, desc[UR12][R30.64] ;  /* 0x0000000c1e2a7981 */ /* 0x000f68000c1e9b00 */
[----:B------:R-:W5:Y:S04]  /*0e60*/  LDG.E.64.CONSTANT R54, desc[UR12][R30.64+0xf00] ;  /* 0x000f000c1e367981 */ /* 0x000f68000c1e9b00 */
[----:B------:R-:W5:Y:S04]  /*0e70*/  LDG.E.64.CONSTANT R56, desc[UR12][R30.64+0x1e00] ;  /* 0x001e000c1e387981 */ /* 0x000f68000c1e9b00 */
[----:B------:R5:W5:Y:S01]  /*0e80*/  LDG.E.64.CONSTANT R40, desc[UR12][R30.64+0x2d00] ;  /* 0x002d000c1e287981 */ /* 0x000b62000c1e9b00 */
[----:B------:R-:W-:-:S04]  /*0e90*/  LEA R58, P0, R26, UR18, 0x2 ;  /* 0x000000121a3a7c11 */ /* 0x000fc8000f8010ff */
[----:B------:R-:W-:-:S06]  /*0ea0*/  LEA.HI.X R59, R26, UR19, R27, 0x2, P0 ;  /* 0x000000131a3b7c11 */ /* 0x000fcc00080f141b */
[----:B------:R-:W5:Y:S01]  /*0eb0*/  LDG.E.64.CONSTANT R58, desc[UR12][R58.64] ;  /* 0x0000000c3a3a7981 */ /* 0x000f62000c1e9b00 */
[----:B------:R-:W-:Y:S01]  /*0ec0*/  UIADD3 UR10, UP0, UPT, UR10, 0x1, URZ ;  /* 0x000000010a0a7890 */ /* 0x000fe2000ff1e0ff */
[C---:B------:R-:W-:Y:S02]  /*0ed0*/  ISETP.GT.U32.AND P1, PT, R0.reuse, 0x3f, PT ;  /* 0x0000003f0000780c */ /* 0x040fe40003f24070 */
[----:B------:R-:W-:Y:S01]  /*0ee0*/  LOP3.LUT P0, RZ, R0, 0x3c1, RZ, 0xc0, !PT ;  /* 0x000003c100ff7812 */ /* 0x000fe2000780c0ff */
[----:B---3--:R-:W-:-:S06]  /*0ef0*/  FADD.FTZ R23, R25, UR8 ;  /* 0x0000000819177e21 */ /* 0x008fcc0008010000 */
[----:B------:R-:W3:Y:S01]  /*0f00*/  MUFU.RSQ R23, R23 ;  /* 0x0000001700177308 */ /* 0x000ee20000001400 */
[--C-:B--2---:R-:W-:Y:S02]  /*0f10*/  HADD2.F32 R3, -RZ, R38.reuse.H0_H0 ;  /* 0x20000026ff037230 */ /* 0x104fe40000004100 */
[----:B------:R-:W-:Y:S02]  /*0f20*/  HADD2.F32 R25, -RZ, R38.H1_H1 ;  /* 0x30000026ff197230 */ /* 0x000fe40000004100 */
[--C-:B----4-:R-:W-:Y:S02]  /*0f30*/  HADD2.F32 R27, -RZ, R60.reuse.H0_H0 ;  /* 0x2000003cff1b7230 */ /* 0x110fe40000004100 */
[----:B------:R-:W-:Y:S01]  /*0f40*/  FADD.FTZ R26, -R24, R3 ;  /* 0x00000003181a7221 */ /* 0x000fe20000010100 */
[----:B-1----:R-:W-:Y:S02]  /*0f50*/  HADD2.F32 R29, -RZ, R60.H1_H1 ;  /* 0x3000003cff1d7230 */ /* 0x002fe40000004100 */
[----:B-----5:R-:W-:-:S02]  /*0f60*/  HADD2.F32 R31, -RZ, R62.H0_H0 ;  /* 0x2000003eff1f7230 */ /* 0x020fc40000004100 */
[----:B------:R-:W-:Y:S02]  /*0f70*/  HADD2.F32 R33, -RZ, R62.H1_H1 ;  /* 0x3000003eff217230 */ /* 0x000fe40000004100 */
[--C-:B------:R-:W-:Y:S02]  /*0f80*/  HADD2.F32 R35, -RZ, R52.reuse.H0_H0 ;  /* 0x20000034ff237230 */ /* 0x100fe40000004100 */
[----:B------:R-:W-:Y:S02]  /*0f90*/  HADD2.F32 R37, -RZ, R52.H1_H1 ;  /* 0x30000034ff257230 */ /* 0x000fe40000004100 */
[--C-:B------:R-:W-:Y:S02]  /*0fa0*/  HADD2.F32 R5, -RZ, R42.reuse.H0_H0 ;  /* 0x2000002aff057230 */ /* 0x100fe40000004100 */
[C---:B------:R-:W-:Y:S01]  /*0fb0*/  FADD.FTZ R28, -R24.reuse, R25 ;  /* 0x00000019181c7221 */ /* 0x040fe20000010100 */
[----:B------:R-:W-:Y:S02]  /*0fc0*/  HADD2.F32 R42, -RZ, R42.H1_H1 ;  /* 0x3000002aff2a7230 */ /* 0x000fe40000004100 */
[C---:B------:R-:W-:Y:S01]  /*0fd0*/  FADD.FTZ R30, -R24.reuse, R27 ;  /* 0x0000001b181e7221 */ /* 0x040fe20000010100 */
[C---:B------:R-:W-:Y:S01]  /*0fe0*/  FADD.FTZ R34, -R24.reuse, R29 ;  /* 0x0000001d18227221 */ /* 0x040fe20000010100 */
[C---:B------:R-:W-:Y:S01]  /*0ff0*/  FADD.FTZ R36, -R24.reuse, R31 ;  /* 0x0000001f18247221 */ /* 0x040fe20000010100 */
[C---:B------:R-:W-:Y:S01]  /*1000*/  FADD.FTZ R38, -R24.reuse, R33 ;  /* 0x0000002118267221 */ /* 0x040fe20000010100 */
[C---:B------:R-:W-:Y:S01]  /*1010*/  FADD.FTZ R62, -R24.reuse, R35 ;  /* 0x00000023183e7221 */ /* 0x040fe20000010100 */
[C---:B---3--:R-:W-:Y:S01]  /*1020*/  FMUL.FTZ R3, R23.reuse, R26 ;  /* 0x0000001a17037220 */ /* 0x048fe20000410000 */
[----:B------:R-:W-:Y:S01]  /*1030*/  FADD.FTZ R64, -R24, R37 ;  /* 0x0000002518407221 */ /* 0x000fe20000010100 */
[-C--:B------:R-:W-:Y:S01]  /*1040*/  FMUL.FTZ R24, R102, R5.reuse ;  /* 0x0000000566187220 */ /* 0x080fe20000410000 */
[----:B------:R-:W-:Y:S01]  /*1050*/  FMUL.FTZ R25, R23, R28 ;  /* 0x0000001c17197220 */ /* 0x000fe20000410000 */
[----:B------:R-:W-:Y:S01]  /*1060*/  FADD.FTZ R51, R5, R51 ;  /* 0x0000003305337221 */ /* 0x000fe20000010000 */
[----:B------:R-:W-:Y:S01]  /*1070*/  FFMA.FTZ R27, R3, R5, R50 ;  /* 0x00000005031b7223 */ /* 0x000fe20000010032 */
[----:B------:R-:W-:-:S02]  /*1080*/  HADD2.F32 R29, -RZ, R54.H0_H0 ;  /* 0x20000036ff1d7230 */ /* 0x000fc40000004100 */
[----:B------:R-:W-:Y:S01]  /*1090*/  FMUL.FTZ R26, R101, R42 ;  /* 0x0000002a651a7220 */ /* 0x000fe20000410000 */
[----:B------:R-:W-:Y:S01]  /*10a0*/  FMUL.FTZ R28, R23, R30 ;  /* 0x0000001e171c7220 */ /* 0x000fe20000410000 */
[----:B------:R-:W-:Y:S01]  /*10b0*/  FADD.FTZ R5, RZ, R24 ;  /* 0x00000018ff057221 */ /* 0x000fe20000010000 */
[----:B------:R-:W-:Y:S01]  /*10c0*/  FFMA.FTZ R30, R3, R24, RZ ;  /* 0x00000018031e7223 */ /* 0x000fe200000100ff */
[----:B------:R-:W-:Y:S02]  /*10d0*/  HADD2.F32 R54, -RZ, R54.H1_H1 ;  /* 0x30000036ff367230 */ /* 0x000fe40000004100 */
[-C--:B------:R-:W-:Y:S01]  /*10e0*/  FFMA.FTZ R67, R28, R29.reuse, R27 ;  /* 0x0000001d1c437223 */ /* 0x080fe2000001001b */
[----:B------:R-:W-:Y:S01]  /*10f0*/  FADD.FTZ R32, R5, R26 ;  /* 0x0000001a05207221 */ /* 0x000fe20000010000 */
[----:B------:R-:W-:Y:S01]  /*1100*/  FMUL.FTZ R27, R102, R29 ;  /* 0x0000001d661b7220 */ /* 0x000fe20000410000 */
[----:B------:R-:W-:Y:S01]  /*1110*/  FFMA.FTZ R5, R25, R26, R30 ;  /* 0x0000001a19057223 */ /* 0x000fe2000001001e */
[----:B------:R-:W-:-:S02]  /*1120*/  HADD2.F32 R60, -RZ, R56.H0_H0 ;  /* 0x20000038ff3c7230 */ /* 0x000fc40000004100 */
[----:B------:R-:W-:Y:S01]  /*1130*/  FADD.FTZ R51, R51, R29 ;  /* 0x0000001d33337221 */ /* 0x000fe20000010000 */
[----:B------:R-:W-:Y:S01]  /*1140*/  FMUL.FTZ R29, R101, R54 ;  /* 0x00000036651d7220 */ /* 0x000fe20000410000 */
[C---:B------:R-:W-:Y:S01]  /*1150*/  FMUL.FTZ R30, R23.reuse, R34 ;  /* 0x00000022171e7220 */ /* 0x040fe20000410000 */
[----:B------:R-:W-:Y:S01]  /*1160*/  FFMA.FTZ R5, R28, R27, R5 ;  /* 0x0000001b1c057223 */ /* 0x000fe20000010005 */
[----:B------:R-:W-:Y:S02]  /*1170*/  HADD2.F32 R56, -RZ, R56.H1_H1 ;  /* 0x30000038ff387230 */ /* 0x000fe40000004100 */
[----:B------:R-:W-:Y:S01]  /*1180*/  FADD.FTZ R34, R32, R27 ;  /* 0x0000001b20227221 */ /* 0x000fe20000010000 */
[----:B------:R-:W-:Y:S01]  /*1190*/  FMUL.FTZ R31, R102, R60 ;  /* 0x0000003c661f7220 */ /* 0x000fe20000410000 */
        /* <DEDUP_REMOVED lines=12> */
[----:B------:R-:W-:Y:S01]  /*1260*/  FADD.FTZ R50, R42, R49 ;  /* 0x000000312a327221 */ /* 0x000fe20000010000 */
[----:B------:R-:W-:Y:S01]  /*1270*/  FFMA.FTZ R49, R25, R42, R48 ;  /* 0x0000002a19317223 */ /* 0x000fe20000010030 */
[----:B------:R-:W-:Y:S01]  /*1280*/  FADD.FTZ R40, R38, R33 ;  /* 0x0000002126287221 */ /* 0x000fe20000010000 */
[----:B------:R-:W-:Y:S01]  /*1290*/  FMUL.FTZ R37, R101, R52 ;  /* 0x0000003465257220 */ /* 0x000fe20000410000 */
[----:B------:R-:W-:Y:S01]  /*12a0*/  FMUL.FTZ R38, R23, R64 ;  /* 0x0000004017267220 */ /* 0x000fe20000410000 */
[----:B------:R-:W-:Y:S01]  /*12b0*/  FFMA.FTZ R5, R36, R35, R5 ;  /* 0x0000002324057223 */ /* 0x000fe20000010005 */
[----:B------:R-:W-:Y:S01]  /*12c0*/  FADD.FTZ R69, R50, R54 ;  /* 0x0000003632457221 */ /* 0x000fe20000010000 */
[----:B------:R-:W-:Y:S01]  /*12d0*/  FFMA.FTZ R71, R30, R54, R49 ;  /* 0x000000361e477223 */ /* 0x000fe20000010031 */
[----:B------:R-:W-:Y:S01]  /*12e0*/  FADD.FTZ R50, R51, R60 ;  /* 0x0000003c33327221 */ /* 0x000fe20000010000 */
[----:B------:R-:W-:Y:S01]  /*12f0*/  FFMA.FTZ R49, R38, R37, R5 ;  /* 0x0000002526317223 */ /* 0x000fe20000010005 */
[----:B------:R-:W-:-:S02]  /*1300*/  HADD2.F32 R5, -RZ, R39.H0_H0 ;  /* 0x20000027ff057230 */ /* 0x000fc40000004100 */
[----:B------:R-:W-:Y:S02]  /*1310*/  HADD2.F32 R51, -RZ, R39.H1_H1 ;  /* 0x30000027ff337230 */ /* 0x000fe40000004100 */
[----:B------:R-:W-:Y:S01]  /*1320*/  FADD.FTZ R39, R59, UR8 ;  /* 0x000000083b277e21 */ /* 0x000fe20008010000 */
[----:B------:R-:W-:-:S05]  /*1330*/  FADD.FTZ R40, R40, R35 ;  /* 0x0000002328287221 */ /* 0x000fca0000010000 */
[----:B------:R-:W1:Y:S01]  /*1340*/  MUFU.RSQ R39, R39 ;  /* 0x0000002700277308 */ /* 0x000e620000001400 */
[----:B------:R-:W-:Y:S01]  /*1350*/  FADD.FTZ R48, R40, R37 ;  /* 0x0000002528307221 */ /* 0x000fe20000010000 */
[----:B------:R-:W-:Y:S02]  /*1360*/  HADD2.F32 R59, -RZ, R61.H0_H0 ;  /* 0x2000003dff3b7230 */ /* 0x000fe40000004100 */
[--C-:B------:R-:W-:Y:S02]  /*1370*/  HADD2.F32 R75, -RZ, R53.reuse.H0_H0 ;  /* 0x20000035ff4b7230 */ /* 0x100fe40000004100 */
[----:B------:R-:W-:Y:S01]  /*1380*/  HADD2.F32 R53, -RZ, R53.H1_H1 ;  /* 0x30000035ff357230 */ /* 0x000fe20000004100 */
[----:B------:R2:W-:Y:S01]  /*1390*/  STS.64 [R100], R48 ;  /* 0x0000003064007388 */ /* 0x0005e20000000a00 */
[C---:B------:R-:W-:Y:S01]  /*13a0*/  FADD.FTZ R40, -R58.reuse, R5 ;  /* 0x000000053a287221 */ /* 0x040fe20000010100 */
[----:B------:R-:W-:Y:S02]  /*13b0*/  HADD2.F32 R42, -RZ, R43.H0_H0 ;  /* 0x2000002bff2a7230 */ /* 0x000fe40000004100 */
[C---:B------:R-:W-:Y:S01]  /*13c0*/  FADD.FTZ R84, -R58.reuse, R59 ;  /* 0x0000003b3a547221 */ /* 0x040fe20000010100 */
[----:B------:R-:W-:Y:S01]  /*13d0*/  FADD.FTZ R94, -R58, R53 ;  /* 0x000000353a5e7221 */ /* 0x000fe20000010100 */
[----:B------:R-:W-:-:S02]  /*13e0*/  HADD2.F32 R54, -RZ, R55.H0_H0 ;  /* 0x20000037ff367230 */ /* 0x000fc40000004100 */
[----:B------:R-:W-:Y:S02]  /*13f0*/  HADD2.F32 R59, -RZ, R55.H1_H1 ;  /* 0x30000037ff3b7230 */ /* 0x000fe40000004100 */
[----:B------:R-:W-:Y:S02]  /*1400*/  HADD2.F32 R53, -RZ, R41.H0_H0 ;  /* 0x20000029ff357230 */ /* 0x000fe40000004100 */
[----:B--2---:R-:W-:Y:S01]  /*1410*/  FADD.FTZ R48, -R58, R51 ;  /* 0x000000333a307221 */ /* 0x004fe20000010100 */
[----:B------:R-:W-:Y:S02]  /*1420*/  HADD2.F32 R49, -RZ, R43.H1_H1 ;  /* 0x3000002bff317230 */ /* 0x000fe40000004100 */
[C---:B-1----:R-:W-:Y:S01]  /*1430*/  FMUL.FTZ R5, R39.reuse, R40 ;  /* 0x0000002827057220 */ /* 0x042fe20000410000 */
[----:B------:R-:W-:Y:S02]  /*1440*/  HADD2.F32 R55, -RZ, R41.H1_H1 ;  /* 0x30000029ff377230 */ /* 0x000fe40000004100 */
[----:B------:R-:W-:Y:S01]  /*1450*/  FMUL.FTZ R41, R39, R48 ;  /* 0x0000003027297220 */ /* 0x000fe20000410000 */
[-C--:B------:R-:W-:Y:S01]  /*1460*/  FMUL.FTZ R40, R99, R42.reuse ;  /* 0x0000002a63287220 */ /* 0x080fe20000410000 */
[----:B------:R-:W-:Y:S01]  /*1470*/  FADD.FTZ R47, R42, R47 ;  /* 0x0000002f2a2f7221 */ /* 0x000fe20000010000 */
[----:B------:R-:W-:Y:S01]  /*1480*/  FFMA.FTZ R43, R5, R42, R46 ;  /* 0x0000002a052b7223 */ /* 0x000fe2000001002e */
[----:B------:R-:W-:Y:S01]  /*1490*/  FADD.FTZ R48, R49, R45 ;  /* 0x0000002d31307221 */ /* 0x000fe20000010000 */
[----:B------:R-:W-:-:S02]  /*14a0*/  HADD2.F32 R61, -RZ, R61.H1_H1 ;  /* 0x3000003dff3d7230 */ /* 0x000fc40000004100 */
[-C--:B------:R-:W-:Y:S01]  /*14b0*/  FFMA.FTZ R51, R41, R49.reuse, R44 ;  /* 0x0000003129337223 */ /* 0x080fe2000001002c */
[----:B------:R-:W-:Y:S01]  /*14c0*/  FMUL.FTZ R42, R98, R49 ;  /* 0x00000031622a7220 */ /* 0x000fe20000410000 */
[----:B------:R-:W-:Y:S01]  /*14d0*/  FMUL.FTZ R84, R39, R84 ;  /* 0x0000005427547220 */ /* 0x000fe20000410000 */
[----:B------:R-:W-:Y:S01]  /*14e0*/  FADD.FTZ R45, RZ, R40 ;  /* 0x00000028ff2d7221 */ /* 0x000fe20000010000 */
[----:B------:R-:W-:Y:S01]  /*14f0*/  FFMA.FTZ R44, R5, R40, RZ ;  /* 0x00000028052c7223 */ /* 0x000fe200000100ff */
[----:B------:R-:W-:Y:S01]  /*1500*/  FADD.FTZ R49, R47, R54 ;  /* 0x000000362f317221 */ /* 0x000fe20000010000 */
[--C-:B------:R-:W-:Y:S02]  /*1510*/  HADD2.F32 R73, -RZ, R63.reuse.H0_H0 ;  /* 0x2000003fff497230 */ /* 0x100fe40000004100 */
[-C--:B------:R-:W-:Y:S01]  /*1520*/  FFMA.FTZ R47, R84, R54.reuse, R43 ;  /* 0x00000036542f7223 */ /* 0x080fe2000001002b */
[----:B------:R-:W-:Y:S01]  /*1530*/  FADD.FTZ R46, R45, R42 ;  /* 0x0000002a2d2e7221 */ /* 0x000fe20000010000 */
[----:B------:R-:W-:Y:S01]  /*1540*/  FADD.FTZ R86, -R58, R61 ;  /* 0x0000003d3a567221 */ /* 0x000fe20000010100 */
[----:B------:R-:W-:Y:S01]  /*1550*/  FMUL.FTZ R43, R99, R54 ;  /* 0x00000036632b7220 */ /* 0x000fe20000410000 */
[----:B------:R-:W-:Y:S01]  /*1560*/  FFMA.FTZ R45, R41, R42, R44 ;  /* 0x0000002a292d7223 */ /* 0x000fe2000001002c */
[----:B------:R-:W-:Y:S01]  /*1570*/  FADD.FTZ R69, R69, R56 ;  /* 0x0000003845457221 */ /* 0x000fe20000010000 */
[----:B------:R-:W-:Y:S01]  /*1580*/  FFMA.FTZ R71, R34, R56, R71 ;  /* 0x0000003822477223 */ /* 0x000fe20000010047 */
[----:B------:R-:W-:-:S02]  /*1590*/  HADD2.F32 R63, -RZ, R63.H1_H1 ;  /* 0x3000003fff3f7230 */ /* 0x000fc40000004100 */
[----:B------:R-:W-:Y:S01]  /*15a0*/  FADD.FTZ R88, -R58, R73 ;  /* 0x000000493a587221 */ /* 0x000fe20000010100 */
[--C-:B------:R-:W-:Y:S02]  /*15b0*/  HADD2.F32 R56, -RZ, R57.reuse.H0_H0 ;  /* 0x20000039ff387230 */ /* 0x100fe40000004100 */
[----:B------:R-:W-:Y:S01]  /*15c0*/  FMUL.FTZ R85, R98, R59 ;  /* 0x0000003b62557220 */ /* 0x000fe20000410000 */
[----:B------:R-:W-:Y:S01]  /*15d0*/  FMUL.FTZ R86, R39, R86 ;  /* 0x0000005627567220 */ /* 0x000fe20000410000 */
[----:B------:R-:W-:Y:S01]  /*15e0*/  FADD.FTZ R46, R46, R43 ;  /* 0x0000002b2e2e7221 */ /* 0x000fe20000010000 */
[----:B------:R-:W-:Y:S01]  /*15f0*/  FFMA.FTZ R45, R84, R43, R45 ;  /* 0x0000002b542d7223 */ /* 0x000fe2000001002d */
[----:B------:R-:W-:Y:S02]  /*1600*/  HADD2.F32 R57, -RZ, R57.H1_H1 ;  /* 0x30000039ff397230 */ /* 0x000fe40000004100 */
[----:B------:R-:W-:Y:S01]  /*1610*/  FADD.FTZ R90, -R58, R63 ;  /* 0x0000003f3a5a7221 */ /* 0x000fe20000010100 */
[----:B------:R-:W-:Y:S01]  /*1620*/  FMUL.FTZ R87, R99, R56 ;  /* 0x0000003863577220 */ /* 0x000fe20000410000 */
[C---:B------:R-:W-:Y:S01]  /*1630*/  FMUL.FTZ R88, R39.reuse, R88 ;  /* 0x0000005827587220 */ /* 0x040fe20000410000 */
[----:B------:R-:W-:Y:S01]  /*1640*/  FADD.FTZ R46, R46, R85 ;  /* 0x000000552e2e7221 */ /* 0x000fe20000010000 */
[----:B------:R-:W-:Y:S01]  /*1650*/  FFMA.FTZ R45, R86, R85, R45 ;  /* 0x00000055562d7223 */ /* 0x000fe2000001002d */
[----:B------:R-:W-:Y:S01]  /*1660*/  FADD.FTZ R92, -R58, R75 ;  /* 0x0000004b3a5c7221 */ /* 0x000fe20000010100 */
[----:B------:R-:W-:Y:S01]  /*1670*/  FMUL.FTZ R89, R98, R57 ;  /* 0x0000003962597220 */ /* 0x000fe20000410000 */
[----:B------:R-:W-:Y:S01]  /*1680*/  FMUL.FTZ R90, R39, R90 ;  /* 0x0000005a275a7220 */ /* 0x000fe20000410000 */
[----:B------:R-:W-:Y:S01]  /*1690*/  FADD.FTZ R46, R46, R87 ;  /* 0x000000572e2e7221 */ /* 0x000fe20000010000 */
[----:B------:R-:W-:Y:S01]  /*16a0*/  FFMA.FTZ R45, R88, R87, R45 ;  /* 0x00000057582d7223 */ /* 0x000fe2000001002d */
        /* <DEDUP_REMOVED lines=12> */
[----:B0-----:R-:W-:Y:S01]  /*1770*/  UISETP.GE.U32.AND UP0, UPT, UR10, UR14, UPT ;  /* 0x0000000e0a00728c */ /* 0x001fe2000bf06070 */
[----:B------:R-:W-:-:S03]  /*1780*/  FADD.FTZ R48, R48, R59 ;  /* 0x0000003b30307221 */ /* 0x000fc60000010000 */
[----:B------:R-:W-:Y:S01]  /*1790*/  UISETP.GE.AND.EX UP0, UPT, UR8, UR15, UPT, UP0 ;  /* 0x0000000f0800728c */ /* 0x000fe2000bf06300 */
[----:B------:R-:W-:Y:S01]  /*17a0*/  FFMA.FTZ R51, R86, R59, R51 ;  /* 0x0000003b56337223 */ /* 0x000fe20000010033 */
[----:B------:R-:W-:Y:S01]  /*17b0*/  FADD.FTZ R46, R49, R56 ;  /* 0x00000038312e7221 */ /* 0x000fe20000010000 */
[----:B------:R-:W-:Y:S01]  /*17c0*/  FADD.FTZ R54, R48, R57 ;  /* 0x0000003930367221 */ /* 0x000fe20000010000 */
[----:B------:R-:W-:Y:S01]  /*17d0*/  FFMA.FTZ R67, R32, R60, R67 ;  /* 0x0000003c20437223 */ /* 0x000fe20000010043 */
[----:B------:R-:W-:Y:S01]  /*17e0*/  FFMA.FTZ R59, R88, R56, R47 ;  /* 0x00000038583b7223 */ /* 0x000fe2000001002f */
[----:B------:R-:W-:Y:S01]  /*17f0*/  FFMA.FTZ R57, R90, R57, R51 ;  /* 0x000000395a397223 */ /* 0x000fe20000010033 */
[----:B------:R-:W-:Y:S01]  /*1800*/  FADD.FTZ R51, R50, R65 ;  /* 0x0000004132337221 */ /* 0x000fe20000010000 */
[----:B------:R-:W-:Y:S01]  /*1810*/  FADD.FTZ R47, R46, R53 ;  /* 0x000000352e2f7221 */ /* 0x000fe20000010000 */
[----:B------:R-:W-:Y:S01]  /*1820*/  FFMA.FTZ R50, R36, R65, R67 ;  /* 0x0000004124327223 */ /* 0x000fe20000010043 */
[----:B------:R-:W-:Y:S01]  /*1830*/  FADD.FTZ R49, R69, R52 ;  /* 0x0000003445317221 */ /* 0x000fe20000010000 */
[----:B------:R-:W-:Y:S01]  /*1840*/  FFMA.FTZ R48, R38, R52, R71 ;  /* 0x0000003426307223 */ /* 0x000fe20000010047 */
[----:B------:R-:W-:Y:S01]  /*1850*/  FFMA.FTZ R46, R92, R53, R59 ;  /* 0x000000355c2e7223 */ /* 0x000fe2000001003b */
[----:B-1----:R-:W-:Y:S01]  /*1860*/  FADD.FTZ R45, R54, R55 ;  /* 0x00000037362d7221 */ /* 0x002fe20000010000 */
        /* <DEDUP_REMOVED lines=30> */
.L_x_817:
        /* <DEDUP_REMOVED lines=47> */
.L_x_819:
[----:B------:R-:W-:Y:S05]  /*1d40*/  BSYNC.RECONVERGENT B0 ;  /* 0x0000000000007941 */ /* 0x000fea0003800200 */
.L_x_818:
        /* <DEDUP_REMOVED lines=27> */
.L_x_822:
[----:B0-----:R-:W2:Y:S04]  /*1f00*/  LD.E.STRONG.GPU R53, desc[UR12][R112.64] ;  /* 0x0000000c70357980 */ /* 0x001ea8000c10f900 */
[----:B--2---:R-:W-:Y:S01]  /*1f10*/  CCTL.IVALL ;  /* 0x00000000ff00798f */ /* 0x004fe20002000000 */
[----:B------:R-:W-:Y:S05]  /*1f20*/  YIELD ;  /* 0x0000000000007946 */ /* 0x000fea0003800000 */
[----:B-----5:R-:W-:-:S04]  /*1f30*/  LOP3.LUT R53, R53, R52, RZ, 0x3c, !PT ;  /* 0x0000003435357212 */ /* 0x020fc800078e3cff */
[----:B------:R-:W-:-:S13]  /*1f40*/  ISETP.GT.AND P0, PT, R53, -0x1, PT ;  /* 0xffffffff3500780c */ /* 0x000fda0003f04270 */
[----:B------:R-:W-:Y:S05]  /*1f50*/  @P0 BRA `(.L_x_822) ;  /* 0xfffffffc00e80947 */ /* 0x000fea000383ffff */
.L_x_821:
[----:B------:R-:W-:Y:S05]  /*1f60*/  WARPSYNC.ALL ;  /* 0x0000000000007948 */ /* 0x000fea0003800000 */
[----:B------:R-:W-:Y:S06]  /*1f70*/  BAR.SYNC.DEFER_BLOCKING 0x0 ;  /* 0x0000000000007b1d */ /* 0x000fec0000010000 */
[----:B------:R-:W-:Y:S05]  /*1f80*/  BRA `(.L_x_823) ;  /* 0x0000000000587947 */ /* 0x000fea0003800000 */
.L_x_820:
        /* <DEDUP_REMOVED lines=12> */
.L_x_825:
        /* <DEDUP_REMOVED lines=8> */
.L_x_824:
[----:B------:R-:W-:Y:S05]  /*20d0*/  WARPSYNC.ALL ;  /* 0x0000000000007948 */ /* 0x000fea0003800000 */
[----:B------:R-:W-:Y:S06]  /*20e0*/  BAR.SYNC.DEFER_BLOCKING 0x0 ;  /* 0x0000000000007b1d */ /* 0x000fec0000010000 */
.L_x_823:
        /* <DEDUP_REMOVED lines=92> */
.L_x_827:
[----:B------:R-:W-:Y:S05]  /*26b0*/  BSYNC.RECONVERGENT B0 ;  /* 0x0000000000007941 */ /* 0x000fea0003800200 */
.L_x_826:
        /* <DEDUP_REMOVED lines=78> */
[----:B------:R-:W-:Y:S02]  /*2ba0*/  F2FP.F16.F32.PACK_AB R28, R27, R28 ;  /* 0x0000001c1b1c723e */ /* 0x000fe400000000ff */
[----:B------:R-:W-:Y:S02]  /*2bb0*/  F2FP.F16.F32.PACK_AB R22, R29, R32 ;  /* 0x000000201d16723e */ /* 0x000fe400000000ff */
[----:B------:R-:W-:Y:S02]  /*2bc0*/  F2FP.F16.F32.PACK_AB R26, R26, R3 ;  /* 0x000000031a1a723e */ /* 0x000fe400000000ff */
[----:B------:R-:W-:Y:S02]  /*2bd0*/  F2FP.F16.F32.PACK_AB R36, R31, R36 ;  /* 0x000000241f24723e */ /* 0x000fe400000000ff */
[----:B------:R-:W-:Y:S02]  /*2be0*/  F2FP.F16.F32.PACK_AB R27, R5, R40 ;  /* 0x00000028051b723e */ /* 0x000fe400000000ff */
[----:B------:R-:W-:-:S02]  /*2bf0*/  F2FP.F16.F32.PACK_AB R29, R21, R84 ;  /* 0x00000054151d723e */ /* 0x000fc400000000ff */
[----:B------:R-:W-:Y:S01]  /*2c00*/  F2FP.F16.F32.PACK_AB R23, R23, R88 ;  /* 0x000000581717723e */ /* 0x000fe200000000ff */
[----:B------:R0:W-:Y:S01]  /*2c10*/  STG.E.64 desc[UR12][R24.64], R26 ;  /* 0x0000001a18007986 */ /* 0x0001e2000c101b0c */
[----:B------:R-:W-:-:S03]  /*2c20*/  F2FP.F16.F32.PACK_AB R37, R39, R92 ;  /* 0x0000005c2725723e */ /* 0x000fc600000000ff */
[----:B------:R0:W-:Y:S04]  /*2c30*/  STG.E.64 desc[UR12][R24.64+0xf00], R28 ;  /* 0x000f001c18007986 */ /* 0x0001e8000c101b0c */
[----:B------:R0:W-:Y:S04]  /*2c40*/  STG.E.64 desc[UR12][R24.64+0x1e00], R22 ;  /* 0x001e001618007986 */ /* 0x0001e8000c101b0c */
[----:B------:R0:W-:Y:S01]  /*2c50*/  STG.E.64 desc[UR12][R24.64+0x2d00], R36 ;  /* 0x002d002418007986 */ /* 0x0001e2000c101b0c */
[----:B------:R-:W-:Y:S05]  /*2c60*/  BRA.U !UP0, `(.L_x_828) ;  /* 0xffffffdd08f07547 */ /* 0x000fea000b83ffff */
.L_x_816:
        /* <DEDUP_REMOVED lines=53> */
.L_x_839:
        /* <DEDUP_REMOVED lines=10> */
[----:B------:R-:W-:Y:S02]  /*3060*/  MOV R20, RZ ;  /* 0x000000ff00147202 */ /* 0x000fe40000000f00 */
[----:B------:R-:W-:Y:S02]  /*3070*/  LEA R14, P2, R11, UR5, 0x3 ;  /* 0x000000050b0e7c11 */ /* 0x000fe4000f8418ff */
[----:B------:R-:W-:Y:S02]  /*3080*/  IADD3.X R16, PT, PT, R3, UR4, RZ, P1, !PT ;  /* 0x0000000403107c10 */ /* 0x000fe40008ffe4ff */
[----:B------:R-:W-:-:S02]  /*3090*/  IADD3 R12, P1, PT, R40, UR8, RZ ;  /* 0x00000008280c7c10 */ /* 0x000fc4000ff3e0ff */
[----:B------:R-:W-:Y:S02]  /*30a0*/  LEA.HI.X R15, R11, UR6, R16, 0x3, P2 ;  /* 0x000000060b0f7c11 */ /* 0x000fe400090f1c10 */
[----:B------:R-:W-:Y:S02]  /*30b0*/  MOV R35, R9 ;  /* 0x0000000900237202 */ /* 0x000fe40000000f00 */
[----:B------:R-:W-:Y:S02]  /*30c0*/  MOV R39, R10 ;  /* 0x0000000a00277202 */ /* 0x000fe40000000f00 */
[----:B------:R-:W-:Y:S02]  /*30d0*/  MOV R21, R0 ;  /* 0x0000000000157202 */ /* 0x000fe40000000f00 */
[----:B------:R-:W-:Y:S02]  /*30e0*/  MOV R34, RZ ;  /* 0x000000ff00227202 */ /* 0x000fe40000000f00 */
[----:B------:R-:W-:-:S02]  /*30f0*/  MOV R11, RZ ;  /* 0x000000ff000b7202 */ /* 0x000fc40000000f00 */
[----:B------:R-:W-:-:S07]  /*3100*/  IADD3.X R13, PT, PT, RZ, UR4, RZ, P1, !PT ;  /* 0x00000004ff0d7c10 */ /* 0x000fce0008ffe4ff */
.L_x_832:
        /* <DEDUP_REMOVED lines=34> */
.L_x_831:
        /* <DEDUP_REMOVED lines=20> */
.L_x_834:
[----:B------:R-:W-:Y:S05]  /*3470*/  BSYNC.RECONVERGENT B1 ;  /* 0x0000000000017941 */ /* 0x000fea0003800200 */
.L_x_833:
        /* <DEDUP_REMOVED lines=26> */
.L_x_830:
[----:B------:R-:W-:Y:S05]  /*3620*/  BSYNC.RECONVERGENT B0 ;  /* 0x0000000000007941 */ /* 0x000fea0003800200 */
.L_x_829:
[----:B------:R0:W-:Y:S01]  /*3630*/  STS [R5], R11 ;  /* 0x0000000b05007388 */ /* 0x0001e20000000800 */
[----:B------:R-:W1:Y:S01]  /*3640*/  LDC.64 R16, c[0x0][0x388] ;  /* 0x0000e200ff107b82 */ /* 0x000e620000000a00 */
[----:B------:R-:W-:Y:S02]  /*3650*/  ISETP.NE.AND P1, PT, R41, 0xf, PT ;  /* 0x0000000f2900780c */ /* 0x000fe40003f25270 */
[----:B------:R0:W-:Y:S01]  /*3660*/  STS [R5+0x780], R20 ;  /* 0x0007801405007388 */ /* 0x0001e20000000800 */
[----:B------:R-:W-:-:S04]  /*3670*/  MOV R21, R4 ;  /* 0x0000000400157202 */ /* 0x000fc80000000f00 */
[----:B------:R-:W2:Y:S08]  /*3680*/  LDC.64 R18, c[0x0][0x390] ;  /* 0x0000e400ff127b82 */ /* 0x000eb00000000a00 */
[----:B0-----:R-:W-:Y:S06]  /*3690*/  BAR.SYNC.DEFER_BLOCKING 0x0 ;  /* 0x0000000000007b1d */ /* 0x001fec0000010000 */
.L_x_838:
        /* <DEDUP_REMOVED lines=32> */
.L_x_849:
[----:B------:R-:W-:Y:S01]  /*38a0*/  BSSY.RECONVERGENT B0, `(.L_x_836) ;  /* 0x000000a000007945 */ /* 0x000fe20003800200 */
[----:B----4-:R-:W-:-:S03]  /*38b0*/  FADD.FTZ R12, R11, R12 ;  /* 0x0000000c0b0c7221 */ /* 0x010fc60000010000 */
[----:B------:R-:W-:Y:S05]  /*38c0*/  @P2 BRA `(.L_x_837) ;  /* 0x00000000001c2947 */ /* 0x000fea0003800000 */
[----:B------:R-:W-:Y:S02]  /*38d0*/  IADD3 R15, PT, PT, R21, UR8, RZ ;  /* 0x00000008150f7c10 */ /* 0x000fe4000fffe0ff */
[----:B------:R-:W-:-:S03]  /*38e0*/  F2FP.F16.F32.PACK_AB R11, R12, R23 ;  /* 0x000000170c0b723e */ /* 0x000fc600000000ff */
[----:B-1----:R-:W-:Y:S01]  /*38f0*/  IMAD.WIDE R12, R15, 0x2, R16 ;  /* 0x000000020f0c7825 */ /* 0x002fe200078e0210 */
[----:B------:R-:W-:-:S03]  /*3900*/  PRMT R20, R11, 0x7632, R20 ;  /* 0x000076320b147816 */ /* 0x000fc60000000014 */
[----:B--2---:R-:W-:Y:S01]  /*3910*/  IMAD.WIDE R14, R15, 0x2, R18 ;  /* 0x000000020f0e7825 */ /* 0x004fe200078e0212 */
[----:B------:R0:W-:Y:S04]  /*3920*/  STG.E.U16 desc[UR12][R12.64], R11 ;  /* 0x0000000b0c007986 */ /* 0x0001e8000c10150c */
[----:B------:R0:W-:Y:S02]  /*3930*/  STG.E.U16 desc[UR12][R14.64], R20 ;  /* 0x000000140e007986 */ /* 0x0001e4000c10150c */
.L_x_837:
[----:B------:R-:W-:Y:S05]  /*3940*/  BSYNC.RECONVERGENT B0 ;  /* 0x0000000000007941 */ /* 0x000fea0003800200 */
.L_x_836:
[C---:B------:R-:W-:Y:S02]  /*3950*/  ISETP.GE.U32.AND P2, PT, R21.reuse, 0x2, PT ;  /* 0x000000021500780c */ /* 0x040fe40003f46070 */
[----:B------:R-:W-:-:S11]  /*3960*/  IADD3 R21, PT, PT, R21, 0x1e, RZ ;  /* 0x0000001e15157810 */ /* 0x000fd60007ffe0ff */
        /* <DEDUP_REMOVED lines=8> */
.L_x_835:
        /* <DEDUP_REMOVED lines=8> */
.L_x_841:
[----:B------:R-:W-:Y:S05]  /*3a70*/  BSYNC B0 ;  /* 0x0000000000007941 */ /* 0x000fea0003800000 */
.L_x_840:
        /* <DEDUP_REMOVED lines=8> */
.L_x_842:
[----:B------:R-:W-:Y:S01]  /*3b00*/  FADD.FTZ R14, R14, R11 ;  /* 0x0000000b0e0e7221 */ /* 0x000fe20000010000 */
[----:B------:R-:W-:-:S04]  /*3b10*/  HFMA2 R26, -RZ, RZ, 0, 2.384185791015625e-07 ;  /* 0x00000004ff1a7431 */ /* 0x000fc800000001ff */
[----:B------:R-:W-:Y:S02]  /*3b20*/  MOV R27, R14 ;  /* 0x0000000e001b7202 */ /* 0x000fe40000000f00 */
[----:B------:R-:W-:-:S07]  /*3b30*/  MOV R13, R25 ;  /* 0x00000019000d7202 */ /* 0x000fce0000000f00 */
[----:B------:R-:W-:Y:S05]  /*3b40*/  WARPSYNC.COLLECTIVE R24, `(.L_x_843) ;  /* 0x0000000018087348 */ /* 0x000fea0003c00000 */
[----:B------:R0:W1:Y:S02]  /*3b50*/  SHFL.BFLY P3, R25, R27, R26, R29 ;  /* 0x0c00001a1b197389 */ /* 0x000064000006001d */
[----:B01----:R-:W-:Y:S05]  /*3b60*/  ENDCOLLECTIVE ;  /* 0x000000000000791b */ /* 0x003fea0003800000 */
.L_x_843:
[----:B------:R-:W-:-:S05]  /*3b70*/  FADD.FTZ R13, R13, R12 ;  /* 0x0000000c0d0d7221 */ /* 0x000fca0000010000 */
[----:B------:R-:W-:Y:S02]  /*3b80*/  MOV R27, R13 ;  /* 0x0000000d001b7202 */ /* 0x000fe40000000f00 */
[----:B------:R-:W-:-:S07]  /*3b90*/  MOV R15, R25 ;  /* 0x00000019000f7202 */ /* 0x000fce0000000f00 */
[----:B------:R-:W-:Y:S05]  /*3ba0*/  WARPSYNC.COLLECTIVE R24, `(.L_x_844) ;  /* 0x0000000018087348 */ /* 0x000fea0003c00000 */
[----:B------:R0:W1:Y:S02]  /*3bb0*/  SHFL.BFLY P3, R25, R27, R26, R29 ;  /* 0x0c00001a1b197389 */ /* 0x000064000006001d */
[----:B01----:R-:W-:Y:S05]  /*3bc0*/  ENDCOLLECTIVE ;  /* 0x000000000000791b */ /* 0x003fea0003800000 */
.L_x_844:
[----:B------:R-:W-:Y:S01]  /*3bd0*/  FADD.FTZ R15, R14, R15 ;  /* 0x0000000f0e0f7221 */ /* 0x000fe20000010000 */
[----:B------:R-:W-:-:S04]  /*3be0*/  HFMA2 R26, -RZ, RZ, 0, 1.1920928955078125e-07 ;  /* 0x00000002ff1a7431 */ /* 0x000fc800000001ff */
[----:B------:R-:W-:Y:S02]  /*3bf0*/  MOV R27, R15 ;  /* 0x0000000f001b7202 */ /* 0x000fe40000000f00 */
[----:B------:R-:W-:-:S07]  /*3c00*/  MOV R20, R25 ;  /* 0x0000001900147202 */ /* 0x000fce0000000f00 */
[----:B------:R-:W-:Y:S05]  /*3c10*/  WARPSYNC.COLLECTIVE R24, `(.L_x_845) ;  /* 0x0000000018087348 */ /* 0x000fea0003c00000 */
[----:B------:R0:W1:Y:S02]  /*3c20*/  SHFL.BFLY P3, R25, R27, R26, R29 ;  /* 0x0c00001a1b197389 */ /* 0x000064000006001d */
[----:B01----:R-:W-:Y:S05]  /*3c30*/  ENDCOLLECTIVE ;  /* 0x000000000000791b */ /* 0x003fea0003800000 */
.L_x_845:
[----:B------:R-:W-:-:S05]  /*3c40*/  FADD.FTZ R20, R13, R20 ;  /* 0x000000140d147221 */ /* 0x000fca0000010000 */
[----:B------:R-:W-:Y:S02]  /*3c50*/  MOV R27, R20 ;  /* 0x00000014001b7202 */ /* 0x000fe40000000f00 */
[----:B------:R-:W-:-:S07]  /*3c60*/  MOV R22, R25 ;  /* 0x0000001900167202 */ /* 0x000fce0000000f00 */
[----:B------:R-:W-:Y:S05]  /*3c70*/  WARPSYNC.COLLECTIVE R24, `(.L_x_846) ;  /* 0x0000000018087348 */ /* 0x000fea0003c00000 */
[----:B------:R0:W1:Y:S02]  /*3c80*/  SHFL.BFLY P3, R25, R27, R26, R29 ;  /* 0x0c00001a1b197389 */ /* 0x000064000006001d */
[----:B01----:R-:W-:Y:S05]  /*3c90*/  ENDCOLLECTIVE ;  /* 0x000000000000791b */ /* 0x003fea0003800000 */
.L_x_846:
[----:B------:R-:W-:Y:S01]  /*3ca0*/  FADD.FTZ R22, R15, R22 ;  /* 0x000000160f167221 */ /* 0x000fe20000010000 */
[----:B------:R-:W-:-:S04]  /*3cb0*/  HFMA2 R26, -RZ, RZ, 0, 5.9604644775390625e-08 ;  /* 0x00000001ff1a7431 */ /* 0x000fc800000001ff */
[----:B------:R-:W-:Y:S02]  /*3cc0*/  MOV R27, R22 ;  /* 0x00000016001b7202 */ /* 0x000fe40000000f00 */
[----:B------:R-:W-:-:S07]  /*3cd0*/  MOV R11, R25 ;  /* 0x00000019000b7202 */ /* 0x000fce0000000f00 */
[----:B------:R-:W-:Y:S05]  /*3ce0*/  WARPSYNC.COLLECTIVE R24, `(.L_x_847) ;  /* 0x0000000018087348 */ /* 0x000fea0003c00000 */
[----:B------:R0:W1:Y:S02]  /*3cf0*/  SHFL.BFLY P3, R25, R27, R26, R29 ;  /* 0x0c00001a1b197389 */ /* 0x000064000006001d */
[----:B01----:R-:W-:Y:S05]  /*3d00*/  ENDCOLLECTIVE ;  /* 0x000000000000791b */ /* 0x003fea0003800000 */
.L_x_847:
[----:B------:R-:W-:-:S05]  /*3d10*/  FADD.FTZ R11, R20, R11 ;  /* 0x0000000b140b7221 */ /* 0x000fca0000010000 */
[----:B------:R-:W-:Y:S02]  /*3d20*/  MOV R27, R11 ;  /* 0x0000000b001b7202 */ /* 0x000fe40000000f00 */
[----:B------:R-:W-:-:S07]  /*3d30*/  MOV R23, R25 ;  /* 0x0000001900177202 */ /* 0x000fce0000000f00 */
[----:B------:R-:W-:Y:S05]  /*3d40*/  WARPSYNC.COLLECTIVE R24, `(.L_x_848) ;  /* 0x0000000018087348 */ /* 0x000fea0003c00000 */
[----:B------:R0:W1:Y:S02]  /*3d50*/  SHFL.BFLY P3, R25, R27, R26, R29 ;  /* 0x0c00001a1b197389 */ /* 0x000064000006001d */
[----:B01----:R-:W-:Y:S05]  /*3d60*/  ENDCOLLECTIVE ;  /* 0x000000000000791b */ /* 0x003fea0003800000 */
.L_x_848:
[----:B------:R-:W-:Y:S01]  /*3d70*/  FADD.FTZ R23, R22, R23 ;  /* 0x0000001716177221 */ /* 0x000fe20000010000 */
[----:B------:R-:W-:Y:S01]  /*3d80*/  MOV R12, R25 ;  /* 0x00000019000c7202 */ /* 0x000fe20000000f00 */
[----:B------:R-:W-:Y:S06]  /*3d90*/  BRA `(.L_x_849) ;  /* 0xfffffff800c07947 */ /* 0x000fec000383ffff */
.L_x_850:
        /* <DEDUP_REMOVED lines=14> */
.L_x_1574:


//--------------------- .text._ZN13group_norm_v218gn_bwd_cuda_kernelI6__halfLi480ELi3ELi32ELi30ELi1024ELb0ELb1ELi8ELi960ELi960ELi4ELb1ELi2ELb0ELb0ELNS_15WgradSyncMethodE3ENS_16CompileConditionILi1000EEEEEvPT_S6_S6_PKS5_S8_S8_S8_PKfflPfPj --------------------------
	.section	.text._ZN13group_norm_v218gn_bwd_cuda_kernelI6__halfLi480ELi3ELi32ELi30ELi1024ELb0ELb1ELi8ELi960ELi960ELi4ELb1ELi2ELb0ELb0ELNS_15WgradSyncMethodE3ENS_16CompileConditionILi1000EEEEEvPT_S6_S6_PKS5_S8_S8_S8_PKfflPfPj,"ax",@progbits
	.align	128
        .global         _ZN13group_norm_v218gn_bwd_cuda_kernelI6__halfLi480ELi3ELi32ELi30ELi1024ELb0ELb1ELi8ELi960ELi960ELi4ELb1ELi2ELb0ELb0ELNS_15WgradSyncMethodE3ENS_16CompileConditionILi1000EEEEEvPT_S6_S6_PKS5_S8_S8_S8_PKfflPfPj
        .type           _ZN13group_norm_v218gn_bwd_cuda_kernelI6__halfLi480ELi3ELi32ELi30ELi1024ELb0ELb1ELi8ELi960ELi960ELi4ELb1ELi2ELb0ELb0ELNS_15WgradSyncMethodE3ENS_16CompileConditionILi1000EEEEEvPT_S6_S6_PKS5_S8_S8_S8_PKfflPfPj,@function
        .size           _ZN13group_norm_v218gn_bwd_cuda_kernelI6__halfLi480ELi3ELi32ELi30ELi1024ELb0ELb1ELi8ELi960ELi960ELi4ELb1ELi2ELb0ELb0ELNS_15WgradSyncMethodE3ENS_16CompileConditionILi1000EEEEEvPT_S6_S6_PKS5_S8_S8_S8_PKfflPfPj,(.L_x_1575 - _ZN13group_norm_v218gn_bwd_cuda_kernelI6__halfLi480ELi3ELi32ELi30ELi1024ELb0ELb1ELi8ELi960ELi960ELi4ELb1ELi2ELb0ELb0ELNS_15WgradSyncMethodE3ENS_16CompileConditionILi1000EEEEEvPT_S6_S6_PKS5_S8_S8_S8_PKfflPfPj)
        .other          _ZN13group_norm_v218gn_bwd_cuda_kernelI6__halfLi480ELi3ELi32ELi30ELi1024ELb0ELb1ELi8ELi960ELi960ELi4ELb1ELi2ELb0ELb0ELNS_15WgradSyncMethodE3ENS_16CompileConditionILi1000EEEEEvPT_S6_S6_PKS5_S8_S8_S8_PKfflPfPj,@"STO_CUDA_ENTRY STV_DEFAULT"
_ZN13group_norm_v218gn_bwd_cuda_kernelI6__halfLi480ELi3ELi32ELi30ELi1024ELb0ELb1ELi8ELi960ELi960ELi4ELb1ELi2ELb0ELb0ELNS_15WgradSyncMethodE3ENS_16CompileConditionILi1000EEEEEvPT_S6_S6_PKS5_S8_S8_S8_PKfflPfPj:
.text._ZN13group_norm_v218gn_bwd_cuda_kernelI6__halfLi480ELi3ELi32ELi30ELi1024ELb0ELb1ELi8ELi960ELi960ELi4ELb1ELi2ELb0ELb0ELNS_15WgradSyncMethodE3ENS_16CompileConditionILi1000EEEEEvPT_S6_S6_PKS5_S8_S8_S8_PKfflPfPj:
        /* <DEDUP_REMOVED lines=28> */
.L_x_853:
        /* <DEDUP_REMOVED lines=8> */
.L_x_852:
[----:B------:R-:W-:Y:S05]  /*0240*/  WARPSYNC.ALL ;  /* 0x0000000000007948 */ /* 0x000fea0003800000 */
[----:B------:R-:W-:Y:S06]  /*0250*/  BAR.SYNC.DEFER_BLOCKING 0x0 ;  /* 0x0000000000007b1d */ /* 0x000fec0000010000 */
[----:B------:R-:W-:Y:S05]  /*0260*/  BRA `(.L_x_854) ;  /* 0x0000003000347947 */ /* 0x000fea0003800000 */
.L_x_851:
        /* <DEDUP_REMOVED lines=13> */
[----:B-1----:R-:W-:-:S06]  /*0340*/  IMAD.WIDE.U32 R2, R5, 0x2, R2 ;  /* 0x0000000205027825 */ /* 0x002fcc00078e0002 */
[----:B------:R-:W2:Y:S01]  /*0350*/  LDG.E.64.CONSTANT R2, desc[UR12][R2.64] ;  /* 0x0000000c02027981 */ /* 0x000ea2000c1e9b00 */
[----:B------:R-:W0:Y:S01]  /*0360*/  S2UR UR8, SR_CgaCtaId ;  /* 0x00000000000879c3 */ /* 0x000e220000008800 */
[----:B------:R-:W-:Y:S01]  /*0370*/  UMOV UR4, 0x400 ;  /* 0x0000040000047882 */ /* 0x000fe20000000000 */
[----:B------:R-:W-:Y:S01]  /*0380*/  SHF.L.U32 R7, R7, 0x3, RZ ;  /* 0x0000000307077819 */ /* 0x000fe200000006ff */
[----:B------:R-:W-:Y:S01]  /*0390*/  UIADD3 UR4, UPT, UPT, UR4, 0x3c00, URZ ;  /* 0x00003c0004047890 */ /* 0x000fe2000fffe0ff */
[----:B------:R-:W-:Y:S02]  /*03a0*/  CS2R R12, SRZ ;  /* 0x00000000000c7805 */ /* 0x000fe4000001ff00 */
[----:B------:R-:W-:Y:S02]  /*03b0*/  CS2R R14, SRZ ;  /* 0x00000000000e7805 */ /* 0x000fe4000001ff00 */
[----:B------:R-:W-:Y:S02]  /*03c0*/  LOP3.LUT R8, R0, 0x3f8, R7, 0xf8, !PT ;  /* 0x000003f800087812 */ /* 0x000fe400078ef807 */
[----:B------:R-:W-:-:S02]  /*03d0*/  CS2R R16, SRZ ;  /* 0x0000000000107805 */ /* 0x000fc4000001ff00 */
[----:B------:R-:W-:Y:S01]  /*03e0*/  CS2R R18, SRZ ;  /* 0x0000000000127805 */ /* 0x000fe2000001ff00 */
[----:B0-----:R-:W-:-:S06]  /*03f0*/  ULEA UR4, UR8, UR4, 0x18 ;  /* 0x0000000408047291 */ /* 0x001fcc000f8ec0ff */
[----:B------:R-:W-:Y:S01]  /*0400*/  LEA R4, R0, UR4, 0x3 ;  /* 0x0000000400047c11 */ /* 0x000fe2000f8e18ff */
[----:B------:R-:W-:-:S04]  /*0410*/  UMOV UR4, URZ ;  /* 0x000000ff00047c82 */ /* 0x000fc80008000000 */
[----:B------:R-:W-:-:S05]  /*0420*/  IMAD R7, R9, 0x18, R4 ;  /* 0x0000001809077824 */ /* 0x000fca00078e0204 */
[----:B------:R-:W-:Y:S01]  /*0430*/  STL [R1+0x6c], R7 ;  /* 0x00006c0701007387 */ /* 0x000fe20000100800 */
        /* <DEDUP_REMOVED lines=8> */
[----:B-1----:R-:W-:-:S05]  /*04c0*/  SHF.R.U32.HI R2, RZ, 0x1, R6 ;  /* 0x00000001ff027819 */ /* 0x002fca0000011606 */
[----:B------:R-:W-:Y:S01]  /*04d0*/  IMAD R2, R2, 0x1e, RZ ;  /* 0x0000001e02027824 */ /* 0x000fe200078e02ff */
        /* <DEDUP_REMOVED lines=9> */
.L_x_868:
        /* <DEDUP_REMOVED lines=8> */
[----:B------:R-:W-:Y:S01]  /*05f0*/  STL [R1+0x80], R18 ;  /* 0x0000801201007387 */ /* 0x000fe20000100800 */
[----:B------:R-:W4:Y:S01]  /*0600*/  S2R R4, SR_TID.X ;  /* 0x0000000000047919 */ /* 0x000f220000002100 */
[----:B-----5:R-:W5:Y:S01]  /*0610*/  S2R R5, SR_CTAID.X ;  /* 0x0000000000057919 */ /* 0x020f620000002500 */
[----:B------:R-:W-:Y:S01]  /*0620*/  MOV R28, UR10 ;  /* 0x0000000a001c7c02 */ /* 0x000fe20008000f00 */
[----:B------:R-:W0:Y:S01]  /*0630*/  LDCU.64 UR10, c[0x0][0x398] ;  /* 0x00007300ff0a77ac */ /* 0x000e220008000a00 */
[----:B------:R-:W-:-:S02]  /*0640*/  MOV R29, UR8 ;  /* 0x00000008001d7c02 */ /* 0x000fc40008000f00 */
[----:B----4-:R-:W-:-:S05]  /*0650*/  LOP3.LUT R4, R4, 0xffff, RZ, 0xc0, !PT ;  /* 0x0000ffff04047812 */ /* 0x010fca00078ec0ff */
[----:B------:R-:W-:Y:S01]  /*0660*/  IMAD R4, R4, 0x445, RZ ;  /* 0x0000044504047824 */ /* 0x000fe200078e02ff */
[----:B--2---:R-:W-:Y:S02]  /*0670*/  LOP3.LUT R6, R2, 0xffff, RZ, 0xc0, !PT ;  /* 0x0000ffff02067812 */ /* 0x004fe400078ec0ff */
[----:B------:R-:W2:Y:S01]  /*0680*/  LDL R2, [R1+0x70] ;  /* 0x0000700001027983 */ /* 0x000ea20000100800 */
[----:B-----5:R-:W-:Y:S01]  /*0690*/  SHF.L.U32 R5, R5, 0x3, RZ ;  /* 0x0000000305057819 */ /* 0x020fe200000006ff */
[----:B------:R-:W-:Y:S01]  /*06a0*/  UIMAD UR8, UR5, 0xf0000, URZ ;  /* 0x000f0000050878a4 */ /* 0x000fe2000f8e02ff */
[----:B------:R-:W-:Y:S01]  /*06b0*/  SHF.R.U32.HI R4, RZ, 0x12, R4 ;  /* 0x00000012ff047819 */ /* 0x000fe20000011604 */
[----:B------:R-:W-:-:S03]  /*06c0*/  IMAD.WIDE.U32 R6, R6, 0x4, RZ ;  /* 0x0000000406067825 */ /* 0x000fc600078e00ff */
[----:B------:R-:W-:Y:S01]  /*06d0*/  LOP3.LUT R4, R4, 0x3f8, R5, 0xf8, !PT ;  /* 0x000003f804047812 */ /* 0x000fe200078ef805 */
[----:B------:R-:W-:-:S04]  /*06e0*/  IMAD.WIDE.U32 R6, R3, 0xf0000, R6 ;  /* 0x000f000003067825 */ /* 0x000fc800078e0006 */
        /* <DEDUP_REMOVED lines=10> */
[C---:B0-----:R-:W-:Y:S02]  /*0790*/  IADD3 R26, P0, PT, R11.reuse, UR16, RZ ;  /* 0x000000100b1a7c10 */ /* 0x041fe4000ff1e0ff */
[----:B------:R-:W-:Y:S01]  /*07a0*/  IADD3 R6, P1, PT, R11, UR10, RZ ;  /* 0x0000000a0b067c10 */ /* 0x000fe2000ff3e0ff */
[----:B------:R-:W-:Y:S01]  /*07b0*/  STL [R1+0x64], R11 ;  /* 0x0000640b01007387 */ /* 0x000fe20000100800 */
[C---:B------:R-:W-:Y:S02]  /*07c0*/  IADD3.X R27, PT, PT, R10.reuse, UR17, RZ, P0, !PT ;  /* 0x000000110a1b7c10 */ /* 0x040fe400087fe4ff */
[----:B------:R-:W-:Y:S01]  /*07d0*/  IADD3.X R7, PT, PT, R10, UR11, RZ, P1, !PT ;  /* 0x0000000b0a077c10 */ /* 0x000fe20008ffe4ff */
[----:B------:R0:W-:Y:S04]  /*07e0*/  STL [R1+0x68], R10 ;  /* 0x0000680a01007387 */ /* 0x0001e80000100800 */
[----:B------:R-:W3:Y:S04]  /*07f0*/  LDG.E.64.CONSTANT R30, desc[UR12][R26.64] ;  /* 0x0000000c1a1e7981 */ /* 0x000ee8000c1e9b00 */
[----:B------:R-:W4:Y:S04]  /*0800*/  LDG.E.64.CONSTANT R22, desc[UR12][R26.64+0xf00] ;  /* 0x000f000c1a167981 */ /* 0x000f28000c1e9b00 */
[----:B------:R-:W5:Y:S04]  /*0810*/  LDG.E.64.CONSTANT R24, desc[UR12][R26.64+0x1e00] ;  /* 0x001e000c1a187981 */ /* 0x000f68000c1e9b00 */
[----:B------:R-:W5:Y:S04]  /*0820*/  LDG.E.64.CONSTANT R20, desc[UR12][R6.64] ;  /* 0x0000000c06147981 */ /* 0x000f68000c1e9b00 */
[----:B------:R-:W5:Y:S04]  /*0830*/  LDG.E.64.CONSTANT R4, desc[UR12][R6.64+0xf00] ;  /* 0x000f000c06047981 */ /* 0x000f68000c1e9b00 */
[----:B------:R-:W5:Y:S04]  /*0840*/  LDG.E.64.CONSTANT R26, desc[UR12][R26.64+0x2d00] ;  /* 0x002d000c1a1a7981 */ /* 0x000f68000c1e9b00 */
[----:B0-----:R-:W5:Y:S04]  /*0850*/  LDG.E.64.CONSTANT R10, desc[UR12][R6.64+0x1e00] ;  /* 0x001e000c060a7981 */ /* 0x001f68000c1e9b00 */
[----:B------:R-:W5:Y:S04]  /*0860*/  LDL R35, [R1+0x5c] ;  /* 0x00005c0001237983 */ /* 0x000f680000100800 */
[----:B------:R-:W5:Y:S01]  /*0870*/  LDG.E.64.CONSTANT R6, desc[UR12][R6.64+0x2d00] ;  /* 0x002d000c06067981 */ /* 0x000f62000c1e9b00 */
[----:B--2---:R-:W-:-:S03]  /*0880*/  IMAD.WIDE.U32 R28, R2, 0x2, R28 ;  /* 0x00000002021c7825 */ /* 0x004fc600078e001c */
[----:B------:R-:W2:Y:S01]  /*0890*/  LDL R2, [R1+0x60] ;  /* 0x0000600001027983 */ /* 0x000ea20000100800 */
[----:B------:R-:W-:-:S04]  /*08a0*/  LEA R32, P0, R28, UR14, 0x2 ;  /* 0x0000000e1c207c11 */ /* 0x000fc8000f8010ff */
[----:B------:R-:W-:Y:S01]  /*08b0*/  LEA.HI.X R33, R28, UR15, R29, 0x2, P0 ;  /* 0x0000000f1c217c11 */ /* 0x000fe200080f141d */
[----:B------:R-:W0:Y:S04]  /*08c0*/  LDCU.64 UR14, c[0x0][0x3c8] ;  /* 0x00007900ff0e77ac */ /* 0x000e280008000a00 */
[----:B------:R4:W2:Y:S01]  /*08d0*/  LDG.E.64.CONSTANT R28, desc[UR12][R32.64] ;  /* 0x0000000c201c7981 */ /* 0x0008a2000c1e9b00 */
[----:B-1----:R-:W-:-:S06]  /*08e0*/  FADD.FTZ R3, R9, UR8 ;  /* 0x0000000809037e21 */ /* 0x002fcc0008010000 */
[----:B------:R-:W1:Y:S01]  /*08f0*/  MUFU.RSQ R3, R3 ;  /* 0x0000000300037308 */ /* 0x000e620000001400 */
[--C-:B---3--:R-:W-:Y:S02]  /*0900*/  HADD2.F32 R0, -RZ, R30.reuse.H0_H0 ;  /* 0x2000001eff007230 */ /* 0x108fe40000004100 */
[----:B------:R-:W-:Y:S02]  /*0910*/  HADD2.F32 R30, -RZ, R30.H1_H1 ;  /* 0x3000001eff1e7230 */ /* 0x000fe40000004100 */
[--C-:B----4-:R-:W-:Y:S02]  /*0920*/  HADD2.F32 R32, -RZ, R22.reuse.H0_H0 ;  /* 0x20000016ff207230 */ /* 0x110fe40000004100 */
[----:B------:R-:W-:Y:S01]  /*0930*/  FADD.FTZ R0, -R8, R0 ;  /* 0x0000000008007221 */ /* 0x000fe20000010100 */
[----:B------:R-:W-:Y:S02]  /*0940*/  HADD2.F32 R22, -RZ, R22.H1_H1 ;  /* 0x30000016ff167230 */ /* 0x000fe40000004100 */
[----:B-----5:R-:W-:-:S02]  /*0950*/  HADD2.F32 R33, -RZ, R24.H0_H0 ;  /* 0x20000018ff217230 */ /* 0x020fc40000004100 */
[C---:B------:R-:W-:Y:S01]  /*0960*/  FADD.FTZ R30, -R8.reuse, R30 ;  /* 0x0000001e081e7221 */ /* 0x040fe20000010100 */
[----:B------:R-:W-:Y:S02]  /*0970*/  HADD2.F32 R24, -RZ, R24.H1_H1 ;  /* 0x30000018ff187230 */ /* 0x000fe40000004100 */
[----:B-1----:R-:W-:Y:S01]  /*0980*/  FMUL.FTZ R19, R3, R0 ;  /* 0x0000000003137220 */ /* 0x002fe20000410000 */
[--C-:B------:R-:W-:Y:S02]  /*0990*/  HADD2.F32 R9, -RZ, R20.reuse.H0_H0 ;  /* 0x20000014ff097230 */ /* 0x100fe40000004100 */
[----:B------:R-:W-:Y:S01]  /*09a0*/  FADD.FTZ R32, -R8, R32 ;  /* 0x0000002008207221 */ /* 0x000fe20000010100 */
[----:B------:R-:W-:Y:S02]  /*09b0*/  HADD2.F32 R20, -RZ, R20.H1_H1 ;  /* 0x30000014ff147230 */ /* 0x000fe40000004100 */
[--C-:B------:R-:W-:Y:S02]  /*09c0*/  HADD2.F32 R34, -RZ, R26.reuse.H0_H0 ;  /* 0x2000001aff227230 */ /* 0x100fe40000004100 */
[----:B------:R-:W-:-:S02]  /*09d0*/  HADD2.F32 R26, -RZ, R26.H1_H1 ;  /* 0x3000001aff1a7230 */ /* 0x000fc40000004100 */
[C---:B------:R-:W-:Y:S01]  /*09e0*/  FADD.FTZ R22, -R8.reuse, R22 ;  /* 0x0000001608167221 */ /* 0x040fe20000010100 */
[C---:B------:R-:W-:Y:S01]  /*09f0*/  FADD.FTZ R33, -R8.reuse, R33 ;  /* 0x0000002108217221 */ /* 0x040fe20000010100 */
[C---:B------:R-:W-:Y:S01]  /*0a00*/  FADD.FTZ R24, -R8.reuse, R24 ;  /* 0x0000001808187221 */ /* 0x040fe20000010100 */
[C---:B------:R-:W-:Y:S01]  /*0a10*/  FADD.FTZ R34, -R8.reuse, R34 ;  /* 0x0000002208227221 */ /* 0x040fe20000010100 */
[----:B------:R-:W-:Y:S01]  /*0a20*/  FADD.FTZ R26, -R8, R26 ;  /* 0x0000001a081a7221 */ /* 0x000fe20000010100 */
[----:B------:R-:W-:Y:S01]  /*0a30*/  FMUL.FTZ R18, R3, R30 ;  /* 0x0000001e03127220 */ /* 0x000fe20000410000 */
[----:B------:R-:W-:Y:S01]  /*0a40*/  FADD.FTZ R13, R9, R13 ;  /* 0x0000000d090d7221 */ /* 0x000fe20000010000 */
[----:B------:R-:W-:Y:S01]  /*0a50*/  FFMA.FTZ R8, R19, R9, R12 ;  /* 0x0000000913087223 */ /* 0x000fe2000001000c */
[----:B------:R-:W-:Y:S01]  /*0a60*/  STL [R1+0x30], R19 ;  /* 0x0000301301007387 */ /* 0x000fe20000100800 */
[----:B------:R-:W-:-:S03]  /*0a70*/  HADD2.F32 R36, -RZ, R6.H0_H0 ;  /* 0x20000006ff247230 */ /* 0x000fc60000004100 */
[----:B------:R-:W-:Y:S01]  /*0a80*/  STL [R1+0x48], R18 ;  /* 0x0000481201007387 */ /* 0x000fe20000100800 */
[-C--:B------:R-:W-:Y:S01]  /*0a90*/  FFMA.FTZ R0, R18, R20.reuse, R14 ;  /* 0x0000001412007223 */ /* 0x080fe2000001000e */
[----:B------:R-:W-:Y:S02]  /*0aa0*/  HADD2.F32 R14, -RZ, R6.H1_H1 ;  /* 0x30000006ff0e7230 */ /* 0x000fe40000004100 */
[----:B------:R-:W-:Y:S01]  /*0ab0*/  FADD.FTZ R15, R20, R15 ;  /* 0x0000000f140f7221 */ /* 0x000fe20000010000 */
[----:B------:R-:W-:Y:S01]  /*0ac0*/  STL [R1+0x1c], R36 ;  /* 0x00001c2401007387 */ /* 0x000fe20000100800 */
[--C-:B------:R-:W-:Y:S02]  /*0ad0*/  HADD2.F32 R30, -RZ, R4.reuse.H0_H0 ;  /* 0x20000004ff1e7230 */ /* 0x100fe40000004100 */
[----:B------:R-:W-:Y:S01]  /*0ae0*/  FMUL.FTZ R20, R35, R20 ;  /* 0x0000001423147220 */ /* 0x000fe20000410000 */
[----:B------:R-:W-:Y:S02]  /*0af0*/  HADD2.F32 R4, -RZ, R4.H1_H1 ;  /* 0x30000004ff047230 */ /* 0x000fe40000004100 */
[----:B------:R-:W-:Y:S01]  /*0b00*/  FMUL.FTZ R37, R3, R32 ;  /* 0x0000002003257220 */ /* 0x000fe20000410000 */
[----:B------:R-:W-:-:S02]  /*0b10*/  HADD2.F32 R12, -RZ, R10.H0_H0 ;  /* 0x2000000aff0c7230 */ /* 0x000fc40000004100 */
[----:B------:R-:W-:Y:S01]  /*0b20*/  FADD.FTZ R13, R13, R30 ;  /* 0x0000001e0d0d7221 */ /* 0x000fe20000010000 */
[----:B------:R-:W-:Y:S02]  /*0b30*/  HADD2.F32 R10, -RZ, R10.H1_H1 ;  /* 0x3000000aff0a7230 */ /* 0x000fe40000004100 */
[----:B------:R-:W-:Y:S01]  /*0b40*/  FFMA.FTZ R8, R37, R30, R8 ;  /* 0x0000001e25087223 */ /* 0x000fe20000010008 */
[----:B------:R-:W-:Y:S01]  /*0b50*/  FMUL.FTZ R26, R3, R26 ;  /* 0x0000001a031a7220 */ /* 0x000fe20000410000 */
[----:B--2---:R-:W-:-:S04]  /*0b60*/  FMUL.FTZ R9, R2, R9 ;  /* 0x0000000902097220 */ /* 0x004fc80000410000 */
[----:B------:R-:W-:Y:S01]  /*0b70*/  FADD.FTZ R6, RZ, R9 ;  /* 0x00000009ff067221 */ /* 0x000fe20000010000 */
[----:B------:R1:W-:Y:S01]  /*0b80*/  STL [R1+0x10], R9 ;  /* 0x0000100901007387 */ /* 0x0003e20000100800 */
[----:B------:R-:W-:Y:S02]  /*0b90*/  FMUL.FTZ R32, R2, R30 ;  /* 0x0000001e02207220 */ /* 0x000fe40000410000 */
[----:B------:R-:W-:Y:S01]  /*0ba0*/  FADD.FTZ R6, R6, R20 ;  /* 0x0000001406067221 */ /* 0x000fe20000010000 */
[----:B------:R2:W-:Y:S01]  /*0bb0*/  STL [R1+0x2c], R20 ;  /* 0x00002c1401007387 */ /* 0x0005e20000100800 */
[----:B-1----:R-:W-:Y:S01]  /*0bc0*/  FFMA.FTZ R9, R19, R9, RZ ;  /* 0x0000000913097223 */ /* 0x002fe200000100ff */
[----:B------:R-:W-:Y:S02]  /*0bd0*/  FMUL.FTZ R30, R3, R22 ;  /* 0x00000016031e7220 */ /* 0x000fe40000410000 */
[----:B------:R-:W3:Y:S01]  /*0be0*/  LDL.LU R19, [R1+0x84] ;  /* 0x0000840001137983 */ /* 0x000ee20000300800 */
[----:B------:R-:W-:Y:S01]  /*0bf0*/  FFMA.FTZ R9, R18, R20, R9 ;  /* 0x0000001412097223 */ /* 0x000fe20000010009 */
[----:B--2---:R-:W-:Y:S01]  /*0c00*/  FMUL.FTZ R20, R35, R4 ;  /* 0x0000000423147220 */ /* 0x004fe20000410000 */
[----:B------:R-:W-:Y:S01]  /*0c10*/  FADD.FTZ R6, R6, R32 ;  /* 0x0000002006067221 */ /* 0x000fe20000010000 */
[----:B------:R1:W-:Y:S01]  /*0c20*/  STL [R1+0x50], R37 ;  /* 0x0000502501007387 */ /* 0x0003e20000100800 */
[----:B------:R-:W-:Y:S01]  /*0c30*/  FFMA.FTZ R9, R37, R32, R9 ;  /* 0x0000002025097223 */ /* 0x000fe20000010009 */
[----:B------:R-:W-:-:S02]  /*0c40*/  FMUL.FTZ R22, R3, R33 ;  /* 0x0000002103167220 */ /* 0x000fc40000410000 */
[----:B------:R-:W2:Y:S01]  /*0c50*/  LDL.LU R18, [R1+0x80] ;  /* 0x0000800001127983 */ /* 0x000ea20000300800 */
[----:B------:R-:W-:-:S03]  /*0c60*/  FFMA.FTZ R33, R30, R20, R9 ;  /* 0x000000141e217223 */ /* 0x000fc60000010009 */
[----:B------:R4:W-:Y:S01]  /*0c70*/  STL [R1+0x40], R32 ;  /* 0x0000402001007387 */ /* 0x0009e20000100800 */
[----:B-1----:R-:W-:-:S03]  /*0c80*/  FMUL.FTZ R37, R2, R12 ;  /* 0x0000000c02257220 */ /* 0x002fc60000410000 */
[----:B------:R1:W-:Y:S01]  /*0c90*/  STL [R1+0x28], R20 ;  /* 0x0000281401007387 */ /* 0x0003e20000100800 */
[----:B------:R-:W-:Y:S01]  /*0ca0*/  FFMA.FTZ R33, R22, R37, R33 ;  /* 0x0000002516217223 */ /* 0x000fe20000010021 */
[----:B----4-:R-:W-:Y:S01]  /*0cb0*/  FADD.FTZ R32, R6, R20 ;  /* 0x0000001406207221 */ /* 0x010fe20000010000 */
[----:B------:R-:W-:Y:S01]  /*0cc0*/  FMUL.FTZ R6, R3, R24 ;  /* 0x0000001803067220 */ /* 0x000fe20000410000 */
[----:B------:R-:W-:Y:S01]  /*0cd0*/  STL [R1+0x4c], R30 ;  /* 0x00004c1e01007387 */ /* 0x000fe20000100800 */
[----:B-1----:R-:W-:Y:S01]  /*0ce0*/  FMUL.FTZ R20, R35, R10 ;  /* 0x0000000a23147220 */ /* 0x002fe20000410000 */
[----:B------:R-:W-:Y:S02]  /*0cf0*/  FMUL.FTZ R24, R2, R36 ;  /* 0x0000002402187220 */ /* 0x000fe40000410000 */
[----:B------:R-:W-:Y:S01]  /*0d00*/  STL [R1+0x24], R37 ;  /* 0x0000242501007387 */ /* 0x000fe20000100800 */
[----:B------:R-:W-:-:S03]  /*0d10*/  FADD.FTZ R32, R32, R37 ;  /* 0x0000002520207221 */ /* 0x000fc60000010000 */
[----:B------:R-:W-:Y:S01]  /*0d20*/  STL [R1+0x44], R22 ;  /* 0x0000441601007387 */ /* 0x000fe20000100800 */
[----:B------:R-:W-:Y:S01]  /*0d30*/  FADD.FTZ R32, R32, R20 ;  /* 0x0000001420207221 */ /* 0x000fe20000010000 */
[----:B------:R-:W-:Y:S02]  /*0d40*/  FFMA.FTZ R33, R6, R20, R33 ;  /* 0x0000001406217223 */ /* 0x000fe40000010021 */
[----:B------:R1:W-:Y:S04]  /*0d50*/  STL [R1+0x20], R20 ;  /* 0x0000201401007387 */ /* 0x0003e80000100800 */
[----:B------:R-:W-:Y:S04]  /*0d60*/  STL [R1+0x3c], R6 ;  /* 0x00003c0601007387 */ /* 0x000fe80000100800 */
[----:B------:R-:W-:Y:S04]  /*0d70*/  STL [R1+0x14], R24 ;  /* 0x0000141801007387 */ /* 0x000fe80000100800 */
[----:B-1----:R-:W4:Y:S01]  /*0d80*/  LDL R20, [R1+0x6c] ;  /* 0x00006c0001147983 */ /* 0x002f220000100800 */
[----:B------:R-:W-:Y:S01]  /*0d90*/  FMUL.FTZ R2, R3, R34 ;  /* 0x0000002203027220 */ /* 0x000fe20000410000 */
[----:B------:R-:W-:-:S02]  /*0da0*/  FMUL.FTZ R9, R35, R14 ;  /* 0x0000000e23097220 */ /* 0x000fc40000410000 */
[----:B------:R1:W-:Y:S04]  /*0db0*/  STL [R1+0x7c], R14 ;  /* 0x00007c0e01007387 */ /* 0x0003e80000100800 */
[----:B------:R-:W-:Y:S04]  /*0dc0*/  STL [R1+0x38], R2 ;  /* 0x0000380201007387 */ /* 0x000fe80000100800 */
[----:B------:R5:W-:Y:S04]  /*0dd0*/  STL [R1+0x18], R9 ;  /* 0x0000180901007387 */ /* 0x000be80000100800 */
[----:B------:R-:W-:Y:S04]  /*0de0*/  STL [R1+0x34], R26 ;  /* 0x0000341a01007387 */ /* 0x000fe80000100800 */
[----:B-1----:R-:W4:Y:S04]  /*0df0*/  LDL R14, [R1+0x58] ;  /* 0x00005800010e7983 */ /* 0x002f280000100800 */
[----:B------:R-:W4:Y:S01]  /*0e00*/  LDL R34, [R1+0x54] ;  /* 0x0000540001227983 */ /* 0x000f220000100800 */
[----:B------:R-:W-:Y:S01]  /*0e10*/  FADD.FTZ R15, R15, R4 ;  /* 0x000000040f0f7221 */ /* 0x000fe20000010000 */
[----:B------:R-:W-:Y:S01]  /*0e20*/  FFMA.FTZ R0, R30, R4, R0 ;  /* 0x000000041e007223 */ /* 0x000fe20000010000 */
[----:B------:R-:W-:Y:S01]  /*0e30*/  FADD.FTZ R4, R29, UR8 ;  /* 0x000000081d047e21 */ /* 0x000fe20008010000 */
[----:B------:R-:W-:Y:S01]  /*0e40*/  FADD.FTZ R32, R32, R24 ;  /* 0x0000001820207221 */ /* 0x000fe20000010000 */
[----:B------:R-:W-:-:S04]  /*0e50*/  FFMA.FTZ R33, R2, R24, R33 ;  /* 0x0000001802217223 */ /* 0x000fc80000010021 */
[----:B------:R-:W1:Y:S01]  /*0e60*/  MUFU.RSQ R4, R4 ;  /* 0x0000000400047308 */ /* 0x000e620000001400 */
[----:B------:R-:W-:Y:S01]  /*0e70*/  FADD.FTZ R32, R32, R9 ;  /* 0x0000000920207221 */ /* 0x000fe20000010000 */
[----:B------:R-:W-:Y:S01]  /*0e80*/  FFMA.FTZ R33, R26, R9, R33 ;  /* 0x000000091a217223 */ /* 0x000fe20000010021 */
[----:B------:R-:W-:Y:S01]  /*0e90*/  FADD.FTZ R13, R13, R12 ;  /* 0x0000000c0d0d7221 */ /* 0x000fe20000010000 */
[----:B-----5:R-:W-:Y:S01]  /*0ea0*/  FFMA.FTZ R9, R6, R10, R0 ;  /* 0x0000000a06097223 */ /* 0x020fe20000010000 */
[----:B------:R-:W-:Y:S01]  /*0eb0*/  FFMA.FTZ R12, R22, R12, R8 ;  /* 0x0000000c160c7223 */ /* 0x000fe20000010008 */
[--C-:B------:R-:W-:Y:S02]  /*0ec0*/  HADD2.F32 R0, -RZ, R31.reuse.H0_H0 ;  /* 0x2000001fff007230 */ /* 0x100fe40000004100 */
[----:B------:R-:W-:Y:S02]  /*0ed0*/  HADD2.F32 R22, -RZ, R31.H1_H1 ;  /* 0x3000001fff167230 */ /* 0x000fe40000004100 */
[----:B------:R-:W-:-:S02]  /*0ee0*/  HADD2.F32 R6, -RZ, R23.H0_H0 ;  /* 0x20000017ff067230 */ /* 0x000fc40000004100 */
[----:B------:R-:W-:Y:S02]  /*0ef0*/  HADD2.F32 R37, -RZ, R23.H1_H1 ;  /* 0x30000017ff257230 */ /* 0x000fe40000004100 */
[----:B------:R-:W-:Y:S02]  /*0f00*/  HADD2.F32 R35, -RZ, R25.H0_H0 ;  /* 0x20000019ff237230 */ /* 0x000fe40000004100 */
[--C-:B------:R-:W-:Y:S02]  /*0f10*/  HADD2.F32 R30, -RZ, R27.reuse.H0_H0 ;  /* 0x2000001bff1e7230 */ /* 0x100fe40000004100 */
[----:B------:R-:W-:Y:S02]  /*0f20*/  HADD2.F32 R27, -RZ, R27.H1_H1 ;  /* 0x3000001bff1b7230 */ /* 0x000fe40000004100 */
[C---:B------:R-:W-:Y:S01]  /*0f30*/  FADD.FTZ R0, -R28.reuse, R0 ;  /* 0x000000001c007221 */ /* 0x040fe20000010100 */
[----:B------:R-:W-:Y:S01]  /*0f40*/  FADD.FTZ R15, R15, R10 ;  /* 0x0000000a0f0f7221 */ /* 0x000fe20000010000 */
[C---:B------:R-:W-:Y:S01]  /*0f50*/  FADD.FTZ R22, -R28.reuse, R22 ;  /* 0x000000161c167221 */ /* 0x040fe20000010100 */
[C---:B------:R-:W-:Y:S01]  /*0f60*/  FADD.FTZ R6, -R28.reuse, R6 ;  /* 0x000000061c067221 */ /* 0x040fe20000010100 */
[C---:B------:R-:W-:Y:S01]  /*0f70*/  FADD.FTZ R37, -R28.reuse, R37 ;  /* 0x000000251c257221 */ /* 0x040fe20000010100 */
[C---:B------:R-:W-:Y:S01]  /*0f80*/  FADD.FTZ R35, -R28.reuse, R35 ;  /* 0x000000231c237221 */ /* 0x040fe20000010100 */
[----:B------:R-:W-:Y:S01]  /*0f90*/  FADD.FTZ R30, -R28, R30 ;  /* 0x0000001e1c1e7221 */ /* 0x000fe20000010100 */
[----:B------:R-:W-:-:S02]  /*0fa0*/  HADD2.F32 R10, -RZ, R21.H0_H0 ;  /* 0x20000015ff0a7230 */ /* 0x000fc40000004100 */
[C---:B-1----:R-:W-:Y:S01]  /*0fb0*/  FMUL.FTZ R0, R4.reuse, R0 ;  /* 0x0000000004007220 */ /* 0x042fe20000410000 */
[----:B------:R-:W-:Y:S02]  /*0fc0*/  HADD2.F32 R8, -RZ, R21.H1_H1 ;  /* 0x30000015ff087230 */ /* 0x000fe40000004100 */
[----:B------:R-:W-:Y:S01]  /*0fd0*/  FMUL.FTZ R31, R4, R22 ;  /* 0x00000016041f7220 */ /* 0x000fe20000410000 */
[----:B------:R-:W-:Y:S02]  /*0fe0*/  HADD2.F32 R21, -RZ, R5.H1_H1 ;  /* 0x30000005ff157230 */ /* 0x000fe40000004100 */
[----:B------:R-:W-:Y:S01]  /*0ff0*/  FFMA.FTZ R22, R0, R10, R16 ;  /* 0x0000000a00167223 */ /* 0x000fe20000010010 */
[----:B------:R-:W-:Y:S01]  /*1000*/  FADD.FTZ R17, R10, R17 ;  /* 0x000000110a117221 */ /* 0x000fe20000010000 */
[----:B------:R-:W-:Y:S02]  /*1010*/  HADD2.F32 R24, -RZ, R11.H0_H0 ;  /* 0x2000000bff187230 */ /* 0x000fe40000004100 */
[----:B------:R-:W-:Y:S01]  /*1020*/  FMUL.FTZ R29, R4, R6 ;  /* 0x00000006041d7220 */ /* 0x000fe20000410000 */
[----:B------:R-:W-:Y:S01]  /*1030*/  STL [R1+0xc], R31 ;  /* 0x00000c1f01007387 */ /* 0x000fe20000100800 */
[----:B---3--:R-:W-:Y:S01]  /*1040*/  FADD.FTZ R19, R8, R19 ;  /* 0x0000001308137221 */ /* 0x008fe20000010000 */
[----:B--2---:R-:W-:-:S02]  /*1050*/  FFMA.FTZ R23, R31, R8, R18 ;  /* 0x000000081f177223 */ /* 0x004fc40000010012 */
[----:B----4-:R1:W-:Y:S02]  /*1060*/  STS.64 [R20], R32 ;  /* 0x0000002014007388 */ /* 0x0103e40000000a00 */
[----:B-1----:R-:W-:-:S05]  /*1070*/  HADD2.F32 R32, -RZ, R25.H1_H1 ;  /* 0x30000019ff207230 */ /* 0x002fca0000004100 */
[C---:B------:R-:W-:Y:S01]  /*1080*/  FADD.FTZ R32, -R28.reuse, R32 ;  /* 0x000000201c207221 */ /* 0x040fe20000010100 */
[----:B------:R-:W-:Y:S01]  /*1090*/  FADD.FTZ R28, -R28, R27 ;  /* 0x0000001b1c1c7221 */ /* 0x000fe20000010100 */
[----:B------:R-:W-:Y:S01]  /*10a0*/  MOV R27, R20 ;  /* 0x00000014001b7202 */ /* 0x000fe20000000f00 */
[----:B------:R-:W-:Y:S02]  /*10b0*/  HADD2.F32 R20, -RZ, R5.H0_H0 ;  /* 0x20000005ff147230 */ /* 0x000fe40000004100 */
[----:B------:R-:W-:Y:S01]  /*10c0*/  FMUL.FTZ R5, R14, R10 ;  /* 0x0000000a0e057220 */ /* 0x000fe20000410000 */
[----:B------:R-:W-:Y:S02]  /*10d0*/  HADD2.F32 R25, -RZ, R11.H1_H1 ;  /* 0x3000000bff197230 */ /* 0x000fe40000004100 */
[----:B------:R-:W-:Y:S01]  /*10e0*/  FMUL.FTZ R33, R34, R8 ;  /* 0x0000000822217220 */ /* 0x000fe20000410000 */
[----:B------:R-:W-:Y:S01]  /*10f0*/  FMUL.FTZ R16, R14, R20 ;  /* 0x000000140e107220 */ /* 0x000fe20000410000 */
[----:B------:R-:W-:Y:S01]  /*1100*/  FADD.FTZ R10, RZ, R5 ;  /* 0x00000005ff0a7221 */ /* 0x000fe20000010000 */
[----:B------:R-:W-:-:S02]  /*1110*/  FFMA.FTZ R11, R0, R5, RZ ;  /* 0x00000005000b7223 */ /* 0x000fc400000100ff */
[----:B------:R1:W-:Y:S01]  /*1120*/  STL [R1+0x8], R33 ;  /* 0x0000082101007387 */ /* 0x0003e20000100800 */
[----:B------:R-:W-:Y:S01]  /*1130*/  FADD.FTZ R10, R10, R33 ;  /* 0x000000210a0a7221 */ /* 0x000fe20000010000 */
[----:B------:R-:W-:Y:S02]  /*1140*/  FFMA.FTZ R11, R31, R33, R11 ;  /* 0x000000211f0b7223 */ /* 0x000fe4000001000b */
[----:B------:R2:W-:Y:S04]  /*1150*/  STL [R1], R16 ;  /* 0x0000001001007387 */ /* 0x0005e80000100800 */
[----:B------:R3:W-:Y:S04]  /*1160*/  STL [R1+0x4], R29 ;  /* 0x0000041d01007387 */ /* 0x0007e80000100800 */
[----:B-1----:R-:W4:Y:S01]  /*1170*/  LDL.LU R33, [R1+0x1c] ;  /* 0x00001c0001217983 */ /* 0x002f220000300800 */
[----:B------:R-:W-:Y:S01]  /*1180*/  FADD.FTZ R10, R10, R16 ;  /* 0x000000100a0a7221 */ /* 0x000fe20000010000 */
[----:B------:R-:W-:Y:S01]  /*1190*/  FFMA.FTZ R11, R29, R16, R11 ;  /* 0x000000101d0b7223 */ /* 0x000fe2000001000b */
[----:B--2---:R-:W-:Y:S01]  /*11a0*/  HADD2.F32 R16, -RZ, R7.H0_H0 ;  /* 0x20000007ff107230 */ /* 0x004fe20000004100 */
[----:B------:R-:W-:Y:S01]  /*11b0*/  MOV R8, R34 ;  /* 0x0000002200087202 */ /* 0x000fe20000000f00 */
[----:B------:R-:W-:-:S03]  /*11c0*/  FMUL.FTZ R34, R14, R24 ;  /* 0x000000180e227220 */ /* 0x000fc60000410000 */
[----:B------:R-:W-:Y:S02]  /*11d0*/  FMUL.FTZ R6, R14, R16 ;  /* 0x000000100e067220 */ /* 0x000fe40000410000 */
[----:B------:R-:W2:Y:S01]  /*11e0*/  LDL.LU R14, [R1+0x7c] ;  /* 0x00007c00010e7983 */ /* 0x000ea20000300800 */
[----:B------:R-:W-:Y:S01]  /*11f0*/  FMUL.FTZ R36, R8, R21 ;  /* 0x0000001508247220 */ /* 0x000fe20000410000 */
[C---:B------:R-:W-:Y:S01]  /*1200*/  FMUL.FTZ R37, R4.reuse, R37 ;  /* 0x0000002504257220 */ /* 0x040fe20000410000 */
[----:B------:R-:W-:Y:S02]  /*1210*/  FMUL.FTZ R35, R4, R35 ;  /* 0x0000002304237220 */ /* 0x000fe40000410000 */
[----:B------:R-:W-:Y:S01]  /*1220*/  FADD.FTZ R10, R10, R36 ;  /* 0x000000240a0a7221 */ /* 0x000fe20000010000 */
[----:B------:R-:W-:Y:S01]  /*1230*/  FFMA.FTZ R11, R37, R36, R11 ;  /* 0x00000024250b7223 */ /* 0x000fe2000001000b */
[----:B------:R-:W-:Y:S01]  /*1240*/  FMUL.FTZ R32, R4, R32 ;  /* 0x0000002004207220 */ /* 0x000fe20000410000 */
[----:B------:R-:W-:Y:S01]  /*1250*/  FMUL.FTZ R31, R8, R25 ;  /* 0x00000019081f7220 */ /* 0x000fe20000410000 */
[----:B------:R-:W-:Y:S01]  /*1260*/  FADD.FTZ R10, R10, R34 ;  /* 0x000000220a0a7221 */ /* 0x000fe20000010000 */
[----:B------:R-:W-:Y:S01]  /*1270*/  FFMA.FTZ R11, R35, R34, R11 ;  /* 0x00000022230b7223 */ /* 0x000fe2000001000b */
[----:B------:R-:W-:-:S02]  /*1280*/  HADD2.F32 R18, -RZ, R7.H1_H1 ;  /* 0x30000007ff127230 */ /* 0x000fc40000004100 */
        /* <DEDUP_REMOVED lines=9> */
[----:B------:R-:W-:-:S04]  /*1320*/  UIADD3 UR9, UP0, UPT, UR9, 0x2, URZ ;  /* 0x0000000209097890 */ /* 0x000fc8000ff1e0ff */
[----:B------:R3:W-:Y:S01]  /*1330*/  STS.64 [R27+0x1680], R10 ;  /* 0x0016800a1b007388 */ /* 0x0007e20000000a00 */
[----:B------:R-:W-:Y:S02]  /*1340*/  UIADD3.X UR8, UPT, UPT, URZ, UR5, URZ, UP0, !UPT ;  /* 0x00000005ff087290 */ /* 0x000fe400087fe4ff */
[----:B0-----:R-:W-:Y:S01]  /*1350*/  UISETP.GE.U32.AND UP0, UPT, UR9, UR14, UPT ;  /* 0x0000000e0900728c */ /* 0x001fe2000bf06070 */
[----:B------:R-:W-:Y:S01]  /*1360*/  FADD.FTZ R17, R17, R20 ;  /* 0x0000001411117221 */ /* 0x000fe20000010000 */
[----:B------:R-:W-:Y:S02]  /*1370*/  FADD.FTZ R19, R19, R21 ;  /* 0x0000001513137221 */ /* 0x000fe40000010000 */
        /* <DEDUP_REMOVED lines=13> */
[----:B------:R-:W0:Y:S01]  /*1450*/  S2R R2, SR_TID.X ;  /* 0x0000000000027919 */ /* 0x000e220000002100 */
[----:B--2---:R-:W-:Y:S01]  /*1460*/  FADD.FTZ R15, R15, R14 ;  /* 0x0000000e0f0f7221 */ /* 0x004fe20000010000 */
[----:B------:R-:W-:Y:S02]  /*1470*/  FFMA.FTZ R14, R26, R14, R9 ;  /* 0x0000000e1a0e7223 */ /* 0x000fe40000010009 */
[----:B------:R-:W1:Y:S01]  /*1480*/  S2R R26, SR_TID.X ;  /* 0x00000000001a7919 */ /* 0x000e620000002100 */
[----:B------:R-:W-:Y:S01]  /*1490*/  FADD.FTZ R13, R13, R33 ;  /* 0x000000210d0d7221 */ /* 0x000fe20000010000 */
[----:B0-----:R-:W-:-:S05]  /*14a0*/  SHF.R.U32.HI R2, RZ, 0x1, R2 ;  /* 0x00000001ff027819 */ /* 0x001fca0000011602 */
[----:B------:R-:W-:Y:S01]  /*14b0*/  IMAD R2, R2, 0x1e, RZ ;  /* 0x0000001e02027824 */ /* 0x000fe200078e02ff */
[----:B---3--:R-:W-:Y:S06]  /*14c0*/  BRA.U !UP0, `(.L_x_855) ;  /* 0x0000000108e87547 */ /* 0x008fec000b800000 */
[----:B-1----:R-:W0:Y:S01]  /*14d0*/  S2R R26, SR_TID.X ;  /* 0x00000000001a7919 */ /* 0x002e220000002100 */
        /* <DEDUP_REMOVED lines=36> */
[----:B------:R-:W-:-:S05]  /*1720*/  IMAD R9, R9, 0x3c0, R26 ;  /* 0x000003c009097824 */ /* 0x000fca00078e021a */
[----:B------:R-:W-:-:S05]  /*1730*/  SHF.L.U32 R9, R9, 0x1, RZ ;  /* 0x0000000109097819 */ /* 0x000fca00000006ff */
        /* <DEDUP_REMOVED lines=19> */
.L_x_855:
[----:B-1----:R-:W-:Y:S01]  /*1870*/  ISETP.GT.U32.AND P0, PT, R26, 0x3f, PT ;  /* 0x0000003f1a00780c */ /* 0x002fe20003f04070 */
        /* <DEDUP_REMOVED lines=139> */
.L_x_857:
[----:B------:R-:W-:Y:S05]  /*2130*/  BSYNC.RECONVERGENT B0 ;  /* 0x0000000000007941 */ /* 0x000fea0003800200 */
.L_x_856:
        /* <DEDUP_REMOVED lines=19> */
.L_x_859:
[----:B------:R-:W-:Y:S05]  /*2270*/  BSYNC.RECONVERGENT B0 ;  /* 0x0000000000007941 */ /* 0x000fea0003800200 */
.L_x_858:
        /* <DEDUP_REMOVED lines=16> */
.L_x_862:
[----:B0-----:R-:W2:Y:S04]  /*2380*/  LD.E.STRONG.GPU R20, desc[UR12][R10.64+0x8] ;  /* 0x0000080c0a147980 */ /* 0x001ea8000c10f900 */
[----:B--2---:R-:W-:Y:S01]  /*2390*/  CCTL.IVALL ;  /* 0x00000000ff00798f */ /* 0x004fe20002000000 */
[----:B------:R-:W-:Y:S05]  /*23a0*/  YIELD ;  /* 0x0000000000007946 */ /* 0x000fea0003800000 */
[----:B-----5:R-:W-:-:S04]  /*23b0*/  LOP3.LUT R20, R20, R9, RZ, 0x3c, !PT ;  /* 0x0000000914147212 */ /* 0x020fc800078e3cff */
[----:B------:R-:W-:-:S13]  /*23c0*/  ISETP.GT.AND P0, PT, R20, -0x1, PT ;  /* 0xffffffff1400780c */ /* 0x000fda0003f04270 */
[----:B------:R-:W-:Y:S05]  /*23d0*/  @P0 BRA `(.L_x_862) ;  /* 0xfffffffc00e80947 */ /* 0x000fea000383ffff */
.L_x_861:
[----:B------:R-:W-:Y:S05]  /*23e0*/  WARPSYNC.ALL ;  /* 0x0000000000007948 */ /* 0x000fea0003800000 */
[----:B------:R-:W-:Y:S06]  /*23f0*/  BAR.SYNC.DEFER_BLOCKING 0x0 ;  /* 0x0000000000007b1d */ /* 0x000fec0000010000 */
[----:B------:R-:W-:Y:S05]  /*2400*/  BRA `(.L_x_863) ;  /* 0x00000000005c7947 */ /* 0x000fea0003800000 */
.L_x_860:
        /* <DEDUP_REMOVED lines=15> */
.L_x_865:
[----:B------:R-:W2:Y:S04]  /*2500*/  LD.E.STRONG.GPU R20, desc[UR12][R10.64] ;  /* 0x0000000c0a147980 */ /* 0x000ea8000c10f900 */
[----:B--2---:R-:W-:Y:S01]  /*2510*/  CCTL.IVALL ;  /* 0x00000000ff00798f */ /* 0x004fe20002000000 */
[----:B------:R-:W-:Y:S05]  /*2520*/  YIELD ;  /* 0x0000000000007946 */ /* 0x000fea0003800000 */
[----:B-----5:R-:W-:-:S04]  /*2530*/  LOP3.LUT R20, R20, R9, RZ, 0x3c, !PT ;  /* 0x0000000914147212 */ /* 0x020fc800078e3cff */
[----:B------:R-:W-:-:S13]  /*2540*/  ISETP.GT.AND P0, PT, R20, -0x1, PT ;  /* 0xffffffff1400780c */ /* 0x000fda0003f04270 */
[----:B------:R-:W-:Y:S05]  /*2550*/  @P0 BRA `(.L_x_865) ;  /* 0xfffffffc00e80947 */ /* 0x000fea000383ffff */
.L_x_864:
[----:B------:R-:W-:Y:S05]  /*2560*/  WARPSYNC.ALL ;  /* 0x0000000000007948 */ /* 0x000fea0003800000 */
[----:B------:R-:W-:Y:S06]  /*2570*/  BAR.SYNC.DEFER_BLOCKING 0x0 ;  /* 0x0000000000007b1d */ /* 0x000fec0000010000 */
.L_x_863:
        /* <DEDUP_REMOVED lines=96> */
.L_x_867:
[----:B------:R-:W-:Y:S05]  /*2b80*/  BSYNC.RECONVERGENT B0 ;  /* 0x0000000000007941 */ /* 0x000fea0003800200 */
.L_x_866:
        /* <DEDUP_REMOVED lines=46> */
[----:B------:R-:W-:-:S03]  /*2e70*/  F2FP.F16.F32.PACK_AB R20, R20, R9 ;  /* 0x000000091414723e */ /* 0x000fc600000000ff */
        /* <DEDUP_REMOVED lines=10> */
[----:B------:R-:W-:Y:S01]  /*2f20*/  FADD.FTZ R26, R26, -R10 ;  /* 0x8000000a1a1a7221 */ /* 0x000fe20000010000 */
[-C--:B------:R-:W-:Y:S01]  /*2f30*/  FFMA.FTZ R21, -R12, R11.reuse, R21 ;  /* 0x0000000b0c157223 */ /* 0x080fe20000010115 */
[-C--:B------:R-:W-:Y:S01]  /*2f40*/  FFMA.FTZ R24, -R27, R11.reuse, R24 ;  /* 0x0000000b1b187223 */ /* 0x080fe20000010118 */
[--C-:B------:R-:W-:Y:S01]  /*2f50*/  FADD.FTZ R9, R9, -R10.reuse ;  /* 0x8000000a09097221 */ /* 0x100fe20000010000 */
[----:B------:R-:W-:Y:S02]  /*2f60*/  FADD.FTZ R10, R13, -R10 ;  /* 0x8000000a0d0a7221 */ /* 0x000fe40000010000 */
[----:B------:R2:W5:Y:S04]  /*2f70*/  LDL.LU R13, [R1+0x80] ;  /* 0x00008000010d7983 */ /* 0x0005680000300800 */
        /* <DEDUP_REMOVED lines=34> */
[----:B------:R-:W-:Y:S01]  /*31a0*/  F2FP.F16.F32.PACK_AB R24, R25, R24 ;  /* 0x000000181918723e */ /* 0x000fe200000000ff */
        /* <DEDUP_REMOVED lines=9> */
[----:B------:R-:W-:Y:S02]  /*3240*/  F2FP.F16.F32.PACK_AB R4, R9, R21 ;  /* 0x000000150904723e */ /* 0x000fe400000000ff */
[----:B------:R-:W-:Y:S02]  /*3250*/  F2FP.F16.F32.PACK_AB R21, R0, R5 ;  /* 0x000000050015723e */ /* 0x000fe400000000ff */
[----:B------:R-:W-:Y:S02]  /*3260*/  F2FP.F16.F32.PACK_AB R10, R10, R26 ;  /* 0x0000001a0a0a723e */ /* 0x000fe400000000ff */
[----:B------:R-:W-:Y:S02]  /*3270*/  F2FP.F16.F32.PACK_AB R5, R36, R3 ;  /* 0x000000032405723e */ /* 0x000fe400000000ff */
[----:B------:R-:W-:Y:S02]  /*3280*/  F2FP.F16.F32.PACK_AB R25, R31, R34 ;  /* 0x000000221f19723e */ /* 0x000fe400000000ff */
[----:B------:R-:W-:-:S02]  /*3290*/  F2FP.F16.F32.PACK_AB R11, R8, R11 ;  /* 0x0000000b080b723e */ /* 0x000fc400000000ff */
        /* <DEDUP_REMOVED lines=10> */
.L_x_854:
        /* <DEDUP_REMOVED lines=42> */
.L_x_881:
        /* <DEDUP_REMOVED lines=23> */
.L_x_872:
        /* <DEDUP_REMOVED lines=34> */
.L_x_871:
        /* <DEDUP_REMOVED lines=24> */
.L_x_874:
[----:B------:R-:W-:Y:S05]  /*3af0*/  BSYNC.RECONVERGENT B1 ;  /* 0x0000000000017941 */ /* 0x000fea0003800200 */
.L_x_873:
        /* <DEDUP_REMOVED lines=28> */
.L_x_870:
[----:B------:R-:W-:Y:S05]  /*3cc0*/  BSYNC.RECONVERGENT B0 ;  /* 0x0000000000007941 */ /* 0x000fea0003800200 */
.L_x_869:
[----:B------:R0:W-:Y:S01]  /*3cd0*/  STS [R5], R30 ;  /* 0x0000001e05007388 */ /* 0x0001e20000000800 */
[----:B-----5:R-:W1:Y:S01]  /*3ce0*/  LDC.64 R12, c[0x0][0x388] ;  /* 0x0000e200ff0c7b82 */ /* 0x020e620000000a00 */
[----:B------:R-:W-:Y:S02]  /*3cf0*/  ISETP.NE.AND P0, PT, R7, 0xf, PT ;  /* 0x0000000f0700780c */ /* 0x000fe40003f05270 */
[----:B------:R0:W-:Y:S01]  /*3d00*/  STS [R5+0x780], R31 ;  /* 0x0007801f05007388 */ /* 0x0001e20000000800 */
[----:B------:R-:W-:-:S04]  /*3d10*/  MOV R11, R34 ;  /* 0x00000022000b7202 */ /* 0x000fc80000000f00 */
[----:B------:R-:W2:Y:S08]  /*3d20*/  LDC.64 R14, c[0x0][0x390] ;  /* 0x0000e400ff0e7b82 */ /* 0x000eb00000000a00 */
[----:B0-----:R-:W-:Y:S06]  /*3d30*/  BAR.SYNC.DEFER_BLOCKING 0x0 ;  /* 0x0000000000007b1d */ /* 0x001fec0000010000 */
.L_x_880:
        /* <DEDUP_REMOVED lines=14> */
.L_x_876:
[----:B------:R-:W-:Y:S05]  /*3e20*/  BSYNC.RECONVERGENT B0 ;  /* 0x0000000000007941 */ /* 0x000fea0003800200 */
.L_x_875:
        /* <DEDUP_REMOVED lines=25> */
.L_x_891:
        /* <DEDUP_REMOVED lines=11> */
.L_x_879:
[----:B------:R-:W-:Y:S05]  /*4070*/  BSYNC.RECONVERGENT B0 ;  /* 0x0000000000007941 */ /* 0x000fea0003800200 */
.L_x_878:
        /* <DEDUP_REMOVED lines=9> */
.L_x_877:
        /* <DEDUP_REMOVED lines=8> */
.L_x_883:
[----:B------:R-:W-:Y:S05]  /*4190*/  BSYNC B0 ;  /* 0x0000000000007941 */ /* 0x000fea0003800000 */
.L_x_882:
        /* <DEDUP_REMOVED lines=8> */
.L_x_884:
[----:B------:R-:W-:Y:S01]  /*4220*/  FADD.FTZ R19, R19, R16 ;  /* 0x0000001013137221 */ /* 0x000fe20000010000 */
[----:B------:R-:W-:-:S04]  /*4230*/  HFMA2 R26, -RZ, RZ, 0, 2.384185791015625e-07 ;  /* 0x00000004ff1a7431 */ /* 0x000fc800000001ff */
[----:B------:R-:W-:Y:S02]  /*4240*/  MOV R27, R19 ;  /* 0x00000013001b7202 */ /* 0x000fe40000000f00 */
[----:B------:R-:W-:-:S07]  /*4250*/  MOV R18, R25 ;  /* 0x0000001900127202 */ /* 0x000fce0000000f00 */
[----:B------:R-:W-:Y:S05]  /*4260*/  WARPSYNC.COLLECTIVE R24, `(.L_x_885) ;  /* 0x0000000018087348 */ /* 0x000fea0003c00000 */
[----:B------:R0:W1:Y:S02]  /*4270*/  SHFL.BFLY P2, R25, R27, R26, R29 ;  /* 0x0c00001a1b197389 */ /* 0x000064000004001d */
[----:B01----:R-:W-:Y:S05]  /*4280*/  ENDCOLLECTIVE ;  /* 0x000000000000791b */ /* 0x003fea0003800000 */
.L_x_885:
[----:B------:R-:W-:-:S05]  /*4290*/  FADD.FTZ R18, R18, R17 ;  /* 0x0000001112127221 */ /* 0x000fca0000010000 */
[----:B------:R-:W-:Y:S02]  /*42a0*/  MOV R27, R18 ;  /* 0x00000012001b7202 */ /* 0x000fe40000000f00 */
[----:B------:R-:W-:-:S07]  /*42b0*/  MOV R20, R25 ;  /* 0x0000001900147202 */ /* 0x000fce0000000f00 */
[----:B------:R-:W-:Y:S05]  /*42c0*/  WARPSYNC.COLLECTIVE R24, `(.L_x_886) ;  /* 0x0000000018087348 */ /* 0x000fea0003c00000 */
[----:B------:R0:W1:Y:S02]  /*42d0*/  SHFL.BFLY P2, R25, R27, R26, R29 ;  /* 0x0c00001a1b197389 */ /* 0x000064000004001d */
[----:B01----:R-:W-:Y:S05]  /*42e0*/  ENDCOLLECTIVE ;  /* 0x000000000000791b */ /* 0x003fea0003800000 */
.L_x_886:
[----:B------:R-:W-:Y:S01]  /*42f0*/  FADD.FTZ R20, R19, R20 ;  /* 0x0000001413147221 */ /* 0x000fe20000010000 */
[----:B------:R-:W-:-:S04]  /*4300*/  HFMA2 R26, -RZ, RZ, 0, 1.1920928955078125e-07 ;  /* 0x00000002ff1a7431 */ /* 0x000fc800000001ff */
[----:B------:R-:W-:Y:S02]  /*4310*/  MOV R27, R20 ;  /* 0x00000014001b7202 */ /* 0x000fe40000000f00 */
[----:B------:R-:W-:-:S07]  /*4320*/  MOV R21, R25 ;  /* 0x0000001900157202 */ /* 0x000fce0000000f00 */
[----:B------:R-:W-:Y:S05]  /*4330*/  WARPSYNC.COLLECTIVE R24, `(.L_x_887) ;  /* 0x0000000018087348 */ /* 0x000fea0003c00000 */
[----:B------:R0:W1:Y:S02]  /*4340*/  SHFL.BFLY P2, R25, R27, R26, R29 ;  /* 0x0c00001a1b197389 */ /* 0x000064000004001d */
[----:B01----:R-:W-:Y:S05]  /*4350*/  ENDCOLLECTIVE ;  /* 0x000000000000791b */ /* 0x003fea0003800000 */
.L_x_887:
[----:B------:R-:W-:-:S05]  /*4360*/  FADD.FTZ R21, R18, R21 ;  /* 0x0000001512157221 */ /* 0x000fca0000010000 */
[----:B------:R-:W-:Y:S02]  /*4370*/  MOV R27, R21 ;  /* 0x00000015001b7202 */ /* 0x000fe40000000f00 */
[----:B------:R-:W-:-:S07]  /*4380*/  MOV R23, R25 ;  /* 0x0000001900177202 */ /* 0x000fce0000000f00 */
[----:B------:R-:W-:Y:S05]  /*4390*/  WARPSYNC.COLLECTIVE R24, `(.L_x_888) ;  /* 0x0000000018087348 */ /* 0x000fea0003c00000 */
[----:B------:R0:W1:Y:S02]  /*43a0*/  SHFL.BFLY P2, R25, R27, R26, R29 ;  /* 0x0c00001a1b197389 */ /* 0x000064000004001d */
[----:B01----:R-:W-:Y:S05]  /*43b0*/  ENDCOLLECTIVE ;  /* 0x000000000000791b */ /* 0x003fea0003800000 */
.L_x_888:
[----:B------:R-:W-:Y:S01]  /*43c0*/  FADD.FTZ R23, R20, R23 ;  /* 0x0000001714177221 */ /* 0x000fe20000010000 */
[----:B------:R-:W-:-:S04]  /*43d0*/  HFMA2 R26, -RZ, RZ, 0, 5.9604644775390625e-08 ;  /* 0x00000001ff1a7431 */ /* 0x000fc800000001ff */
[----:B------:R-:W-:Y:S02]  /*43e0*/  MOV R27, R23 ;  /* 0x00000017001b7202 */ /* 0x000fe40000000f00 */
[----:B------:R-:W-:-:S07]  /*43f0*/  MOV R16, R25 ;  /* 0x0000001900107202 */ /* 0x000fce0000000f00 */
[----:B------:R-:W-:Y:S05]  /*4400*/  WARPSYNC.COLLECTIVE R24, `(.L_x_889) ;  /* 0x0000000018087348 */ /* 0x000fea0003c00000 */
[----:B------:R0:W1:Y:S02]  /*4410*/  SHFL.BFLY P2, R25, R27, R26, R29 ;  /* 0x0c00001a1b197389 */ /* 0x000064000004001d */
[----:B01----:R-:W-:Y:S05]  /*4420*/  ENDCOLLECTIVE ;  /* 0x000000000000791b */ /* 0x003fea0003800000 */
.L_x_889:
[----:B------:R-:W-:-:S05]  /*4430*/  FADD.FTZ R16, R21, R16 ;  /* 0x0000001015107221 */ /* 0x000fca0000010000 */
[----:B------:R-:W-:Y:S02]  /*4440*/  MOV R27, R16 ;  /* 0x00000010001b7202 */ /* 0x000fe40000000f00 */
[----:B------:R-:W-:-:S07]  /*4450*/  MOV R22, R25 ;  /* 0x0000001900167202 */ /* 0x000fce0000000f00 */
[----:B------:R-:W-:Y:S05]  /*4460*/  WARPSYNC.COLLECTIVE R24, `(.L_x_890) ;  /* 0x0000000018087348 */ /* 0x000fea0003c00000 */
[----:B------:R0:W1:Y:S02]  /*4470*/  SHFL.BFLY P2, R25, R27, R26, R29 ;  /* 0x0c00001a1b197389 */ /* 0x000064000004001d */
[----:B01----:R-:W-:Y:S05]  /*4480*/  ENDCOLLECTIVE ;  /* 0x000000000000791b */ /* 0x003fea0003800000 */
.L_x_890:
[----:B------:R-:W-:Y:S01]  /*4490*/  FADD.FTZ R22, R23, R22 ;  /* 0x0000001617167221 */ /* 0x000fe20000010000 */
[----:B------:R-:W-:Y:S01]  /*44a0*/  MOV R17, R25 ;  /* 0x0000001900117202 */ /* 0x000fe20000000f00 */
[----:B------:R-:W-:Y:S06]  /*44b0*/  BRA `(.L_x_891) ;  /* 0xfffffff800c07947 */ /* 0x000fec000383ffff */
.L_x_892:
        /* <DEDUP_REMOVED lines=12> */
.L_x_1575:


//--------------------- .text._ZN13group_norm_v218gn_bwd_cuda_kernelI6__halfLi480ELi1ELi32ELi30ELi1024ELb0ELb1ELi16ELi960ELi960ELi4ELb1ELi2ELb0ELb0ELNS_15WgradSyncMethodE3ENS_16CompileConditionILi1000EEEEEvPT_S6_S6_PKS5_S8_S8_S8_PKfflPfPj --------------------------
	.section	.text._ZN13group_norm_v218gn_bwd_cuda_kernelI6__halfLi480ELi1ELi32ELi30ELi1024ELb0ELb1ELi16ELi960ELi960ELi4ELb1ELi2ELb0ELb0ELNS_15WgradSyncMethodE3ENS_16CompileConditionILi1000EEEEEvPT_S6_S6_PKS5_S8_S8_S8_PKfflPfPj,"ax",@progbits
	.align	128
        .global         _ZN13group_norm_v218gn_bwd_cuda_kernelI6__halfLi480ELi1ELi32ELi30ELi1024ELb0ELb1ELi16ELi960ELi960ELi4ELb1ELi2ELb0ELb0ELNS_15WgradSyncMethodE3ENS_16CompileConditionILi1000EEEEEvPT_S6_S6_PKS5_S8_S8_S8_PKfflPfPj
        .type           _ZN13group_norm_v218gn_bwd_cuda_kernelI6__halfLi480ELi1ELi32ELi30ELi1024ELb0ELb1ELi16ELi960ELi960ELi4ELb1ELi2ELb0ELb0ELNS_15WgradSyncMethodE3ENS_16CompileConditionILi1000EEEEEvPT_S6_S6_PKS5_S8_S8_S8_PKfflPfPj,@function
        .size           _ZN13group_norm_v218gn_bwd_cuda_kernelI6__halfLi480ELi1ELi32ELi30ELi1024ELb0ELb1ELi16ELi960ELi960ELi4ELb1ELi2ELb0ELb0ELNS_15WgradSyncMethodE3ENS_16CompileConditionILi1000EEEEEvPT_S6_S6_PKS5_S8_S8_S8_PKfflPfPj,(.L_x_1576 - _ZN13group_norm_v218gn_bwd_cuda_kernelI6__halfLi480ELi1ELi32ELi30ELi1024ELb0ELb1ELi16ELi960ELi960ELi4ELb1ELi2ELb0ELb0ELNS_15WgradSyncMethodE3ENS_16CompileConditionILi1000EEEEEvPT_S6_S6_PKS5_S8_S8_S8_PKfflPfPj)
        .other          _ZN13group_norm_v218gn_bwd_cuda_kernelI6__halfLi480ELi1ELi32ELi30ELi1024ELb0ELb1ELi16ELi960ELi960ELi4ELb1ELi2ELb0ELb0ELNS_15WgradSyncMethodE3ENS_16CompileConditionILi1000EEEEEvPT_S6_S6_PKS5_S8_S8_S8_PKfflPfPj,@"STO_CUDA_ENTRY STV_DEFAULT"
_ZN13group_norm_v218gn_bwd_cuda_kernelI6__halfLi480ELi1ELi32ELi30ELi1024ELb0ELb1ELi16ELi960ELi960ELi4ELb1ELi2ELb0ELb0ELNS_15WgradSyncMethodE3ENS_16CompileConditionILi1000EEEEEvPT_S6_S6_PKS5_S8_S8_S8_PKfflPfPj:
.text._ZN13group_norm_v218gn_bwd_cuda_kernelI6__halfLi480ELi1ELi32ELi30ELi1024ELb0ELb1ELi16ELi960ELi960ELi4ELb1ELi2ELb0ELb0ELNS_15WgradSyncMethodE3ENS_16CompileConditionILi1000EEEEEvPT_S6_S6_PKS5_S8_S8_S8_PKfflPfPj:
        /* <DEDUP_REMOVED lines=25> */
.L_x_895:
[----:B0-----:R-:W2:Y:S04]  /*0190*/  LD.E.STRONG.GPU R3, desc[UR12][R118.64] ;  /* 0x0000000c76037980 */ /* 0x001ea8000c10f900 */
[----:B--2---:R-:W-:Y:S01]  /*01a0*/  CCTL.IVALL ;  /* 0x00000000ff00798f */ /* 0x004fe20002000000 */
[----:B------:R-:W-:Y:S05]  /*01b0*/  YIELD ;  /* 0x0000000000007946 */ /* 0x000fea0003800000 */
[----:B-----5:R-:W-:-:S04]  /*01c0*/  LOP3.LUT R3, R3, R0, RZ, 0x3c, !PT ;  /* 0x0000000003037212 */ /* 0x020fc800078e3cff */
[----:B------:R-:W-:-:S13]  /*01d0*/  ISETP.GT.AND P0, PT, R3, -0x1, PT ;  /* 0xffffffff0300780c */ /* 0x000fda0003f04270 */
[----:B------:R-:W-:Y:S05]  /*01e0*/  @P0 BRA `(.L_x_895) ;  /* 0xfffffffc00e80947 */ /* 0x000fea000383ffff */
.L_x_894:
[----:B------:R-:W-:Y:S05]  /*01f0*/  WARPSYNC.ALL ;  /* 0x0000000000007948 */ /* 0x000fea0003800000 */
[----:B------:R-:W-:Y:S06]  /*0200*/  BAR.SYNC.DEFER_BLOCKING 0x0 ;  /* 0x0000000000007b1d */ /* 0x000fec0000010000 */
[----:B------:R-:W-:Y:S05]  /*0210*/  BRA `(.L_x_896) ;  /* 0x0000003400947947 */ /* 0x000fea0003800000 */
.L_x_893:
        /* <DEDUP_REMOVED lines=56> */
[C---:B------:R-:W-:Y:S02]  /*05a0*/  IADD3 R19, PT, PT, R5.reuse, 0x12, RZ ;  /* 0x0000001205137810 */ /* 0x040fe40007ffe0ff */
[----:B------:R-:W-:Y:S02]  /*05b0*/  IADD3 R25, PT, PT, R5, 0x16, RZ ;  /* 0x0000001605197810 */ /* 0x000fe40007ffe0ff */
[-C--:B------:R-:W-:Y:S02]  /*05c0*/  LEA.HI R14, R9, R4.reuse, RZ, 0x1e ;  /* 0x00000004090e7211 */ /* 0x080fe400078ff0ff */
[----:B------:R-:W-:Y:S02]  /*05d0*/  IADD3 R9, PT, PT, R5, 0x1a, RZ ;  /* 0x0000001a05097810 */ /* 0x000fe40007ffe0ff */
[----:B------:R-:W-:Y:S02]  /*05e0*/  SHF.L.U32 R15, R13, 0x1e, RZ ;  /* 0x0000001e0d0f7819 */ /* 0x000fe400000006ff */
[----:B------:R-:W-:-:S02]  /*05f0*/  LEA.HI R10, R7, R4, RZ, 0x1e ;  /* 0x00000004070a7211 */ /* 0x000fc400078ff0ff */
[-C--:B------:R-:W-:Y:S02]  /*0600*/  LEA.HI R18, R11, R4.reuse, RZ, 0x1e ;  /* 0x000000040b127211 */ /* 0x080fe400078ff0ff */
[-C--:B------:R-:W-:Y:S01]  /*0610*/  LEA.HI R26, R17, R4.reuse, RZ, 0x1e ;  /* 0x00000004111a7211 */ /* 0x080fe200078ff0ff */
[--C-:B------:R-:W-:Y:S01]  /*0620*/  IMAD R17, R16, 0x18, R3.reuse ;  /* 0x0000001810117824 */ /* 0x100fe200078e0203 */
[-C--:B------:R-:W-:Y:S02]  /*0630*/  LEA.HI R30, R21, R4.reuse, RZ, 0x1e ;  /* 0x00000004151e7211 */ /* 0x080fe400078ff0ff */
[-C--:B------:R-:W-:Y:S01]  /*0640*/  LEA.HI R34, R27, R4.reuse, RZ, 0x1e ;  /* 0x000000041b227211 */ /* 0x080fe200078ff0ff */
[--C-:B------:R-:W-:Y:S01]  /*0650*/  IMAD R21, R26, 0x18, R3.reuse ;  /* 0x000000181a157824 */ /* 0x100fe200078e0203 */
[-C--:B------:R-:W-:Y:S01]  /*0660*/  LEA.HI R38, R29, R4.reuse, RZ, 0x1e ;  /* 0x000000041d267211 */ /* 0x080fe200078ff0ff */
[--C-:B------:R-:W-:Y:S01]  /*0670*/  IMAD R27, R30, 0x18, R3.reuse ;  /* 0x000000181e1b7824 */ /* 0x100fe200078e0203 */
[----:B------:R-:W-:Y:S01]  /*0680*/  LEA.HI R6, R5, R4, RZ, 0x1e ;  /* 0x0000000405067211 */ /* 0x000fe200078ff0ff */
[--C-:B------:R-:W-:Y:S01]  /*0690*/  IMAD R31, R34, 0x18, R3.reuse ;  /* 0x00000018221f7824 */ /* 0x100fe200078e0203 */
[----:B------:R-:W-:Y:S01]  /*06a0*/  SHF.L.U32 R4, R19, 0x1e, RZ ;  /* 0x0000001e13047819 */ /* 0x000fe200000006ff */
[----:B------:R-:W-:Y:S01]  /*06b0*/  IMAD R33, R38, 0x18, R3 ;  /* 0x0000001826217824 */ /* 0x000fe200078e0203 */
[----:B------:R-:W-:-:S02]  /*06c0*/  SHF.L.U32 R7, R25, 0x1e, RZ ;  /* 0x0000001e19077819 */ /* 0x000fc400000006ff */
[----:B------:R-:W-:Y:S02]  /*06d0*/  SHF.L.U32 R11, R9, 0x1e, RZ ;  /* 0x0000001e090b7819 */ /* 0x000fe400000006ff */
[----:B------:R-:W-:Y:S02]  /*06e0*/  SHF.R.S32.HI R15, RZ, 0x1f, R15 ;  /* 0x0000001fff0f7819 */ /* 0x000fe4000001140f */
[----:B------:R-:W-:Y:S02]  /*06f0*/  SHF.R.S32.HI R5, RZ, 0x1f, R4 ;  /* 0x0000001fff057819 */ /* 0x000fe40000011404 */
[----:B------:R-:W-:Y:S02]  /*0700*/  SHF.R.S32.HI R7, RZ, 0x1f, R7 ;  /* 0x0000001fff077819 */ /* 0x000fe40000011407 */
[----:B------:R-:W-:Y:S02]  /*0710*/  SHF.R.S32.HI R11, RZ, 0x1f, R11 ;  /* 0x0000001fff0b7819 */ /* 0x000fe4000001140b */
        /* <DEDUP_REMOVED lines=9> */
[----:B------:R-:W-:Y:S01]  /*07b0*/  IMAD R13, R18, 0x18, R3 ;  /* 0x00000018120d7824 */ /* 0x000fe200078e0203 */
[----:B------:R-:W-:-:S02]  /*07c0*/  LEA.HI R28, R19, R20, RZ, 0x1e ;  /* 0x00000014131c7211 */ /* 0x000fc400078ff0ff */
[----:B------:R-:W-:Y:S01]  /*07d0*/  SHF.L.U32 R4, R0, 0x3, RZ ;  /* 0x0000000300047819 */ /* 0x000fe200000006ff */
[--C-:B------:R-:W-:Y:S01]  /*07e0*/  IMAD R19, R24, 0x18, R3.reuse ;  /* 0x0000001818137824 */ /* 0x100fe200078e0203 */
[----:B------:R-:W-:Y:S01]  /*07f0*/  LEA.HI R32, R25, R32, RZ, 0x1e ;  /* 0x0000002019207211 */ /* 0x000fe200078ff0ff */
[--C-:B------:R-:W-:Y:S01]  /*0800*/  IMAD R25, R28, 0x18, R3.reuse ;  /* 0x000000181c197824 */ /* 0x100fe200078e0203 */
[----:B------:R-:W-:Y:S01]  /*0810*/  LEA.HI R36, R9, R36, RZ, 0x1e ;  /* 0x0000002409247211 */ /* 0x000fe200078ff0ff */
[--C-:B------:R-:W-:Y:S01]  /*0820*/  IMAD R9, R10, 0x18, R3.reuse ;  /* 0x000000180a097824 */ /* 0x100fe200078e0203 */
[----:B------:R-:W-:Y:S01]  /*0830*/  LOP3.LUT R20, R4, 0x8, RZ, 0xc0, !PT ;  /* 0x0000000804147812 */ /* 0x000fe200078ec0ff */
[--C-:B------:R-:W-:Y:S02]  /*0840*/  IMAD R29, R32, 0x18, R3.reuse ;  /* 0x00000018201d7824 */ /* 0x100fe400078e0203 */
        /* <DEDUP_REMOVED lines=9> */
[C---:B------:R-:W-:Y:S02]  /*08e0*/  IADD3 R10, PT, PT, R20.reuse, R21, RZ ;  /* 0x00000015140a7210 */ /* 0x040fe40007ffe0ff */
[C---:B------:R-:W-:Y:S02]  /*08f0*/  IADD3 R11, PT, PT, R20.reuse, R27, RZ ;  /* 0x0000001b140b7210 */ /* 0x040fe40007ffe0ff */
[C---:B------:R-:W-:Y:S02]  /*0900*/  IADD3 R12, PT, PT, R20.reuse, R31, RZ ;  /* 0x0000001f140c7210 */ /* 0x040fe40007ffe0ff */
[C---:B------:R-:W-:Y:S02]  /*0910*/  IADD3 R13, PT, PT, R20.reuse, R33, RZ ;  /* 0x00000021140d7210 */ /* 0x040fe40007ffe0ff */
[----:B------:R-:W-:-:S02]  /*0920*/  IADD3 R17, PT, PT, R20, R25, RZ ;  /* 0x0000001914117210 */ /* 0x000fc40007ffe0ff */
[C---:B------:R-:W-:Y:S02]  /*0930*/  IADD3 R18, PT, PT, R20.reuse, R29, RZ ;  /* 0x0000001d14127210 */ /* 0x040fe40007ffe0ff */
[----:B------:R-:W-:Y:S01]  /*0940*/  IADD3 R19, PT, PT, R20, R3, RZ ;  /* 0x0000000314137210 */ /* 0x000fe20007ffe0ff */
[--C-:B--2---:R-:W-:Y:S02]  /*0950*/  HADD2.F32 R20, -RZ, R22.reuse.H0_H0 ;  /* 0x20000016ff147230 */ /* 0x104fe40000004100 */
[----:B------:R-:W-:Y:S02]  /*0960*/  HADD2.F32 R21, -RZ, R22.H1_H1 ;  /* 0x30000016ff157230 */ /* 0x000fe40000004100 */
[--C-:B------:R-:W-:Y:S02]  /*0970*/  HADD2.F32 R22, -RZ, R23.reuse.H0_H0 ;  /* 0x20000017ff167230 */ /* 0x100fe40000004100 */
[----:B-1----:R-:W-:-:S07]  /*0980*/  HADD2.F32 R23, -RZ, R23.H1_H1 ;  /* 0x30000017ff177230 */ /* 0x002fce0000004100 */
.L_x_908:
        /* <DEDUP_REMOVED lines=11> */
[----:B------:R-:W-:Y:S01]  /*0a40*/  PRMT R3, R3, 0x7710, RZ ;  /* 0x0000771003037816 */ /* 0x000fe200000000ff */
[----:B------:R-:W2:Y:S03]  /*0a50*/  LDCU.64 UR22, c[0x0][0x398] ;  /* 0x00007300ff1677ac */ /* 0x000ea60008000a00 */
[----:B------:R-:W-:-:S04]  /*0a60*/  IADD3 R3, PT, PT, R3, R0, RZ ;  /* 0x0000000003037210 */ /* 0x000fc80007ffe0ff */
[----:B------:R-:W-:Y:S02]  /*0a70*/  LOP3.LUT R116, R3, 0xffff, RZ, 0xc0, !PT ;  /* 0x0000ffff03747812 */ /* 0x000fe400078ec0ff */
[----:B------:R-:W-:Y:S01]  /*0a80*/  MOV R3, UR8 ;  /* 0x0000000800037c02 */ /* 0x000fe20008000f00 */
[----:B------:R-:W-:Y:S01]  /*0a90*/  UIMAD UR8, UR5, 0xf0000, URZ ;  /* 0x000f0000050878a4 */ /* 0x000fe2000f8e02ff */
[----:B------:R-:W-:Y:S02]  /*0aa0*/  SHF.L.U32 R30, R116, 0x2, RZ ;  /* 0x00000002741e7819 */ /* 0x000fe400000006ff */
[----:B------:R-:W-:Y:S02]  /*0ab0*/  LOP3.LUT R3, R2, 0x3f0, R3, 0xf8, !PT ;  /* 0x000003f002037812 */ /* 0x000fe400078ef803 */
[----:B------:R-:W-:Y:S01]  /*0ac0*/  LOP3.LUT R26, R30, 0xffff, RZ, 0xc0, !PT ;  /* 0x0000ffff1e1a7812 */ /* 0x000fe200078ec0ff */
[----:B------:R-:W-:-:S04]  /*0ad0*/  IMAD.WIDE.U32 R24, R25, 0xf0000, R30 ;  /* 0x000f000019187825 */ /* 0x000fc800078e001e */
[----:B------:R-:W-:Y:S01]  /*0ae0*/  IMAD R28, R26, 0x889, RZ ;  /* 0x000008891a1c7824 */ /* 0x000fe200078e02ff */
[----:B------:R-:W-:Y:S01]  /*0af0*/  MOV R26, UR14 ;  /* 0x0000000e001a7c02 */ /* 0x000fe20008000f00 */
[----:B------:R-:W-:Y:S01]  /*0b00*/  IMAD R3, R3, 0x3c0, RZ ;  /* 0x000003c003037824 */ /* 0x000fe200078e02ff */
[----:B------:R-:W-:Y:S01]  /*0b10*/  IADD3 R30, PT, PT, R30, 0x2, RZ ;  /* 0x000000021e1e7810 */ /* 0x000fe20007ffe0ff */
[----:B------:R-:W3:Y:S01]  /*0b20*/  S2UR UR11, SR_CgaCtaId ;  /* 0x00000000000b79c3 */ /* 0x000ee20000008800 */
[----:B------:R-:W-:Y:S01]  /*0b30*/  SHF.R.U32.HI R29, RZ, 0x10, R28 ;  /* 0x00000010ff1d7819 */ /* 0x000fe2000001161c */
[----:B------:R-:W4:Y:S01]  /*0b40*/  LDCU UR14, c[0x0][0x3c0] ;  /* 0x00007800ff0e77ac */ /* 0x000f220008000800 */
[----:B------:R-:W-:-:S03]  /*0b50*/  IADD3 R3, P0, PT, R3, R24, RZ ;  /* 0x0000001803037210 */ /* 0x000fc60007f1e0ff */
[----:B------:R-:W-:Y:S01]  /*0b60*/  IMAD.WIDE.U32 R28, R29, 0x2, R26 ;  /* 0x000000021d1c7825 */ /* 0x000fe200078e001a */
[----:B------:R-:W-:Y:S02]  /*0b70*/  IADD3.X R32, PT, PT, R25, UR8, RZ, P0, !PT ;  /* 0x0000000819207c10 */ /* 0x000fe400087fe4ff */
[C---:B------:R-:W-:Y:S02]  /*0b80*/  SHF.L.U32 R24, R3.reuse, 0x1, RZ ;  /* 0x0000000103187819 */ /* 0x040fe400000006ff */
[C---:B0-----:R-:W-:Y:S02]  /*0b90*/  LEA R36, P0, R28.reuse, UR18, 0x2 ;  /* 0x000000121c247c11 */ /* 0x041fe4000f8010ff */
[----:B------:R-:W-:Y:S02]  /*0ba0*/  SHF.L.U64.HI R25, R3, 0x1, R32 ;  /* 0x0000000103197819 */ /* 0x000fe40000010220 */
[----:B------:R-:W-:Y:S02]  /*0bb0*/  LEA.HI.X R37, R28, UR19, R29, 0x2, P0 ;  /* 0x000000131c257c11 */ /* 0x000fe400080f141d */
[----:B-1----:R-:W-:-:S02]  /*0bc0*/  IADD3 R32, P1, PT, R24, UR20, RZ ;  /* 0x0000001418207c10 */ /* 0x002fc4000ff3e0ff */
[----:B--2---:R-:W-:Y:S01]  /*0bd0*/  IADD3 R34, P0, PT, R24, UR22, RZ ;  /* 0x0000001618227c10 */ /* 0x004fe2000ff1e0ff */
[----:B------:R-:W4:Y:S01]  /*0be0*/  LDG.E.64.CONSTANT R28, desc[UR12][R36.64] ;  /* 0x0000000c241c7981 */ /* 0x000f22000c1e9b00 */
[C---:B------:R-:W-:Y:S02]  /*0bf0*/  IADD3.X R33, PT, PT, R25.reuse, UR21, RZ, P1, !PT ;  /* 0x0000001519217c10 */ /* 0x040fe40008ffe4ff */
[----:B------:R-:W-:-:S03]  /*0c00*/  IADD3.X R35, PT, PT, R25, UR23, RZ, P0, !PT ;  /* 0x0000001719237c10 */ /* 0x000fc600087fe4ff */
[----:B------:R-:W2:Y:S04]  /*0c10*/  LDG.E.64.CONSTANT R50, desc[UR12][R32.64] ;  /* 0x0000000c20327981 */ /* 0x000ea8000c1e9b00 */
[----:B------:R-:W5:Y:S04]  /*0c20*/  LDG.E.64.CONSTANT R56, desc[UR12][R32.64+0x1e00] ;  /* 0x001e000c20387981 */ /* 0x000f68000c1e9b00 */
        /* <DEDUP_REMOVED lines=12> */
[----:B------:R-:W5:Y:S01]  /*0cf0*/  LDG.E.64.CONSTANT R74, desc[UR12][R34.64+0x3c00] ;  /* 0x003c000c224a7981 */ /* 0x000f62000c1e9b00 */
[----:B------:R-:W-:-:S03]  /*0d00*/  LOP3.LUT R30, R30, 0xffff, RZ, 0xc0, !PT ;  /* 0x0000ffff1e1e7812 */ /* 0x000fc600078ec0ff */
[----:B------:R0:W5:Y:S02]  /*0d10*/  LDG.E.64.CONSTANT R76, desc[UR12][R34.64+0x4b00] ;  /* 0x004b000c224c7981 */ /* 0x000164000c1e9b00 */
        /* <DEDUP_REMOVED lines=8> */
[----:B---3--:R-:W-:-:S06]  /*0da0*/  ULEA UR8, UR11, UR8, 0x18 ;  /* 0x000000080b087291 */ /* 0x008fcc000f8ec0ff */
[----:B------:R-:W-:-:S05]  /*0db0*/  LEA R3, R2, UR8, 0x3 ;  /* 0x0000000802037c11 */ /* 0x000fca000f8e18ff */
[----:B------:R-:W-:Y:S02]  /*0dc0*/  IMAD R116, R116, 0x18, R3 ;  /* 0x0000001874747824 */ /* 0x000fe400078e0203 */
[----:B----4-:R-:W-:-:S06]  /*0dd0*/  FADD.FTZ R26, R29, UR14 ;  /* 0x0000000e1d1a7e21 */ /* 0x010fcc0008010000 */
[----:B------:R-:W1:Y:S01]  /*0de0*/  MUFU.RSQ R26, R26 ;  /* 0x0000001a001a7308 */ /* 0x000e620000001400 */
[----:B--2---:R-:W-:Y:S02]  /*0df0*/  HADD2.F32 R3, -RZ, R50.H0_H0 ;  /* 0x20000032ff037230 */ /* 0x004fe40000004100 */
[----:B-----5:R-:W-:Y:S02]  /*0e00*/  HADD2.F32 R33, -RZ, R56.H0_H0 ;  /* 0x20000038ff217230 */ /* 0x020fe40000004100 */
[----:B------:R-:W-:Y:S02]  /*0e10*/  HADD2.F32 R37, -RZ, R58.H0_H0 ;  /* 0x2000003aff257230 */ /* 0x000fe40000004100 */
[C---:B------:R-:W-:Y:S01]  /*0e20*/  FADD.FTZ R3, -R28.reuse, R3 ;  /* 0x000000031c037221 */ /* 0x040fe20000010100 */
[----:B------:R-:W-:Y:S02]  /*0e30*/  HADD2.F32 R41, -RZ, R60.H0_H0 ;  /* 0x2000003cff297230 */ /* 0x000fe40000004100 */
[----:B------:R-:W-:Y:S01]  /*0e40*/  FADD.FTZ R103, -R28, R33 ;  /* 0x000000211c677221 */ /* 0x000fe20000010100 */
[----:B0-----:R-:W-:-:S02]  /*0e50*/  HADD2.F32 R35, -RZ, R56.H1_H1 ;  /* 0x30000038ff237230 */ /* 0x001fc40000004100 */
[--C-:B------:R-:W-:Y:S02]  /*0e60*/  HADD2.F32 R87, -RZ, R62.reuse.H0_H0 ;  /* 0x2000003eff577230 */ /* 0x100fe40000004100 */
[----:B------:R-:W-:Y:S02]  /*0e70*/  HADD2.F32 R89, -RZ, R62.H1_H1 ;  /* 0x3000003eff597230 */ /* 0x000fe40000004100 */
[C---:B------:R-:W-:Y:S01]  /*0e80*/  FADD.FTZ R33, -R28.reuse, R37 ;  /* 0x000000251c217221 */ /* 0x040fe20000010100 */
[----:B------:R-:W-:Y:S02]  /*0e90*/  HADD2.F32 R91, -RZ, R64.H0_H0 ;  /* 0x20000040ff5b7230 */ /* 0x000fe40000004100 */
[----:B------:R-:W-:Y:S01]  /*0ea0*/  FADD.FTZ R37, -R28, R41 ;  /* 0x000000291c257221 */ /* 0x000fe20000010100 */
[----:B------:R-:W-:Y:S02]  /*0eb0*/  HADD2.F32 R39, -RZ, R58.H1_H1 ;  /* 0x3000003aff277230 */ /* 0x000fe40000004100 */
[----:B------:R-:W-:-:S02]  /*0ec0*/  HADD2.F32 R93, -RZ, R64.H1_H1 ;  /* 0x30000040ff5d7230 */ /* 0x000fc40000004100 */
[----:B------:R-:W-:Y:S01]  /*0ed0*/  FADD.FTZ R41, -R28, R87 ;  /* 0x000000571c297221 */ /* 0x000fe20000010100 */
[----:B------:R-:W-:Y:S02]  /*0ee0*/  HADD2.F32 R27, -RZ, R50.H1_H1 ;  /* 0x30000032ff1b7230 */ /* 0x000fe40000004100 */
[--C-:B------:R-:W-:Y:S02]  /*0ef0*/  HADD2.F32 R29, -RZ, R54.reuse.H0_H0 ;  /* 0x20000036ff1d7230 */ /* 0x100fe40000004100 */
[----:B------:R-:W-:Y:S02]  /*0f00*/  HADD2.F32 R31, -RZ, R54.H1_H1 ;  /* 0x30000036ff1f7230 */ /* 0x000fe40000004100 */
[----:B------:R-:W-:Y:S02]  /*0f10*/  HADD2.F32 R85, -RZ, R60.H1_H1 ;  /* 0x3000003cff557230 */ /* 0x000fe40000004100 */
[--C-:B------:R-:W-:Y:S02]  /*0f20*/  HADD2.F32 R97, -RZ, R66.reuse.H0_H0 ;  /* 0x20000042ff617230 */ /* 0x100fe40000004100 */
[----:B------:R-:W-:-:S02]  /*0f30*/  HADD2.F32 R99, -RZ, R66.H1_H1 ;  /* 0x30000042ff637230 */ /* 0x000fc40000004100 */
[----:B------:R-:W-:Y:S01]  /*0f40*/  FADD.FTZ R87, -R28, R89 ;  /* 0x000000591c577221 */ /* 0x000fe20000010100 */
[--C-:B------:R-:W-:Y:S02]  /*0f50*/  HADD2.F32 R86, -RZ, R52.reuse.H0_H0 ;  /* 0x20000034ff567230 */ /* 0x100fe40000004100 */
[----:B-1----:R-:W-:Y:S01]  /*0f60*/  FMUL.FTZ R3, R26, R3 ;  /* 0x000000031a037220 */ /* 0x002fe20000410000 */
        /* <DEDUP_REMOVED lines=10> */
[----:B------:R-:W-:-:S02]  /*1010*/  HADD2.F32 R52, -RZ, R52.H1_H1 ;  /* 0x30000034ff347230 */ /* 0x000fc40000004100 */
[----:B------:R-:W-:Y:S01]  /*1020*/  FADD.FTZ R28, R86, R49 ;  /* 0x00000031561c7221 */ /* 0x000fe20000010000 */
[-C--:B------:R-:W-:Y:S01]  /*1030*/  FFMA.FTZ R29, R3, R86.reuse, R48 ;  /* 0x00000056031d7223 */ /* 0x080fe20000010030 */
[----:B------:R-:W-:Y:S01]  /*1040*/  FMUL.FTZ R86, R20, R86 ;  /* 0x0000005614567220 */ /* 0x000fe20000410000 */
[----:B------:R-:W-:Y:S02]  /*1050*/  HADD2.F32 R97, -RZ, R68.H0_H0 ;  /* 0x20000044ff617230 */ /* 0x000fe40000004100 */
[--C-:B------:R-:W-:Y:S02]  /*1060*/  HADD2.F32 R49, -RZ, R78.reuse.H0_H0 ;  /* 0x2000004eff317230 */ /* 0x100fe40000004100 */
[----:B------:R-:W-:Y:S02]  /*1070*/  HADD2.F32 R121, -RZ, R78.H1_H1 ;  /* 0x3000004eff797230 */ /* 0x000fe40000004100 */
[----:B------:R-:W-:Y:S01]  /*1080*/  FMUL.FTZ R78, R26, R101 ;  /* 0x000000651a4e7220 */ /* 0x000fe20000410000 */
[----:B------:R-:W-:-:S02]  /*1090*/  HADD2.F32 R123, -RZ, R80.H0_H0 ;  /* 0x20000050ff7b7230 */ /* 0x000fc40000004100 */
[----:B------:R-:W-:Y:S02]  /*10a0*/  HADD2.F32 R58, -RZ, R80.H1_H1 ;  /* 0x30000050ff3a7230 */ /* 0x000fe40000004100 */
[C---:B------:R-:W-:Y:S01]  /*10b0*/  FMUL.FTZ R80, R26.reuse, R95 ;  /* 0x0000005f1a507220 */ /* 0x040fe20000410000 */
[----:B------:R-:W-:Y:S01]  /*10c0*/  FMUL.FTZ R84, R21, R52 ;  /* 0x0000003415547220 */ /* 0x000fe20000410000 */
[----:B------:R-:W-:Y:S01]  /*10d0*/  FADD.FTZ R101, RZ, R86 ;  /* 0x00000056ff657221 */ /* 0x000fe20000010000 */
[----:B------:R-:W-:Y:S02]  /*10e0*/  HADD2.F32 R105, -RZ, R70.H0_H0 ;  /* 0x20000046ff697230 */ /* 0x000fe40000004100 */
[----:B------:R-:W-:Y:S01]  /*10f0*/  FMUL.FTZ R27, R26, R27 ;  /* 0x0000001b1a1b7220 */ /* 0x000fe20000410000 */
[----:B------:R-:W-:Y:S02]  /*1100*/  HADD2.F32 R68, -RZ, R68.H1_H1 ;  /* 0x30000044ff447230 */ /* 0x000fe40000004100 */
[----:B------:R-:W-:Y:S01]  /*1110*/  FADD.FTZ R32, R28, R97 ;  /* 0x000000611c207221 */ /* 0x000fe20000010000 */
[-C--:B------:R-:W-:Y:S01]  /*1120*/  FFMA.FTZ R29, R80, R97.reuse, R29 ;  /* 0x00000061501d7223 */ /* 0x080fe2000001001d */
[----:B------:R-:W-:Y:S01]  /*1130*/  FMUL.FTZ R97, R20, R97 ;  /* 0x0000006114617220 */ /* 0x000fe20000410000 */
[----:B------:R-:W-:Y:S01]  /*1140*/  FADD.FTZ R36, R101, R84 ;  /* 0x0000005465247221 */ /* 0x000fe20000010000 */
[----:B------:R-:W-:Y:S01]  /*1150*/  FADD.FTZ R30, R52, R47 ;  /* 0x0000002f341e7221 */ /* 0x000fe20000010000 */
[----:B------:R-:W-:-:S02]  /*1160*/  HADD2.F32 R109, -RZ, R72.H0_H0 ;  /* 0x20000048ff6d7230 */ /* 0x000fc40000004100 */
[----:B------:R-:W-:Y:S01]  /*1170*/  FFMA.FTZ R31, R27, R52, R46 ;  /* 0x000000341b1f7223 */ /* 0x000fe2000001002e */
[----:B------:R-:W-:Y:S01]  /*1180*/  FMUL.FTZ R28, R26, R103 ;  /* 0x000000671a1c7220 */ /* 0x000fe20000410000 */
[----:B------:R-:W-:Y:S01]  /*1190*/  FADD.FTZ R38, R32, R105 ;  /* 0x0000006920267221 */ /* 0x000fe20000010000 */
[-C--:B------:R-:W-:Y:S01]  /*11a0*/  FMUL.FTZ R95, R21, R68.reuse ;  /* 0x00000044155f7220 */ /* 0x080fe20000410000 */
[----:B------:R-:W-:Y:S01]  /*11b0*/  FADD.FTZ R36, R36, R97 ;  /* 0x0000006124247221 */ /* 0x000fe20000010000 */
[----:B------:R-:W-:Y:S02]  /*11c0*/  HADD2.F32 R70, -RZ, R70.H1_H1 ;  /* 0x30000046ff467230 */ /* 0x000fe40000004100 */
[----:B------:R-:W-:Y:S01]  /*11d0*/  FADD.FTZ R34, R30, R68 ;  /* 0x000000441e227221 */ /* 0x000fe20000010000 */
[----:B------:R-:W-:Y:S01]  /*11e0*/  FFMA.FTZ R31, R78, R68, R31 ;  /* 0x000000444e1f7223 */ /* 0x000fe2000001001f */
[----:B------:R-:W-:Y:S01]  /*11f0*/  FMUL.FTZ R30, R26, R107 ;  /* 0x0000006b1a1e7220 */ /* 0x000fe20000410000 */
[-C--:B------:R-:W-:Y:S01]  /*1200*/  FFMA.FTZ R103, R28, R105.reuse, R29 ;  /* 0x000000691c677223 */ /* 0x080fe2000001001d */
[----:B------:R-:W-:Y:S01]  /*1210*/  FADD.FTZ R48, R38, R109 ;  /* 0x0000006d26307221 */ /* 0x000fe20000010000 */
[----:B------:R-:W-:Y:S01]  /*1220*/  FMUL.FTZ R29, R20, R105 ;  /* 0x00000069141d7220 */ /* 0x000fe20000410000 */
[----:B------:R-:W-:Y:S01]  /*1230*/  FADD.FTZ R38, R36, R95 ;  /* 0x0000005f24267221 */ /* 0x000fe20000010000 */
[----:B------:R-:W-:-:S02]  /*1240*/  HADD2.F32 R72, -RZ, R72.H1_H1 ;  /* 0x30000048ff487230 */ /* 0x000fc40000004100 */
[----:B------:R-:W-:Y:S01]  /*1250*/  FADD.FTZ R40, R34, R70 ;  /* 0x0000004622287221 */ /* 0x000fe20000010000 */
[-C--:B------:R-:W-:Y:S01]  /*1260*/  FFMA.FTZ R105, R30, R70.reuse, R31 ;  /* 0x000000461e697223 */ /* 0x080fe2000001001f */
[----:B------:R-:W-:Y:S01]  /*1270*/  FMUL.FTZ R31, R21, R70 ;  /* 0x00000046151f7220 */ /* 0x000fe20000410000 */
[----:B------:R-:W-:Y:S01]  /*1280*/  FADD.FTZ R38, R38, R29 ;  /* 0x0000001d26267221 */ /* 0x000fe20000010000 */
[----:B------:R-:W-:Y:S01]  /*1290*/  FFMA.FTZ R34, R3, R86, RZ ;  /* 0x0000005603227223 */ /* 0x000fe200000100ff */
[----:B------:R-:W-:Y:S01]  /*12a0*/  FMUL.FTZ R32, R26, R33 ;  /* 0x000000211a207220 */ /* 0x000fe20000410000 */
[----:B------:R-:W-:Y:S01]  /*12b0*/  FADD.FTZ R107, R40, R72 ;  /* 0x00000048286b7221 */ /* 0x000fe20000010000 */
[----:B------:R-:W-:Y:S01]  /*12c0*/  FMUL.FTZ R33, R20, R109 ;  /* 0x0000006d14217220 */ /* 0x000fe20000410000 */
[----:B------:R-:W-:Y:S01]  /*12d0*/  FADD.FTZ R40, R38, R31 ;  /* 0x0000001f26287221 */ /* 0x000fe20000010000 */
[--C-:B------:R-:W-:Y:S02]  /*12e0*/  HADD2.F32 R85, -RZ, R74.reuse.H0_H0 ;  /* 0x2000004aff557230 */ /* 0x100fe40000004100 */
[----:B------:R-:W-:Y:S01]  /*12f0*/  FFMA.FTZ R101, R27, R84, R34 ;  /* 0x000000541b657223 */ /* 0x000fe20000010022 */
[----:B------:R-:W-:Y:S01]  /*1300*/  FMUL.FTZ R34, R26, R35 ;  /* 0x000000231a227220 */ /* 0x000fe20000410000 */
[----:B------:R-:W-:Y:S01]  /*1310*/  FMUL.FTZ R35, R21, R72 ;  /* 0x0000004815237220 */ /* 0x000fe20000410000 */
[----:B------:R-:W-:Y:S01]  /*1320*/  FADD.FTZ R40, R40, R33 ;  /* 0x0000002128287221 */ /* 0x000fe20000010000 */
[----:B------:R-:W-:-:S02]  /*1330*/  HADD2.F32 R74, -RZ, R74.H1_H1 ;  /* 0x3000004aff4a7230 */ /* 0x000fc40000004100 */
[----:B------:R-:W-:Y:S01]  /*1340*/  FMUL.FTZ R36, R26, R37 ;  /* 0x000000251a247220 */ /* 0x000fe20000410000 */
[----:B------:R-:W-:Y:S01]  /*1350*/  FADD.FTZ R50, R48, R85 ;  /* 0x0000005530327221 */ /* 0x000fe20000010000 */
[----:B------:R-:W-:Y:S01]  /*1360*/  FMUL.FTZ R37, R20, R85 ;  /* 0x0000005514257220 */ /* 0x000fe20000410000 */
[----:B------:R-:W-:Y:S01]  /*1370*/  FADD.FTZ R48, R40, R35 ;  /* 0x0000002328307221 */ /* 0x000fe20000010000 */
[--C-:B------:R-:W-:Y:S02]  /*1380*/  HADD2.F32 R47, -RZ, R76.reuse.H0_H0 ;  /* 0x2000004cff2f7230 */ /* 0x100fe40000004100 */
[----:B------:R-:W-:Y:S01]  /*1390*/  FMUL.FTZ R38, R26, R39 ;  /* 0x000000271a267220 */ /* 0x000fe20000410000 */
[----:B------:R-:W-:Y:S01]  /*13a0*/  FMUL.FTZ R39, R21, R74 ;  /* 0x0000004a15277220 */ /* 0x000fe20000410000 */
[----:B------:R-:W-:Y:S01]  /*13b0*/  FADD.FTZ R48, R48, R37 ;  /* 0x0000002530307221 */ /* 0x000fe20000010000 */
[----:B------:R-:W-:Y:S01]  /*13c0*/  FFMA.FTZ R101, R80, R97, R101 ;  /* 0x0000006150657223 */ /* 0x000fe20000010065 */
[----:B------:R-:W-:-:S02]  /*13d0*/  HADD2.F32 R46, -RZ, R76.H1_H1 ;  /* 0x3000004cff2e7230 */ /* 0x000fc40000004100 */
[----:B------:R-:W-:Y:S01]  /*13e0*/  FFMA.FTZ R103, R32, R109, R103 ;  /* 0x0000006d20677223 */ /* 0x000fe20000010067 */
[----:B------:R-:W-:Y:S01]  /*13f0*/  FMUL.FTZ R40, R26, R41 ;  /* 0x000000291a287220 */ /* 0x000fe20000410000 */
[----:B------:R-:W-:Y:S01]  /*1400*/  FMUL.FTZ R41, R20, R47 ;  /* 0x0000002f14297220 */ /* 0x000fe20000410000 */
[----:B------:R-:W-:Y:S01]  /*1410*/  FADD.FTZ R48, R48, R39 ;  /* 0x0000002730307221 */ /* 0x000fe20000010000 */
[----:B------:R-:W-:Y:S01]  /*1420*/  FFMA.FTZ R101, R78, R95, R101 ;  /* 0x0000005f4e657223 */ /* 0x000fe20000010065 */
[----:B------:R-:W-:Y:S01]  /*1430*/  FFMA.FTZ R103, R36, R85, R103 ;  /* 0x0000005524677223 */ /* 0x000fe20000010067 */
[C---:B------:R-:W-:Y:S01]  /*1440*/  FMUL.FTZ R85, R21.reuse, R46 ;  /* 0x0000002e15557220 */ /* 0x040fe20000410000 */
[----:B------:R-:W-:Y:S01]  /*1450*/  FADD.FTZ R48, R48, R41 ;  /* 0x0000002930307221 */ /* 0x000fe20000010000 */
[----:B------:R-:W-:Y:S01]  /*1460*/  FFMA.FTZ R101, R28, R29, R101 ;  /* 0x0000001d1c657223 */ /* 0x000fe20000010065 */
[----:B------:R-:W-:Y:S01]  /*1470*/  FADD.FTZ R60, R50, R47 ;  /* 0x0000002f323c7221 */ /* 0x000fe20000010000 */
        /* <DEDUP_REMOVED lines=13> */
[----:B------:R-:W-:Y:S01]  /*1550*/  FADD.FTZ R107, R107, R74 ;  /* 0x0000004a6b6b7221 */ /* 0x000fe20000010000 */
[----:B------:R-:W-:Y:S01]  /*1560*/  FFMA.FTZ R105, R38, R74, R105 ;  /* 0x0000004a26697223 */ /* 0x000fe20000010069 */
[----:B------:R-:W-:Y:S01]  /*1570*/  FMUL.FTZ R56, R26, R93 ;  /* 0x0000005d1a387220 */ /* 0x000fe20000410000 */
[----:B------:R-:W-:Y:S01]  /*1580*/  FMUL.FTZ R93, R21, R58 ;  /* 0x0000003a155d7220 */ /* 0x000fe20000410000 */
[----:B------:R-:W-:Y:S01]  /*1590*/  FADD.FTZ R48, R48, R91 ;  /* 0x0000005b30307221 */ /* 0x000fe20000010000 */
[----:B------:R-:W-:Y:S01]  /*15a0*/  FFMA.FTZ R101, R36, R37, R101 ;  /* 0x0000002524657223 */ /* 0x000fe20000010065 */
[----:B------:R-:W-:Y:S01]  /*15b0*/  FFMA.FTZ R103, R40, R47, R103 ;  /* 0x0000002f28677223 */ /* 0x000fe20000010067 */
[----:B------:R-:W-:Y:S01]  /*15c0*/  FADD.FTZ R62, R107, R46 ;  /* 0x0000002e6b3e7221 */ /* 0x000fe20000010000 */
[----:B------:R-:W-:Y:S01]  /*15d0*/  FFMA.FTZ R105, R50, R46, R105 ;  /* 0x0000002e32697223 */ /* 0x000fe20000010069 */
[----:B------:R-:W-:Y:S01]  /*15e0*/  FADD.FTZ R46, R48, R93 ;  /* 0x0000005d302e7221 */ /* 0x000fe20000010000 */
[----:B------:R-:W-:Y:S01]  /*15f0*/  FFMA.FTZ R101, R38, R39, R101 ;  /* 0x0000002726657223 */ /* 0x000fe20000010065 */
[----:B------:R-:W-:Y:S01]  /*1600*/  FMUL.FTZ R76, R26, R99 ;  /* 0x000000631a4c7220 */ /* 0x000fe20000410000 */
[----:B------:R-:W-:Y:S01]  /*1610*/  FADD.FTZ R60, R60, R49 ;  /* 0x000000313c3c7221 */ /* 0x000fe20000010000 */
[----:B------:R-:W-:Y:S01]  /*1620*/  FFMA.FTZ R48, R52, R49, R103 ;  /* 0x0000003134307223 */ /* 0x000fe20000010067 */
[----:B------:R-:W-:-:S02]  /*1630*/  HADD2.F32 R49, -RZ, R51.H0_H0 ;  /* 0x20000033ff317230 */ /* 0x000fc40000004100 */
[----:B------:R-:W-:Y:S02]  /*1640*/  HADD2.F32 R99, -RZ, R51.H1_H1 ;  /* 0x30000033ff637230 */ /* 0x000fe40000004100 */
[----:B------:R-:W-:Y:S01]  /*1650*/  FADD.FTZ R51, R83, UR14 ;  /* 0x0000000e53337e21 */ /* 0x000fe20008010000 */
[----:B------:R-:W-:Y:S01]  /*1660*/  FFMA.FTZ R101, R40, R41, R101 ;  /* 0x0000002928657223 */ /* 0x000fe20000010065 */
[----:B------:R-:W-:Y:S01]  /*1670*/  FADD.FTZ R64, -R82, R49 ;  /* 0x0000003152407221 */ /* 0x000fe20000010100 */
[----:B------:R-:W-:Y:S01]  /*1680*/  FADD.FTZ R125, R62, R121 ;  /* 0x000000793e7d7221 */ /* 0x000fe20000010000 */
[--C-:B------:R-:W-:Y:S02]  /*1690*/  HADD2.F32 R114, -RZ, R53.reuse.H0_H0 ;  /* 0x20000035ff727230 */ /* 0x100fe40000004100 */
[----:B------:R-:W-:Y:S01]  /*16a0*/  FFMA.FTZ R101, R50, R85, R101 ;  /* 0x0000005532657223 */ /* 0x000fe20000010065 */
[----:B------:R-:W0:Y:S01]  /*16b0*/  MUFU.RSQ R51, R51 ;  /* 0x0000003300337308 */ /* 0x000e220000001400 */
[----:B------:R-:W-:Y:S01]  /*16c0*/  HADD2.F32 R66, -RZ, R53.H1_H1 ;  /* 0x30000035ff427230 */ /* 0x000fe20000004100 */
[----:B------:R-:W1:Y:S01]  /*16d0*/  LDCU.64 UR14, c[0x0][0x3c8] ;  /* 0x00007900ff0e77ac */ /* 0x000e620008000a00 */
[----:B------:R-:W-:-:S04]  /*16e0*/  FFMA.FTZ R101, R52, R87, R101 ;  /* 0x0000005734657223 */ /* 0x000fc80000010065 */
[----:B------:R-:W-:Y:S01]  /*16f0*/  FFMA.FTZ R101, R54, R89, R101 ;  /* 0x0000005936657223 */ /* 0x000fe20000010065 */
[----:B------:R-:W-:-:S03]  /*1700*/  FADD.FTZ R62, -R82, R99 ;  /* 0x00000063523e7221 */ /* 0x000fc60000010100 */
[----:B------:R-:W-:Y:S01]  /*1710*/  FFMA.FTZ R47, R56, R91, R101 ;  /* 0x0000005b382f7223 */ /* 0x000fe20000010065 */
[--C-:B------:R-:W-:Y:S02]  /*1720*/  HADD2.F32 R101, -RZ, R55.reuse.H0_H0 ;  /* 0x20000037ff657230 */ /* 0x100fe40000004100 */
[----:B------:R-:W-:Y:S02]  /*1730*/  HADD2.F32 R55, -RZ, R55.H1_H1 ;  /* 0x30000037ff377230 */ /* 0x000fe40000004100 */
[----:B------:R-:W-:Y:S02]  /*1740*/  HADD2.F32 R109, -RZ, R65.H0_H0 ;  /* 0x20000041ff6d7230 */ /* 0x000fe40000004100 */
[C---:B0-----:R-:W-:Y:S01]  /*1750*/  FMUL.FTZ R53, R51.reuse, R64 ;  /* 0x0000004033357220 */ /* 0x041fe20000410000 */
[----:B------:R-:W-:Y:S02]  /*1760*/  HADD2.F32 R113, -RZ, R69.H0_H0 ;  /* 0x20000045ff717230 */ /* 0x000fe40000004100 */
[----:B------:R-:W-:Y:S01]  /*1770*/  FADD.FTZ R110, -R82, R55 ;  /* 0x00000037526e7221 */ /* 0x000fe20000010100 */
[----:B------:R-:W-:Y:S01]  /*1780*/  FMUL.FTZ R117, R51, R62 ;  /* 0x0000003e33757220 */ /* 0x000fe20000410000 */
[----:B------:R-:W-:Y:S01]  /*1790*/  FADD.FTZ R55, R114, R45 ;  /* 0x0000002d72377221 */ /* 0x000fe20000010000 */
[----:B------:R-:W-:Y:S01]  /*17a0*/  FFMA.FTZ R45, R53, R114, R44 ;  /* 0x00000072352d7223 */ /* 0x000fe2000001002c */
[----:B------:R-:W-:Y:S01]  /*17b0*/  FADD.FTZ R92, -R82, R109 ;  /* 0x0000006d525c7221 */ /* 0x000fe20000010100 */
[----:B------:R-:W-:Y:S01]  /*17c0*/  FADD.FTZ R44, R66, R43 ;  /* 0x0000002b422c7221 */ /* 0x000fe20000010000 */
[----:B------:R-:W-:-:S02]  /*17d0*/  HADD2.F32 R103, -RZ, R57.H0_H0 ;  /* 0x20000039ff677230 */ /* 0x000fc40000004100 */
[----:B------:R-:W-:Y:S01]  /*17e0*/  FFMA.FTZ R43, R117, R66, R42 ;  /* 0x00000042752b7223 */ /* 0x000fe2000001002a */
[----:B------:R-:W-:Y:S02]  /*17f0*/  HADD2.F32 R69, -RZ, R69.H1_H1 ;  /* 0x30000045ff457230 */ /* 0x000fe40000004100 */
[----:B------:R-:W-:Y:S01]  /*1800*/  FADD.FTZ R42, R55, R113 ;  /* 0x00000071372a7221 */ /* 0x000fe20000010000 */
[----:B------:R-:W-:Y:S02]  /*1810*/  HADD2.F32 R109, -RZ, R71.H0_H0 ;  /* 0x20000047ff6d7230 */ /* 0x000fe40000004100 */
[----:B------:R-:W-:Y:S01]  /*1820*/  FMUL.FTZ R114, R22, R114 ;  /* 0x0000007216727220 */ /* 0x000fe20000410000 */
[----:B------:R-:W-:Y:S02]  /*1830*/  HADD2.F32 R57, -RZ, R57.H1_H1 ;  /* 0x30000039ff397230 */ /* 0x000fe40000004100 */
[----:B------:R-:W-:Y:S01]  /*1840*/  FADD.FTZ R44, R44, R69 ;  /* 0x000000452c2c7221 */ /* 0x000fe20000010000 */
[----:B------:R-:W-:-:S02]  /*1850*/  HADD2.F32 R71, -RZ, R71.H1_H1 ;  /* 0x30000047ff477230 */ /* 0x000fc40000004100 */
[----:B------:R-:W-:Y:S01]  /*1860*/  FADD.FTZ R62, R42, R109 ;  /* 0x0000006d2a3e7221 */ /* 0x000fe20000010000 */
[C---:B------:R-:W-:Y:S01]  /*1870*/  FADD.FTZ R112, -R82.reuse, R101 ;  /* 0x0000006552707221 */ /* 0x040fe20000010100 */
[----:B------:R-:W-:Y:S01]  /*1880*/  FADD.FTZ R106, -R82, R57 ;  /* 0x00000039526a7221 */ /* 0x000fe20000010100 */
[----:B------:R-:W-:Y:S01]  /*1890*/  FMUL.FTZ R115, R23, R66 ;  /* 0x0000004217737220 */ /* 0x000fe20000410000 */
[C---:B------:R-:W-:Y:S01]  /*18a0*/  FMUL.FTZ R110, R51.reuse, R110 ;  /* 0x0000006e336e7220 */ /* 0x040fe20000410000 */
[----:B------:R-:W-:Y:S01]  /*18b0*/  FADD.FTZ R42, RZ, R114 ;  /* 0x00000072ff2a7221 */ /* 0x000fe20000010000 */
[----:B------:R-:W-:Y:S01]  /*18c0*/  FADD.FTZ R64, R44, R71 ;  /* 0x000000472c407221 */ /* 0x000fe20000010000 */
[C---:B------:R-:W-:Y:S01]  /*18d0*/  FMUL.FTZ R112, R51.reuse, R112 ;  /* 0x0000007033707220 */ /* 0x040fe20000410000 */
[----:B------:R-:W-:Y:S01]  /*18e0*/  FFMA.FTZ R43, R110, R69, R43 ;  /* 0x000000456e2b7223 */ /* 0x000fe2000001002b */
[----:B------:R-:W-:Y:S01]  /*18f0*/  FMUL.FTZ R106, R51, R106 ;  /* 0x0000006a336a7220 */ /* 0x000fe20000410000 */
[----:B------:R-:W-:Y:S01]  /*1900*/  FADD.FTZ R44, R42, R115 ;  /* 0x000000732a2c7221 */ /* 0x000fe20000010000 */
[----:B------:R-:W-:Y:S01]  /*1910*/  FFMA.FTZ R42, R53, R114, RZ ;  /* 0x00000072352a7223 */ /* 0x000fe200000100ff */
[----:B------:R-:W-:-:S02]  /*1920*/  HADD2.F32 R111, -RZ, R67.H0_H0 ;  /* 0x20000043ff6f7230 */ /* 0x000fc40000004100 */
[----:B------:R-:W-:Y:S01]  /*1930*/  FADD.FTZ R108, -R82, R103 ;  /* 0x00000067526c7221 */ /* 0x000fe20000010100 */
[----:B------:R-:W-:Y:S01]  /*1940*/  FFMA.FTZ R45, R112, R113, R45 ;  /* 0x00000071702d7223 */ /* 0x000fe2000001002d */
[----:B------:R-:W-:Y:S01]  /*1950*/  FFMA.FTZ R55, R106, R71, R43 ;  /* 0x000000476a377223 */ /* 0x000fe2000001002b */
[----:B------:R-:W-:Y:S01]  /*1960*/  FMUL.FTZ R113, R22, R113 ;  /* 0x0000007116717220 */ /* 0x000fe20000410000 */
[----:B------:R-:W-:Y:S01]  /*1970*/  FFMA.FTZ R43, R117, R115, R42 ;  /* 0x00000073752b7223 */ /* 0x000fe2000001002a */
[----:B------:R-:W-:Y:S01]  /*1980*/  FFMA.FTZ R121, R54, R121, R105 ;  /* 0x0000007936797223 */ /* 0x000fe20000010069 */
[----:B------:R-:W-:Y:S02]  /*1990*/  HADD2.F32 R105, -RZ, R59.H0_H0 ;  /* 0x2000003bff697230 */ /* 0x000fe40000004100 */
[----:B------:R-:W-:Y:S01]  /*19a0*/  FADD.FTZ R88, -R82, R111 ;  /* 0x0000006f52587221 */ /* 0x000fe20000010100 */
[----:B------:R-:W-:Y:S01]  /*19b0*/  FMUL.FTZ R108, R51, R108 ;  /* 0x0000006c336c7220 */ /* 0x000fe20000410000 */
[----:B------:R-:W-:Y:S01]  /*19c0*/  FMUL.FTZ R111, R23, R69 ;  /* 0x00000045176f7220 */ /* 0x000fe20000410000 */
[----:B------:R-:W-:Y:S01]  /*19d0*/  FADD.FTZ R44, R44, R113 ;  /* 0x000000712c2c7221 */ /* 0x000fe20000010000 */
[----:B------:R-:W-:Y:S01]  /*19e0*/  FFMA.FTZ R43, R112, R113, R43 ;  /* 0x00000071702b7223 */ /* 0x000fe2000001002b */
[----:B------:R-:W-:-:S02]  /*19f0*/  HADD2.F32 R107, -RZ, R61.H0_H0 ;  /* 0x2000003dff6b7230 */ /* 0x000fc40000004100 */
[----:B------:R-:W-:Y:S01]  /*1a00*/  FADD.FTZ R104, -R82, R105 ;  /* 0x0000006952687221 */ /* 0x000fe20000010100 */
[-C--:B------:R-:W-:Y:S01]  /*1a10*/  FFMA.FTZ R45, R108, R109.reuse, R45 ;  /* 0x0000006d6c2d7223 */ /* 0x080fe2000001002d */
[----:B------:R-:W-:Y:S01]  /*1a20*/  FMUL.FTZ R109, R22, R109 ;  /* 0x0000006d166d7220 */ /* 0x000fe20000410000 */
[----:B------:R-:W-:Y:S01]  /*1a30*/  FADD.FTZ R44, R44, R111 ;  /* 0x0000006f2c2c7221 */ /* 0x000fe20000010000 */
[----:B------:R-:W-:Y:S01]  /*1a40*/  FFMA.FTZ R43, R110, R111, R43 ;  /* 0x0000006f6e2b7223 */ /* 0x000fe2000001002b */
[----:B------:R-:W-:Y:S02]  /*1a50*/  HADD2.F32 R59, -RZ, R59.H1_H1 ;  /* 0x3000003bff3b7230 */ /* 0x000fe40000004100 */
[----:B------:R-:W-:Y:S01]  /*1a60*/  FADD.FTZ R100, -R82, R107 ;  /* 0x0000006b52647221 */ /* 0x000fe20000010100 */
[----:B------:R-:W-:Y:S02]  /*1a70*/  HADD2.F32 R105, -RZ, R73.H0_H0 ;  /* 0x20000049ff697230 */ /* 0x000fe40000004100 */
[----:B------:R-:W-:Y:S01]  /*1a80*/  FMUL.FTZ R104, R51, R104 ;  /* 0x0000006833687220 */ /* 0x000fe20000410000 */
[----:B------:R-:W-:Y:S01]  /*1a90*/  FFMA.FTZ R47, R76, R93, R47 ;  /* 0x0000005d4c2f7223 */ /* 0x000fe2000001002f */
[----:B------:R-:W-:Y:S01]  /*1aa0*/  FMUL.FTZ R107, R23, R71 ;  /* 0x00000047176b7220 */ /* 0x000fe20000410000 */
[----:B------:R-:W-:Y:S01]  /*1ab0*/  FADD.FTZ R44, R44, R109 ;  /* 0x0000006d2c2c7221 */ /* 0x000fe20000010000 */
[----:B------:R-:W-:Y:S01]  /*1ac0*/  FFMA.FTZ R43, R108, R109, R43 ;  /* 0x0000006d6c2b7223 */ /* 0x000fe2000001002b */
[----:B------:R-:W-:-:S02]  /*1ad0*/  HADD2.F32 R61, -RZ, R61.H1_H1 ;  /* 0x3000003dff3d7230 */ /* 0x000fc40000004100 */
[----:B------:R-:W-:Y:S01]  /*1ae0*/  FADD.FTZ R102, -R82, R59 ;  /* 0x0000003b52667221 */ /* 0x000fe20000010100 */
[----:B------:R-:W-:Y:S02]  /*1af0*/  HADD2.F32 R101, -RZ, R75.H0_H0 ;  /* 0x2000004bff657230 */ /* 0x000fe40000004100 */
[----:B------:R-:W-:Y:S01]  /*1b00*/  FADD.FTZ R62, R62, R105 ;  /* 0x000000693e3e7221 */ /* 0x000fe20000010000 */
[----:B------:R-:W-:Y:S02]  /*1b10*/  HADD2.F32 R73, -RZ, R73.H1_H1 ;  /* 0x30000049ff497230 */ /* 0x000fe40000004100 */
[-C--:B------:R-:W-:Y:S01]  /*1b20*/  FFMA.FTZ R45, R104, R105.reuse, R45 ;  /* 0x00000069682d7223 */ /* 0x080fe2000001002d */
[C---:B------:R-:W-:Y:S01]  /*1b30*/  FMUL.FTZ R100, R51.reuse, R100 ;  /* 0x0000006433647220 */ /* 0x040fe20000410000 */
[----:B------:R-:W-:Y:S01]  /*1b40*/  FMUL.FTZ R105, R22, R105 ;  /* 0x0000006916697220 */ /* 0x000fe20000410000 */
[----:B------:R-:W-:Y:S01]  /*1b50*/  FADD.FTZ R44, R44, R107 ;  /* 0x0000006b2c2c7221 */ /* 0x000fe20000010000 */
[----:B------:R-:W-:Y:S01]  /*1b60*/  FFMA.FTZ R43, R106, R107, R43 ;  /* 0x0000006b6a2b7223 */ /* 0x000fe2000001002b */
[----:B------:R0:W-:Y:S01]  /*1b70*/  STS.64 [R116], R46 ;  /* 0x0000002e74007388 */ /* 0x0001e20000000a00 */
[----:B------:R-:W-:Y:S01]  /*1b80*/  FADD.FTZ R98, -R82, R61 ;  /* 0x0000003d52627221 */ /* 0x000fe20000010100 */
[----:B------:R-:W-:Y:S01]  /*1b90*/  FMUL.FTZ R102, R51, R102 ;  /* 0x0000006633667220 */ /* 0x000fe20000410000 */
[----:B------:R-:W-:Y:S01]  /*1ba0*/  FFMA.FTZ R57, R100, R101, R45 ;  /* 0x0000006564397223 */ /* 0x000fe2000001002d */
[----:B------:R-:W-:Y:S01]  /*1bb0*/  FMUL.FTZ R103, R23, R73 ;  /* 0x0000004917677220 */ /* 0x000fe20000410000 */
[----:B------:R-:W-:Y:S01]  /*1bc0*/  FADD.FTZ R44, R44, R105 ;  /* 0x000000692c2c7221 */ /* 0x000fe20000010000 */
[----:B------:R-:W-:Y:S01]  /*1bd0*/  FFMA.FTZ R45, R104, R105, R43 ;  /* 0x00000069682d7223 */ /* 0x000fe2000001002b */
[----:B------:R-:W-:-:S02]  /*1be0*/  HADD2.F32 R75, -RZ, R75.H1_H1 ;  /* 0x3000004bff4b7230 */ /* 0x000fc40000004100 */
[----:B------:R-:W-:Y:S01]  /*1bf0*/  FADD.FTZ R42, R64, R73 ;  /* 0x00000049402a7221 */ /* 0x000fe20000010000 */
[----:B0-----:R-:W-:Y:S02]  /*1c00*/  HADD2.F32 R47, -RZ, R63.H0_H0 ;  /* 0x2000003fff2f7230 */ /* 0x001fe40000004100 */
[----:B------:R-:W-:Y:S01]  /*1c10*/  FFMA.FTZ R55, R102, R73, R55 ;  /* 0x0000004966377223 */ /* 0x000fe20000010037 */
[----:B------:R-:W-:Y:S01]  /*1c20*/  FADD.FTZ R64, R62, R101 ;  /* 0x000000653e407221 */ /* 0x000fe20000010000 */
[----:B------:R-:W-:Y:S01]  /*1c30*/  FMUL.FTZ R98, R51, R98 ;  /* 0x0000006233627220 */ /* 0x000fe20000410000 */
[----:B------:R-:W-:Y:S01]  /*1c40*/  FMUL.FTZ R101, R22, R101 ;  /* 0x0000006516657220 */ /* 0x000fe20000410000 */
[----:B------:R-:W-:Y:S01]  /*1c50*/  FADD.FTZ R96, -R82, R47 ;  /* 0x0000002f52607221 */ /* 0x000fe20000010100 */
[----:B------:R-:W-:Y:S01]  /*1c60*/  FADD.FTZ R62, R44, R103 ;  /* 0x000000672c3e7221 */ /* 0x000fe20000010000 */
[----:B------:R-:W-:Y:S01]  /*1c70*/  FFMA.FTZ R45, R102, R103, R45 ;  /* 0x00000067662d7223 */ /* 0x000fe2000001002d */
[----:B------:R-:W-:-:S02]  /*1c80*/  HADD2.F32 R83, -RZ, R77.H0_H0 ;  /* 0x2000004dff537230 */ /* 0x000fc40000004100 */
[-C--:B------:R-:W-:Y:S01]  /*1c90*/  FFMA.FTZ R43, R98, R75.reuse, R55 ;  /* 0x0000004b622b7223 */ /* 0x080fe20000010037 */
[----:B------:R-:W-:Y:S02]  /*1ca0*/  HADD2.F32 R63, -RZ, R63.H1_H1 ;  /* 0x3000003fff3f7230 */ /* 0x000fe40000004100 */
[----:B------:R-:W-:Y:S01]  /*1cb0*/  FMUL.FTZ R96, R51, R96 ;  /* 0x0000006033607220 */ /* 0x000fe20000410000 */
[----:B------:R-:W-:Y:S01]  /*1cc0*/  FMUL.FTZ R99, R23, R75 ;  /* 0x0000004b17637220 */ /* 0x000fe20000410000 */
[----:B------:R-:W-:Y:S01]  /*1cd0*/  FADD.FTZ R62, R62, R101 ;  /* 0x000000653e3e7221 */ /* 0x000fe20000010000 */
[----:B------:R-:W-:Y:S01]  /*1ce0*/  FFMA.FTZ R55, R100, R101, R45 ;  /* 0x0000006564377223 */ /* 0x000fe2000001002d */
[----:B------:R-:W-:Y:S02]  /*1cf0*/  HADD2.F32 R49, -RZ, R77.H1_H1 ;  /* 0x3000004dff317230 */ /* 0x000fe40000004100 */
[----:B------:R-:W-:Y:S01]  /*1d00*/  FADD.FTZ R44, R64, R83 ;  /* 0x00000053402c7221 */ /* 0x000fe20000010000 */
[-C--:B------:R-:W-:Y:S01]  /*1d10*/  FFMA.FTZ R45, R96, R83.reuse, R57 ;  /* 0x00000053602d7223 */ /* 0x080fe20000010039 */
[----:B------:R-:W-:Y:S01]  /*1d20*/  FADD.FTZ R94, -R82, R63 ;  /* 0x0000003f525e7221 */ /* 0x000fe20000010100 */
[----:B------:R-:W-:Y:S01]  /*1d30*/  FMUL.FTZ R83, R22, R83 ;  /* 0x0000005316537220 */ /* 0x000fe20000410000 */
[----:B------:R-:W-:Y:S01]  /*1d40*/  FADD.FTZ R62, R62, R99 ;  /* 0x000000633e3e7221 */ /* 0x000fe20000010000 */
[----:B------:R-:W-:Y:S01]  /*1d50*/  FFMA.FTZ R55, R98, R99, R55 ;  /* 0x0000006362377223 */ /* 0x000fe20000010037 */
[----:B------:R-:W-:-:S02]  /*1d60*/  HADD2.F32 R65, -RZ, R65.H1_H1 ;  /* 0x30000041ff417230 */ /* 0x000fc40000004100 */
[----:B------:R-:W-:Y:S01]  /*1d70*/  FMUL.FTZ R94, R51, R94 ;  /* 0x0000005e335e7220 */ /* 0x000fe20000410000 */
[----:B------:R-:W-:Y:S02]  /*1d80*/  HADD2.F32 R47, -RZ, R79.H0_H0 ;  /* 0x2000004fff2f7230 */ /* 0x000fe40000004100 */
[----:B------:R-:W-:Y:S01]  /*1d90*/  FADD.FTZ R62, R62, R83 ;  /* 0x000000533e3e7221 */ /* 0x000fe20000010000 */
[--C-:B------:R-:W-:Y:S02]  /*1da0*/  HADD2.F32 R59, -RZ, R81.reuse.H0_H0 ;  /* 0x20000051ff3b7230 */ /* 0x100fe40000004100 */
[----:B------:R-:W-:Y:S01]  /*1db0*/  FFMA.FTZ R55, R96, R83, R55 ;  /* 0x0000005360377223 */ /* 0x000fe20000010037 */
[----:B------:R-:W-:Y:S02]  /*1dc0*/  HADD2.F32 R61, -RZ, R81.H1_H1 ;  /* 0x30000051ff3d7230 */ /* 0x000fe40000004100 */
[----:B------:R-:W-:Y:S01]  /*1dd0*/  FMUL.FTZ R81, R23, R49 ;  /* 0x0000003117517220 */ /* 0x000fe20000410000 */
[----:B------:R-:W-:-:S02]  /*1de0*/  HADD2.F32 R46, -RZ, R79.H1_H1 ;  /* 0x3000004fff2e7230 */ /* 0x000fc40000004100 */
[----:B------:R-:W-:Y:S01]  /*1df0*/  FADD.FTZ R90, -R82, R65 ;  /* 0x00000041525a7221 */ /* 0x000fe20000010100 */
[----:B------:R-:W-:Y:S01]  /*1e00*/  FMUL.FTZ R79, R22, R47 ;  /* 0x0000002f164f7220 */ /* 0x000fe20000410000 */
[----:B------:R-:W-:Y:S01]  /*1e10*/  FMUL.FTZ R92, R51, R92 ;  /* 0x0000005c335c7220 */ /* 0x000fe20000410000 */
[----:B------:R-:W-:Y:S01]  /*1e20*/  FADD.FTZ R62, R62, R81 ;  /* 0x000000513e3e7221 */ /* 0x000fe20000010000 */
[----:B------:R-:W-:Y:S01]  /*1e30*/  FFMA.FTZ R55, R94, R81, R55 ;  /* 0x000000515e377223 */ /* 0x000fe20000010037 */
[----:B------:R-:W-:Y:S02]  /*1e40*/  HADD2.F32 R67, -RZ, R67.H1_H1 ;  /* 0x30000043ff437230 */ /* 0x000fe40000004100 */
        /* <DEDUP_REMOVED lines=9> */
[----:B------:R-:W-:Y:S01]  /*1ee0*/  FADD.FTZ R42, R42, R75 ;  /* 0x0000004b2a2a7221 */ /* 0x000fe20000010000 */
        /* <DEDUP_REMOVED lines=11> */
[----:B-1----:R-:W-:-:S04]  /*1fa0*/  UISETP.GE.U32.AND UP0, UPT, UR10, UR14, UPT ;  /* 0x0000000e0a00728c */ /* 0x002fc8000bf06070 */
[----:B------:R-:W-:Y:S01]  /*1fb0*/  UISETP.GE.AND.EX UP0, UPT, UR8, UR15, UPT, UP0 ;  /* 0x0000000f0800728c */ /* 0x000fe2000bf06300 */
[----:B------:R-:W-:Y:S01]  /*1fc0*/  FADD.FTZ R44, R44, R47 ;  /* 0x0000002f2c2c7221 */ /* 0x000fe20000010000 */
[----:B------:R-:W-:Y:S01]  /*1fd0*/  FADD.FTZ R62, R63, R46 ;  /* 0x0000002e3f3e7221 */ /* 0x000fe20000010000 */
[----:B------:R-:W-:Y:S01]  /*1fe0*/  FFMA.FTZ R65, R92, R47, R45 ;  /* 0x0000002f5c417223 */ /* 0x000fe2000001002d */
[----:B------:R-:W-:Y:S01]  /*1ff0*/  FFMA.FTZ R63, R90, R46, R49 ;  /* 0x0000002e5a3f7223 */ /* 0x000fe20000010031 */
[----:B------:R-:W-:Y:S01]  /*2000*/  FADD.FTZ R45, R44, R59 ;  /* 0x0000003b2c2d7221 */ /* 0x000fe20000010000 */
[----:B------:R-:W-:Y:S01]  /*2010*/  FADD.FTZ R49, R60, R123 ;  /* 0x0000007b3c317221 */ /* 0x000fe20000010000 */
[----:B------:R-:W-:Y:S01]  /*2020*/  FFMA.FTZ R48, R56, R123, R48 ;  /* 0x0000007b38307223 */ /* 0x000fe20000010030 */
[----:B------:R-:W-:Y:S01]  /*2030*/  FADD.FTZ R47, R125, R58 ;  /* 0x0000003a7d2f7221 */ /* 0x000fe20000010000 */
[----:B------:R-:W-:Y:S01]  /*2040*/  FFMA.FTZ R46, R76, R58, R121 ;  /* 0x0000003a4c2e7223 */ /* 0x000fe20000010079 */
[----:B------:R-:W-:Y:S01]  /*2050*/  BAR.SYNC.DEFER_BLOCKING 0x0 ;  /* 0x0000000000007b1d */ /* 0x000fe20000010000 */
[----:B------:R-:W-:Y:S01]  /*2060*/  ISETP.GT.U32.AND P1, PT, R0, 0x3f, PT ;  /* 0x0000003f0000780c */ /* 0x000fe20003f24070 */
[----:B------:R-:W-:Y:S01]  /*2070*/  FFMA.FTZ R44, R88, R59, R65 ;  /* 0x0000003b582c7223 */ /* 0x000fe20000010041 */
[----:B------:R-:W-:Y:S01]  /*2080*/  LOP3.LUT P0, RZ, R0, 0x3c1, RZ, 0xc0, !PT ;  /* 0x000003c100ff7812 */ /* 0x000fe2000780c0ff */
[----:B0-----:R-:W-:Y:S01]  /*2090*/  FADD.FTZ R43, R62, R61 ;  /* 0x0000003d3e2b7221 */ /* 0x001fe20000010000 */
[----:B------:R-:W-:Y:S01]  /*20a0*/  FFMA.FTZ R42, R82, R61, R63 ;  /* 0x0000003d522a7223 */ /* 0x000fe2000001003f */
[----:B------:R-:W-:Y:S01]  /*20b0*/  CS2R R74, SRZ ;  /* 0x00000000004a7805 */ /* 0x000fe2000001ff00 */
[----:B------:R-:W-:Y:S09]  /*20c0*/  BRA.U !UP0, `(.L_x_897) ;  /* 0x0000000108dc7547 */ /* 0x000ff2000b800000 */
        /* <DEDUP_REMOVED lines=55> */
.L_x_897:
        /* <DEDUP_REMOVED lines=47> */
.L_x_899:
[----:B------:R-:W-:Y:S05]  /*2730*/  BSYNC.RECONVERGENT B0 ;  /* 0x0000000000007941 */ /* 0x000fea0003800200 */
.L_x_898:
        /* <DEDUP_REMOVED lines=27> */
.L_x_902:
[----:B0-----:R-:W2:Y:S04]  /*28f0*/  LD.E.STRONG.GPU R59, desc[UR12][R118.64] ;  /* 0x0000000c763b7980 */ /* 0x001ea8000c10f900 */
[----:B--2---:R-:W-:Y:S01]  /*2900*/  CCTL.IVALL ;  /* 0x00000000ff00798f */ /* 0x004fe20002000000 */
[----:B------:R-:W-:Y:S05]  /*2910*/  YIELD ;  /* 0x0000000000007946 */ /* 0x000fea0003800000 */
[----:B-----5:R-:W-:-:S04]  /*2920*/  LOP3.LUT R59, R59, R58, RZ, 0x3c, !PT ;  /* 0x0000003a3b3b7212 */ /* 0x020fc800078e3cff */
[----:B------:R-:W-:-:S13]  /*2930*/  ISETP.GT.AND P0, PT, R59, -0x1, PT ;  /* 0xffffffff3b00780c */ /* 0x000fda0003f04270 */
[----:B------:R-:W-:Y:S05]  /*2940*/  @P0 BRA `(.L_x_902) ;  /* 0xfffffffc00e80947 */ /* 0x000fea000383ffff */
.L_x_901:
[----:B------:R-:W-:Y:S05]  /*2950*/  WARPSYNC.ALL ;  /* 0x0000000000007948 */ /* 0x000fea0003800000 */
[----:B------:R-:W-:Y:S06]  /*2960*/  BAR.SYNC.DEFER_BLOCKING 0x0 ;  /* 0x0000000000007b1d */ /* 0x000fec0000010000 */
[----:B------:R-:W-:Y:S05]  /*2970*/  BRA `(.L_x_903) ;  /* 0x0000000000587947 */ /* 0x000fea0003800000 */
.L_x_900:
        /* <DEDUP_REMOVED lines=12> */
.L_x_905:
        /* <DEDUP_REMOVED lines=8> */
.L_x_904:
[----:B------:R-:W-:Y:S05]  /*2ac0*/  WARPSYNC.ALL ;  /* 0x0000000000007948 */ /* 0x000fea0003800000 */
[----:B------:R-:W-:Y:S06]  /*2ad0*/  BAR.SYNC.DEFER_BLOCKING 0x0 ;  /* 0x0000000000007b1d */ /* 0x000fec0000010000 */
.L_x_903:
        /* <DEDUP_REMOVED lines=51> */
.L_x_907:
[----:B------:R-:W-:Y:S05]  /*2e10*/  BSYNC.RECONVERGENT B0 ;  /* 0x0000000000007941 */ /* 0x000fea0003800200 */
.L_x_906:
        /* <DEDUP_REMOVED lines=104> */
[----:B------:R-:W-:Y:S01]  /*34a0*/  F2FP.F16.F32.PACK_AB R26, R50, R39 ;  /* 0x00000027321a723e */ /* 0x000fe200000000ff */
        /* <DEDUP_REMOVED lines=25> */
[----:B------:R-:W-:Y:S01]  /*3640*/  F2FP.F16.F32.PACK_AB R38, R38, R27 ;  /* 0x0000001b2626723e */ /* 0x000fe200000000ff */
[----:B------:R-:W-:Y:S01]  /*3650*/  FFMA.FTZ R82, -R82, R59, R55 ;  /* 0x0000003b52527223 */ /* 0x000fe20000010137 */
[----:B------:R-:W-:Y:S01]  /*3660*/  F2FP.F16.F32.PACK_AB R27, R39, R114 ;  /* 0x00000072271b723e */ /* 0x000fe200000000ff */
[----:B------:R-:W-:Y:S01]  /*3670*/  FMUL.FTZ R104, R51, R104 ;  /* 0x0000006833687220 */ /* 0x000fe20000410000 */
[----:B------:R-:W-:Y:S01]  /*3680*/  F2FP.F16.F32.PACK_AB R39, R41, R112 ;  /* 0x000000702927723e */ /* 0x000fe200000000ff */
[C---:B------:R-:W-:Y:S01]  /*3690*/  FMUL.FTZ R100, R51.reuse, R100 ;  /* 0x0000006433647220 */ /* 0x040fe20000410000 */
[----:B------:R-:W-:Y:S01]  /*36a0*/  F2FP.F16.F32.PACK_AB R40, R40, R37 ;  /* 0x000000252828723e */ /* 0x000fe200000000ff */
[----:B------:R-:W-:Y:S01]  /*36b0*/  FMUL.FTZ R37, R51, R102 ;  /* 0x0000006633257220 */ /* 0x000fe20000410000 */
[----:B------:R-:W-:Y:S01]  /*36c0*/  F2FP.F16.F32.PACK_AB R41, R53, R108 ;  /* 0x0000006c3529723e */ /* 0x000fe200000000ff */
[C---:B------:R-:W-:Y:S01]  /*36d0*/  FMUL.FTZ R53, R51.reuse, R98 ;  /* 0x0000006233357220 */ /* 0x040fe20000410000 */
[C---:B------:R-:W-:Y:S01]  /*36e0*/  FMUL.FTZ R96, R51.reuse, R96 ;  /* 0x0000006033607220 */ /* 0x040fe20000410000 */
[C---:B------:R-:W-:Y:S01]  /*36f0*/  FMUL.FTZ R55, R51.reuse, R94 ;  /* 0x0000005e33377220 */ /* 0x040fe20000410000 */
[C---:B------:R-:W-:Y:S01]  /*3700*/  FMUL.FTZ R92, R51.reuse, R92 ;  /* 0x0000005c335c7220 */ /* 0x040fe20000410000 */
[C---:B------:R-:W-:Y:S01]  /*3710*/  FMUL.FTZ R57, R51.reuse, R90 ;  /* 0x0000005a33397220 */ /* 0x040fe20000410000 */
[C---:B------:R-:W-:Y:S01]  /*3720*/  FMUL.FTZ R88, R51.reuse, R88 ;  /* 0x0000005833587220 */ /* 0x040fe20000410000 */
[----:B------:R-:W-:Y:S01]  /*3730*/  FMUL.FTZ R51, R51, R82 ;  /* 0x0000005233337220 */ /* 0x000fe20000410000 */
[----:B------:R-:W-:Y:S01]  /*3740*/  F2FP.F16.F32.PACK_AB R30, R30, R29 ;  /* 0x0000001d1e1e723e */ /* 0x000fe200000000ff */
[----:B------:R0:W-:Y:S01]  /*3750*/  STG.E.64 desc[UR12][R24.64], R26 ;  /* 0x0000001a18007986 */ /* 0x0001e2000c101b0c */
[----:B------:R-:W-:-:S02]  /*3760*/  F2FP.F16.F32.PACK_AB R34, R34, R31 ;  /* 0x0000001f2222723e */ /* 0x000fc400000000ff */
[----:B------:R-:W-:Y:S01]  /*3770*/  F2FP.F16.F32.PACK_AB R32, R32, R35 ;  /* 0x000000232020723e */ /* 0x000fe200000000ff */
[----:B------:R0:W-:Y:S01]  /*3780*/  STG.E.64 desc[UR12][R24.64+0xf00], R38 ;  /* 0x000f002618007986 */ /* 0x0001e2000c101b0c */
[----:B------:R-:W-:Y:S02]  /*3790*/  F2FP.F16.F32.PACK_AB R36, R36, R33 ;  /* 0x000000212424723e */ /* 0x000fe400000000ff */
[----:B------:R-:W-:Y:S01]  /*37a0*/  F2FP.F16.F32.PACK_AB R29, R37, R104 ;  /* 0x00000068251d723e */ /* 0x000fe200000000ff */
[----:B------:R0:W-:Y:S01]  /*37b0*/  STG.E.64 desc[UR12][R24.64+0x1e00], R40 ;  /* 0x001e002818007986 */ /* 0x0001e2000c101b0c */
[----:B------:R-:W-:Y:S02]  /*37c0*/  F2FP.F16.F32.PACK_AB R28, R28, R3 ;  /* 0x000000031c1c723e */ /* 0x000fe400000000ff */
[----:B------:R-:W-:Y:S02]  /*37d0*/  F2FP.F16.F32.PACK_AB R31, R53, R100 ;  /* 0x00000064351f723e */ /* 0x000fe400000000ff */
[----:B------:R-:W-:Y:S01]  /*37e0*/  F2FP.F16.F32.PACK_AB R35, R55, R96 ;  /* 0x000000603723723e */ /* 0x000fe200000000ff */
[----:B------:R0:W-:Y:S01]  /*37f0*/  STG.E.64 desc[UR12][R24.64+0x2d00], R28 ;  /* 0x002d001c18007986 */ /* 0x0001e2000c101b0c */
[----:B------:R-:W-:-:S02]  /*3800*/  F2FP.F16.F32.PACK_AB R33, R57, R92 ;  /* 0x0000005c3921723e */ /* 0x000fc400000000ff */
[----:B------:R-:W-:Y:S01]  /*3810*/  F2FP.F16.F32.PACK_AB R37, R51, R88 ;  /* 0x000000583325723e */ /* 0x000fe200000000ff */
[----:B------:R0:W-:Y:S04]  /*3820*/  STG.E.64 desc[UR12][R24.64+0x3c00], R30 ;  /* 0x003c001e18007986 */ /* 0x0001e8000c101b0c */
[----:B------:R0:W-:Y:S04]  /*3830*/  STG.E.64 desc[UR12][R24.64+0x4b00], R34 ;  /* 0x004b002218007986 */ /* 0x0001e8000c101b0c */
[----:B------:R0:W-:Y:S04]  /*3840*/  STG.E.64 desc[UR12][R24.64+0x5a00], R32 ;  /* 0x005a002018007986 */ /* 0x0001e8000c101b0c */
[----:B------:R0:W-:Y:S01]  /*3850*/  STG.E.64 desc[UR12][R24.64+0x6900], R36 ;  /* 0x0069002418007986 */ /* 0x0001e2000c101b0c */
[----:B------:R-:W-:Y:S05]  /*3860*/  BRA.U !UP0, `(.L_x_908) ;  /* 0xffffffd108487547 */ /* 0x000fea000b83ffff */
.L_x_896:
        /* <DEDUP_REMOVED lines=54> */
.L_x_920:
        /* <DEDUP_REMOVED lines=28> */
.L_x_913:
        /* <DEDUP_REMOVED lines=33> */
.L_x_912:
[----:B------:R-:W-:Y:S05]  /*3fa0*/  BSYNC.RECONVERGENT B1 ;  /* 0x0000000000017941 */ /* 0x000fea0003800200 */
.L_x_911:
        /* <DEDUP_REMOVED lines=25> */
.L_x_915:
[----:B------:R-:W-:Y:S05]  /*4140*/  BSYNC.RECONVERGENT B1 ;  /* 0x0000000000017941 */ /* 0x000fea0003800200 */
.L_x_914:
        /* <DEDUP_REMOVED lines=26> */
.L_x_910:
[----:B------:R-:W-:Y:S05]  /*42f0*/  BSYNC.RECONVERGENT B0 ;  /* 0x0000000000007941 */ /* 0x000fea0003800200 */
.L_x_909:
[----:B------:R0:W-:Y:S01]  /*4300*/  STS [R7], R17 ;  /* 0x0000001107007388 */ /* 0x0001e20000000800 */
[----:B------:R-:W1:Y:S01]  /*4310*/  LDC.64 R20, c[0x0][0x388] ;  /* 0x0000e200ff147b82 */ /* 0x000e620000000a00 */
[----:B------:R-:W-:Y:S02]  /*4320*/  ISETP.NE.AND P1, PT, R42, 0xf, PT ;  /* 0x0000000f2a00780c */ /* 0x000fe40003f25270 */
[----:B------:R0:W-:Y:S01]  /*4330*/  STS [R7+0x780], R24 ;  /* 0x0007801807007388 */ /* 0x0001e20000000800 */
[----:B------:R-:W-:-:S04]  /*4340*/  MOV R25, R6 ;  /* 0x0000000600197202 */ /* 0x000fc80000000f00 */
[----:B------:R-:W2:Y:S08]  /*4350*/  LDC.64 R22, c[0x0][0x390] ;  /* 0x0000e400ff167b82 */ /* 0x000eb00000000a00 */
[----:B0-----:R-:W-:Y:S06]  /*4360*/  BAR.SYNC.DEFER_BLOCKING 0x0 ;  /* 0x0000000000007b1d */ /* 0x001fec0000010000 */
.L_x_919:
        /* <DEDUP_REMOVED lines=31> */
.L_x_930:
        /* <DEDUP_REMOVED lines=11> */
.L_x_918:
[----:B------:R-:W-:Y:S05]  /*4610*/  BSYNC.RECONVERGENT B0 ;  /* 0x0000000000007941 */ /* 0x000fea0003800200 */
.L_x_917:
        /* <DEDUP_REMOVED lines=9> */
.L_x_916:
        /* <DEDUP_REMOVED lines=8> */
.L_x_922:
[----:B------:R-:W-:Y:S05]  /*4730*/  BSYNC B0 ;  /* 0x0000000000007941 */ /* 0x000fea0003800000 */
.L_x_921:
        /* <DEDUP_REMOVED lines=8> */
.L_x_923:
[----:B------:R-:W-:Y:S01]  /*47c0*/  FADD.FTZ R17, R17, R8 ;  /* 0x0000000811117221 */ /* 0x000fe20000010000 */
[----:B------:R-:W-:-:S04]  /*47d0*/  HFMA2 R30, -RZ, RZ, 0, 2.384185791015625e-07 ;  /* 0x00000004ff1e7431 */ /* 0x000fc800000001ff */
[----:B------:R-:W-:Y:S02]  /*47e0*/  MOV R31, R17 ;  /* 0x00000011001f7202 */ /* 0x000fe40000000f00 */
[----:B------:R-:W-:-:S07]  /*47f0*/  MOV R18, R29 ;  /* 0x0000001d00127202 */ /* 0x000fce0000000f00 */
[----:B------:R-:W-:Y:S05]  /*4800*/  WARPSYNC.COLLECTIVE R28, `(.L_x_924) ;  /* 0x000000001c087348 */ /* 0x000fea0003c00000 */
[----:B------:R0:W1:Y:S02]  /*4810*/  SHFL.BFLY P3, R29, R31, R30, R33 ;  /* 0x0c00001e1f1d7389 */ /* 0x0000640000060021 */
[----:B01----:R-:W-:Y:S05]  /*4820*/  ENDCOLLECTIVE ;  /* 0x000000000000791b */ /* 0x003fea0003800000 */
.L_x_924:
[----:B------:R-:W-:-:S05]  /*4830*/  FADD.FTZ R18, R18, R9 ;  /* 0x0000000912127221 */ /* 0x000fca0000010000 */
[----:B------:R-:W-:Y:S02]  /*4840*/  MOV R31, R18 ;  /* 0x00000012001f7202 */ /* 0x000fe40000000f00 */
[----:B------:R-:W-:-:S07]  /*4850*/  MOV R24, R29 ;  /* 0x0000001d00187202 */ /* 0x000fce0000000f00 */
[----:B------:R-:W-:Y:S05]  /*4860*/  WARPSYNC.COLLECTIVE R28, `(.L_x_925) ;  /* 0x000000001c087348 */ /* 0x000fea0003c00000 */
[----:B------:R0:W1:Y:S02]  /*4870*/  SHFL.BFLY P3, R29, R31, R30, R33 ;  /* 0x0c00001e1f1d7389 */ /* 0x0000640000060021 */
[----:B01----:R-:W-:Y:S05]  /*4880*/  ENDCOLLECTIVE ;  /* 0x000000000000791b */ /* 0x003fea0003800000 */
.L_x_925:
[----:B------:R-:W-:Y:S01]  /*4890*/  FADD.FTZ R24, R17, R24 ;  /* 0x0000001811187221 */ /* 0x000fe20000010000 */
[----:B------:R-:W-:-:S04]  /*48a0*/  HFMA2 R30, -RZ, RZ, 0, 1.1920928955078125e-07 ;  /* 0x00000002ff1e7431 */ /* 0x000fc800000001ff */
[----:B------:R-:W-:Y:S02]  /*48b0*/  MOV R31, R24 ;  /* 0x00000018001f7202 */ /* 0x000fe40000000f00 */
[----:B------:R-:W-:-:S07]  /*48c0*/  MOV R19, R29 ;  /* 0x0000001d00137202 */ /* 0x000fce0000000f00 */
[----:B------:R-:W-:Y:S05]  /*48d0*/  WARPSYNC.COLLECTIVE R28, `(.L_x_926) ;  /* 0x000000001c087348 */ /* 0x000fea0003c00000 */
[----:B------:R0:W1:Y:S02]  /*48e0*/  SHFL.BFLY P3, R29, R31, R30, R33 ;  /* 0x0c00001e1f1d7389 */ /* 0x0000640000060021 */
[----:B01----:R-:W-:Y:S05]  /*48f0*/  ENDCOLLECTIVE ;  /* 0x000000000000791b */ /* 0x003fea0003800000 */
.L_x_926:
[----:B------:R-:W-:-:S05]  /*4900*/  FADD.FTZ R19, R18, R19 ;  /* 0x0000001312137221 */ /* 0x000fca0000010000 */
[----:B------:R-:W-:Y:S02]  /*4910*/  MOV R31, R19 ;  /* 0x00000013001f7202 */ /* 0x000fe40000000f00 */
[----:B------:R-:W-:-:S07]  /*4920*/  MOV R27, R29 ;  /* 0x0000001d001b7202 */ /* 0x000fce0000000f00 */
[----:B------:R-:W-:Y:S05]  /*4930*/  WARPSYNC.COLLECTIVE R28, `(.L_x_927) ;  /* 0x000000001c087348 */ /* 0x000fea0003c00000 */
[----:B------:R0:W1:Y:S02]  /*4940*/  SHFL.BFLY P3, R29, R31, R30, R33 ;  /* 0x0c00001e1f1d7389 */ /* 0x0000640000060021 */
[----:B01----:R-:W-:Y:S05]  /*4950*/  ENDCOLLECTIVE ;  /* 0x000000000000791b */ /* 0x003fea0003800000 */
.L_x_927:
[----:B------:R-:W-:Y:S01]  /*4960*/  FADD.FTZ R27, R24, R27 ;  /* 0x0000001b181b7221 */ /* 0x000fe20000010000 */
[----:B------:R-:W-:-:S04]  /*4970*/  HFMA2 R30, -RZ, RZ, 0, 5.9604644775390625e-08 ;  /* 0x00000001ff1e7431 */ /* 0x000fc800000001ff */
[----:B------:R-:W-:Y:S02]  /*4980*/  MOV R31, R27 ;  /* 0x0000001b001f7202 */ /* 0x000fe40000000f00 */
[----:B------:R-:W-:-:S07]  /*4990*/  MOV R8, R29 ;  /* 0x0000001d00087202 */ /* 0x000fce0000000f00 */
[----:B------:R-:W-:Y:S05]  /*49a0*/  WARPSYNC.COLLECTIVE R28, `(.L_x_928) ;  /* 0x000000001c087348 */ /* 0x000fea0003c00000 */
[----:B------:R0:W1:Y:S02]  /*49b0*/  SHFL.BFLY P3, R29, R31, R30, R33 ;  /* 0x0c00001e1f1d7389 */ /* 0x0000640000060021 */
[----:B01----:R-:W-:Y:S05]  /*49c0*/  ENDCOLLECTIVE ;  /* 0x000000000000791b */ /* 0x003fea0003800000 */
.L_x_928:
[----:B------:R-:W-:-:S05]  /*49d0*/  FADD.FTZ R8, R19, R8 ;  /* 0x0000000813087221 */ /* 0x000fca0000010000 */
[----:B------:R-:W-:Y:S02]  /*49e0*/  MOV R31, R8 ;  /* 0x00000008001f7202 */ /* 0x000fe40000000f00 */
[----:B------:R-:W-:-:S07]  /*49f0*/  MOV R26, R29 ;  /* 0x0000001d001a7202 */ /* 0x000fce0000000f00 */
[----:B------:R-:W-:Y:S05]  /*4a00*/  WARPSYNC.COLLECTIVE R28, `(.L_x_929) ;  /* 0x000000001c087348 */ /* 0x000fea0003c00000 */
[----:B------:R0:W1:Y:S02]  /*4a10*/  SHFL.BFLY P3, R29, R31, R30, R33 ;  /* 0x0c00001e1f1d7389 */ /* 0x0000640000060021 */
[----:B01----:R-:W-:Y:S05]  /*4a20*/  ENDCOLLECTIVE ;  /* 0x000000000000791b */ /* 0x003fea0003800000 */
.L_x_929:
[----:B------:R-:W-:Y:S01]  /*4a30*/  FADD.FTZ R26, R27, R26 ;  /* 0x0000001a1b1a7221 */ /* 0x000fe20000010000 */
[----:B------:R-:W-:Y:S01]  /*4a40*/  MOV R9, R29 ;  /* 0x0000001d00097202 */ /* 0x000fe20000000f00 */
[----:B------:R-:W-:Y:S06]  /*4a50*/  BRA `(.L_x_930) ;  /* 0xfffffff800c07947 */ /* 0x000fec000383ffff */
.L_x_931:
        /* <DEDUP_REMOVED lines=10> */
.L_x_1576:


//--------------------- .text._ZN13group_norm_v218gn_bwd_cuda_kernelI6__halfLi480ELi1ELi32ELi30ELi1024ELb0ELb1ELi32ELi960ELi960ELi4ELb1ELi4ELb0ELb0ELNS_15WgradSyncMethodE3ENS_16CompileConditionILi1000EEEEEvPT_S6_S6_PKS5_S8_S8_S8_PKfflPfPj --------------------------
	.section	.text._ZN13group_norm_v218gn_bwd_cuda_kernelI6__halfLi480ELi1ELi32ELi30ELi1024ELb0ELb1ELi32ELi960ELi960ELi4ELb1ELi4ELb0ELb0ELNS_15WgradSyncMethodE3ENS_16CompileConditionILi1000EEEEEvPT_S6_S6_PKS5_S8_S8_S8_PKfflPfPj,"ax",@progbits
	.align	128
        .global         _ZN13group_norm_v218gn_bwd_cuda_kernelI6__halfLi480ELi1ELi32ELi30ELi1024ELb0ELb1ELi32ELi960ELi960ELi4ELb1ELi4ELb0ELb0ELNS_15WgradSyncMethodE3ENS_16CompileConditionILi1000EEEEEvPT_S6_S6_PKS5_S8_S8_S8_PKfflPfPj
        .type           _ZN13group_norm_v218gn_bwd_cuda_kernelI6__halfLi480ELi1ELi32ELi30ELi1024ELb0ELb1ELi32ELi960ELi960ELi4ELb1ELi4ELb0ELb0ELNS_15WgradSyncMethodE3ENS_16CompileConditionILi1000EEEEEvPT_S6_S6_PKS5_S8_S8_S8_PKfflPfPj,@function
        .size           _ZN13group_norm_v218gn_bwd_cuda_kernelI6__halfLi480ELi1ELi32ELi30ELi1024ELb0ELb1ELi32ELi960ELi960ELi4ELb1ELi4ELb0ELb0ELNS_15WgradSyncMethodE3ENS_16CompileConditionILi1000EEEEEvPT_S6_S6_PKS5_S8_S8_S8_PKfflPfPj,(.L_x_1577 - _ZN13group_norm_v218gn_bwd_cuda_kernelI6__halfLi480ELi1ELi32ELi30ELi1024ELb0ELb1ELi32ELi960ELi960ELi4ELb1ELi4ELb0ELb0ELNS_15WgradSyncMethodE3ENS_16CompileConditionILi1000EEEEEvPT_S6_S6_PKS5_S8_S8_S8_PKfflPfPj)
        .other          _ZN13group_norm_v218gn_bwd_cuda_kernelI6__halfLi480ELi1ELi32ELi30ELi1024ELb0ELb1ELi32ELi960ELi960ELi4ELb1ELi4ELb0ELb0ELNS_15WgradSyncMethodE3ENS_16CompileConditionILi1000EEEEEvPT_S6_S6_PKS5_S8_S8_S8_PKfflPfPj,@"STO_CUDA_ENTRY STV_DEFAULT"
_ZN13group_norm_v218gn_bwd_cuda_kernelI6__halfLi480ELi1ELi32ELi30ELi1024ELb0ELb1ELi32ELi960ELi960ELi4ELb1ELi4ELb0ELb0ELNS_15WgradSyncMethodE3ENS_16CompileConditionILi1000EEEEEvPT_S6_S6_PKS5_S8_S8_S8_PKfflPfPj:
.text._ZN13group_norm_v218gn_bwd_cuda_kernelI6__halfLi480ELi1ELi32ELi30ELi1024ELb0ELb1ELi32ELi960ELi960ELi4ELb1ELi4ELb0ELb0ELNS_15WgradSyncMethodE3ENS_16CompileConditionILi1000EEEEEvPT_S6_S6_PKS5_S8_S8_S8_PKfflPfPj:
        /* <DEDUP_REMOVED lines=28> */
.L_x_934:
        /* <DEDUP_REMOVED lines=8> */
.L_x_933:
[----:B------:R-:W-:Y:S05]  /*0240*/  WARPSYNC.ALL ;  /* 0x0000000000007948 */ /* 0x000fea0003800000 */
[----:B------:R-:W-:Y:S06]  /*0250*/  BAR.SYNC.DEFER_BLOCKING 0x0 ;  /* 0x0000000000007b1d */ /* 0x000fec0000010000 */
[----:B------:R-:W-:Y:S05]  /*0260*/  BRA `(.L_x_935) ;  /* 0x0000005400a47947 */ /* 0x000fea0003800000 */
.L_x_932:
        /* <DEDUP_REMOVED lines=38> */
[----:B------:R0:W-:Y:S01]  /*04d0*/  STL [R1+0x78], R0 ;  /* 0x0000780001007387 */ /* 0x0001e20000100800 */
[--C-:B--2---:R-:W-:Y:S02]  /*04e0*/  HADD2.F32 R6, -RZ, R2.reuse.H0_H0 ;  /* 0x20000002ff067230 */ /* 0x104fe40000004100 */
[----:B------:R-:W-:Y:S02]  /*04f0*/  HADD2.F32 R5, -RZ, R2.H1_H1 ;  /* 0x30000002ff057230 */ /* 0x000fe40000004100 */
[--C-:B------:R-:W-:Y:S02]  /*0500*/  HADD2.F32 R4, -RZ, R3.reuse.H0_H0 ;  /* 0x20000003ff047230 */ /* 0x100fe40000004100 */
[----:B------:R-:W-:-:S02]  /*0510*/  HADD2.F32 R3, -RZ, R3.H1_H1 ;  /* 0x30000003ff037230 */ /* 0x000fc40000004100 */
[----:B0-----:R-:W-:-:S07]  /*0520*/  IMAD R2, R8, 0x1e, RZ ;  /* 0x0000001e08027824 */ /* 0x001fce00078e02ff */
.L_x_949:
[----:B------:R-:W2:Y:S04]  /*0530*/  LDL R2, [R1+0x80] ;  /* 0x0000800001027983 */ /* 0x000ea80000100800 */
[----:B------:R-:W3:Y:S01]  /*0540*/  LDL R0, [R1+0x7c] ;  /* 0x00007c0001007983 */ /* 0x000ee20000100800 */
[----:B------:R-:W-:Y:S02]  /*0550*/  USHF.L.U32 UR10, UR9, 0x6, URZ ;  /* 0x00000006090a7899 */ /* 0x000fe400080006ff */
[----:B------:R-:W-:Y:S01]  /*0560*/  MOV R7, UR9 ;  /* 0x0000000900077c02 */ /* 0x000fe20008000f00 */
[----:B------:R-:W-:Y:S01]  /*0570*/  USHF.L.U64.HI UR8, UR9, 0x6, UR5 ;  /* 0x0000000609087899 */ /* 0x000fe20008010205 */
[----:B-1----:R-:W0:Y:S01]  /*0580*/  S2R R12, SR_CTAID.X ;  /* 0x00000000000c7919 */ /* 0x002e220000002500 */
[----:B------:R-:W1:Y:S01]  /*0590*/  LDCU.64 UR14, c[0x0][0x3b8] ;  /* 0x00007700ff0e77ac */ /* 0x000e620008000a00 */
[----:B------:R-:W-:-:S03]  /*05a0*/  MOV R8, UR10 ;  /* 0x0000000a00087c02 */ /* 0x000fc60008000f00 */
[----:B------:R-:W-:Y:S01]  /*05b0*/  MOV R9, UR8 ;  /* 0x0000000800097c02 */ /* 0x000fe20008000f00 */
[----:B------:R-:W-:Y:S01]  /*05c0*/  UIMAD UR8, UR5, 0xf0000, URZ ;  /* 0x000f0000050878a4 */ /* 0x000fe2000f8e02ff */
[----:B------:R-:W4:Y:S01]  /*05d0*/  LDCU.64 UR16, c[0x0][0x3a0] ;  /* 0x00007400ff1077ac */ /* 0x000f220008000a00 */
[----:B------:R-:W4:Y:S01]  /*05e0*/  LDCU.64 UR10, c[0x0][0x398] ;  /* 0x00007300ff0a77ac */ /* 0x000f220008000a00 */
[----:B0-----:R-:W-:Y:S02]  /*05f0*/  SHF.L.U32 R12, R12, 0x5, RZ ;  /* 0x000000050c0c7819 */ /* 0x001fe400000006ff */
        /* <DEDUP_REMOVED lines=10> */
[----:B-1----:R-:W-:-:S04]  /*06a0*/  LEA R76, P0, R12, UR14, 0x2 ;  /* 0x0000000e0c4c7c11 */ /* 0x002fc8000f8010ff */
[----:B------:R-:W-:Y:S02]  /*06b0*/  IADD3 R0, P1, PT, R7, R10, RZ ;  /* 0x0000000a07007210 */ /* 0x000fe40007f3e0ff */
[----:B------:R-:W-:Y:S02]  /*06c0*/  LEA.HI.X R77, R12, UR15, R13, 0x2, P0 ;  /* 0x0000000f0c4d7c11 */ /* 0x000fe400080f140d */
[----:B------:R-:W-:Y:S01]  /*06d0*/  IADD3.X R11, PT, PT, R11, UR8, RZ, P1, !PT ;  /* 0x000000080b0b7c10 */ /* 0x000fe20008ffe4ff */
[----:B------:R-:W0:Y:S01]  /*06e0*/  LDCU UR8, c[0x0][0x3c0] ;  /* 0x00007800ff0877ac */ /* 0x000e220008000800 */
[C---:B------:R-:W-:Y:S02]  /*06f0*/  SHF.L.U32 R14, R0.reuse, 0x1, RZ ;  /* 0x00000001000e7819 */ /* 0x040fe400000006ff */
[----:B------:R-:W-:Y:S01]  /*0700*/  SHF.L.U64.HI R2, R0, 0x1, R11 ;  /* 0x0000000100027819 */ /* 0x000fe2000001020b */
[----:B------:R-:W0:Y:S01]  /*0710*/  LDG.E.64.CONSTANT R76, desc[UR12][R76.64] ;  /* 0x0000000c4c4c7981 */ /* 0x000e22000c1e9b00 */
[----:B----4-:R-:W-:-:S02]  /*0720*/  IADD3 R10, P0, PT, R14, UR16, RZ ;  /* 0x000000100e0a7c10 */ /* 0x010fc4000ff1e0ff */
[----:B------:R-:W-:Y:S01]  /*0730*/  IADD3 R78, P1, PT, R14, UR10, RZ ;  /* 0x0000000a0e4e7c10 */ /* 0x000fe2000ff3e0ff */
[----:B------:R1:W-:Y:S01]  /*0740*/  STL [R1+0x68], R14 ;  /* 0x0000680e01007387 */ /* 0x0003e20000100800 */
[----:B------:R-:W-:-:S03]  /*0750*/  IADD3.X R11, PT, PT, R2, UR17, RZ, P0, !PT ;  /* 0x00000011020b7c10 */ /* 0x000fc600087fe4ff */
[----:B------:R2:W-:Y:S04]  /*0760*/  STL [R1+0x6c], R2 ;  /* 0x00006c0201007387 */ /* 0x0005e80000100800 */
[----:B------:R-:W3:Y:S01]  /*0770*/  LDL R0, [R1+0x78] ;  /* 0x0000780001007983 */ /* 0x000ee20000100800 */
[----:B------:R-:W-:-:S03]  /*0780*/  IADD3.X R79, PT, PT, R2, UR11, RZ, P1, !PT ;  /* 0x0000000b024f7c10 */ /* 0x000fc60008ffe4ff */
[----:B------:R-:W4:Y:S04]  /*0790*/  LDG.E.64.CONSTANT R28, desc[UR12][R10.64] ;  /* 0x0000000c0a1c7981 */ /* 0x000f28000c1e9b00 */
[----:B------:R-:W2:Y:S04]  /*07a0*/  LDG.E.64.CONSTANT R32, desc[UR12][R10.64+0xf00] ;  /* 0x000f000c0a207981 */ /* 0x000ea8000c1e9b00 */
        /* <DEDUP_REMOVED lines=21> */
[----:B-1----:R-:W2:Y:S04]  /*0900*/  LDG.E.64.CONSTANT R14, desc[UR12][R78.64+0x4b00] ;  /* 0x004b000c4e0e7981 */ /* 0x002ea8000c1e9b00 */
[----:B------:R-:W2:Y:S04]  /*0910*/  LDG.E.64.CONSTANT R16, desc[UR12][R78.64+0x5a00] ;  /* 0x005a000c4e107981 */ /* 0x000ea8000c1e9b00 */
[----:B------:R-:W2:Y:S04]  /*0920*/  LDG.E.64.CONSTANT R18, desc[UR12][R78.64+0x6900] ;  /* 0x0069000c4e127981 */ /* 0x000ea8000c1e9b00 */
[----:B------:R-:W2:Y:S04]  /*0930*/  LDG.E.64.CONSTANT R20, desc[UR12][R78.64+0x7800] ;  /* 0x0078000c4e147981 */ /* 0x000ea8000c1e9b00 */
[----:B------:R-:W2:Y:S04]  /*0940*/  LDG.E.64.CONSTANT R22, desc[UR12][R78.64+0x8700] ;  /* 0x0087000c4e167981 */ /* 0x000ea8000c1e9b00 */
[----:B------:R-:W2:Y:S04]  /*0950*/  LDG.E.64.CONSTANT R24, desc[UR12][R78.64+0x9600] ;  /* 0x0096000c4e187981 */ /* 0x000ea8000c1e9b00 */
[----:B------:R-:W2:Y:S04]  /*0960*/  LDG.E.64.CONSTANT R26, desc[UR12][R78.64+0xa500] ;  /* 0x00a5000c4e1a7981 */ /* 0x000ea8000c1e9b00 */
[----:B------:R-:W2:Y:S04]  /*0970*/  LDG.E.64.CONSTANT R46, desc[UR12][R78.64+0xc300] ;  /* 0x00c3000c4e2e7981 */ /* 0x000ea8000c1e9b00 */
[----:B------:R1:W2:Y:S01]  /*0980*/  LDG.E.64.CONSTANT R50, desc[UR12][R78.64+0xd200] ;  /* 0x00d2000c4e327981 */ /* 0x0002a2000c1e9b00 */
[----:B---3--:R-:W-:-:S03]  /*0990*/  IMAD.WIDE.U32 R8, R0, 0x2, R8 ;  /* 0x0000000200087825 */ /* 0x008fc600078e0008 */
[----:B------:R-:W-:-:S04]  /*09a0*/  LEA R98, P0, R8, UR14, 0x2 ;  /* 0x0000000e08627c11 */ /* 0x000fc8000f8010ff */
[----:B------:R-:W-:Y:S01]  /*09b0*/  LEA.HI.X R99, R8, UR15, R9, 0x2, P0 ;  /* 0x0000000f08637c11 */ /* 0x000fe200080f1409 */
[----:B0-----:R-:W-:Y:S01]  /*09c0*/  FADD.FTZ R8, R77, UR8 ;  /* 0x000000084d087e21 */ /* 0x001fe20008010000 */
[----:B----4-:R-:W-:Y:S01]  /*09d0*/  HADD2.F32 R80, -RZ, R28.H1_H1 ;  /* 0x3000001cff507230 */ /* 0x010fe20000004100 */
[----:B------:R-:W0:Y:S01]  /*09e0*/  LDCU.64 UR14, c[0x0][0x3c8] ;  /* 0x00007900ff0e77ac */ /* 0x000e220008000a00 */
[--C-:B--2---:R-:W-:Y:S02]  /*09f0*/  HADD2.F32 R86, -RZ, R32.reuse.H0_H0 ;  /* 0x20000020ff567230 */ /* 0x104fe40000004100 */
[----:B------:R-:W-:Y:S01]  /*0a00*/  HADD2.F32 R84, -RZ, R32.H1_H1 ;  /* 0x30000020ff547230 */ /* 0x000fe20000004100 */
[----:B------:R-:W2:Y:S01]  /*0a10*/  MUFU.RSQ R8, R8 ;  /* 0x0000000800087308 */ /* 0x000ea20000001400 */
[----:B------:R-:W-:Y:S01]  /*0a20*/  HADD2.F32 R77, -RZ, R28.H0_H0 ;  /* 0x2000001cff4d7230 */ /* 0x000fe20000004100 */
[----:B------:R-:W3:Y:S01]  /*0a30*/  LDG.E.64.CONSTANT R98, desc[UR12][R98.64] ;  /* 0x0000000c62627981 */ /* 0x000ee2000c1e9b00 */
[----:B------:R-:W-:-:S02]  /*0a40*/  HADD2.F32 R28, -RZ, R38.H0_H0 ;  /* 0x20000026ff1c7230 */ /* 0x000fc40000004100 */
[----:B------:R-:W-:Y:S02]  /*0a50*/  HADD2.F32 R38, -RZ, R38.H1_H1 ;  /* 0x30000026ff267230 */ /* 0x000fe40000004100 */
[C---:B-1----:R-:W-:Y:S01]  /*0a60*/  FADD.FTZ R79, -R76.reuse, R77 ;  /* 0x0000004d4c4f7221 */ /* 0x042fe20000010100 */
[----:B------:R-:W-:Y:S02]  /*0a70*/  HADD2.F32 R111, -RZ, R42.H1_H1 ;  /* 0x3000002aff6f7230 */ /* 0x000fe40000004100 */
[----:B------:R-:W-:Y:S02]  /*0a80*/  HADD2.F32 R103, -RZ, R48.H1_H1 ;  /* 0x30000030ff677230 */ /* 0x000fe40000004100 */
[C---:B------:R-:W-:Y:S01]  /*0a90*/  FADD.FTZ R77, -R76.reuse, R80 ;  /* 0x000000504c4d7221 */ /* 0x040fe20000010100 */
[----:B------:R-:W-:Y:S02]  /*0aa0*/  HADD2.F32 R75, -RZ, R30.H0_H0 ;  /* 0x2000001eff4b7230 */ /* 0x000fe40000004100 */
[----:B------:R-:W-:Y:S01]  /*0ab0*/  FADD.FTZ R86, -R76, R86 ;  /* 0x000000564c567221 */ /* 0x000fe20000010100 */
[----:B------:R-:W-:-:S02]  /*0ac0*/  HADD2.F32 R82, -RZ, R34.H0_H0 ;  /* 0x20000022ff527230 */ /* 0x000fc40000004100 */
[----:B------:R-:W-:Y:S02]  /*0ad0*/  HADD2.F32 R34, -RZ, R34.H1_H1 ;  /* 0x30000022ff227230 */ /* 0x000fe40000004100 */
[--C-:B------:R-:W-:Y:S02]  /*0ae0*/  HADD2.F32 R78, -RZ, R36.reuse.H0_H0 ;  /* 0x20000024ff4e7230 */ /* 0x100fe40000004100 */
[----:B--2---:R-:W-:Y:S01]  /*0af0*/  FMUL.FTZ R106, R8, R79 ;  /* 0x0000004f086a7220 */ /* 0x004fe20000410000 */
[----:B------:R-:W-:Y:S02]  /*0b00*/  HADD2.F32 R36, -RZ, R36.H1_H1 ;  /* 0x30000024ff247230 */ /* 0x000fe40000004100 */
[--C-:B------:R-:W-:Y:S02]  /*0b10*/  HADD2.F32 R0, -RZ, R40.reuse.H0_H0 ;  /* 0x20000028ff007230 */ /* 0x100fe40000004100 */
[----:B------:R-:W-:Y:S02]  /*0b20*/  HADD2.F32 R40, -RZ, R40.H1_H1 ;  /* 0x30000028ff287230 */ /* 0x000fe40000004100 */
[----:B------:R-:W-:-:S02]  /*0b30*/  HADD2.F32 R109, -RZ, R42.H0_H0 ;  /* 0x2000002aff6d7230 */ /* 0x000fc40000004100 */
[----:B------:R-:W-:Y:S02]  /*0b40*/  HADD2.F32 R101, -RZ, R48.H0_H0 ;  /* 0x20000030ff657230 */ /* 0x000fe40000004100 */
[C---:B------:R-:W-:Y:S01]  /*0b50*/  FADD.FTZ R48, -R76.reuse, R111 ;  /* 0x0000006f4c307221 */ /* 0x040fe20000010100 */
[--C-:B------:R-:W-:Y:S02]  /*0b60*/  HADD2.F32 R7, -RZ, R68.reuse.H0_H0 ;  /* 0x20000044ff077230 */ /* 0x100fe40000004100 */
[----:B------:R-:W-:Y:S02]  /*0b70*/  HADD2.F32 R125, -RZ, R68.H1_H1 ;  /* 0x30000044ff7d7230 */ /* 0x000fe40000004100 */
[C---:B------:R-:W-:Y:S01]  /*0b80*/  FADD.FTZ R68, -R76.reuse, R38 ;  /* 0x000000264c447221 */ /* 0x040fe20000010100 */
[--C-:B------:R-:W-:Y:S02]  /*0b90*/  HADD2.F32 R105, -RZ, R44.reuse.H0_H0 ;  /* 0x2000002cff697230 */ /* 0x100fe40000004100 */
[----:B------:R-:W-:Y:S01]  /*0ba0*/  FADD.FTZ R38, -R76, R103 ;  /* 0x000000674c267221 */ /* 0x000fe20000010100 */
[----:B------:R-:W-:-:S02]  /*0bb0*/  HADD2.F32 R107, -RZ, R44.H1_H1 ;  /* 0x3000002cff6b7230 */ /* 0x000fc40000004100 */
[--C-:B------:R-:W-:Y:S02]  /*0bc0*/  HADD2.F32 R87, -RZ, R52.reuse.H0_H0 ;  /* 0x20000034ff577230 */ /* 0x100fe40000004100 */
[----:B------:R-:W-:Y:S02]  /*0bd0*/  HADD2.F32 R89, -RZ, R52.H1_H1 ;  /* 0x30000034ff597230 */ /* 0x000fe40000004100 */
[--C-:B------:R-:W-:Y:S02]  /*0be0*/  HADD2.F32 R83, -RZ, R64.reuse.H0_H0 ;  /* 0x20000040ff537230 */ /* 0x100fe40000004100 */
[----:B------:R-:W-:Y:S02]  /*0bf0*/  HADD2.F32 R85, -RZ, R64.H1_H1 ;  /* 0x30000040ff557230 */ /* 0x000fe40000004100 */
[--C-:B------:R-:W-:Y:S02]  /*0c00*/  HADD2.F32 R9, -RZ, R66.reuse.H0_H0 ;  /* 0x20000042ff097230 */ /* 0x100fe40000004100 */
[----:B------:R-:W-:-:S02]  /*0c10*/  HADD2.F32 R81, -RZ, R66.H1_H1 ;  /* 0x30000042ff517230 */ /* 0x000fc40000004100 */
[--C-:B------:R-:W-:Y:S02]  /*0c20*/  HADD2.F32 R123, -RZ, R70.reuse.H0_H0 ;  /* 0x20000046ff7b7230 */ /* 0x100fe40000004100 */
[----:B------:R-:W-:Y:S02]  /*0c30*/  HADD2.F32 R121, -RZ, R70.H1_H1 ;  /* 0x30000046ff797230 */ /* 0x000fe40000004100 */
[--C-:B------:R-:W-:Y:S02]  /*0c40*/  HADD2.F32 R119, -RZ, R72.reuse.H0_H0 ;  /* 0x20000048ff777230 */ /* 0x100fe40000004100 */
[----:B------:R-:W-:Y:S02]  /*0c50*/  HADD2.F32 R117, -RZ, R72.H1_H1 ;  /* 0x30000048ff757230 */ /* 0x000fe40000004100 */
[--C-:B------:R-:W-:Y:S02]  /*0c60*/  HADD2.F32 R115, -RZ, R90.reuse.H0_H0 ;  /* 0x2000005aff737230 */ /* 0x100fe40000004100 */
[----:B------:R-:W-:-:S02]  /*0c70*/  HADD2.F32 R113, -RZ, R90.H1_H1 ;  /* 0x3000005aff717230 */ /* 0x000fc40000004100 */
[C---:B------:R-:W-:Y:S01]  /*0c80*/  FADD.FTZ R84, -R76.reuse, R84 ;  /* 0x000000544c547221 */ /* 0x040fe20000010100 */
[----:B------:R-:W-:Y:S02]  /*0c90*/  HADD2.F32 R74, -RZ, R30.H1_H1 ;  /* 0x3000001eff4a7230 */ /* 0x000fe40000004100 */
[----:B------:R-:W-:Y:S01]  /*0ca0*/  FADD.FTZ R82, -R76, R82 ;  /* 0x000000524c527221 */ /* 0x000fe20000010100 */
[--C-:B------:R-:W-:Y:S02]  /*0cb0*/  HADD2.F32 R111, -RZ, R92.reuse.H0_H0 ;  /* 0x2000005cff6f7230 */ /* 0x100fe40000004100 */
[----:B------:R-:W-:Y:S01]  /*0cc0*/  FMUL.FTZ R104, R8, R77 ;  /* 0x0000004d08687220 */ /* 0x000fe20000410000 */
[----:B-----5:R-:W-:Y:S01]  /*0cd0*/  FFMA.FTZ R62, R106, R75, R62 ;  /* 0x0000004b6a3e7223 */ /* 0x020fe2000001003e */
[----:B------:R-:W-:Y:S01]  /*0ce0*/  FMUL.FTZ R103, R8, R86 ;  /* 0x0000005608677220 */ /* 0x000fe20000410000 */
        /* <DEDUP_REMOVED lines=26> */
[--C-:B------:R-:W-:Y:S02]  /*0e90*/  HADD2.F32 R109, -RZ, R94.reuse.H0_H0 ;  /* 0x2000005eff6d7230 */ /* 0x100fe40000004100 */
[----:B------:R-:W-:Y:S01]  /*0ea0*/  FFMA.FTZ R76, R104, R74, R60 ;  /* 0x0000004a684c7223 */ /* 0x000fe2000001003c */
[C---:B------:R-:W-:Y:S01]  /*0eb0*/  FMUL.FTZ R102, R8.reuse, R84 ;  /* 0x0000005408667220 */ /* 0x040fe20000410000 */
[----:B------:R-:W-:Y:S01]  /*0ec0*/  FFMA.FTZ R62, R103, R111, R62 ;  /* 0x0000006f673e7223 */ /* 0x000fe2000001003e */
[----:B------:R-:W-:Y:S01]  /*0ed0*/  FMUL.FTZ R82, R8, R82 ;  /* 0x0000005208527220 */ /* 0x000fe20000410000 */
[----:B------:R-:W-:Y:S01]  /*0ee0*/  FADD.FTZ R63, R75, R63 ;  /* 0x0000003f4b3f7221 */ /* 0x000fe20000010000 */
[----:B------:R-:W-:Y:S02]  /*0ef0*/  HADD2.F32 R94, -RZ, R94.H1_H1 ;  /* 0x3000005eff5e7230 */ /* 0x000fe40000004100 */
[----:B------:R-:W-:Y:S01]  /*0f00*/  FADD.FTZ R61, R61, R92 ;  /* 0x0000005c3d3d7221 */ /* 0x000fe20000010000 */
[----:B------:R-:W-:-:S02]  /*0f10*/  HADD2.F32 R107, -RZ, R96.H0_H0 ;  /* 0x20000060ff6b7230 */ /* 0x000fc40000004100 */
[----:B------:R-:W-:Y:S01]  /*0f20*/  FFMA.FTZ R76, R102, R92, R76 ;  /* 0x0000005c664c7223 */ /* 0x000fe2000001004c */
[----:B------:R-:W-:Y:S01]  /*0f30*/  FMUL.FTZ R80, R8, R80 ;  /* 0x0000005008507220 */ /* 0x000fe20000410000 */
[----:B------:R-:W-:Y:S01]  /*0f40*/  FFMA.FTZ R62, R82, R109, R62 ;  /* 0x0000006d523e7223 */ /* 0x000fe2000001003e */
[----:B------:R-:W-:Y:S01]  /*0f50*/  FMUL.FTZ R78, R8, R78 ;  /* 0x0000004e084e7220 */ /* 0x000fe20000410000 */
[----:B------:R-:W-:Y:S02]  /*0f60*/  HADD2.F32 R90, -RZ, R96.H1_H1 ;  /* 0x30000060ff5a7230 */ /* 0x000fe40000004100 */
[----:B------:R-:W-:Y:S01]  /*0f70*/  FADD.FTZ R63, R63, R111 ;  /* 0x0000006f3f3f7221 */ /* 0x000fe20000010000 */
[--C-:B------:R-:W-:Y:S02]  /*0f80*/  HADD2.F32 R89, -RZ, R12.reuse.H0_H0 ;  /* 0x2000000cff597230 */ /* 0x100fe40000004100 */
[----:B------:R-:W-:Y:S01]  /*0f90*/  FADD.FTZ R61, R61, R94 ;  /* 0x0000005e3d3d7221 */ /* 0x000fe20000010000 */
[----:B------:R-:W-:-:S02]  /*0fa0*/  HADD2.F32 R88, -RZ, R12.H1_H1 ;  /* 0x3000000cff587230 */ /* 0x000fc40000004100 */
[----:B------:R-:W-:Y:S01]  /*0fb0*/  FFMA.FTZ R76, R80, R94, R76 ;  /* 0x0000005e504c7223 */ /* 0x000fe2000001004c */
[----:B------:R-:W-:Y:S01]  /*0fc0*/  FMUL.FTZ R72, R8, R72 ;  /* 0x0000004808487220 */ /* 0x000fe20000410000 */
[----:B------:R-:W-:Y:S01]  /*0fd0*/  FFMA.FTZ R62, R78, R107, R62 ;  /* 0x0000006b4e3e7223 */ /* 0x000fe2000001003e */
[----:B------:R-:W-:Y:S01]  /*0fe0*/  FMUL.FTZ R101, R8, R70 ;  /* 0x0000004608657220 */ /* 0x000fe20000410000 */
[--C-:B------:R-:W-:Y:S02]  /*0ff0*/  HADD2.F32 R12, -RZ, R10.reuse.H0_H0 ;  /* 0x2000000aff0c7230 */ /* 0x100fe40000004100 */
[----:B------:R-:W-:Y:S02]  /*1000*/  HADD2.F32 R124, -RZ, R10.H1_H1 ;  /* 0x3000000aff7c7230 */ /* 0x000fe40000004100 */
[----:B------:R-:W-:Y:S01]  /*1010*/  FADD.FTZ R63, R63, R109 ;  /* 0x0000006d3f3f7221 */ /* 0x000fe20000010000 */
[----:B------:R-:W-:Y:S02]  /*1020*/  HADD2.F32 R10, -RZ, R54.H0_H0 ;  /* 0x20000036ff0a7230 */ /* 0x000fe40000004100 */
[----:B------:R-:W-:Y:S01]  /*1030*/  FADD.FTZ R61, R61, R90 ;  /* 0x0000005a3d3d7221 */ /* 0x000fe20000010000 */
[----:B------:R-:W-:-:S02]  /*1040*/  HADD2.F32 R87, -RZ, R14.H0_H0 ;  /* 0x2000000eff577230 */ /* 0x000fc40000004100 */
[----:B------:R-:W-:Y:S01]  /*1050*/  FFMA.FTZ R76, R72, R90, R76 ;  /* 0x0000005a484c7223 */ /* 0x000fe2000001004c */
[C---:B------:R-:W-:Y:S01]  /*1060*/  FMUL.FTZ R100, R8.reuse, R68 ;  /* 0x0000004408647220 */ /* 0x040fe20000410000 */
[----:B------:R-:W-:Y:S01]  /*1070*/  FFMA.FTZ R62, R101, R89, R62 ;  /* 0x00000059653e7223 */ /* 0x000fe2000001003e */
[----:B------:R-:W-:Y:S01]  /*1080*/  FMUL.FTZ R66, R8, R66 ;  /* 0x0000004208427220 */ /* 0x000fe20000410000 */
[----:B------:R-:W-:Y:S01]  /*1090*/  STL [R1+0x10], R106 ;  /* 0x0000106a01007387 */ /* 0x000fe20000100800 */
[----:B------:R-:W-:Y:S01]  /*10a0*/  FMUL.FTZ R75, R6, R75 ;  /* 0x0000004b064b7220 */ /* 0x000fe20000410000 */
[----:B------:R-:W-:Y:S02]  /*10b0*/  HADD2.F32 R60, -RZ, R14.H1_H1 ;  /* 0x3000000eff3c7230 */ /* 0x000fe40000004100 */
[----:B------:R-:W-:Y:S01]  /*10c0*/  FADD.FTZ R63, R63, R107 ;  /* 0x0000006b3f3f7221 */ /* 0x000fe20000010000 */
[----:B------:R-:W-:Y:S01]  /*10d0*/  STL [R1+0x14], R104 ;  /* 0x0000146801007387 */ /* 0x000fe20000100800 */
[----:B------:R-:W-:-:S02]  /*10e0*/  HADD2.F32 R2, -RZ, R54.H1_H1 ;  /* 0x30000036ff027230 */ /* 0x000fc40000004100 */
[----:B------:R-:W-:Y:S01]  /*10f0*/  FADD.FTZ R54, R61, R88 ;  /* 0x000000583d367221 */ /* 0x000fe20000010000 */
[----:B------:R-:W-:Y:S01]  /*1100*/  FFMA.FTZ R70, R66, R87, R62 ;  /* 0x0000005742467223 */ /* 0x000fe2000001003e */
[----:B------:R1:W-:Y:S01]  /*1110*/  STL [R1+0x70], R10 ;  /* 0x0000700a01007387 */ /* 0x0003e20000100800 */
[----:B------:R-:W-:Y:S01]  /*1120*/  FMUL.FTZ R96, R8, R64 ;  /* 0x0000004008607220 */ /* 0x000fe20000410000 */
[----:B------:R-:W-:Y:S01]  /*1130*/  FMUL.FTZ R74, R5, R74 ;  /* 0x0000004a054a7220 */ /* 0x000fe20000410000 */
[----:B------:R-:W-:Y:S01]  /*1140*/  FFMA.FTZ R62, R106, R75, RZ ;  /* 0x0000004b6a3e7223 */ /* 0x000fe200000100ff */
[----:B------:R-:W-:Y:S01]  /*1150*/  FADD.FTZ R63, R63, R89 ;  /* 0x000000593f3f7221 */ /* 0x000fe20000010000 */
[----:B------:R-:W-:Y:S01]  /*1160*/  FADD.FTZ R54, R54, R60 ;  /* 0x0000003c36367221 */ /* 0x000fe20000010000 */
[----:B------:R-:W-:Y:S01]  /*1170*/  FMUL.FTZ R86, R5, R60 ;  /* 0x0000003c05567220 */ /* 0x000fe20000410000 */
[----:B-1----:R-:W-:Y:S01]  /*1180*/  FFMA.FTZ R10, R100, R88, R76 ;  /* 0x00000058640a7223 */ /* 0x002fe2000001004c */
[----:B------:R-:W-:Y:S01]  /*1190*/  FMUL.FTZ R111, R6, R111 ;  /* 0x0000006f066f7220 */ /* 0x000fe20000410000 */
[----:B------:R-:W-:-:S02]  /*11a0*/  HADD2.F32 R85, -RZ, R16.H0_H0 ;  /* 0x20000010ff557230 */ /* 0x000fc40000004100 */
[----:B------:R-:W-:Y:S01]  /*11b0*/  FFMA.FTZ R10, R96, R60, R10 ;  /* 0x0000003c600a7223 */ /* 0x000fe2000001000a */
[----:B------:R-:W-:Y:S01]  /*11c0*/  FFMA.FTZ R60, R104, R74, R62 ;  /* 0x0000004a683c7223 */ /* 0x000fe2000001003e */
[----:B------:R-:W-:Y:S02]  /*11d0*/  HADD2.F32 R16, -RZ, R16.H1_H1 ;  /* 0x30000010ff107230 */ /* 0x000fe40000004100 */
[----:B------:R-:W-:Y:S01]  /*11e0*/  FADD.FTZ R61, RZ, R75 ;  /* 0x0000004bff3d7221 */ /* 0x000fe20000010000 */
[----:B------:R-:W-:Y:S01]  /*11f0*/  FADD.FTZ R68, R63, R87 ;  /* 0x000000573f447221 */ /* 0x000fe20000010000 */
[----:B------:R-:W-:Y:S01]  /*1200*/  FMUL.FTZ R63, R8, R48 ;  /* 0x00000030083f7220 */ /* 0x000fe20000410000 */
[----:B------:R-:W-:Y:S01]  /*1210*/  FMUL.FTZ R110, R5, R92 ;  /* 0x0000005c056e7220 */ /* 0x000fe20000410000 */
[----:B------:R-:W-:Y:S01]  /*1220*/  FFMA.FTZ R60, R103, R111, R60 ;  /* 0x0000006f673c7223 */ /* 0x000fe2000001003c */
[----:B------:R-:W-:Y:S01]  /*1230*/  FADD.FTZ R61, R61, R74 ;  /* 0x0000004a3d3d7221 */ /* 0x000fe20000010000 */
[----:B------:R-:W-:Y:S01]  /*1240*/  FADD.FTZ R48, R54, R16 ;  /* 0x0000001036307221 */ /* 0x000fe20000010000 */
[-C--:B------:R-:W-:Y:S01]  /*1250*/  FFMA.FTZ R10, R63, R16.reuse, R10 ;  /* 0x000000103f0a7223 */ /* 0x080fe2000001000a */
[----:B------:R-:W-:Y:S01]  /*1260*/  FMUL.FTZ R84, R5, R16 ;  /* 0x0000001005547220 */ /* 0x000fe20000410000 */
[----:B------:R-:W-:Y:S01]  /*1270*/  FMUL.FTZ R109, R6, R109 ;  /* 0x0000006d066d7220 */ /* 0x000fe20000410000 */
[----:B------:R-:W-:Y:S01]  /*1280*/  FFMA.FTZ R16, R102, R110, R60 ;  /* 0x0000006e66107223 */ /* 0x000fe2000001003c */
[----:B------:R-:W-:-:S02]  /*1290*/  HADD2.F32 R83, -RZ, R18.H0_H0 ;  /* 0x20000012ff537230 */ /* 0x000fc40000004100 */
[C---:B------:R-:W-:Y:S01]  /*12a0*/  FMUL.FTZ R64, R8.reuse, R52 ;  /* 0x0000003408407220 */ /* 0x040fe20000410000 */
[----:B------:R-:W-:Y:S02]  /*12b0*/  HADD2.F32 R18, -RZ, R18.H1_H1 ;  /* 0x30000012ff127230 */ /* 0x000fe40000004100 */
[----:B------:R-:W-:Y:S01]  /*12c0*/  FADD.FTZ R52, R61, R111 ;  /* 0x0000006f3d347221 */ /* 0x000fe20000010000 */
[C---:B------:R-:W-:Y:S01]  /*12d0*/  FMUL.FTZ R61, R8.reuse, R44 ;  /* 0x0000002c083d7220 */ /* 0x040fe20000410000 */
[----:B------:R-:W-:Y:S01]  /*12e0*/  FMUL.FTZ R54, R8, R42 ;  /* 0x0000002a08367220 */ /* 0x000fe20000410000 */
[----:B------:R-:W-:Y:S01]  /*12f0*/  STL [R1+0x64], R103 ;  /* 0x0000646701007387 */ /* 0x000fe20000100800 */
[----:B------:R-:W-:Y:S01]  /*1300*/  FMUL.FTZ R108, R5, R94 ;  /* 0x0000005e056c7220 */ /* 0x000fe20000410000 */
[----:B------:R-:W-:Y:S02]  /*1310*/  FFMA.FTZ R44, R82, R109, R16 ;  /* 0x0000006d522c7223 */ /* 0x000fe40000010010 */
[----:B------:R-:W-:Y:S01]  /*1320*/  STL [R1+0x60], R102 ;  /* 0x0000606601007387 */ /* 0x000fe20000100800 */
[----:B------:R-:W-:Y:S01]  /*1330*/  FADD.FTZ R16, R48, R18 ;  /* 0x0000001230107221 */ /* 0x000fe20000010000 */
[----:B------:R-:W-:-:S02]  /*1340*/  FFMA.FTZ R10, R54, R18, R10 ;  /* 0x00000012360a7223 */ /* 0x000fc4000001000a */
[----:B------:R1:W-:Y:S01]  /*1350*/  STL [R1+0x5c], R82 ;  /* 0x00005c5201007387 */ /* 0x0003e20000100800 */
[----:B------:R-:W-:Y:S01]  /*1360*/  FMUL.FTZ R107, R6, R107 ;  /* 0x0000006b066b7220 */ /* 0x000fe20000410000 */
[C---:B------:R-:W-:Y:S01]  /*1370*/  FMUL.FTZ R90, R5.reuse, R90 ;  /* 0x0000005a055a7220 */ /* 0x040fe20000410000 */
[----:B-1----:R-:W-:Y:S01]  /*1380*/  FMUL.FTZ R82, R5, R18 ;  /* 0x0000001205527220 */ /* 0x002fe20000410000 */
[----:B------:R-:W-:-:S04]  /*1390*/  FFMA.FTZ R18, R80, R108, R44 ;  /* 0x0000006c50127223 */ /* 0x000fc8000001002c */
[----:B------:R-:W-:Y:S01]  /*13a0*/  FFMA.FTZ R18, R78, R107, R18 ;  /* 0x0000006b4e127223 */ /* 0x000fe20000010012 */
[----:B------:R-:W-:-:S03]  /*13b0*/  FMUL.FTZ R89, R6, R89 ;  /* 0x0000005906597220 */ /* 0x000fc60000410000 */
[----:B------:R-:W-:Y:S01]  /*13c0*/  FFMA.FTZ R18, R72, R90, R18 ;  /* 0x0000005a48127223 */ /* 0x000fe20000010012 */
[----:B------:R-:W-:-:S03]  /*13d0*/  FMUL.FTZ R88, R5, R88 ;  /* 0x0000005805587220 */ /* 0x000fc60000410000 */
[----:B------:R-:W-:Y:S01]  /*13e0*/  FFMA.FTZ R18, R101, R89, R18 ;  /* 0x0000005965127223 */ /* 0x000fe20000010012 */
[----:B------:R-:W-:-:S03]  /*13f0*/  FMUL.FTZ R87, R6, R87 ;  /* 0x0000005706577220 */ /* 0x000fc60000410000 */
[----:B------:R-:W-:Y:S01]  /*1400*/  FFMA.FTZ R18, R100, R88, R18 ;  /* 0x0000005864127223 */ /* 0x000fe20000010012 */
[----:B------:R-:W-:-:S03]  /*1410*/  FADD.FTZ R68, R68, R85 ;  /* 0x0000005544447221 */ /* 0x000fc60000010000 */
[----:B------:R-:W-:Y:S01]  /*1420*/  FFMA.FTZ R18, R66, R87, R18 ;  /* 0x0000005742127223 */ /* 0x000fe20000010012 */
[-C--:B------:R-:W-:Y:S01]  /*1430*/  FFMA.FTZ R70, R64, R85.reuse, R70 ;  /* 0x0000005540467223 */ /* 0x080fe20000010046 */
[----:B------:R-:W-:Y:S02]  /*1440*/  FMUL.FTZ R85, R6, R85 ;  /* 0x0000005506557220 */ /* 0x000fe40000410000 */
[----:B------:R-:W-:Y:S01]  /*1450*/  FFMA.FTZ R18, R96, R86, R18 ;  /* 0x0000005660127223 */ /* 0x000fe20000010012 */
[----:B------:R-:W-:-:S03]  /*1460*/  FADD.FTZ R68, R68, R83 ;  /* 0x0000005344447221 */ /* 0x000fc60000010000 */
[----:B------:R-:W-:Y:S01]  /*1470*/  FFMA.FTZ R18, R64, R85, R18 ;  /* 0x0000005540127223 */ /* 0x000fe20000010012 */
[-C--:B------:R-:W-:Y:S01]  /*1480*/  FFMA.FTZ R70, R61, R83.reuse, R70 ;  /* 0x000000533d467223 */ /* 0x080fe20000010046 */
[----:B------:R-:W-:Y:S02]  /*1490*/  FMUL.FTZ R83, R6, R83 ;  /* 0x0000005306537220 */ /* 0x000fe40000410000 */
[----:B------:R-:W-:Y:S01]  /*14a0*/  FFMA.FTZ R18, R63, R84, R18 ;  /* 0x000000543f127223 */ /* 0x000fe20000010012 */
[--C-:B------:R-:W-:Y:S02]  /*14b0*/  HADD2.F32 R81, -RZ, R20.reuse.H0_H0 ;  /* 0x20000014ff517230 */ /* 0x100fe40000004100 */
[----:B------:R-:W-:Y:S01]  /*14c0*/  FMUL.FTZ R40, R8, R40 ;  /* 0x0000002808287220 */ /* 0x000fe20000410000 */
[----:B------:R-:W-:Y:S01]  /*14d0*/  FFMA.FTZ R18, R61, R83, R18 ;  /* 0x000000533d127223 */ /* 0x000fe20000010012 */
[----:B------:R-:W-:Y:S01]  /*14e0*/  HADD2.F32 R20, -RZ, R20.H1_H1 ;  /* 0x30000014ff147230 */ /* 0x000fe20000004100 */
[----:B------:R1:W-:Y:S01]  /*14f0*/  STL [R1+0x58], R80 ;  /* 0x0000585001007387 */ /* 0x0003e20000100800 */
[----:B------:R-:W-:Y:S01]  /*1500*/  FADD.FTZ R68, R68, R81 ;  /* 0x0000005144447221 */ /* 0x000fe20000010000 */
[-C--:B------:R-:W-:Y:S01]  /*1510*/  FFMA.FTZ R70, R40, R81.reuse, R70 ;  /* 0x0000005128467223 */ /* 0x080fe20000010046 */
[----:B------:R-:W-:Y:S01]  /*1520*/  FMUL.FTZ R81, R6, R81 ;  /* 0x0000005106517220 */ /* 0x000fe20000410000 */
[----:B------:R2:W-:Y:S01]  /*1530*/  STL [R1+0x54], R78 ;  /* 0x0000544e01007387 */ /* 0x0005e20000100800 */
[----:B------:R-:W-:Y:S01]  /*1540*/  FMUL.FTZ R38, R8, R38 ;  /* 0x0000002608267220 */ /* 0x000fe20000410000 */
[----:B------:R-:W-:Y:S01]  /*1550*/  FFMA.FTZ R18, R54, R82, R18 ;  /* 0x0000005236127223 */ /* 0x000fe20000010012 */
[--C-:B------:R-:W-:Y:S01]  /*1560*/  HADD2.F32 R79, -RZ, R22.reuse.H0_H0 ;  /* 0x20000016ff4f7230 */ /* 0x100fe20000004100 */
[----:B------:R-:W-:Y:S01]  /*1570*/  STL [R1+0x50], R72 ;  /* 0x0000504801007387 */ /* 0x000fe20000100800 */
[----:B------:R-:W-:Y:S01]  /*1580*/  FMUL.FTZ R36, R8, R36 ;  /* 0x0000002408247220 */ /* 0x000fe20000410000 */
[----:B------:R-:W-:-:S02]  /*1590*/  HADD2.F32 R22, -RZ, R22.H1_H1 ;  /* 0x30000016ff167230 */ /* 0x000fc40000004100 */
[----:B------:R-:W-:Y:S01]  /*15a0*/  STL [R1+0x4c], R101 ;  /* 0x00004c6501007387 */ /* 0x000fe20000100800 */
[----:B------:R-:W-:Y:S01]  /*15b0*/  FADD.FTZ R16, R16, R20 ;  /* 0x0000001410107221 */ /* 0x000fe20000010000 */
[-C--:B------:R-:W-:Y:S01]  /*15c0*/  FFMA.FTZ R10, R38, R20.reuse, R10 ;  /* 0x00000014260a7223 */ /* 0x080fe2000001000a */
[----:B-1----:R-:W-:Y:S01]  /*15d0*/  FMUL.FTZ R80, R5, R20 ;  /* 0x0000001405507220 */ /* 0x002fe20000410000 */
[----:B------:R-:W-:Y:S01]  /*15e0*/  STL [R1+0x48], R100 ;  /* 0x0000486401007387 */ /* 0x000fe20000100800 */
[----:B------:R-:W-:Y:S01]  /*15f0*/  FFMA.FTZ R18, R40, R81, R18 ;  /* 0x0000005128127223 */ /* 0x000fe20000010012 */
[----:B------:R-:W-:Y:S02]  /*1600*/  FMUL.FTZ R20, R8, R34 ;  /* 0x0000002208147220 */ /* 0x000fe40000410000 */
[----:B------:R-:W-:Y:S01]  /*1610*/  STL [R1+0x44], R66 ;  /* 0x0000444201007387 */ /* 0x000fe20000100800 */
[----:B------:R-:W-:Y:S01]  /*1620*/  FADD.FTZ R68, R68, R79 ;  /* 0x0000004f44447221 */ /* 0x000fe20000010000 */
[----:B------:R-:W-:-:S02]  /*1630*/  FFMA.FTZ R70, R36, R79, R70 ;  /* 0x0000004f24467223 */ /* 0x000fc40000010046 */
[----:B------:R-:W-:Y:S01]  /*1640*/  STL [R1+0x88], R75 ;  /* 0x0000884b01007387 */ /* 0x000fe20000100800 */
[----:B------:R-:W-:Y:S01]  /*1650*/  FMUL.FTZ R79, R6, R79 ;  /* 0x0000004f064f7220 */ /* 0x000fe20000410000 */
[----:B------:R-:W-:Y:S02]  /*1660*/  FFMA.FTZ R18, R38, R80, R18 ;  /* 0x0000005026127223 */ /* 0x000fe40000010012 */
[----:B------:R-:W-:Y:S01]  /*1670*/  STL [R1+0x40], R96 ;  /* 0x0000406001007387 */ /* 0x000fe20000100800 */
[----:B------:R-:W-:Y:S02]  /*1680*/  HADD2.F32 R77, -RZ, R24.H0_H0 ;  /* 0x20000018ff4d7230 */ /* 0x000fe40000004100 */
[----:B------:R-:W-:Y:S01]  /*1690*/  FADD.FTZ R16, R16, R22 ;  /* 0x0000001610107221 */ /* 0x000fe20000010000 */
[----:B------:R-:W-:Y:S01]  /*16a0*/  STL [R1+0x8c], R74 ;  /* 0x00008c4a01007387 */ /* 0x000fe20000100800 */
[-C--:B------:R-:W-:Y:S01]  /*16b0*/  FFMA.FTZ R10, R20, R22.reuse, R10 ;  /* 0x00000016140a7223 */ /* 0x080fe2000001000a */
[----:B--2---:R-:W-:-:S02]  /*16c0*/  FMUL.FTZ R78, R5, R22 ;  /* 0x00000016054e7220 */ /* 0x004fc40000410000 */
[----:B------:R-:W-:Y:S01]  /*16d0*/  STL [R1+0x3c], R64 ;  /* 0x00003c4001007387 */ /* 0x000fe20000100800 */
[----:B------:R-:W-:Y:S02]  /*16e0*/  HADD2.F32 R24, -RZ, R24.H1_H1 ;  /* 0x30000018ff187230 */ /* 0x000fe40000004100 */
[C---:B------:R-:W-:Y:S01]  /*16f0*/  FMUL.FTZ R22, R8.reuse, R32 ;  /* 0x0000002008167220 */ /* 0x040fe20000410000 */
[----:B------:R-:W-:Y:S01]  /*1700*/  STL [R1+0x90], R111 ;  /* 0x0000906f01007387 */ /* 0x000fe20000100800 */
[----:B------:R-:W-:Y:S01]  /*1710*/  FMUL.FTZ R32, R8, R30 ;  /* 0x0000001e08207220 */ /* 0x000fe20000410000 */
[----:B------:R-:W-:Y:S02]  /*1720*/  FFMA.FTZ R18, R36, R79, R18 ;  /* 0x0000004f24127223 */ /* 0x000fe40000010012 */
[----:B------:R-:W-:Y:S04]  /*1730*/  STL [R1+0x38], R63 ;  /* 0x0000383f01007387 */ /* 0x000fe80000100800 */
[----:B------:R-:W-:Y:S01]  /*1740*/  STL [R1+0x34], R61 ;  /* 0x0000343d01007387 */ /* 0x000fe20000100800 */
[----:B------:R-:W-:-:S03]  /*1750*/  FADD.FTZ R16, R16, R24 ;  /* 0x0000001810107221 */ /* 0x000fc60000010000 */
[----:B------:R-:W-:Y:S01]  /*1760*/  STL [R1+0x30], R54 ;  /* 0x0000303601007387 */ /* 0x000fe20000100800 */
[-C--:B------:R-:W-:Y:S01]  /*1770*/  FFMA.FTZ R10, R32, R24.reuse, R10 ;  /* 0x00000018200a7223 */ /* 0x080fe2000001000a */
[----:B------:R-:W-:Y:S02]  /*1780*/  FMUL.FTZ R76, R5, R24 ;  /* 0x00000018054c7220 */ /* 0x000fe40000410000 */
[----:B------:R-:W-:Y:S01]  /*1790*/  STL [R1+0x2c], R40 ;  /* 0x00002c2801007387 */ /* 0x000fe20000100800 */
[C---:B------:R-:W-:Y:S01]  /*17a0*/  FMUL.FTZ R30, R8.reuse, R9 ;  /* 0x00000009081e7220 */ /* 0x040fe20000410000 */
[----:B------:R-:W-:Y:S02]  /*17b0*/  FMUL.FTZ R24, R8, R28 ;  /* 0x0000001c08187220 */ /* 0x000fe40000410000 */
[----:B------:R-:W-:Y:S01]  /*17c0*/  STL [R1+0x20], R38 ;  /* 0x0000202601007387 */ /* 0x000fe20000100800 */
[----:B------:R-:W-:-:S03]  /*17d0*/  FFMA.FTZ R18, R20, R78, R18 ;  /* 0x0000004e14127223 */ /* 0x000fc60000010012 */
[----:B------:R-:W-:Y:S04]  /*17e0*/  STL [R1+0x24], R36 ;  /* 0x0000242401007387 */ /* 0x000fe80000100800 */
[----:B------:R1:W-:Y:S04]  /*17f0*/  STL [R1+0x28], R20 ;  /* 0x0000281401007387 */ /* 0x0003e80000100800 */
[----:B------:R2:W-:Y:S04]  /*1800*/  STL [R1+0x1c], R22 ;  /* 0x00001c1601007387 */ /* 0x0005e80000100800 */
[----:B------:R-:W-:Y:S01]  /*1810*/  STL [R1+0x18], R32 ;  /* 0x0000182001007387 */ /* 0x000fe20000100800 */
[----:B-1----:R-:W-:-:S03]  /*1820*/  FMUL.FTZ R20, R8, R7 ;  /* 0x0000000708147220 */ /* 0x002fc60000410000 */
[----:B------:R-:W-:Y:S01]  /*1830*/  STL [R1+0xc], R30 ;  /* 0x00000c1e01007387 */ /* 0x000fe20000100800 */
[----:B------:R-:W-:-:S03]  /*1840*/  HADD2.F32 R14, -RZ, R26.H0_H0 ;  /* 0x2000001aff0e7230 */ /* 0x000fc60000004100 */
[----:B------:R-:W-:Y:S01]  /*1850*/  STL [R1+0x8], R24 ;  /* 0x0000081801007387 */ /* 0x000fe20000100800 */
[----:B------:R-:W-:Y:S01]  /*1860*/  FADD.FTZ R68, R68, R77 ;  /* 0x0000004d44447221 */ /* 0x000fe20000010000 */
[-C--:B------:R-:W-:Y:S02]  /*1870*/  FFMA.FTZ R70, R22, R77.reuse, R70 ;  /* 0x0000004d16467223 */ /* 0x080fe40000010046 */
[----:B------:R-:W-:Y:S01]  /*1880*/  STL [R1+0x4], R20 ;  /* 0x0000041401007387 */ /* 0x000fe20000100800 */
[----:B------:R-:W-:Y:S02]  /*1890*/  HADD2.F32 R26, -RZ, R26.H1_H1 ;  /* 0x3000001aff1a7230 */ /* 0x000fe40000004100 */
[----:B------:R-:W-:Y:S01]  /*18a0*/  FMUL.FTZ R77, R6, R77 ;  /* 0x0000004d064d7220 */ /* 0x000fe20000410000 */
[----:B------:R-:W4:Y:S01]  /*18b0*/  LDL.LU R111, [R1+0x70] ;  /* 0x00007000016f7983 */ /* 0x000f220000300800 */
[----:B------:R-:W-:Y:S01]  /*18c0*/  FADD.FTZ R68, R68, R14 ;  /* 0x0000000e44447221 */ /* 0x000fe20000010000 */
[-C--:B------:R-:W-:Y:S01]  /*18d0*/  FFMA.FTZ R70, R30, R14.reuse, R70 ;  /* 0x0000000e1e467223 */ /* 0x080fe20000010046 */
[----:B------:R-:W-:Y:S01]  /*18e0*/  FMUL.FTZ R9, R6, R14 ;  /* 0x0000000e06097220 */ /* 0x000fe20000410000 */
[----:B------:R-:W-:Y:S01]  /*18f0*/  FFMA.FTZ R18, R22, R77, R18 ;  /* 0x0000004d16127223 */ /* 0x000fe20000010012 */
[----:B------:R-:W-:Y:S01]  /*1900*/  FFMA.FTZ R14, R24, R26, R10 ;  /* 0x0000001a180e7223 */ /* 0x000fe2000001000a */
[-C--:B--2---:R-:W-:Y:S01]  /*1910*/  FMUL.FTZ R22, R6, R12.reuse ;  /* 0x0000000c06167220 */ /* 0x084fe20000410000 */
[----:B------:R-:W-:Y:S01]  /*1920*/  FMUL.FTZ R125, R8, R125 ;  /* 0x0000007d087d7220 */ /* 0x000fe20000410000 */
[----:B------:R-:W-:Y:S01]  /*1930*/  FADD.FTZ R68, R68, R12 ;  /* 0x0000000c44447221 */ /* 0x000fe20000010000 */
[----:B------:R-:W-:-:S02]  /*1940*/  FFMA.FTZ R70, R20, R12, R70 ;  /* 0x0000000c14467223 */ /* 0x000fc40000010046 */
[----:B------:R1:W-:Y:S01]  /*1950*/  STL [R1], R22 ;  /* 0x0000001601007387 */ /* 0x0003e20000100800 */
[----:B------:R-:W-:-:S03]  /*1960*/  FFMA.FTZ R12, R125, R124, R14 ;  /* 0x0000007c7d0c7223 */ /* 0x000fc6000001000e */
        /* <DEDUP_REMOVED lines=17> */
[----:B------:R-:W-:-:S03]  /*1a80*/  FADD.FTZ R16, R16, R26 ;  /* 0x0000001a10107221 */ /* 0x000fc60000010000 */
[----:B------:R-:W-:Y:S01]  /*1a90*/  FADD.FTZ R42, R42, R78 ;  /* 0x0000004e2a2a7221 */ /* 0x000fe20000010000 */
[----:B------:R-:W-:-:S03]  /*1aa0*/  HADD2.F32 R122, -RZ, R46.H0_H0 ;  /* 0x2000002eff7a7230 */ /* 0x000fc60000004100 */
[----:B------:R-:W-:Y:S01]  /*1ab0*/  FADD.FTZ R42, R42, R77 ;  /* 0x0000004d2a2a7221 */ /* 0x000fe20000010000 */
[----:B------:R-:W-:Y:S02]  /*1ac0*/  HADD2.F32 R46, -RZ, R46.H1_H1 ;  /* 0x3000002eff2e7230 */ /* 0x000fe40000004100 */
[----:B------:R-:W-:Y:S01]  /*1ad0*/  FADD.FTZ R7, R16, R124 ;  /* 0x0000007c10077221 */ /* 0x000fe20000010000 */
[----:B------:R-:W-:Y:S01]  /*1ae0*/  FFMA.FTZ R18, R32, R76, R18 ;  /* 0x0000004c20127223 */ /* 0x000fe20000010012 */
[----:B------:R-:W-:Y:S01]  /*1af0*/  FADD.FTZ R42, R42, R76 ;  /* 0x0000004c2a2a7221 */ /* 0x000fe20000010000 */
[--C-:B------:R-:W-:Y:S02]  /*1b00*/  HADD2.F32 R0, -RZ, R50.reuse.H0_H0 ;  /* 0x20000032ff007230 */ /* 0x100fe40000004100 */
[----:B------:R-:W-:Y:S01]  /*1b10*/  FADD.FTZ R7, R7, R46 ;  /* 0x0000002e07077221 */ /* 0x000fe20000010000 */
[----:B------:R-:W-:Y:S02]  /*1b20*/  HADD2.F32 R50, -RZ, R50.H1_H1 ;  /* 0x30000032ff327230 */ /* 0x000fe40000004100 */
[----:B------:R-:W-:Y:S01]  /*1b30*/  FMUL.FTZ R10, R5, R26 ;  /* 0x0000001a050a7220 */ /* 0x000fe20000410000 */
[----:B------:R-:W-:Y:S01]  /*1b40*/  FADD.FTZ R42, R42, R9 ;  /* 0x000000092a2a7221 */ /* 0x000fe20000010000 */
[----:B------:R-:W-:Y:S01]  /*1b50*/  FFMA.FTZ R18, R30, R9, R18 ;  /* 0x000000091e127223 */ /* 0x000fe20000010012 */
[----:B------:R-:W-:-:S02]  /*1b60*/  FADD.FTZ R74, R7, R50 ;  /* 0x00000032074a7221 */ /* 0x000fc40000010000 */
[----:B------:R-:W-:Y:S01]  /*1b70*/  FADD.FTZ R42, R42, R10 ;  /* 0x0000000a2a2a7221 */ /* 0x000fe20000010000 */
[----:B------:R-:W-:Y:S01]  /*1b80*/  FFMA.FTZ R18, R24, R10, R18 ;  /* 0x0000000a18127223 */ /* 0x000fe20000010012 */
[----:B------:R-:W-:Y:S02]  /*1b90*/  HADD2.F32 R7, -RZ, R53.H0_H0 ;  /* 0x20000035ff077230 */ /* 0x000fe40000004100 */
[----:B------:R-:W-:Y:S01]  /*1ba0*/  FMUL.FTZ R123, R8, R123 ;  /* 0x0000007b087b7220 */ /* 0x000fe20000410000 */
[----:B------:R-:W-:Y:S01]  /*1bb0*/  FMUL.FTZ R124, R5, R124 ;  /* 0x0000007c057c7220 */ /* 0x000fe20000410000 */
[----:B------:R-:W-:Y:S01]  /*1bc0*/  FADD.FTZ R42, R42, R22 ;  /* 0x000000162a2a7221 */ /* 0x000fe20000010000 */
[----:B------:R-:W-:Y:S01]  /*1bd0*/  FFMA.FTZ R18, R20, R22, R18 ;  /* 0x0000001614127223 */ /* 0x000fe20000010012 */
[--C-:B------:R-:W-:Y:S02]  /*1be0*/  HADD2.F32 R26, -RZ, R49.reuse.H0_H0 ;  /* 0x20000031ff1a7230 */ /* 0x100fe40000004100 */
[----:B------:R-:W-:-:S02]  /*1bf0*/  HADD2.F32 R28, -RZ, R49.H1_H1 ;  /* 0x30000031ff1c7230 */ /* 0x000fc40000004100 */
[----:B---3--:R-:W-:Y:S01]  /*1c00*/  FADD.FTZ R49, -R98, R7 ;  /* 0x0000000762317221 */ /* 0x008fe20000010100 */
[----:B------:R-:W-:Y:S01]  /*1c10*/  FADD.FTZ R7, R99, UR8 ;  /* 0x0000000863077e21 */ /* 0x000fe20008010000 */
[----:B------:R-:W-:Y:S01]  /*1c20*/  FADD.FTZ R68, R68, R122 ;  /* 0x0000007a44447221 */ /* 0x000fe20000010000 */
        /* <DEDUP_REMOVED lines=8> */
[----:B------:R-:W3:Y:S01]  /*1cb0*/  MUFU.RSQ R7, R7 ;  /* 0x0000000700077308 */ /* 0x000ee20000001400 */
        /* <DEDUP_REMOVED lines=10> */
[----:B------:R-:W-:-:S02]  /*1d60*/  HADD2.F32 R0, -RZ, R29.H0_H0 ;  /* 0x2000001dff007230 */ /* 0x000fc40000004100 */
[----:B------:R-:W-:Y:S01]  /*1d70*/  FMUL.FTZ R115, R8, R115 ;  /* 0x0000007308737220 */ /* 0x000fe20000410000 */
[----:B------:R-:W-:Y:S01]  /*1d80*/  FADD.FTZ R60, R60, R116 ;  /* 0x000000743c3c7221 */ /* 0x000fe20000010000 */
[----:B------:R-:W-:Y:S01]  /*1d90*/  FFMA.FTZ R61, R117, R116, R61 ;  /* 0x00000074753d7223 */ /* 0x000fe2000001003d */
[----:B------:R-:W-:Y:S02]  /*1da0*/  HADD2.F32 R104, -RZ, R33.H0_H0 ;  /* 0x20000021ff687230 */ /* 0x000fe40000004100 */
[----:B------:R-:W-:Y:S01]  /*1db0*/  FADD.FTZ R0, -R98, R0 ;  /* 0x0000000062007221 */ /* 0x000fe20000010100 */
[----:B------:R-:W-:Y:S01]  /*1dc0*/  FMUL.FTZ R112, R5, R2 ;  /* 0x0000000205707220 */ /* 0x000fe20000410000 */
[----:B------:R-:W-:Y:S01]  /*1dd0*/  FMUL.FTZ R113, R8, R113 ;  /* 0x0000007108717220 */ /* 0x000fe20000410000 */
[----:B------:R-:W-:Y:S02]  /*1de0*/  HADD2.F32 R106, -RZ, R29.H1_H1 ;  /* 0x3000001dff6a7230 */ /* 0x000fe40000004100 */
[----:B------:R-:W-:Y:S01]  /*1df0*/  FADD.FTZ R104, -R98, R104 ;  /* 0x0000006862687221 */ /* 0x000fe20000010100 */
[----:B------:R-:W-:-:S02]  /*1e00*/  HADD2.F32 R100, -RZ, R35.H0_H0 ;  /* 0x20000023ff647230 */ /* 0x000fc40000004100 */
[----:B---3--:R-:W-:Y:S01]  /*1e10*/  FMUL.FTZ R0, R7, R0 ;  /* 0x0000000007007220 */ /* 0x008fe20000410000 */
[----:B------:R-:W-:Y:S02]  /*1e20*/  HADD2.F32 R48, -RZ, R31.H0_H0 ;  /* 0x2000001fff307230 */ /* 0x000fe40000004100 */
[C---:B------:R-:W-:Y:S01]  /*1e30*/  FADD.FTZ R106, -R98.reuse, R106 ;  /* 0x0000006a626a7221 */ /* 0x040fe20000010100 */
[----:B------:R-:W-:Y:S02]  /*1e40*/  HADD2.F32 R102, -RZ, R33.H1_H1 ;  /* 0x30000021ff667230 */ /* 0x000fe40000004100 */
[----:B------:R-:W-:Y:S01]  /*1e50*/  FADD.FTZ R100, -R98, R100 ;  /* 0x0000006462647221 */ /* 0x000fe20000010100 */
[----:B------:R-:W-:Y:S02]  /*1e60*/  HADD2.F32 R96, -RZ, R37.H0_H0 ;  /* 0x20000025ff607230 */ /* 0x000fe40000004100 */
[----:B------:R-:W-:Y:S01]  /*1e70*/  FADD.FTZ R59, R48, R59 ;  /* 0x0000003b303b7221 */ /* 0x000fe20000010000 */
[----:B------:R-:W-:-:S02]  /*1e80*/  HADD2.F32 R103, -RZ, R93.H0_H0 ;  /* 0x2000005dff677230 */ /* 0x000fc40000004100 */
[----:B------:R-:W-:Y:S01]  /*1e90*/  FFMA.FTZ R58, R0, R48, R58 ;  /* 0x00000030003a7223 */ /* 0x000fe2000001003a */
[----:B------:R-:W-:Y:S01]  /*1ea0*/  FMUL.FTZ R104, R7, R104 ;  /* 0x0000006807687220 */ /* 0x000fe20000410000 */
[----:B------:R-:W-:Y:S01]  /*1eb0*/  FFMA.FTZ R12, R121, R46, R12 ;  /* 0x0000002e790c7223 */ /* 0x000fe2000001000c */
[----:B------:R-:W-:Y:S02]  /*1ec0*/  HADD2.F32 R40, -RZ, R35.H1_H1 ;  /* 0x30000023ff287230 */ /* 0x000fe40000004100 */
[C---:B------:R-:W-:Y:S01]  /*1ed0*/  FADD.FTZ R102, -R98.reuse, R102 ;  /* 0x0000006662667221 */ /* 0x040fe20000010100 */
[----:B------:R-:W-:Y:S02]  /*1ee0*/  HADD2.F32 R92, -RZ, R39.H0_H0 ;  /* 0x20000027ff5c7230 */ /* 0x000fe40000004100 */
[----:B------:R-:W-:Y:S01]  /*1ef0*/  FADD.FTZ R96, -R98, R96 ;  /* 0x0000006062607221 */ /* 0x000fe20000010100 */
[----:B------:R-:W-:Y:S02]  /*1f00*/  HADD2.F32 R105, -RZ, R31.H1_H1 ;  /* 0x3000001fff697230 */ /* 0x000fe40000004100 */
[----:B------:R-:W-:Y:S01]  /*1f10*/  FMUL.FTZ R106, R7, R106 ;  /* 0x0000006a076a7220 */ /* 0x000fe20000410000 */
[----:B------:R-:W-:-:S02]  /*1f20*/  HADD2.F32 R46, -RZ, R95.H0_H0 ;  /* 0x2000005fff2e7230 */ /* 0x000fc40000004100 */
[----:B------:R-:W-:Y:S01]  /*1f30*/  FADD.FTZ R59, R59, R103 ;  /* 0x000000673b3b7221 */ /* 0x000fe20000010000 */
[----:B------:R-:W-:Y:S02]  /*1f40*/  HADD2.F32 R35, -RZ, R91.H0_H0 ;  /* 0x2000005bff237230 */ /* 0x000fe40000004100 */
[----:B------:R-:W-:Y:S01]  /*1f50*/  FFMA.FTZ R58, R104, R103, R58 ;  /* 0x00000067683a7223 */ /* 0x000fe2000001003a */
[----:B------:R-:W-:Y:S01]  /*1f60*/  FMUL.FTZ R100, R7, R100 ;  /* 0x0000006407647220 */ /* 0x000fe20000410000 */
[----:B------:R-:W-:Y:S01]  /*1f70*/  FFMA.FTZ R75, R117, R50, R12 ;  /* 0x00000032754b7223 */ /* 0x000fe2000001000c */
[--C-:B-1----:R-:W-:Y:S02]  /*1f80*/  HADD2.F32 R22, -RZ, R45.reuse.H0_H0 ;  /* 0x2000002dff167230 */ /* 0x102fe40000004100 */
[----:B------:R-:W-:Y:S02]  /*1f90*/  HADD2.F32 R24, -RZ, R45.H1_H1 ;  /* 0x3000002dff187230 */ /* 0x000fe40000004100 */
[----:B------:R-:W-:-:S02]  /*1fa0*/  HADD2.F32 R29, -RZ, R65.H0_H0 ;  /* 0x20000041ff1d7230 */ /* 0x000fc40000004100 */
[----:B------:R-:W-:Y:S02]  /*1fb0*/  HADD2.F32 R30, -RZ, R67.H0_H0 ;  /* 0x20000043ff1e7230 */ /* 0x000fe40000004100 */
[----:B------:R-:W-:Y:S02]  /*1fc0*/  HADD2.F32 R32, -RZ, R69.H0_H0 ;  /* 0x20000045ff207230 */ /* 0x000fe40000004100 */
[----:B------:R-:W-:Y:S02]  /*1fd0*/  HADD2.F32 R33, -RZ, R71.H0_H0 ;  /* 0x20000047ff217230 */ /* 0x000fe40000004100 */
[----:B------:R-:W-:Y:S02]  /*1fe0*/  HADD2.F32 R34, -RZ, R73.H0_H0 ;  /* 0x20000049ff227230 */ /* 0x000fe40000004100 */
[----:B------:R-:W-:Y:S02]  /*1ff0*/  HADD2.F32 R91, -RZ, R91.H1_H1 ;  /* 0x3000005bff5b7230 */ /* 0x000fe40000004100 */
[----:B------:R-:W-:-:S02]  /*2000*/  HADD2.F32 R94, -RZ, R37.H1_H1 ;  /* 0x30000025ff5e7230 */ /* 0x000fc40000004100 */
[----:B------:R-:W-:Y:S02]  /*2010*/  HADD2.F32 R12, -RZ, R39.H1_H1 ;  /* 0x30000027ff0c7230 */ /* 0x000fe40000004100 */
[----:B------:R-:W-:Y:S02]  /*2020*/  HADD2.F32 R16, -RZ, R41.H1_H1 ;  /* 0x30000029ff107230 */ /* 0x000fe40000004100 */
[--C-:B------:R-:W-:Y:S02]  /*2030*/  HADD2.F32 R18, -RZ, R43.reuse.H0_H0 ;  /* 0x2000002bff127230 */ /* 0x100fe40000004100 */
[----:B------:R-:W-:Y:S02]  /*2040*/  HADD2.F32 R20, -RZ, R43.H1_H1 ;  /* 0x3000002bff147230 */ /* 0x000fe40000004100 */
[----:B------:R-:W-:Y:S02]  /*2050*/  HADD2.F32 R53, -RZ, R53.H1_H1 ;  /* 0x30000035ff357230 */ /* 0x000fe40000004100 */
[----:B------:R-:W-:-:S02]  /*2060*/  HADD2.F32 R65, -RZ, R65.H1_H1 ;  /* 0x30000041ff417230 */ /* 0x000fc40000004100 */
[----:B------:R-:W-:Y:S02]  /*2070*/  HADD2.F32 R67, -RZ, R67.H1_H1 ;  /* 0x30000043ff437230 */ /* 0x000fe40000004100 */
[----:B------:R-:W-:Y:S02]  /*2080*/  HADD2.F32 R69, -RZ, R69.H1_H1 ;  /* 0x30000045ff457230 */ /* 0x000fe40000004100 */
[----:B------:R-:W-:Y:S02]  /*2090*/  HADD2.F32 R71, -RZ, R71.H1_H1 ;  /* 0x30000047ff477230 */ /* 0x000fe40000004100 */
[----:B------:R-:W-:Y:S02]  /*20a0*/  HADD2.F32 R73, -RZ, R73.H1_H1 ;  /* 0x30000049ff497230 */ /* 0x000fe40000004100 */
[----:B------:R-:W-:Y:S02]  /*20b0*/  HADD2.F32 R45, -RZ, R95.H1_H1 ;  /* 0x3000005fff2d7230 */ /* 0x000fe40000004100 */
[----:B------:R-:W-:Y:S01]  /*20c0*/  FADD.FTZ R40, -R98, R40 ;  /* 0x0000002862287221 */ /* 0x000fe20000010100 */
[----:B------:R-:W-:-:S02]  /*20d0*/  HADD2.F32 R101, -RZ, R93.H1_H1 ;  /* 0x3000005dff657230 */ /* 0x000fc40000004100 */
[----:B------:R-:W-:Y:S01]  /*20e0*/  FADD.FTZ R92, -R98, R92 ;  /* 0x0000005c625c7221 */ /* 0x000fe20000010100 */
[----:B------:R-:W-:Y:S02]  /*20f0*/  HADD2.F32 R95, -RZ, R97.H0_H0 ;  /* 0x20000061ff5f7230 */ /* 0x000fe40000004100 */
[----:B------:R-:W-:Y:S01]  /*2100*/  FADD.FTZ R57, R105, R57 ;  /* 0x0000003969397221 */ /* 0x000fe20000010000 */
[--C-:B------:R-:W-:Y:S02]  /*2110*/  HADD2.F32 R50, -RZ, R11.reuse.H0_H0 ;  /* 0x2000000bff327230 */ /* 0x100fe40000004100 */
[----:B------:R-:W-:Y:S01]  /*2120*/  FFMA.FTZ R56, R106, R105, R56 ;  /* 0x000000696a387223 */ /* 0x000fe20000010038 */
[----:B------:R-:W-:Y:S02]  /*2130*/  HADD2.F32 R52, -RZ, R11.H1_H1 ;  /* 0x3000000bff347230 */ /* 0x000fe40000004100 */
[----:B------:R-:W-:Y:S01]  /*2140*/  FMUL.FTZ R102, R7, R102 ;  /* 0x0000006607667220 */ /* 0x000fe20000410000 */
[----:B------:R-:W-:Y:S01]  /*2150*/  FADD.FTZ R59, R59, R46 ;  /* 0x0000002e3b3b7221 */ /* 0x000fe20000010000 */
[----:B------:R-:W-:Y:S01]  /*2160*/  FFMA.FTZ R58, R100, R46, R58 ;  /* 0x0000002e643a7223 */ /* 0x000fe2000001003a */
[----:B------:R-:W-:Y:S01]  /*2170*/  FMUL.FTZ R96, R7, R96 ;  /* 0x0000006007607220 */ /* 0x000fe20000410000 */
        /* <DEDUP_REMOVED lines=22> */
[----:B------:R-:W-:-:S02]  /*22e0*/  HADD2.F32 R34, -RZ, R19.H0_H0 ;  /* 0x20000013ff227230 */ /* 0x000fc40000004100 */
[----:B------:R-:W-:Y:S01]  /*22f0*/  FADD.FTZ R57, R57, R101 ;  /* 0x0000006539397221 */ /* 0x000fe20000010000 */
[----:B------:R-:W-:Y:S02]  /*2300*/  HADD2.F32 R32, -RZ, R19.H1_H1 ;  /* 0x30000013ff207230 */ /* 0x000fe40000004100 */
[----:B------:R-:W-:Y:S01]  /*2310*/  FFMA.FTZ R56, R102, R101, R56 ;  /* 0x0000006566387223 */ /* 0x000fe20000010038 */
[--C-:B------:R-:W-:Y:S02]  /*2320*/  HADD2.F32 R35, -RZ, R25.reuse.H0_H0 ;  /* 0x20000019ff237230 */ /* 0x100fe40000004100 */
[----:B------:R-:W-:Y:S01]  /*2330*/  FADD.FTZ R59, R59, R95 ;  /* 0x0000005f3b3b7221 */ /* 0x000fe20000010000 */
[----:B------:R-:W-:Y:S02]  /*2340*/  HADD2.F32 R37, -RZ, R25.H1_H1 ;  /* 0x30000019ff257230 */ /* 0x000fe40000004100 */
[----:B------:R-:W-:Y:S01]  /*2350*/  FFMA.FTZ R58, R96, R95, R58 ;  /* 0x0000005f603a7223 */ /* 0x000fe2000001003a */
[----:B------:R-:W-:Y:S01]  /*2360*/  FMUL.FTZ R92, R7, R92 ;  /* 0x0000005c075c7220 */ /* 0x000fe20000410000 */
[----:B------:R-:W-:Y:S01]  /*2370*/  FMUL.FTZ R105, R3, R105 ;  /* 0x0000006903697220 */ /* 0x000fe20000410000 */
[----:B------:R-:W-:Y:S01]  /*2380*/  FADD.FTZ R19, RZ, R11 ;  /* 0x0000000bff137221 */ /* 0x000fe20000010000 */
[----:B------:R-:W-:Y:S01]  /*2390*/  FFMA.FTZ R25, R0, R11, RZ ;  /* 0x0000000b00197223 */ /* 0x000fe200000100ff */
[----:B------:R-:W-:-:S02]  /*23a0*/  HADD2.F32 R93, -RZ, R97.H1_H1 ;  /* 0x30000061ff5d7230 */ /* 0x000fc40000004100 */
[----:B------:R-:W-:Y:S01]  /*23b0*/  FADD.FTZ R57, R57, R45 ;  /* 0x0000002d39397221 */ /* 0x000fe20000010000 */
[----:B------:R-:W-:Y:S02]  /*23c0*/  HADD2.F32 R44, -RZ, R13.H1_H1 ;  /* 0x3000000dff2c7230 */ /* 0x000fe40000004100 */
[----:B------:R-:W-:Y:S01]  /*23d0*/  FMUL.FTZ R94, R7, R94 ;  /* 0x0000005e075e7220 */ /* 0x000fe20000410000 */
[----:B------:R-:W-:Y:S02]  /*23e0*/  HADD2.F32 R42, -RZ, R15.H0_H0 ;  /* 0x2000000fff2a7230 */ /* 0x000fe40000004100 */
[----:B------:R-:W-:Y:S01]  /*23f0*/  FMUL.FTZ R103, R4, R103 ;  /* 0x0000006704677220 */ /* 0x000fe20000410000 */
[----:B------:R-:W-:Y:S01]  /*2400*/  FADD.FTZ R19, R19, R105 ;  /* 0x0000006913137221 */ /* 0x000fe20000010000 */
[----:B------:R-:W-:Y:S01]  /*2410*/  FFMA.FTZ R25, R106, R105, R25 ;  /* 0x000000696a197223 */ /* 0x000fe20000010019 */
[----:B------:R-:W-:Y:S02]  /*2420*/  HADD2.F32 R38, -RZ, R17.H0_H0 ;  /* 0x20000011ff267230 */ /* 0x000fe40000004100 */
[----:B------:R-:W-:Y:S01]  /*2430*/  FADD.FTZ R57, R57, R93 ;  /* 0x0000005d39397221 */ /* 0x000fe20000010000 */
[----:B------:R-:W-:-:S02]  /*2440*/  HADD2.F32 R39, -RZ, R27.H0_H0 ;  /* 0x2000001bff277230 */ /* 0x000fc40000004100 */
[C---:B------:R-:W-:Y:S01]  /*2450*/  FMUL.FTZ R12, R7.reuse, R12 ;  /* 0x0000000c070c7220 */ /* 0x040fe20000410000 */
[----:B------:R-:W-:Y:S01]  /*2460*/  FMUL.FTZ R18, R7, R18 ;  /* 0x0000001207127220 */ /* 0x000fe20000410000 */
[----:B------:R-:W-:Y:S01]  /*2470*/  FMUL.FTZ R101, R3, R101 ;  /* 0x0000006503657220 */ /* 0x000fe20000410000 */
[----:B------:R-:W-:Y:S01]  /*2480*/  FFMA.FTZ R25, R104, R103, R25 ;  /* 0x0000006768197223 */ /* 0x000fe20000010019 */
[----:B------:R-:W-:Y:S02]  /*2490*/  HADD2.F32 R43, -RZ, R15.H1_H1 ;  /* 0x3000000fff2b7230 */ /* 0x000fe40000004100 */
[----:B------:R-:W-:Y:S01]  /*24a0*/  FADD.FTZ R57, R57, R44 ;  /* 0x0000002c39397221 */ /* 0x000fe20000010000 */
[C---:B------:R-:W-:Y:S01]  /*24b0*/  FMUL.FTZ R15, R7.reuse, R16 ;  /* 0x00000010070f7220 */ /* 0x040fe20000410000 */
[----:B------:R-:W-:Y:S01]  /*24c0*/  FMUL.FTZ R22, R7, R22 ;  /* 0x0000001607167220 */ /* 0x000fe20000410000 */
[----:B----4-:R-:W-:-:S04]  /*24d0*/  FMUL.FTZ R114, R6, R111 ;  /* 0x0000006f06727220 */ /* 0x010fc80000410000 */
[----:B------:R-:W-:Y:S01]  /*24e0*/  FADD.FTZ R60, R60, R114 ;  /* 0x000000723c3c7221 */ /* 0x000fe20000010000 */
[----:B------:R-:W-:-:S03]  /*24f0*/  FFMA.FTZ R61, R115, R114, R61 ;  /* 0x00000072733d7223 */ /* 0x000fc6000001003d */
[----:B------:R-:W-:Y:S01]  /*2500*/  FADD.FTZ R60, R60, R112 ;  /* 0x000000703c3c7221 */ /* 0x000fe20000010000 */
[----:B------:R-:W-:-:S05]  /*2510*/  FFMA.FTZ R61, R113, R112, R61 ;  /* 0x00000070713d7223 */ /* 0x000fca000001003d */
[----:B--2---:R1:W-:Y:S02]  /*2520*/  STS.64 [R14], R60 ;  /* 0x0000003c0e007388 */ /* 0x0043e40000000a00 */
[----:B-1----:R-:W-:Y:S01]  /*2530*/  MOV R60, R14 ;  /* 0x0000000e003c7202 */ /* 0x002fe20000000f00 */
[----:B------:R-:W-:Y:S02]  /*2540*/  HADD2.F32 R14, -RZ, R41.H0_H0 ;  /* 0x20000029ff0e7230 */ /* 0x000fe40000004100 */
[C---:B------:R-:W-:Y:S01]  /*2550*/  FADD.FTZ R61, -R98.reuse, R91 ;  /* 0x0000005b623d7221 */ /* 0x040fe20000010100 */
[----:B------:R-:W-:Y:S02]  /*2560*/  HADD2.F32 R91, -RZ, R13.H0_H0 ;  /* 0x2000000dff5b7230 */ /* 0x000fe40000004100 */
[----:B------:R-:W-:Y:S01]  /*2570*/  FADD.FTZ R14, -R98, R14 ;  /* 0x0000000e620e7221 */ /* 0x000fe20000010100 */
[----:B------:R-:W-:Y:S02]  /*2580*/  FMUL.FTZ R98, R7, R40 ;  /* 0x0000002807627220 */ /* 0x000fe40000410000 */
[----:B------:R-:W-:Y:S01]  /*2590*/  FADD.FTZ R59, R59, R91 ;  /* 0x0000005b3b3b7221 */ /* 0x000fe20000010000 */
[----:B------:R-:W-:Y:S01]  /*25a0*/  FFMA.FTZ R58, R92, R91, R58 ;  /* 0x0000005b5c3a7223 */ /* 0x000fe2000001003a */
[----:B------:R-:W-:Y:S01]  /*25b0*/  FMUL.FTZ R13, R7, R14 ;  /* 0x0000000e070d7220 */ /* 0x000fe20000410000 */
[----:B------:R-:W-:Y:S01]  /*25c0*/  FFMA.FTZ R56, R98, R45, R56 ;  /* 0x0000002d62387223 */ /* 0x000fe20000010038 */
[----:B------:R-:W-:Y:S01]  /*25d0*/  MOV R48, R60 ;  /* 0x0000003c00307202 */ /* 0x000fe20000000f00 */
[----:B------:R-:W-:Y:S01]  /*25e0*/  HADD2.F32 R41, -RZ, R27.H1_H1 ;  /* 0x3000001bff297230 */ /* 0x000fe20000004100 */
[----:B------:R-:W-:Y:S01]  /*25f0*/  MOV R40, R61 ;  /* 0x0000003d00287202 */ /* 0x000fe20000000f00 */
[----:B------:R-:W-:Y:S01]  /*2600*/  FFMA.FTZ R56, R94, R93, R56 ;  /* 0x0000005d5e387223 */ /* 0x000fe20000010038 */
[----:B------:R-:W-:Y:S01]  /*2610*/  FADD.FTZ R61, R59, R42 ;  /* 0x0000002a3b3d7221 */ /* 0x000fe20000010000 */
        /* <DEDUP_REMOVED lines=8> */
[----:B------:R-:W-:-:S02]  /*26a0*/  HADD2.F32 R36, -RZ, R17.H1_H1 ;  /* 0x30000011ff247230 */ /* 0x000fc40000004100 */
[----:B------:R-:W-:Y:S01]  /*26b0*/  FADD.FTZ R59, R57, R43 ;  /* 0x0000002b393b7221 */ /* 0x000fe20000010000 */
[--C-:B------:R-:W-:Y:S02]  /*26c0*/  HADD2.F32 R31, -RZ, R23.reuse.H0_H0 ;  /* 0x20000017ff1f7230 */ /* 0x100fe40000004100 */
[----:B------:R-:W-:Y:S01]  /*26d0*/  FFMA.FTZ R58, R15, R43, R56 ;  /* 0x0000002b0f3a7223 */ /* 0x000fe20000010038 */
[----:B------:R-:W-:Y:S02]  /*26e0*/  HADD2.F32 R33, -RZ, R23.H1_H1 ;  /* 0x30000017ff217230 */ /* 0x000fe40000004100 */
[----:B------:R-:W-:Y:S01]  /*26f0*/  FMUL.FTZ R20, R7, R20 ;  /* 0x0000001407147220 */ /* 0x000fe20000410000 */
[----:B------:R-:W-:Y:S01]  /*2700*/  FADD.FTZ R61, R61, R34 ;  /* 0x000000223d3d7221 */ /* 0x000fe20000010000 */
[-C--:B------:R-:W-:Y:S01]  /*2710*/  FFMA.FTZ R60, R22, R34.reuse, R60 ;  /* 0x00000022163c7223 */ /* 0x080fe2000001003c */
        /* <DEDUP_REMOVED lines=10> */
[----:B------:R-:W-:Y:S01]  /*27c0*/  FADD.FTZ R59, R59, R32 ;  /* 0x000000203b3b7221 */ /* 0x000fe20000010000 */
[-C--:B------:R-:W-:Y:S01]  /*27d0*/  FFMA.FTZ R58, R24, R32.reuse, R58 ;  /* 0x00000020183a7223 */ /* 0x080fe2000001003a */
[C---:B------:R-:W-:Y:S01]  /*27e0*/  FMUL.FTZ R25, R3.reuse, R32 ;  /* 0x0000002003197220 */ /* 0x040fe20000410000 */
[----:B------:R-:W-:Y:S01]  /*27f0*/  FMUL.FTZ R93, R3, R93 ;  /* 0x0000005d035d7220 */ /* 0x000fe20000410000 */
[----:B------:R-:W-:Y:S01]  /*2800*/  FADD.FTZ R32, R27, R95 ;  /* 0x0000005f1b207221 */ /* 0x000fe20000010000 */
[----:B------:R-:W-:Y:S01]  /*2810*/  FFMA.FTZ R34, R96, R95, R34 ;  /* 0x0000005f60227223 */ /* 0x000fe20000010022 */
[----:B------:R-:W-:-:S02]  /*2820*/  FMUL.FTZ R91, R4, R91 ;  /* 0x0000005b045b7220 */ /* 0x000fc40000410000 */
[----:B------:R-:W-:Y:S01]  /*2830*/  FADD.FTZ R32, R32, R93 ;  /* 0x0000005d20207221 */ /* 0x000fe20000010000 */
[----:B------:R-:W-:Y:S01]  /*2840*/  FFMA.FTZ R34, R94, R93, R34 ;  /* 0x0000005d5e227223 */ /* 0x000fe20000010022 */
[C---:B------:R-:W-:Y:S02]  /*2850*/  FMUL.FTZ R14, R3.reuse, R44 ;  /* 0x0000002c030e7220 */ /* 0x040fe40000410000 */
        /* <DEDUP_REMOVED lines=11> */
[--C-:B------:R-:W-:Y:S02]  /*2910*/  HADD2.F32 R30, -RZ, R21.reuse.H0_H0 ;  /* 0x20000015ff1e7230 */ /* 0x100fe40000004100 */
[----:B------:R-:W-:Y:S02]  /*2920*/  HADD2.F32 R29, -RZ, R21.H1_H1 ;  /* 0x30000015ff1d7230 */ /* 0x000fe40000004100 */
[----:B------:R-:W-:Y:S01]  /*2930*/  FMUL.FTZ R21, R3, R36 ;  /* 0x0000002403157220 */ /* 0x000fe20000410000 */
[----:B------:R-:W-:Y:S01]  /*2940*/  FADD.FTZ R56, R56, R19 ;  /* 0x0000001338387221 */ /* 0x000fe20000010000 */
[----:B------:R-:W-:-:S03]  /*2950*/  FFMA.FTZ R57, R18, R19, R57 ;  /* 0x0000001312397223 */ /* 0x000fc60000010039 */
[----:B------:R-:W-:Y:S01]  /*2960*/  FADD.FTZ R56, R56, R21 ;  /* 0x0000001538387221 */ /* 0x000fe20000010000 */
[----:B------:R-:W-:Y:S01]  /*2970*/  FFMA.FTZ R57, R20, R21, R57 ;  /* 0x0000001514397223 */ /* 0x000fe20000010039 */
[C---:B------:R-:W-:Y:S02]  /*2980*/  FMUL.FTZ R26, R7.reuse, R26 ;  /* 0x0000001a071a7220 */ /* 0x040fe40000410000 */
[----:B------:R-:W-:Y:S01]  /*2990*/  FADD.FTZ R56, R56, R23 ;  /* 0x0000001738387221 */ /* 0x000fe20000010000 */
[----:B------:R-:W-:Y:S01]  /*29a0*/  FFMA.FTZ R57, R22, R23, R57 ;  /* 0x0000001716397223 */ /* 0x000fe20000010039 */
[----:B------:R-:W-:Y:S01]  /*29b0*/  FMUL.FTZ R28, R7, R28 ;  /* 0x0000001c071c7220 */ /* 0x000fe20000410000 */
[-C--:B------:R-:W-:Y:S01]  /*29c0*/  FMUL.FTZ R27, R4, R30.reuse ;  /* 0x0000001e041b7220 */ /* 0x080fe20000410000 */
[----:B------:R-:W-:Y:S01]  /*29d0*/  FADD.FTZ R56, R56, R25 ;  /* 0x0000001938387221 */ /* 0x000fe20000010000 */
[----:B------:R-:W-:Y:S01]  /*29e0*/  FFMA.FTZ R57, R24, R25, R57 ;  /* 0x0000001918397223 */ /* 0x000fe20000010039 */
        /* <DEDUP_REMOVED lines=32> */
[----:B------:R-:W-:Y:S01]  /*2bf0*/  MOV R49, R40 ;  /* 0x0000002800317202 */ /* 0x000fe20000000f00 */
        /* <DEDUP_REMOVED lines=17> */
[----:B------:R-:W-:Y:S01]  /*2d10*/  FMUL.FTZ R45, R3, R52 ;  /* 0x00000034032d7220 */ /* 0x000fe20000410000 */
[----:B------:R-:W-:Y:S01]  /*2d20*/  FADD.FTZ R56, R56, R43 ;  /* 0x0000002b38387221 */ /* 0x000fe20000010000 */
[----:B------:R-:W-:Y:S01]  /*2d30*/  FFMA.FTZ R57, R42, R43, R57 ;  /* 0x0000002b2a397223 */ /* 0x000fe20000010039 */
[----:B------:R-:W-:Y:S01]  /*2d40*/  MOV R54, R64 ;  /* 0x0000004000367202 */ /* 0x000fe20000000f00 */
[----:B------:R-:W-:Y:S02]  /*2d50*/  HADD2.F32 R64, -RZ, R47.H1_H1 ;  /* 0x3000002fff407230 */ /* 0x000fe40000004100 */
[C---:B------:R-:W-:Y:S01]  /*2d60*/  FMUL.FTZ R46, R7.reuse, R66 ;  /* 0x00000042072e7220 */ /* 0x040fe20000410000 */
[----:B------:R-:W-:Y:S01]  /*2d70*/  FADD.FTZ R56, R56, R45 ;  /* 0x0000002d38387221 */ /* 0x000fe20000010000 */
[----:B------:R-:W-:Y:S01]  /*2d80*/  FFMA.FTZ R57, R44, R45, R57 ;  /* 0x0000002d2c397223 */ /* 0x000fe20000010039 */
[----:B------:R-:W-:Y:S01]  /*2d90*/  FMUL.FTZ R47, R4, R62 ;  /* 0x0000003e042f7220 */ /* 0x000fe20000410000 */
[----:B------:R-:W-:Y:S01]  /*2da0*/  MOV R69, R48 ;  /* 0x0000003000457202 */ /* 0x000fe20000000f00 */
[----:B------:R-:W-:Y:S01]  /*2db0*/  FMUL.FTZ R48, R7, R71 ;  /* 0x0000004707307220 */ /* 0x000fe20000410000 */
[----:B------:R-:W-:Y:S01]  /*2dc0*/  MOV R71, R49 ;  /* 0x0000003100477202 */ /* 0x000fe20000000f00 */
[----:B------:R-:W-:-:S02]  /*2dd0*/  HADD2.F32 R63, -RZ, R51.H0_H0 ;  /* 0x20000033ff3f7230 */ /* 0x000fc40000004100 */
[----:B------:R-:W-:Y:S01]  /*2de0*/  FADD.FTZ R56, R56, R47 ;  /* 0x0000002f38387221 */ /* 0x000fe20000010000 */
[----:B------:R-:W-:Y:S01]  /*2df0*/  FFMA.FTZ R57, R46, R47, R57 ;  /* 0x0000002f2e397223 */ /* 0x000fe20000010039 */
[----:B------:R-:W-:Y:S01]  /*2e00*/  FMUL.FTZ R49, R3, R64 ;  /* 0x0000004003317220 */ /* 0x000fe20000410000 */
[----:B------:R-:W-:Y:S01]  /*2e10*/  FADD.FTZ R61, R61, R50 ;  /* 0x000000323d3d7221 */ /* 0x000fe20000010000 */
[----:B------:R-:W-:Y:S01]  /*2e20*/  FFMA.FTZ R60, R42, R50, R60 ;  /* 0x000000322a3c7223 */ /* 0x000fe2000001003c */
[----:B------:R-:W-:Y:S02]  /*2e30*/  HADD2.F32 R65, -RZ, R51.H1_H1 ;  /* 0x30000033ff417230 */ /* 0x000fe40000004100 */
[----:B------:R-:W-:Y:S01]  /*2e40*/  FMUL.FTZ R50, R7, R72 ;  /* 0x0000004807327220 */ /* 0x000fe20000410000 */
[----:B------:R-:W-:Y:S01]  /*2e50*/  FADD.FTZ R56, R56, R49 ;  /* 0x0000003138387221 */ /* 0x000fe20000010000 */
[----:B------:R-:W-:Y:S01]  /*2e60*/  FFMA.FTZ R57, R48, R49, R57 ;  /* 0x0000003130397223 */ /* 0x000fe20000010039 */
[----:B------:R-:W-:Y:S01]  /*2e70*/  FMUL.FTZ R51, R4, R63 ;  /* 0x0000003f04337220 */ /* 0x000fe20000410000 */
[----:B------:R-:W-:Y:S01]  /*2e80*/  FADD.FTZ R59, R59, R52 ;  /* 0x000000343b3b7221 */ /* 0x000fe20000010000 */
[----:B------:R-:W-:Y:S01]  /*2e90*/  FFMA.FTZ R58, R44, R52, R58 ;  /* 0x000000342c3a7223 */ /* 0x000fe2000001003a */
[----:B------:R-:W-:-:S02]  /*2ea0*/  HADD2.F32 R66, -RZ, R55.H0_H0 ;  /* 0x20000037ff427230 */ /* 0x000fc40000004100 */
[----:B------:R-:W-:Y:S01]  /*2eb0*/  FMUL.FTZ R52, R7, R73 ;  /* 0x0000004907347220 */ /* 0x000fe20000410000 */
[----:B------:R-:W-:Y:S01]  /*2ec0*/  FADD.FTZ R56, R56, R51 ;  /* 0x0000003338387221 */ /* 0x000fe20000010000 */
[----:B------:R-:W-:Y:S01]  /*2ed0*/  FFMA.FTZ R57, R50, R51, R57 ;  /* 0x0000003332397223 */ /* 0x000fe20000010039 */
[----:B------:R-:W-:Y:S01]  /*2ee0*/  FMUL.FTZ R53, R3, R65 ;  /* 0x0000004103357220 */ /* 0x000fe20000410000 */
[----:B------:R-:W-:Y:S02]  /*2ef0*/  HADD2.F32 R67, -RZ, R55.H1_H1 ;  /* 0x30000037ff437230 */ /* 0x000fe40000004100 */
[C---:B------:R-:W-:Y:S01]  /*2f00*/  FMUL.FTZ R54, R7.reuse, R54 ;  /* 0x0000003607367220 */ /* 0x040fe20000410000 */
        /* <DEDUP_REMOVED lines=10> */
[----:B------:R-:W-:-:S03]  /*2fb0*/  FFMA.FTZ R60, R46, R62, R60 ;  /* 0x0000003e2e3c7223 */ /* 0x000fc6000001003c */
[----:B------:R1:W-:Y:S01]  /*2fc0*/  STS.64 [R69+0x1680], R56 ;  /* 0x0016803845007388 */ /* 0x0003e20000000a00 */
[----:B------:R-:W-:Y:S01]  /*2fd0*/  FFMA.FTZ R62, R115, R111, R70 ;  /* 0x0000006f733e7223 */ /* 0x000fe20000010046 */
[----:B-1----:R-:W-:Y:S01]  /*2fe0*/  FADD.FTZ R57, R59, R64 ;  /* 0x000000403b397221 */ /* 0x002fe20000010000 */
[----:B------:R-:W-:Y:S01]  /*2ff0*/  FFMA.FTZ R56, R48, R64, R58 ;  /* 0x0000004030387223 */ /* 0x000fe2000001003a */
[----:B------:R-:W-:Y:S01]  /*3000*/  FADD.FTZ R59, R61, R63 ;  /* 0x0000003f3d3b7221 */ /* 0x000fe20000010000 */
[----:B------:R-:W-:Y:S01]  /*3010*/  FFMA.FTZ R58, R50, R63, R60 ;  /* 0x0000003f323a7223 */ /* 0x000fe2000001003c */
[----:B------:R-:W-:Y:S01]  /*3020*/  FADD.FTZ R63, R68, R111 ;  /* 0x0000006f443f7221 */ /* 0x000fe20000010000 */
[----:B------:R-:W-:Y:S01]  /*3030*/  FADD.FTZ R61, R74, R2 ;  /* 0x000000024a3d7221 */ /* 0x000fe20000010000 */
[----:B------:R1:W5:Y:S01]  /*3040*/  LDL.LU R111, [R1+0x90] ;  /* 0x00009000016f7983 */ /* 0x0003620000300800 */
[----:B------:R-:W-:-:S03]  /*3050*/  FFMA.FTZ R60, R113, R2, R75 ;  /* 0x00000002713c7223 */ /* 0x000fc6000001004b */
[----:B------:R1:W5:Y:S04]  /*3060*/  LDL.LU R74, [R1+0x8c] ;  /* 0x00008c00014a7983 */ /* 0x0003680000300800 */
[----:B------:R1:W5:Y:S01]  /*3070*/  LDL.LU R75, [R1+0x88] ;  /* 0x00008800014b7983 */ /* 0x0003620000300800 */
[----:B------:R-:W2:Y:S01]  /*3080*/  S2R R2, SR_TID.X ;  /* 0x0000000000027919 */ /* 0x000ea20000002100 */
[----:B------:R-:W-:-:S04]  /*3090*/  UIADD3 UR9, UP0, UPT, UR9, 0x4, URZ ;  /* 0x0000000409097890 */ /* 0x000fc8000ff1e0ff */
        /* <DEDUP_REMOVED lines=9> */
[----:B--2---:R-:W-:-:S05]  /*3130*/  SHF.R.U32.HI R2, RZ, 0x1, R2 ;  /* 0x00000001ff027819 */ /* 0x004fca0000011602 */
[----:B------:R-:W-:Y:S01]  /*3140*/  IMAD R2, R2, 0x1e, RZ ;  /* 0x0000001e02027824 */ /* 0x000fe200078e02ff */
[----:B------:R-:W-:Y:S06]  /*3150*/  BAR.SYNC.DEFER_BLOCKING 0x0 ;  /* 0x0000000000007b1d */ /* 0x000fec0000010000 */
[----:B-1----:R-:W-:Y:S05]  /*3160*/  BRA.U !UP0, `(.L_x_936) ;  /* 0x0000000108ec7547 */ /* 0x002fea000b800000 */
        /* <DEDUP_REMOVED lines=59> */
.L_x_936:
        /* <DEDUP_REMOVED lines=141> */
.L_x_938:
[----:B------:R-:W-:Y:S05]  /*3df0*/  BSYNC.RECONVERGENT B0 ;  /* 0x0000000000007941 */ /* 0x000fea0003800200 */
.L_x_937:
        /* <DEDUP_REMOVED lines=19> */
.L_x_940:
[----:B------:R-:W-:Y:S05]  /*3f30*/  BSYNC.RECONVERGENT B0 ;  /* 0x0000000000007941 */ /* 0x000fea0003800200 */
.L_x_939:
        /* <DEDUP_REMOVED lines=16> */
.L_x_943:
[----:B0-----:R-:W2:Y:S04]  /*4040*/  LD.E.STRONG.GPU R65, desc[UR12][R66.64+0x10] ;  /* 0x0000100c42417980 */ /* 0x001ea8000c10f900 */
[----:B--2---:R-:W-:Y:S01]  /*4050*/  CCTL.IVALL ;  /* 0x00000000ff00798f */ /* 0x004fe20002000000 */
[----:B------:R-:W-:Y:S05]  /*4060*/  YIELD ;  /* 0x0000000000007946 */ /* 0x000fea0003800000 */
[----:B-----5:R-:W-:-:S04]  /*4070*/  LOP3.LUT R65, R65, R64, RZ, 0x3c, !PT ;  /* 0x0000004041417212 */ /* 0x020fc800078e3cff */
[----:B------:R-:W-:-:S13]  /*4080*/  ISETP.GT.AND P0, PT, R65, -0x1, PT ;  /* 0xffffffff4100780c */ /* 0x000fda0003f04270 */
[----:B------:R-:W-:Y:S05]  /*4090*/  @P0 BRA `(.L_x_943) ;  /* 0xfffffffc00e80947 */ /* 0x000fea000383ffff */
.L_x_942:
[----:B------:R-:W-:Y:S05]  /*40a0*/  WARPSYNC.ALL ;  /* 0x0000000000007948 */ /* 0x000fea0003800000 */
[----:B------:R-:W-:Y:S06]  /*40b0*/  BAR.SYNC.DEFER_BLOCKING 0x0 ;  /* 0x0000000000007b1d */ /* 0x000fec0000010000 */
[----:B------:R-:W-:Y:S05]  /*40c0*/  BRA `(.L_x_944) ;  /* 0x00000000005c7947 */ /* 0x000fea0003800000 */
.L_x_941:
        /* <DEDUP_REMOVED lines=15> */
.L_x_946:
[----:B------:R-:W2:Y:S04]  /*41c0*/  LD.E.STRONG.GPU R67, desc[UR12][R64.64] ;  /* 0x0000000c40437980 */ /* 0x000ea8000c10f900 */
[----:B--2---:R-:W-:Y:S01]  /*41d0*/  CCTL.IVALL ;  /* 0x00000000ff00798f */ /* 0x004fe20002000000 */
[----:B------:R-:W-:Y:S05]  /*41e0*/  YIELD ;  /* 0x0000000000007946 */ /* 0x000fea0003800000 */
[----:B-----5:R-:W-:-:S04]  /*41f0*/  LOP3.LUT R67, R67, R66, RZ, 0x3c, !PT ;  /* 0x0000004243437212 */ /* 0x020fc800078e3cff */
[----:B------:R-:W-:-:S13]  /*4200*/  ISETP.GT.AND P0, PT, R67, -0x1, PT ;  /* 0xffffffff4300780c */ /* 0x000fda0003f04270 */
[----:B------:R-:W-:Y:S05]  /*4210*/  @P0 BRA `(.L_x_946) ;  /* 0xfffffffc00e80947 */ /* 0x000fea000383ffff */
.L_x_945:
[----:B------:R-:W-:Y:S05]  /*4220*/  WARPSYNC.ALL ;  /* 0x0000000000007948 */ /* 0x000fea0003800000 */
[----:B------:R-:W-:Y:S06]  /*4230*/  BAR.SYNC.DEFER_BLOCKING 0x0 ;  /* 0x0000000000007b1d */ /* 0x000fec0000010000 */
.L_x_944:
        /* <DEDUP_REMOVED lines=36> */
.L_x_948:
[----:B------:R-:W-:Y:S05]  /*4480*/  BSYNC.RECONVERGENT B0 ;  /* 0x0000000000007941 */ /* 0x000fea0003800200 */
.L_x_947:
[----:B------:R-:W0:Y:S04]  /*4490*/  SHFL.BFLY PT, R64, R68, 0x4, 0x1f ;  /* 0x0c801f0044407f89 */ /* 0x000e2800000e0000 */
[----:B------:R-:W1:Y:S04]  /*44a0*/  SHFL.BFLY PT, R65, R69, 0x4, 0x1f ;  /* 0x0c801f0045417f89 */ /* 0x000e6800000e0000 */
[----:B------:R-:W2:Y:S01]  /*44b0*/  LDL R71, [R1+0x7c] ;  /* 0x00007c0001477983 */ /* 0x000ea20000100800 */
[----:B-----5:R-:W3:Y:S01]  /*44c0*/  S2R R2, SR_TID.X ;  /* 0x0000000000027919 */ /* 0x020ee20000002100 */
[----:B------:R-:W4:Y:S02]  /*44d0*/  S2UR UR10, SR_CgaCtaId ;  /* 0x00000000000a79c3 */ /* 0x000f240000008800 */
[----:B------:R-:W2:Y:S01]  /*44e0*/  LDL.LU R70, [R1+0x10] ;  /* 0x0000100001467983 */ /* 0x000ea20000300800 */
[----:B------:R-:W-:-:S03]  /*44f0*/  UMOV UR5, 0x400 ;  /* 0x0000040000057882 */ /* 0x000fc60000000000 */
[----:B------:R-:W2:Y:S01]  /*4500*/  LDL.LU R67, [R1+0x14] ;  /* 0x0000140001437983 */ /* 0x000ea20000300800 */
[----:B------:R-:W-:Y:S01]  /*4510*/  UIADD3 UR5, UPT, UPT, UR5, 0x6900, URZ ;  /* 0x0000690005057890 */ /* 0x000fe2000fffe0ff */
[----:B0-----:R-:W-:Y:S02]  /*4520*/  FADD.FTZ R64, R64, R68 ;  /* 0x0000004440407221 */ /* 0x001fe40000010000 */
[----:B------:R-:W-:Y:S01]  /*4530*/  STL [R1+0xb0], R62 ;  /* 0x0000b03e01007387 */ /* 0x000fe20000100800 */
[----:B-1----:R-:W-:-:S03]  /*4540*/  FADD.FTZ R65, R65, R69 ;  /* 0x0000004541417221 */ /* 0x002fc60000010000 */
[----:B------:R-:W0:Y:S04]  /*4550*/  SHFL.BFLY PT, R66, R64, 0x2, 0x1f ;  /* 0x0c401f0040427f89 */ /* 0x000e2800000e0000 */
[----:B------:R-:W-:Y:S04]  /*4560*/  STL [R1+0xac], R61 ;  /* 0x0000ac3d01007387 */ /* 0x000fe80000100800 */
[----:B------:R-:W-:Y:S01]  /*4570*/  STL [R1+0xa8], R60 ;  /* 0x0000a83c01007387 */ /* 0x000fe20000100800 */
[----:B----4-:R-:W-:Y:S01]  /*4580*/  ULEA UR5, UR10, UR5, 0x18 ;  /* 0x000000050a057291 */ /* 0x010fe2000f8ec0ff */
[----:B------:R-:W1:Y:S02]  /*4590*/  LDCU.64 UR10, c[0x0][0x380] ;  /* 0x00007000ff0a77ac */ /* 0x000e640008000a00 */
[----:B------:R-:W-:Y:S01]  /*45a0*/  STL [R1+0xa4], R59 ;  /* 0x0000a43b01007387 */ /* 0x000fe20000100800 */
[----:B---3--:R-:W-:-:S03]  /*45b0*/  LOP3.LUT P0, RZ, R2, 0x307, RZ, 0xc0, !PT ;  /* 0x0000030702ff7812 */ /* 0x008fc6000780c0ff */
[----:B------:R3:W-:Y:S04]  /*45c0*/  STL [R1+0xa0], R58 ;  /* 0x0000a03a01007387 */ /* 0x0007e80000100800 */
[----:B------:R-:W-:Y:S01]  /*45d0*/  STL [R1+0x9c], R57 ;  /* 0x00009c3901007387 */ /* 0x000fe20000100800 */
[----:B0-----:R-:W-:-:S03]  /*45e0*/  FADD.FTZ R66, R64, R66 ;  /* 0x0000004240427221 */ /* 0x001fc60000010000 */
[----:B------:R-:W-:Y:S04]  /*45f0*/  STL [R1+0x98], R56 ;  /* 0x0000983801007387 */ /* 0x000fe80000100800 */
[----:B------:R-:W0:Y:S04]  /*4600*/  SHFL.BFLY PT, R64, R65, 0x2, 0x1f ;  /* 0x0c401f0041407f89 */ /* 0x000e2800000e0000 */
[----:B------:R4:W-:Y:S04]  /*4610*/  STL [R1+0x94], R6 ;  /* 0x0000940601007387 */ /* 0x0009e80000100800 */
[----:B------:R1:W-:Y:S04]  /*4620*/  STL [R1+0x90], R5 ;  /* 0x0000900501007387 */ /* 0x0003e80000100800 */
[----:B------:R1:W-:Y:S04]  /*4630*/  STL [R1+0x8c], R4 ;  /* 0x00008c0401007387 */ /* 0x0003e80000100800 */
[----:B------:R1:W-:Y:S04]  /*4640*/  STL [R1+0x88], R3 ;  /* 0x0000880301007387 */ /* 0x0003e80000100800 */
[----:B---3--:R-:W3:Y:S01]  /*4650*/  LDL R58, [R1+0x78] ;  /* 0x00007800013a7983 */ /* 0x008ee20000100800 */
[----:B0-----:R-:W-:-:S03]  /*4660*/  FADD.FTZ R64, R65, R64 ;  /* 0x0000004041407221 */ /* 0x001fc60000010000 */
[----:B------:R-:W3:Y:S04]  /*4670*/  LDL.LU R57, [R1] ;  /* 0x0000000001397983 */ /* 0x000ee80000300800 */
[----:B------:R-:W0:Y:S04]  /*4680*/  SHFL.BFLY PT, R65, R66, 0x1, 0x1f ;  /* 0x0c201f0042417f89 */ /* 0x000e2800000e0000 */
[----:B------:R-:W3:Y:S04]  /*4690*/  LDL.LU R56, [R1+0x64] ;  /* 0x0000640001387983 */ /* 0x000ee80000300800 */
[----:B----4-:R-:W4:Y:S04]  /*46a0*/  LDL.LU R6, [R1+0x60] ;  /* 0x0000600001067983 */ /* 0x010f280000300800 */
[----:B-1----:R-:W4:Y:S04]  /*46b0*/  LDL.LU R5, [R1+0x5c] ;  /* 0x00005c0001057983 */ /* 0x002f280000300800 */
[----:B------:R-:W4:Y:S04]  /*46c0*/  LDL.LU R4, [R1+0x58] ;  /* 0x0000580001047983 */ /* 0x000f280000300800 */
[----:B------:R-:W4:Y:S01]  /*46d0*/  LDL.LU R3, [R1+0x54] ;  /* 0x0000540001037983 */ /* 0x000f220000300800 */
[----:B0-----:R-:W-:-:S03]  /*46e0*/  FADD.FTZ R65, R66, R65 ;  /* 0x0000004142417221 */ /* 0x001fc60000010000 */
[----:B------:R-:W0:Y:S02]  /*46f0*/  SHFL.BFLY PT, R66, R64, 0x1, 0x1f ;  /* 0x0c201f0040427f89 */ /* 0x000e2400000e0000 */
[----:B0-----:R-:W-:Y:S01]  /*4700*/  FADD.FTZ R66, R64, R66 ;  /* 0x0000004240427221 */ /* 0x001fe20000010000 */
[----:B------:R-:W-:-:S03]  /*4710*/  @!P0 FMUL.FTZ R64, R65, 3.2552085031056776643e-05 ;  /* 0x3808888941408820 */ /* 0x000fc60000410000 */
[----:B------:R-:W-:-:S05]  /*4720*/  @!P0 FMUL.FTZ R65, R66, 3.2552085031056776643e-05 ;  /* 0x3808888942418820 */ /* 0x000fca0000410000 */
[----:B------:R0:W-:Y:S04]  /*4730*/  @!P0 STS.64 [R2+UR5], R64 ;  /* 0x0000004002008988 */ /* 0x0001e80008000a05 */
[----:B0-----:R-:W4:Y:S04]  /*4740*/  LDL.LU R2, [R1+0x50] ;  /* 0x0000500001027983 */ /* 0x001f280000300800 */
[----:B------:R-:W4:Y:S04]  /*4750*/  LDL.LU R62, [R1+0x4c] ;  /* 0x00004c00013e7983 */ /* 0x000f280000300800 */
[----:B------:R-:W4:Y:S04]  /*4760*/  LDL.LU R61, [R1+0x48] ;  /* 0x00004800013d7983 */ /* 0x000f280000300800 */
[----:B------:R-:W4:Y:S04]  /*4770*/  LDL.LU R60, [R1+0x44] ;  /* 0x00004400013c7983 */ /* 0x000f280000300800 */
[----:B------:R-:W4:Y:S01]  /*4780*/  LDL.LU R59, [R1+0x40] ;  /* 0x00004000013b7983 */ /* 0x000f220000300800 */
[----:B--2---:R-:W-:Y:S01]  /*4790*/  LEA R64, R71, UR5, 0x3 ;  /* 0x0000000547407c11 */ /* 0x004fe2000f8e18ff */
[----:B------:R-:W-:Y:S06]  /*47a0*/  BAR.SYNC.DEFER_BLOCKING 0x0 ;  /* 0x0000000000007b1d */ /* 0x000fec0000010000 */
[----:B------:R-:W0:Y:S02]  /*47b0*/  LDS.64 R64, [R64] ;  /* 0x0000000040407984 */ /* 0x000e240000000a00 */
[--C-:B0-----:R-:W-:Y:S01]  /*47c0*/  FADD.FTZ R74, R74, -R64.reuse ;  /* 0x800000404a4a7221 */ /* 0x101fe20000010000 */
[--C-:B------:R-:W-:Y:S01]  /*47d0*/  FADD.FTZ R111, R111, -R64.reuse ;  /* 0x800000406f6f7221 */ /* 0x100fe20000010000 */
[--C-:B------:R-:W-:Y:S01]  /*47e0*/  FADD.FTZ R75, R75, -R64.reuse ;  /* 0x800000404b4b7221 */ /* 0x100fe20000010000 */
[----:B------:R-:W-:Y:S01]  /*47f0*/  FADD.FTZ R110, R110, -R64 ;  /* 0x800000406e6e7221 */ /* 0x000fe20000010000 */
[-C--:B------:R-:W-:Y:S01]  /*4800*/  FFMA.FTZ R74, -R67, R65.reuse, R74 ;  /* 0x00000041434a7223 */ /* 0x080fe2000001014a */
[--C-:B------:R-:W-:Y:S01]  /*4810*/  FADD.FTZ R109, R109, -R64.reuse ;  /* 0x800000406d6d7221 */ /* 0x100fe20000010000 */
[----:B---3--:R-:W-:Y:S01]  /*4820*/  LEA R68, R58, UR5, 0x3 ;  /* 0x000000053a447c11 */ /* 0x008fe2000f8e18ff */
[--C-:B------:R-:W-:Y:S01]  /*4830*/  FADD.FTZ R108, R108, -R64.reuse ;  /* 0x800000406c6c7221 */ /* 0x100fe20000010000 */
[----:B------:R-:W2:Y:S01]  /*4840*/  LDL.LU R58, [R1+0x3c] ;  /* 0x00003c00013a7983 */ /* 0x000ea20000300800 */
[--C-:B------:R-:W-:Y:S01]  /*4850*/  FADD.FTZ R107, R107, -R64.reuse ;  /* 0x800000406b6b7221 */ /* 0x100fe20000010000 */
[--C-:B------:R-:W-:Y:S01]  /*4860*/  FADD.FTZ R67, R57, -R64.reuse ;  /* 0x8000004039437221 */ /* 0x100fe20000010000 */
[-C--:B------:R-:W-:Y:S01]  /*4870*/  FFMA.FTZ R75, -R70, R65.reuse, R75 ;  /* 0x00000041464b7223 */ /* 0x080fe2000001014b */
[----:B------:R-:W3:Y:S01]  /*4880*/  LDL.LU R57, [R1+0x38] ;  /* 0x0000380001397983 */ /* 0x000ee20000300800 */
[----:B------:R-:W-:Y:S01]  /*4890*/  FADD.FTZ R90, R90, -R64 ;  /* 0x800000405a5a7221 */ /* 0x000fe20000010000 */
[-C--:B------:R-:W-:Y:S01]  /*48a0*/  FFMA.FTZ R111, -R56, R65.reuse, R111 ;  /* 0x00000041386f7223 */ /* 0x080fe2000001016f */
[-C--:B----4-:R-:W-:Y:S01]  /*48b0*/  FFMA.FTZ R110, -R6, R65.reuse, R110 ;  /* 0x00000041066e7223 */ /* 0x090fe2000001016e */
[----:B------:R-:W4:Y:S01]  /*48c0*/  LDL.LU R56, [R1+0x34] ;  /* 0x0000340001387983 */ /* 0x000f220000300800 */
[----:B------:R-:W-:-:S03]  /*48d0*/  FFMA.FTZ R109, -R5, R65, R109 ;  /* 0x00000041056d7223 */ /* 0x000fc6000001016d */
[----:B------:R-:W4:Y:S01]  /*48e0*/  LDL.LU R6, [R1+0x30] ;  /* 0x0000300001067983 */ /* 0x000f220000300800 */
[----:B------:R-:W-:Y:S01]  /*48f0*/  FMUL.FTZ R66, R8, R75 ;  /* 0x0000004b08427220 */ /* 0x000fe20000410000 */
[-C--:B------:R-:W-:Y:S02]  /*4900*/  FFMA.FTZ R108, -R4, R65.reuse, R108 ;  /* 0x00000041046c7223 */ /* 0x080fe4000001016c */
[----:B------:R-:W4:Y:S01]  /*4910*/  LDL.LU R5, [R1+0x2c] ;  /* 0x00002c0001057983 */ /* 0x000f220000300800 */
[----:B------:R-:W-:Y:S01]  /*4920*/  FMUL.FTZ R74, R8, R74 ;  /* 0x0000004a084a7220 */ /* 0x000fe20000410000 */
[--C-:B------:R-:W-:Y:S01]  /*4930*/  FADD.FTZ R89, R89, -R64.reuse ;  /* 0x8000004059597221 */ /* 0x100fe20000010000 */
[----:B------:R-:W-:Y:S01]  /*4940*/  FFMA.FTZ R107, -R3, R65, R107 ;  /* 0x00000041036b7223 */ /* 0x000fe2000001016b */
        /* <DEDUP_REMOVED lines=22> */
[----:B------:R-:W4:Y:S01]  /*4ab0*/  LDL.LU R3, [R1+0x24] ;  /* 0x0000240001037983 */ /* 0x000f220000300800 */
[----:B------:R-:W-:Y:S01]  /*4ac0*/  FADD.FTZ R64, R112, -R64 ;  /* 0x8000004070407221 */ /* 0x000fe20000010000 */
[----:B------:R-:W-:-:S02]  /*4ad0*/  F2FP.F16.F32.PACK_AB R66, R74, R66 ;  /* 0x000000424a42723e */ /* 0x000fc400000000ff */
[----:B------:R-:W0:Y:S01]  /*4ae0*/  LDS.64 R68, [R68] ;  /* 0x0000000044447984 */ /* 0x000e220000000a00 */
[----:B------:R-:W-:-:S03]  /*4af0*/  FFMA.FTZ R90, -R2, R65, R90 ;  /* 0x00000041025a7223 */ /* 0x000fc6000001015a */
[----:B------:R-:W4:Y:S04]  /*4b00*/  LDL.LU R2, [R1+0x28] ;  /* 0x0000280001027983 */ /* 0x000f280000300800 */
[----:B------:R-:W4:Y:S04]  /*4b10*/  LDL.LU R112, [R1+0x1c] ;  /* 0x00001c0001707983 */ /* 0x000f280000300800 */
[----:B------:R-:W4:Y:S04]  /*4b20*/  LDL.LU R75, [R1+0x18] ;  /* 0x00001800014b7983 */ /* 0x000f280000300800 */
[----:B------:R-:W4:Y:S01]  /*4b30*/  LDL.LU R74, [R1+0xc] ;  /* 0x00000c00014a7983 */ /* 0x000f220000300800 */
[-C--:B------:R-:W-:Y:S01]  /*4b40*/  FFMA.FTZ R89, -R62, R65.reuse, R89 ;  /* 0x000000413e597223 */ /* 0x080fe20000010159 */
[----:B------:R-:W-:-:S02]  /*4b50*/  FFMA.FTZ R88, -R61, R65, R88 ;  /* 0x000000413d587223 */ /* 0x000fc40000010158 */
[----:B------:R-:W4:Y:S01]  /*4b60*/  LDL.LU R71, [R1+0x8] ;  /* 0x0000080001477983 */ /* 0x000f220000300800 */
[----:B------:R-:W-:-:S03]  /*4b70*/  FFMA.FTZ R87, -R60, R65, R87 ;  /* 0x000000413c577223 */ /* 0x000fc60000010157 */
[----:B------:R-:W4:Y:S01]  /*4b80*/  LDL.LU R70, [R1+0x4] ;  /* 0x0000040001467983 */ /* 0x000f220000300800 */
[----:B------:R-:W-:-:S03]  /*4b90*/  FFMA.FTZ R86, -R59, R65, R86 ;  /* 0x000000413b567223 */ /* 0x000fc60000010156 */
[----:B------:R1:W5:Y:S04]  /*4ba0*/  LDL.LU R62, [R1+0xb0] ;  /* 0x0000b000013e7983 */ /* 0x0003680000300800 */
[----:B------:R1:W5:Y:S04]  /*4bb0*/  LDL.LU R61, [R1+0xac] ;  /* 0x0000ac00013d7983 */ /* 0x0003680000300800 */
[----:B------:R1:W5:Y:S04]  /*4bc0*/  LDL.LU R60, [R1+0xa8] ;  /* 0x0000a800013c7983 */ /* 0x0003680000300800 */
[----:B------:R1:W5:Y:S01]  /*4bd0*/  LDL.LU R59, [R1+0xa4] ;  /* 0x0000a400013b7983 */ /* 0x0003620000300800 */
[----:B--2---:R-:W-:-:S03]  /*4be0*/  FFMA.FTZ R85, -R58, R65, R85 ;  /* 0x000000413a557223 */ /* 0x004fc60000010155 */
[----:B------:R1:W5:Y:S01]  /*4bf0*/  LDL.LU R58, [R1+0xa0] ;  /* 0x0000a000013a7983 */ /* 0x0003620000300800 */
        /* <DEDUP_REMOVED lines=14> */
[----:B------:R-:W-:-:S03]  /*4ce0*/  FFMA.FTZ R9, -R74, R65, R9 ;  /* 0x000000414a097223 */ /* 0x000fc60000010109 */
[----:B------:R-:W3:Y:S01]  /*4cf0*/  LDL.LU R74, [R1+0x6c] ;  /* 0x00006c00014a7983 */ /* 0x000ee20000300800 */
[--C-:B0-----:R-:W-:Y:S01]  /*4d00*/  FADD.FTZ R11, R11, -R68.reuse ;  /* 0x800000440b0b7221 */ /* 0x101fe20000010000 */
[--C-:B------:R-:W-:Y:S01]  /*4d10*/  FADD.FTZ R105, R105, -R68.reuse ;  /* 0x8000004469697221 */ /* 0x100fe20000010000 */
[--C-:B------:R-:W-:Y:S02]  /*4d20*/  FADD.FTZ R103, R103, -R68.reuse ;  /* 0x8000004467677221 */ /* 0x100fe40000010000 */
        /* <DEDUP_REMOVED lines=135> */
[----:B------:R-:W-:-:S02]  /*55a0*/  F2FP.F16.F32.PACK_AB R110, R110, R111 ;  /* 0x0000006f6e6e723e */ /* 0x000fc400000000ff */
[----:B------:R-:W-:Y:S02]  /*55b0*/  F2FP.F16.F32.PACK_AB R108, R108, R109 ;  /* 0x0000006d6c6c723e */ /* 0x000fe400000000ff */
[----:B------:R-:W-:Y:S02]  /*55c0*/  F2FP.F16.F32.PACK_AB R88, R88, R89 ;  /* 0x000000595858723e */ /* 0x000fe400000000ff */
[----:B------:R-:W-:Y:S02]  /*55d0*/  F2FP.F16.F32.PACK_AB R86, R86, R87 ;  /* 0x000000575656723e */ /* 0x000fe400000000ff */
[----:B------:R-:W-:Y:S02]  /*55e0*/  F2FP.F16.F32.PACK_AB R111, R11, R104 ;  /* 0x000000680b6f723e */ /* 0x000fe400000000ff */
[----:B------:R-:W-:Y:S02]  /*55f0*/  F2FP.F16.F32.PACK_AB R82, R82, R83 ;  /* 0x000000535252723e */ /* 0x000fe400000000ff */
        /* <DEDUP_REMOVED lines=25> */
[----:B0-----:R-:W-:Y:S01]  /*5790*/  SHF.R.U32.HI R2, RZ, 0x1, R2 ;  /* 0x00000001ff027819 */ /* 0x001fe20000011602 */
[----:B------:R-:W-:-:S04]  /*57a0*/  ULOP3.LUT UR4, UR4, 0x1, URZ, 0x3c, !UPT ;  /* 0x0000000104047892 */ /* 0x000fc8000f8e3cff */
[----:B------:R-:W-:Y:S01]  /*57b0*/  IMAD R2, R2, 0x1e, RZ ;  /* 0x0000001e02027824 */ /* 0x000fe200078e02ff */
[----:B------:R-:W-:Y:S01]  /*57c0*/  UMOV UR5, UR8 ;  /* 0x0000000800057c82 */ /* 0x000fe20008000000 */
[----:B--2---:R-:W-:-:S04]  /*57d0*/  IADD3 R12, P0, PT, R112, UR10, RZ ;  /* 0x0000000a700c7c10 */ /* 0x004fc8000ff1e0ff */
        /* <DEDUP_REMOVED lines=18> */
.L_x_935:
        /* <DEDUP_REMOVED lines=55> */
.L_x_961:
        /* <DEDUP_REMOVED lines=28> */
.L_x_954:
        /* <DEDUP_REMOVED lines=33> */
.L_x_953:
[----:B------:R-:W-:Y:S05]  /*6040*/  BSYNC.RECONVERGENT B1 ;  /* 0x0000000000017941 */ /* 0x000fea0003800200 */
.L_x_952:
        /* <DEDUP_REMOVED lines=25> */
.L_x_956:
[----:B------:R-:W-:Y:S05]  /*61e0*/  BSYNC.RECONVERGENT B1 ;  /* 0x0000000000017941 */ /* 0x000fea0003800200 */
.L_x_955:
        /* <DEDUP_REMOVED lines=26> */
.L_x_951:
[----:B------:R-:W-:Y:S05]  /*6390*/  BSYNC.RECONVERGENT B0 ;  /* 0x0000000000007941 */ /* 0x000fea0003800200 */
.L_x_950:
[----:B------:R0:W-:Y:S01]  /*63a0*/  STS [R7], R25 ;  /* 0x0000001907007388 */ /* 0x0001e20000000800 */
[----:B------:R-:W1:Y:S01]  /*63b0*/  LDC.64 R20, c[0x0][0x388] ;  /* 0x0000e200ff147b82 */ /* 0x000e620000000a00 */
[----:B------:R-:W-:Y:S02]  /*63c0*/  ISETP.NE.AND P1, PT, R42, 0xf, PT ;  /* 0x0000000f2a00780c */ /* 0x000fe40003f25270 */
[----:B------:R0:W-:Y:S01]  /*63d0*/  STS [R7+0x780], R16 ;  /* 0x0007801007007388 */ /* 0x0001e20000000800 */
[----:B------:R-:W-:-:S04]  /*63e0*/  MOV R27, R6 ;  /* 0x00000006001b7202 */ /* 0x000fc80000000f00 */
[----:B------:R-:W2:Y:S08]  /*63f0*/  LDC.64 R22, c[0x0][0x390] ;  /* 0x0000e400ff167b82 */ /* 0x000eb00000000a00 */
[----:B0-----:R-:W-:Y:S06]  /*6400*/  BAR.SYNC.DEFER_BLOCKING 0x0 ;  /* 0x0000000000007b1d */ /* 0x001fec0000010000 */
.L_x_960:
        /* <DEDUP_REMOVED lines=31> */
.L_x_971:
        /* <DEDUP_REMOVED lines=11> */
.L_x_959:
[----:B------:R-:W-:Y:S05]  /*66b0*/  BSYNC.RECONVERGENT B0 ;  /* 0x0000000000007941 */ /* 0x000fea0003800200 */
.L_x_958:
        /* <DEDUP_REMOVED lines=9> */
.L_x_957:
        /* <DEDUP_REMOVED lines=8> */
.L_x_963:
[----:B------:R-:W-:Y:S05]  /*67d0*/  BSYNC B0 ;  /* 0x0000000000007941 */ /* 0x000fea0003800000 */
.L_x_962:
        /* <DEDUP_REMOVED lines=8> */
.L_x_964:
[----:B------:R-:W-:Y:S01]  /*6860*/  FADD.FTZ R19, R19, R12 ;  /* 0x0000000c13137221 */ /* 0x000fe20000010000 */
[----:B------:R-:W-:-:S04]  /*6870*/  HFMA2 R30, -RZ, RZ, 0, 2.384185791015625e-07 ;  /* 0x00000004ff1e7431 */ /* 0x000fc800000001ff */
[----:B------:R-:W-:Y:S02]  /*6880*/  MOV R31, R19 ;  /* 0x00000013001f7202 */ /* 0x000fe40000000f00 */
[----:B------:R-:W-:-:S07]  /*6890*/  MOV R16, R28 ;  /* 0x0000001c00107202 */ /* 0x000fce0000000f00 */
[----:B------:R-:W-:Y:S05]  /*68a0*/  WARPSYNC.COLLECTIVE R26, `(.L_x_965) ;  /* 0x000000001a087348 */ /* 0x000fea0003c00000 */
[----:B------:R0:W1:Y:S02]  /*68b0*/  SHFL.BFLY P3, R28, R31, R30, R33 ;  /* 0x0c00001e1f1c7389 */ /* 0x0000640000060021 */
[----:B01----:R-:W-:Y:S05]  /*68c0*/  ENDCOLLECTIVE ;  /* 0x000000000000791b */ /* 0x003fea0003800000 */
.L_x_965:
[----:B------:R-:W-:-:S05]  /*68d0*/  FADD.FTZ R16, R16, R13 ;  /* 0x0000000d10107221 */ /* 0x000fca0000010000 */
[----:B------:R-:W-:Y:S02]  /*68e0*/  MOV R31, R16 ;  /* 0x00000010001f7202 */ /* 0x000fe40000000f00 */
[----:B------:R-:W-:-:S07]  /*68f0*/  MOV R18, R28 ;  /* 0x0000001c00127202 */ /* 0x000fce0000000f00 */
[----:B------:R-:W-:Y:S05]  /*6900*/  WARPSYNC.COLLECTIVE R26, `(.L_x_966) ;  /* 0x000000001a087348 */ /* 0x000fea0003c00000 */
[----:B------:R0:W1:Y:S02]  /*6910*/  SHFL.BFLY P3, R28, R31, R30, R33 ;  /* 0x0c00001e1f1c7389 */ /* 0x0000640000060021 */
[----:B01----:R-:W-:Y:S05]  /*6920*/  ENDCOLLECTIVE ;  /* 0x000000000000791b */ /* 0x003fea0003800000 */
.L_x_966:
[----:B------:R-:W-:Y:S01]  /*6930*/  FADD.FTZ R18, R19, R18 ;  /* 0x0000001213127221 */ /* 0x000fe20000010000 */
[----:B------:R-:W-:-:S04]  /*6940*/  HFMA2 R30, -RZ, RZ, 0, 1.1920928955078125e-07 ;  /* 0x00000002ff1e7431 */ /* 0x000fc800000001ff */
[----:B------:R-:W-:Y:S02]  /*6950*/  MOV R31, R18 ;  /* 0x00000012001f7202 */ /* 0x000fe40000000f00 */
[----:B------:R-:W-:-:S07]  /*6960*/  MOV R25, R28 ;  /* 0x0000001c00197202 */ /* 0x000fce0000000f00 */
[----:B------:R-:W-:Y:S05]  /*6970*/  WARPSYNC.COLLECTIVE R26, `(.L_x_967) ;  /* 0x000000001a087348 */ /* 0x000fea0003c00000 */
[----:B------:R0:W1:Y:S02]  /*6980*/  SHFL.BFLY P3, R28, R31, R30, R33 ;  /* 0x0c00001e1f1c7389 */ /* 0x0000640000060021 */
[----:B01----:R-:W-:Y:S05]  /*6990*/  ENDCOLLECTIVE ;  /* 0x000000000000791b */ /* 0x003fea0003800000 */
.L_x_967:
[----:B------:R-:W-:-:S05]  /*69a0*/  FADD.FTZ R25, R16, R25 ;  /* 0x0000001910197221 */ /* 0x000fca0000010000 */
[----:B------:R-:W-:Y:S02]  /*69b0*/  MOV R31, R25 ;  /* 0x00000019001f7202 */ /* 0x000fe40000000f00 */
[----:B------:R-:W-:-:S07]  /*69c0*/  MOV R29, R28 ;  /* 0x0000001c001d7202 */ /* 0x000fce0000000f00 */
[----:B------:R-:W-:Y:S05]  /*69d0*/  WARPSYNC.COLLECTIVE R26, `(.L_x_968) ;  /* 0x000000001a087348 */ /* 0x000fea0003c00000 */
[----:B------:R0:W1:Y:S02]  /*69e0*/  SHFL.BFLY P3, R28, R31, R30, R33 ;  /* 0x0c00001e1f1c7389 */ /* 0x0000640000060021 */
[----:B01----:R-:W-:Y:S05]  /*69f0*/  ENDCOLLECTIVE ;  /* 0x000000000000791b */ /* 0x003fea0003800000 */
.L_x_968:
[----:B------:R-:W-:Y:S01]  /*6a00*/  FADD.FTZ R29, R18, R29 ;  /* 0x0000001d121d7221 */ /* 0x000fe20000010000 */
[----:B------:R-:W-:-:S04]  /*6a10*/  HFMA2 R30, -RZ, RZ, 0, 5.9604644775390625e-08 ;  /* 0x00000001ff1e7431 */ /* 0x000fc800000001ff */
[----:B------:R-:W-:Y:S02]  /*6a20*/  MOV R31, R29 ;  /* 0x0000001d001f7202 */ /* 0x000fe40000000f00 */
[----:B------:R-:W-:-:S07]  /*6a30*/  MOV R12, R28 ;  /* 0x0000001c000c7202 */ /* 0x000fce0000000f00 */
[----:B------:R-:W-:Y:S05]  /*6a40*/  WARPSYNC.COLLECTIVE R26, `(.L_x_969) ;  /* 0x000000001a087348 */ /* 0x000fea0003c00000 */
[----:B------:R0:W1:Y:S02]  /*6a50*/  SHFL.BFLY P3, R28, R31, R30, R33 ;  /* 0x0c00001e1f1c7389 */ /* 0x0000640000060021 */
[----:B01----:R-:W-:Y:S05]  /*6a60*/  ENDCOLLECTIVE ;  /* 0x000000000000791b */ /* 0x003fea0003800000 */
.L_x_969:
[----:B------:R-:W-:-:S05]  /*6a70*/  FADD.FTZ R12, R25, R12 ;  /* 0x0000000c190c7221 */ /* 0x000fca0000010000 */
[----:B------:R-:W-:Y:S02]  /*6a80*/  MOV R31, R12 ;  /* 0x0000000c001f7202 */ /* 0x000fe40000000f00 */
[----:B------:R-:W-:-:S07]  /*6a90*/  MOV R24, R28 ;  /* 0x0000001c00187202 */ /* 0x000fce0000000f00 */
[----:B------:R-:W-:Y:S05]  /*6aa0*/  WARPSYNC.COLLECTIVE R26, `(.L_x_970) ;  /* 0x000000001a087348 */ /* 0x000fea0003c00000 */
[----:B------:R0:W1:Y:S02]  /*6ab0*/  SHFL.BFLY P3, R28, R31, R30, R33 ;  /* 0x0c00001e1f1c7389 */ /* 0x0000640000060021 */
[----:B01----:R-:W-:Y:S05]  /*6ac0*/  ENDCOLLECTIVE ;  /* 0x000000000000791b */ /* 0x003fea0003800000 */
.L_x_970:
[----:B------:R-:W-:Y:S01]  /*6ad0*/  FADD.FTZ R24, R29, R24 ;  /* 0x000000181d187221 */ /* 0x000fe20000010000 */
[----:B------:R-:W-:Y:S01]  /*6ae0*/  MOV R13, R28 ;  /* 0x0000001c000d7202 */ /* 0x000fe20000000f00 */
[----:B------:R-:W-:Y:S06]  /*6af0*/  BRA `(.L_x_971) ;  /* 0xfffffff800c07947 */ /* 0x000fec000383ffff */
.L_x_972:
        /* <DEDUP_REMOVED lines=16> */
.L_x_1577:


//--------------------- .text._ZN13group_norm_v218gn_bwd_cuda_kernelI6__halfLi480ELi2ELi32ELi30ELi1024ELb0ELb1ELi16ELi960ELi960ELi4ELb1ELi3ELb0ELb0ELNS_15WgradSyncMethodE3ENS_16CompileConditionILi1000EEEEEvPT_S6_S6_PKS5_S8_S8_S8_PKfflPfPj --------------------------
	.section	.text._ZN13group_norm_v218gn_bwd_cuda_kernelI6__halfLi480ELi2ELi32ELi30ELi1024ELb0ELb1ELi16ELi960ELi960ELi4ELb1ELi3ELb0ELb0ELNS_15WgradSyncMethodE3ENS_16CompileConditionILi1000EEEEEvPT_S6_S6_PKS5_S8_S8_S8_PKfflPfPj,"ax",@progbits
	.align	128
        .global         _ZN13group_norm_v218gn_bwd_cuda_kernelI6__halfLi480ELi2ELi32ELi30ELi1024ELb0ELb1ELi16ELi960ELi960ELi4ELb1ELi3ELb0ELb0ELNS_15WgradSyncMethodE3ENS_16CompileConditionILi1000EEEEEvPT_S6_S6_PKS5_S8_S8_S8_PKfflPfPj
        .type           _ZN13group_norm_v218gn_bwd_cuda_kernelI6__halfLi480ELi2ELi32ELi30ELi1024ELb0ELb1ELi16ELi960ELi960ELi4ELb1ELi3ELb0ELb0ELNS_15WgradSyncMethodE3ENS_16CompileConditionILi1000EEEEEvPT_S6_S6_PKS5_S8_S8_S8_PKfflPfPj,@function
        .size           _ZN13group_norm_v218gn_bwd_cuda_kernelI6__halfLi480ELi2ELi32ELi30ELi1024ELb0ELb1ELi16ELi960ELi960ELi4ELb1ELi3ELb0ELb0ELNS_15WgradSyncMethodE3ENS_16CompileConditionILi1000EEEEEvPT_S6_S6_PKS5_S8_S8_S8_PKfflPfPj,(.L_x_1578 - _ZN13group_norm_v218gn_bwd_cuda_kernelI6__halfLi480ELi2ELi32ELi30ELi1024ELb0ELb1ELi16ELi960ELi960ELi4ELb1ELi3ELb0ELb0ELNS_15WgradSyncMethodE3ENS_16CompileConditionILi1000EEEEEvPT_S6_S6_PKS5_S8_S8_S8_PKfflPfPj)
        .other          _ZN13group_norm_v218gn_bwd_cuda_kernelI6__halfLi480ELi2ELi32ELi30ELi1024ELb0ELb1ELi16ELi960ELi960ELi4ELb1ELi3ELb0ELb0ELNS_15WgradSyncMethodE3ENS_16CompileConditionILi1000EEEEEvPT_S6_S6_PKS5_S8_S8_S8_PKfflPfPj,@"STO_CUDA_ENTRY STV_DEFAULT"
_ZN13group_norm_v218gn_bwd_cuda_kernelI6__halfLi480ELi2ELi32ELi30ELi1024ELb0ELb1ELi16ELi960ELi960ELi4ELb1ELi3ELb0ELb0ELNS_15WgradSyncMethodE3ENS_16CompileConditionILi1000EEEEEvPT_S6_S6_PKS5_S8_S8_S8_PKfflPfPj:
.text._ZN13group_norm_v218gn_bwd_cuda_kernelI6__halfLi480ELi2ELi32ELi30ELi1024ELb0ELb1ELi16ELi960ELi960ELi4ELb1ELi3ELb0ELb0ELNS_15WgradSyncMethodE3ENS_16CompileConditionILi1000EEEEEvPT_S6_S6_PKS5_S8_S8_S8_PKfflPfPj:
        /* <DEDUP_REMOVED lines=28> */
.L_x_975:
        /* <DEDUP_REMOVED lines=8> */
.L_x_974:
[----:B------:R-:W-:Y:S05]  /*0240*/  WARPSYNC.ALL ;  /* 0x0000000000007948 */ /* 0x000fea0003800000 */
[----:B------:R-:W-:Y:S06]  /*0250*/  BAR.SYNC.DEFER_BLOCKING 0x0 ;  /* 0x0000000000007b1d */ /* 0x000fec0000010000 */
[----:B------:R-:W-:Y:S05]  /*0260*/  BRA `(.L_x_976) ;  /* 0x0000003c00907947 */ /* 0x000fea0003800000 */
.L_x_973:
        /* <DEDUP_REMOVED lines=21> */
[----:B------:R-:W-:Y:S02]  /*03c0*/  CS2R R24, SRZ ;  /* 0x0000000000187805 */ /* 0x000fe4000001ff00 */
[----:B------:R-:W-:Y:S02]  /*03d0*/  CS2R R26, SRZ ;  /* 0x00000000001a7805 */ /* 0x000fe4000001ff00 */
        /* <DEDUP_REMOVED lines=18> */
[----:B0-----:R-:W-:-:S07]  /*0500*/  HADD2.F32 R5, -RZ, R5.H1_H1 ;  /* 0x30000005ff057230 */ /* 0x001fce0000004100 */
.L_x_990:
[----:B------:R-:W2:Y:S01]  /*0510*/  LDL R6, [R1+0x88] ;  /* 0x0000880001067983 */ /* 0x000ea20000100800 */
[----:B------:R-:W0:Y:S03]  /*0520*/  LDCU.64 UR14, c[0x0][0x3b8] ;  /* 0x00007700ff0e77ac */ /* 0x000e260008000a00 */
[----:B------:R-:W3:Y:S01]  /*0530*/  LDL R0, [R1+0x84] ;  /* 0x0000840001007983 */ /* 0x000ee20000100800 */
[----:B------:R-:W-:Y:S02]  /*0540*/  USHF.L.U32 UR10, UR9, 0x6, URZ ;  /* 0x00000006090a7899 */ /* 0x000fe400080006ff */
[----:B------:R-:W-:Y:S01]  /*0550*/  USHF.L.U64.HI UR8, UR9, 0x6, UR5 ;  /* 0x0000000609087899 */ /* 0x000fe20008010205 */
[----:B-1----:R-:W1:Y:S01]  /*0560*/  S2R R10, SR_TID.X ;  /* 0x00000000000a7919 */ /* 0x002e620000002100 */
[----:B------:R-:W-:Y:S01]  /*0570*/  MOV R11, UR9 ;  /* 0x00000009000b7c02 */ /* 0x000fe20008000f00 */
[----:B------:R-:W4:Y:S01]  /*0580*/  LDCU.64 UR16, c[0x0][0x3a0] ;  /* 0x00007400ff1077ac */ /* 0x000f220008000a00 */
[----:B------:R-:W0:Y:S02]  /*0590*/  S2R R12, SR_CTAID.X ;  /* 0x00000000000c7919 */ /* 0x000e240000002500 */
[----:B------:R-:W-:Y:S01]  /*05a0*/  MOV R7, UR8 ;  /* 0x0000000800077c02 */ /* 0x000fe20008000f00 */
[----:B-----5:R-:W-:Y:S04]  /*05b0*/  STL [R1+0xb4], R27 ;  /* 0x0000b41b01007387 */ /* 0x020fe80000100800 */
[----:B------:R-:W-:Y:S04]  /*05c0*/  STL [R1+0xb0], R26 ;  /* 0x0000b01a01007387 */ /* 0x000fe80000100800 */
[----:B------:R-:W-:Y:S04]  /*05d0*/  STL [R1+0xac], R29 ;  /* 0x0000ac1d01007387 */ /* 0x000fe80000100800 */
[----:B------:R-:W-:Y:S04]  /*05e0*/  STL [R1+0xa8], R28 ;  /* 0x0000a81c01007387 */ /* 0x000fe80000100800 */
[----:B------:R4:W-:Y:S04]  /*05f0*/  STL [R1+0xa4], R4 ;  /* 0x0000a40401007387 */ /* 0x0009e80000100800 */
[----:B------:R3:W-:Y:S01]  /*0600*/  STL [R1+0xa0], R5 ;  /* 0x0000a00501007387 */ /* 0x0007e20000100800 */
[----:B-1----:R-:W-:-:S03]  /*0610*/  LOP3.LUT R10, R10, 0xffff, RZ, 0xc0, !PT ;  /* 0x0000ffff0a0a7812 */ /* 0x002fc600078ec0ff */
[----:B----4-:R-:W4:Y:S02]  /*0620*/  LDL R4, [R1+0x80] ;  /* 0x0000800001047983 */ /* 0x010f240000100800 */
[----:B------:R-:W-:Y:S01]  /*0630*/  IMAD R10, R10, 0x445, RZ ;  /* 0x000004450a0a7824 */ /* 0x000fe200078e02ff */
[----:B0-----:R-:W-:-:S04]  /*0640*/  SHF.L.U32 R12, R12, 0x4, RZ ;  /* 0x000000040c0c7819 */ /* 0x001fc800000006ff */
[----:B------:R-:W-:-:S04]  /*0650*/  SHF.R.U32.HI R10, RZ, 0x12, R10 ;  /* 0x00000012ff0a7819 */ /* 0x000fc8000001160a */
[----:B------:R-:W-:Y:S01]  /*0660*/  LOP3.LUT R10, R10, 0x3f0, R12, 0xf8, !PT ;  /* 0x000003f00a0a7812 */ /* 0x000fe200078ef80c */
[----:B------:R-:W-:Y:S01]  /*0670*/  UIMAD UR8, UR5, 0xf0000, URZ ;  /* 0x000f0000050878a4 */ /* 0x000fe2000f8e02ff */
[----:B--2---:R-:W-:Y:S02]  /*0680*/  LOP3.LUT R8, R6, 0xffff, RZ, 0xc0, !PT ;  /* 0x0000ffff06087812 */ /* 0x004fe400078ec0ff */
[----:B------:R-:W-:Y:S01]  /*0690*/  MOV R6, UR10 ;  /* 0x0000000a00067c02 */ /* 0x000fe20008000f00 */
[----:B------:R-:W0:Y:S02]  /*06a0*/  LDCU.64 UR10, c[0x0][0x398] ;  /* 0x00007300ff0a77ac */ /* 0x000e240008000a00 */
[----:B------:R-:W-:-:S04]  /*06b0*/  IMAD.WIDE.U32 R8, R8, 0x4, RZ ;  /* 0x0000000408087825 */ /* 0x000fc800078e00ff */
[----:B---3--:R-:W-:-:S04]  /*06c0*/  IMAD.WIDE.U32 R12, R0, 0x2, R6 ;  /* 0x00000002000c7825 */ /* 0x008fc800078e0006 */
[----:B------:R-:W-:Y:S01]  /*06d0*/  IMAD.WIDE.U32 R8, R11, 0xf0000, R8 ;  /* 0x000f00000b087825 */ /* 0x000fe200078e0008 */
[----:B------:R-:W-:-:S03]  /*06e0*/  LEA R30, P0, R12, UR14, 0x2 ;  /* 0x0000000e0c1e7c11 */ /* 0x000fc6000f8010ff */
[----:B------:R-:W-:Y:S01]  /*06f0*/  IMAD R11, R10, 0x3c0, RZ ;  /* 0x000003c00a0b7824 */ /* 0x000fe200078e02ff */
[----:B------:R-:W-:-:S04]  /*0700*/  LEA.HI.X R31, R12, UR15, R13, 0x2, P0 ;  /* 0x0000000f0c1f7c11 */ /* 0x000fc800080f140d */
[----:B------:R-:W-:Y:S02]  /*0710*/  IADD3 R0, P1, PT, R11, R8, RZ ;  /* 0x000000080b007210 */ /* 0x000fe40007f3e0ff */
[----:B------:R-:W2:Y:S02]  /*0720*/  LDG.E.64.CONSTANT R30, desc[UR12][R30.64] ;  /* 0x0000000c1e1e7981 */ /* 0x000ea4000c1e9b00 */
[----:B------:R-:W-:Y:S01]  /*0730*/  IADD3.X R9, PT, PT, R9, UR8, RZ, P1, !PT ;  /* 0x0000000809097c10 */ /* 0x000fe20008ffe4ff */
[----:B------:R-:W2:Y:S01]  /*0740*/  LDCU UR8, c[0x0][0x3c0] ;  /* 0x00007800ff0877ac */ /* 0x000ea20008000800 */
[C---:B------:R-:W-:Y:S02]  /*0750*/  SHF.L.U32 R10, R0.reuse, 0x1, RZ ;  /* 0x00000001000a7819 */ /* 0x040fe400000006ff */
[----:B------:R-:W-:Y:S02]  /*0760*/  SHF.L.U64.HI R5, R0, 0x1, R9 ;  /* 0x0000000100057819 */ /* 0x000fe40000010209 */
[----:B------:R-:W-:-:S04]  /*0770*/  IADD3 R54, P0, PT, R10, UR16, RZ ;  /* 0x000000100a367c10 */ /* 0x000fc8000ff1e0ff */
[----:B------:R-:W-:Y:S02]  /*0780*/  IADD3.X R55, PT, PT, R5, UR17, RZ, P0, !PT ;  /* 0x0000001105377c10 */ /* 0x000fe400087fe4ff */
[----:B0-----:R-:W-:-:S03]  /*0790*/  IADD3 R52, P1, PT, R10, UR10, RZ ;  /* 0x0000000a0a347c10 */ /* 0x001fc6000ff3e0ff */
[----:B------:R-:W3:Y:S01]  /*07a0*/  LDG.E.64.CONSTANT R36, desc[UR12][R54.64] ;  /* 0x0000000c36247981 */ /* 0x000ee2000c1e9b00 */
[----:B------:R-:W-:-:S03]  /*07b0*/  IADD3.X R53, PT, PT, R5, UR11, RZ, P1, !PT ;  /* 0x0000000b05357c10 */ /* 0x000fc60008ffe4ff */
[----:B------:R-:W3:Y:S04]  /*07c0*/  LDG.E.64.CONSTANT R38, desc[UR12][R54.64+0xf00] ;  /* 0x000f000c36267981 */ /* 0x000ee8000c1e9b00 */
[----:B------:R0:W-:Y:S04]  /*07d0*/  STL [R1+0x70], R10 ;  /* 0x0000700a01007387 */ /* 0x0001e80000100800 */
[----:B------:R-:W3:Y:S04]  /*07e0*/  LDG.E.64.CONSTANT R42, desc[UR12][R54.64+0x2d00] ;  /* 0x002d000c362a7981 */ /* 0x000ee8000c1e9b00 */
[----:B------:R-:W3:Y:S04]  /*07f0*/  LDG.E.64.CONSTANT R46, desc[UR12][R54.64+0x4b00] ;  /* 0x004b000c362e7981 */ /* 0x000ee8000c1e9b00 */
[----:B0-----:R-:W3:Y:S04]  /*0800*/  LDG.E.64.CONSTANT R10, desc[UR12][R52.64] ;  /* 0x0000000c340a7981 */ /* 0x001ee8000c1e9b00 */
[----:B------:R-:W3:Y:S04]  /*0810*/  LDG.E.64.CONSTANT R20, desc[UR12][R52.64+0x6900] ;  /* 0x0069000c34147981 */ /* 0x000ee8000c1e9b00 */
        /* <DEDUP_REMOVED lines=8> */
[----:B------:R-:W3:Y:S01]  /*08a0*/  LDG.E.64.CONSTANT R8, desc[UR12][R52.64+0x4b00] ;  /* 0x004b000c34087981 */ /* 0x000ee2000c1e9b00 */
[----:B----4-:R-:W-:-:S03]  /*08b0*/  IMAD.WIDE.U32 R6, R4, 0x2, R6 ;  /* 0x0000000204067825 */ /* 0x010fc600078e0006 */
[----:B------:R0:W4:Y:S01]  /*08c0*/  LDG.E.64.CONSTANT R16, desc[UR12][R52.64+0x5a00] ;  /* 0x005a000c34107981 */ /* 0x000122000c1e9b00 */
[----:B------:R-:W-:-:S04]  /*08d0*/  LEA R34, P0, R6, UR14, 0x2 ;  /* 0x0000000e06227c11 */ /* 0x000fc8000f8010ff */
[----:B------:R-:W-:Y:S01]  /*08e0*/  LEA.HI.X R35, R6, UR15, R7, 0x2, P0 ;  /* 0x0000000f06237c11 */ /* 0x000fe200080f1407 */
[----:B------:R1:W-:Y:S01]  /*08f0*/  STL [R1+0x74], R5 ;  /* 0x0000740501007387 */ /* 0x0003e20000100800 */
[----:B------:R-:W4:Y:S04]  /*0900*/  LDCU.64 UR14, c[0x0][0x3c8] ;  /* 0x00007900ff0e77ac */ /* 0x000f280008000a00 */
[----:B------:R-:W4:Y:S01]  /*0910*/  LDG.E.64.CONSTANT R34, desc[UR12][R34.64] ;  /* 0x0000000c22227981 */ /* 0x000f22000c1e9b00 */
[----:B--2---:R-:W-:-:S06]  /*0920*/  FADD.FTZ R6, R31, UR8 ;  /* 0x000000081f067e21 */ /* 0x004fcc0008010000 */
[----:B------:R-:W2:Y:S01]  /*0930*/  MUFU.RSQ R6, R6 ;  /* 0x0000000600067308 */ /* 0x000ea20000001400 */
[--C-:B---3--:R-:W-:Y:S02]  /*0940*/  HADD2.F32 R0, -RZ, R36.reuse.H0_H0 ;  /* 0x20000024ff007230 */ /* 0x108fe40000004100 */
[----:B------:R-:W-:-:S03]  /*0950*/  HADD2.F32 R36, -RZ, R36.H1_H1 ;  /* 0x30000024ff247230 */ /* 0x000fc60000004100 */
[C---:B------:R-:W-:Y:S02]  /*0960*/  FADD.FTZ R0, -R30.reuse, R0 ;  /* 0x000000001e007221 */ /* 0x040fe40000010100 */
[----:B------:R-:W-:Y:S01]  /*0970*/  FADD.FTZ R36, -R30, R36 ;  /* 0x000000241e247221 */ /* 0x000fe20000010100 */
[--C-:B------:R-:W-:Y:S02]  /*0980*/  HADD2.F32 R7, -RZ, R38.reuse.H0_H0 ;  /* 0x20000026ff077230 */ /* 0x100fe40000004100 */
[C---:B--2---:R-:W-:Y:S01]  /*0990*/  FMUL.FTZ R27, R6.reuse, R0 ;  /* 0x00000000061b7220 */ /* 0x044fe20000410000 */
[----:B------:R-:W-:Y:S02]  /*09a0*/  HADD2.F32 R38, -RZ, R38.H1_H1 ;  /* 0x30000026ff267230 */ /* 0x000fe40000004100 */
[----:B------:R-:W-:Y:S01]  /*09b0*/  FMUL.FTZ R29, R6, R36 ;  /* 0x00000024061d7220 */ /* 0x000fe20000410000 */
[--C-:B------:R-:W-:Y:S02]  /*09c0*/  HADD2.F32 R31, -RZ, R42.reuse.H0_H0 ;  /* 0x2000002aff1f7230 */ /* 0x100fe40000004100 */
[----:B0-----:R-:W-:-:S02]  /*09d0*/  HADD2.F32 R52, -RZ, R42.H1_H1 ;  /* 0x3000002aff347230 */ /* 0x001fc40000004100 */
[--C-:B------:R-:W-:Y:S02]  /*09e0*/  HADD2.F32 R53, -RZ, R46.reuse.H0_H0 ;  /* 0x2000002eff357230 */ /* 0x100fe40000004100 */
[----:B------:R-:W-:Y:S02]  /*09f0*/  HADD2.F32 R54, -RZ, R46.H1_H1 ;  /* 0x3000002eff367230 */ /* 0x000fe40000004100 */
[--C-:B------:R-:W-:Y:S02]  /*0a00*/  HADD2.F32 R60, -RZ, R10.reuse.H0_H0 ;  /* 0x2000000aff3c7230 */ /* 0x100fe40000004100 */
[----:B------:R-:W-:Y:S02]  /*0a10*/  HADD2.F32 R58, -RZ, R10.H1_H1 ;  /* 0x3000000aff3a7230 */ /* 0x000fe40000004100 */
[--C-:B-1----:R-:W-:Y:S02]  /*0a20*/  HADD2.F32 R5, -RZ, R20.reuse.H0_H0 ;  /* 0x20000014ff057230 */ /* 0x102fe40000004100 */
[----:B------:R-:W-:Y:S01]  /*0a30*/  FADD.FTZ R57, -R30, R7 ;  /* 0x000000071e397221 */ /* 0x000fe20000010100 */
[----:B------:R-:W-:-:S02]  /*0a40*/  HADD2.F32 R4, -RZ, R20.H1_H1 ;  /* 0x30000014ff047230 */ /* 0x000fc40000004100 */
[--C-:B------:R-:W-:Y:S02]  /*0a50*/  HADD2.F32 R10, -RZ, R40.reuse.H0_H0 ;  /* 0x20000028ff0a7230 */ /* 0x100fe40000004100 */
[----:B------:R-:W-:Y:S01]  /*0a60*/  FADD.FTZ R56, -R30, R38 ;  /* 0x000000261e387221 */ /* 0x000fe20000010100 */
[----:B------:R-:W-:Y:S02]  /*0a70*/  HADD2.F32 R40, -RZ, R40.H1_H1 ;  /* 0x30000028ff287230 */ /* 0x000fe40000004100 */
[--C-:B------:R-:W-:Y:S01]  /*0a80*/  HADD2.F32 R42, -RZ, R44.reuse.H0_H0 ;  /* 0x2000002cff2a7230 */ /* 0x100fe20000004100 */
[----:B------:R-:W-:Y:S01]  /*0a90*/  STL [R1+0x2c], R27 ;  /* 0x00002c1b01007387 */ /* 0x000fe20000100800 */
[----:B------:R-:W-:Y:S02]  /*0aa0*/  HADD2.F32 R44, -RZ, R44.H1_H1 ;  /* 0x3000002cff2c7230 */ /* 0x000fe40000004100 */
[--C-:B------:R-:W-:Y:S02]  /*0ab0*/  HADD2.F32 R46, -RZ, R48.reuse.H0_H0 ;  /* 0x20000030ff2e7230 */ /* 0x100fe40000004100 */
[----:B------:R-:W-:-:S02]  /*0ac0*/  HADD2.F32 R48, -RZ, R48.H1_H1 ;  /* 0x30000030ff307230 */ /* 0x000fc40000004100 */
[--C-:B------:R-:W-:Y:S01]  /*0ad0*/  HADD2.F32 R55, -RZ, R50.reuse.H0_H0 ;  /* 0x20000032ff377230 */ /* 0x100fe20000004100 */
[----:B------:R-:W-:Y:S01]  /*0ae0*/  STL [R1+0x5c], R29 ;  /* 0x00005c1d01007387 */ /* 0x000fe20000100800 */
[----:B------:R-:W-:Y:S02]  /*0af0*/  HADD2.F32 R50, -RZ, R50.H1_H1 ;  /* 0x30000032ff327230 */ /* 0x000fe40000004100 */
[----:B------:R-:W-:Y:S01]  /*0b00*/  FADD.FTZ R38, -R30, R31 ;  /* 0x0000001f1e267221 */ /* 0x000fe20000010100 */
[--C-:B------:R-:W-:Y:S01]  /*0b10*/  HADD2.F32 R36, -RZ, R12.reuse.H0_H0 ;  /* 0x2000000cff247230 */ /* 0x100fe20000004100 */
[----:B------:R-:W-:Y:S01]  /*0b20*/  STL [R1+0x8], R5 ;  /* 0x0000080501007387 */ /* 0x000fe20000100800 */
[----:B------:R-:W-:Y:S01]  /*0b30*/  FADD.FTZ R23, R60, R23 ;  /* 0x000000173c177221 */ /* 0x000fe20000010000 */
[----:B------:R-:W-:Y:S01]  /*0b40*/  FFMA.FTZ R22, R27, R60, R22 ;  /* 0x0000003c1b167223 */ /* 0x000fe20000010016 */
[----:B------:R-:W-:Y:S02]  /*0b50*/  HADD2.F32 R12, -RZ, R12.H1_H1 ;  /* 0x3000000cff0c7230 */ /* 0x000fe40000004100 */
[----:B------:R-:W-:Y:S01]  /*0b60*/  FMUL.FTZ R20, R6, R57 ;  /* 0x0000003906147220 */ /* 0x000fe20000410000 */
[----:B------:R0:W-:Y:S01]  /*0b70*/  STL [R1+0x78], R4 ;  /* 0x0000780401007387 */ /* 0x0001e20000100800 */
        /* <DEDUP_REMOVED lines=10> */
[----:B------:R-:W-:Y:S01]  /*0c20*/  FADD.FTZ R25, R58, R25 ;  /* 0x000000193a197221 */ /* 0x000fe20000010000 */
[----:B------:R-:W-:Y:S01]  /*0c30*/  FFMA.FTZ R24, R29, R58, R24 ;  /* 0x0000003a1d187223 */ /* 0x000fe20000010018 */
[----:B0-----:R-:W-:Y:S01]  /*0c40*/  FMUL.FTZ R4, R6, R56 ;  /* 0x0000003806047220 */ /* 0x001fe20000410000 */
[----:B------:R-:W-:Y:S01]  /*0c50*/  FADD.FTZ R30, -R30, R50 ;  /* 0x000000321e1e7221 */ /* 0x000fe20000010100 */
[----:B------:R-:W-:Y:S01]  /*0c60*/  FMUL.FTZ R54, R2, R60 ;  /* 0x0000003c02367220 */ /* 0x000fe20000410000 */
[----:B------:R-:W-:-:S02]  /*0c70*/  HADD2.F32 R50, -RZ, R14.H0_H0 ;  /* 0x2000000eff327230 */ /* 0x000fc40000004100 */
[----:B------:R-:W-:Y:S01]  /*0c80*/  FADD.FTZ R23, R23, R36 ;  /* 0x0000002417177221 */ /* 0x000fe20000010000 */
[----:B------:R-:W-:Y:S02]  /*0c90*/  HADD2.F32 R14, -RZ, R14.H1_H1 ;  /* 0x3000000eff0e7230 */ /* 0x000fe40000004100 */
[-C--:B------:R-:W-:Y:S01]  /*0ca0*/  FFMA.FTZ R22, R20, R36.reuse, R22 ;  /* 0x0000002414167223 */ /* 0x080fe20000010016 */
[----:B------:R-:W-:Y:S01]  /*0cb0*/  FMUL.FTZ R28, R2, R36 ;  /* 0x00000024021c7220 */ /* 0x000fe20000410000 */
[----:B------:R-:W-:Y:S01]  /*0cc0*/  FADD.FTZ R25, R25, R12 ;  /* 0x0000000c19197221 */ /* 0x000fe20000010000 */
[----:B------:R-:W-:Y:S01]  /*0cd0*/  FMUL.FTZ R56, R6, R10 ;  /* 0x0000000a06387220 */ /* 0x000fe20000410000 */
[-C--:B------:R-:W-:Y:S01]  /*0ce0*/  FFMA.FTZ R24, R4, R12.reuse, R24 ;  /* 0x0000000c04187223 */ /* 0x080fe20000010018 */
[C---:B------:R-:W-:Y:S01]  /*0cf0*/  FMUL.FTZ R36, R3.reuse, R12 ;  /* 0x0000000c03247220 */ /* 0x040fe20000410000 */
[----:B------:R-:W-:Y:S01]  /*0d00*/  FMUL.FTZ R57, R6, R40 ;  /* 0x0000002806397220 */ /* 0x000fe20000410000 */
[----:B------:R-:W-:Y:S01]  /*0d10*/  FMUL.FTZ R26, R3, R58 ;  /* 0x0000003a031a7220 */ /* 0x000fe20000410000 */
[----:B------:R-:W-:Y:S01]  /*0d20*/  FADD.FTZ R10, RZ, R54 ;  /* 0x00000036ff0a7221 */ /* 0x000fe20000010000 */
[----:B------:R-:W-:Y:S01]  /*0d30*/  FFMA.FTZ R12, R27, R54, RZ ;  /* 0x000000361b0c7223 */ /* 0x000fe200000100ff */
[----:B------:R-:W-:Y:S01]  /*0d40*/  FADD.FTZ R25, R25, R14 ;  /* 0x0000000e19197221 */ /* 0x000fe20000010000 */
[-C--:B------:R-:W-:Y:S01]  /*0d50*/  FFMA.FTZ R24, R57, R14.reuse, R24 ;  /* 0x0000000e39187223 */ /* 0x080fe20000010018 */
[----:B------:R-:W-:Y:S01]  /*0d60*/  FMUL.FTZ R58, R3, R14 ;  /* 0x0000000e033a7220 */ /* 0x000fe20000410000 */
[----:B------:R-:W-:Y:S01]  /*0d70*/  FADD.FTZ R10, R10, R26 ;  /* 0x0000001a0a0a7221 */ /* 0x000fe20000010000 */
[----:B------:R-:W-:Y:S01]  /*0d80*/  FFMA.FTZ R14, R29, R26, R12 ;  /* 0x0000001a1d0e7223 */ /* 0x000fe2000001000c */
[--C-:B------:R-:W-:Y:S01]  /*0d90*/  HADD2.F32 R55, -RZ, R18.reuse.H0_H0 ;  /* 0x20000012ff377230 */ /* 0x100fe20000004100 */
[----:B------:R0:W-:Y:S01]  /*0da0*/  STL [R1+0x6c], R20 ;  /* 0x00006c1401007387 */ /* 0x0001e20000100800 */
[----:B------:R-:W-:Y:S01]  /*0db0*/  FADD.FTZ R23, R23, R50 ;  /* 0x0000003217177221 */ /* 0x000fe20000010000 */
[----:B------:R-:W-:Y:S01]  /*0dc0*/  FADD.FTZ R10, R10, R28 ;  /* 0x0000001c0a0a7221 */ /* 0x000fe20000010000 */
[----:B------:R-:W-:-:S02]  /*0dd0*/  HADD2.F32 R18, -RZ, R18.H1_H1 ;  /* 0x30000012ff127230 */ /* 0x000fc40000004100 */
[C---:B------:R-:W-:Y:S01]  /*0de0*/  FMUL.FTZ R60, R6.reuse, R38 ;  /* 0x00000026063c7220 */ /* 0x040fe20000410000 */
[----:B------:R-:W-:Y:S02]  /*0df0*/  HADD2.F32 R61, -RZ, R32.H0_H0 ;  /* 0x20000020ff3d7230 */ /* 0x000fe40000004100 */
[----:B------:R-:W-:Y:S01]  /*0e00*/  FMUL.FTZ R38, R6, R52 ;  /* 0x0000003406267220 */ /* 0x000fe20000410000 */
[----:B------:R-:W-:Y:S01]  /*0e10*/  FADD.FTZ R23, R23, R55 ;  /* 0x0000003717177221 */ /* 0x000fe20000010000 */
[----:B0-----:R-:W-:Y:S01]  /*0e20*/  FFMA.FTZ R20, R20, R28, R14 ;  /* 0x0000001c14147223 */ /* 0x001fe2000001000e */
[----:B------:R-:W-:Y:S01]  /*0e30*/  FMUL.FTZ R5, R2, R50 ;  /* 0x0000003202057220 */ /* 0x000fe20000410000 */
[----:B------:R-:W-:Y:S01]  /*0e40*/  FADD.FTZ R10, R10, R36 ;  /* 0x000000240a0a7221 */ /* 0x000fe20000010000 */
[----:B------:R-:W-:Y:S01]  /*0e50*/  STL [R1+0x20], R26 ;  /* 0x0000201a01007387 */ /* 0x000fe20000100800 */
[----:B------:R-:W-:Y:S01]  /*0e60*/  FFMA.FTZ R20, R4, R36, R20 ;  /* 0x0000002404147223 */ /* 0x000fe20000010014 */
[----:B------:R-:W-:Y:S01]  /*0e70*/  FADD.FTZ R12, R25, R18 ;  /* 0x00000012190c7221 */ /* 0x000fe20000010000 */
[-C--:B------:R-:W-:Y:S01]  /*0e80*/  FFMA.FTZ R14, R38, R18.reuse, R24 ;  /* 0x00000012260e7223 */ /* 0x080fe20000010018 */
[----:B------:R-:W-:Y:S01]  /*0e90*/  STL [R1+0x68], R4 ;  /* 0x0000680401007387 */ /* 0x000fe20000100800 */
[----:B------:R-:W-:Y:S01]  /*0ea0*/  FMUL.FTZ R40, R3, R18 ;  /* 0x0000001203287220 */ /* 0x000fe20000410000 */
[----:B------:R-:W-:Y:S01]  /*0eb0*/  FADD.FTZ R18, R23, R61 ;  /* 0x0000003d17127221 */ /* 0x000fe20000010000 */
[----:B------:R-:W-:Y:S01]  /*0ec0*/  FADD.FTZ R23, R10, R5 ;  /* 0x000000050a177221 */ /* 0x000fe20000010000 */
[----:B------:R-:W-:Y:S01]  /*0ed0*/  STL [R1+0x50], R28 ;  /* 0x0000501c01007387 */ /* 0x000fe20000100800 */
[----:B------:R-:W-:-:S03]  /*0ee0*/  FFMA.FTZ R20, R56, R5, R20 ;  /* 0x0000000538147223 */ /* 0x000fc60000010014 */
[----:B------:R-:W-:Y:S01]  /*0ef0*/  STL [R1+0x64], R56 ;  /* 0x0000643801007387 */ /* 0x000fe20000100800 */
[----:B------:R-:W-:-:S03]  /*0f00*/  FFMA.FTZ R22, R56, R50, R22 ;  /* 0x0000003238167223 */ /* 0x000fc60000010016 */
[----:B------:R0:W-:Y:S01]  /*0f10*/  STL [R1+0x24], R36 ;  /* 0x0000242401007387 */ /* 0x0001e20000100800 */
[----:B------:R-:W-:Y:S01]  /*0f20*/  FMUL.FTZ R50, R2, R55 ;  /* 0x0000003702327220 */ /* 0x000fe20000410000 */
[----:B------:R-:W-:Y:S02]  /*0f30*/  FADD.FTZ R23, R23, R58 ;  /* 0x0000003a17177221 */ /* 0x000fe40000010000 */
[----:B------:R-:W-:Y:S01]  /*0f40*/  STL [R1+0x60], R57 ;  /* 0x0000603901007387 */ /* 0x000fe20000100800 */
[----:B------:R-:W-:-:S03]  /*0f50*/  FFMA.FTZ R20, R57, R58, R20 ;  /* 0x0000003a39147223 */ /* 0x000fc60000010014 */
[----:B------:R-:W-:Y:S01]  /*0f60*/  STL [R1+0x18], R5 ;  /* 0x0000180501007387 */ /* 0x000fe20000100800 */
[----:B------:R-:W-:-:S03]  /*0f70*/  FFMA.FTZ R22, R60, R55, R22 ;  /* 0x000000373c167223 */ /* 0x000fc60000010016 */
[----:B------:R-:W2:Y:S01]  /*0f80*/  LDL.LU R27, [R1+0xb4] ;  /* 0x0000b400011b7983 */ /* 0x000ea20000300800 */
[----:B0-----:R-:W-:-:S03]  /*0f90*/  FMUL.FTZ R36, R6, R42 ;  /* 0x0000002a06247220 */ /* 0x001fc60000410000 */
[----:B------:R-:W-:Y:S01]  /*0fa0*/  STL [R1+0x10], R58 ;  /* 0x0000103a01007387 */ /* 0x000fe20000100800 */
[----:B------:R-:W-:Y:S01]  /*0fb0*/  FADD.FTZ R23, R23, R50 ;  /* 0x0000003217177221 */ /* 0x000fe20000010000 */
[----:B------:R-:W-:Y:S02]  /*0fc0*/  FFMA.FTZ R20, R60, R50, R20 ;  /* 0x000000323c147223 */ /* 0x000fe40000010014 */
[----:B------:R-:W-:Y:S04]  /*0fd0*/  STL [R1+0x8c], R54 ;  /* 0x00008c3601007387 */ /* 0x000fe80000100800 */
[----:B------:R0:W-:Y:S01]  /*0fe0*/  STL [R1+0x58], R60 ;  /* 0x0000583c01007387 */ /* 0x0001e20000100800 */
[----:B------:R-:W-:-:S03]  /*0ff0*/  HADD2.F32 R32, -RZ, R32.H1_H1 ;  /* 0x30000020ff207230 */ /* 0x000fc60000004100 */
[----:B------:R-:W3:Y:S01]  /*1000*/  LDL.LU R26, [R1+0xb0] ;  /* 0x0000b000011a7983 */ /* 0x000ee20000300800 */
[----:B------:R-:W-:-:S03]  /*1010*/  FFMA.FTZ R10, R36, R61, R22 ;  /* 0x0000003d240a7223 */ /* 0x000fc60000010016 */
[----:B------:R-:W2:Y:S01]  /*1020*/  LDL.LU R29, [R1+0xac] ;  /* 0x0000ac00011d7983 */ /* 0x000ea20000300800 */
[----:B------:R-:W-:Y:S01]  /*1030*/  FMUL.FTZ R61, R2, R61 ;  /* 0x0000003d023d7220 */ /* 0x000fe20000410000 */
[----:B------:R-:W-:Y:S02]  /*1040*/  FMUL.FTZ R25, R6, R44 ;  /* 0x0000002c06197220 */ /* 0x000fe40000410000 */
[----:B------:R-:W-:Y:S01]  /*1050*/  STL [R1+0x4], R50 ;  /* 0x0000043201007387 */ /* 0x000fe20000100800 */
[----:B------:R-:W-:Y:S01]  /*1060*/  FADD.FTZ R23, R23, R40 ;  /* 0x0000002817177221 */ /* 0x000fe20000010000 */
[----:B------:R-:W-:Y:S02]  /*1070*/  FFMA.FTZ R20, R38, R40, R20 ;  /* 0x0000002826147223 */ /* 0x000fe40000010014 */
[----:B------:R-:W3:Y:S01]  /*1080*/  LDL.LU R28, [R1+0xa8] ;  /* 0x0000a800011c7983 */ /* 0x000ee20000300800 */
[----:B------:R-:W-:Y:S02]  /*1090*/  HADD2.F32 R59, -RZ, R8.H0_H0 ;  /* 0x20000008ff3b7230 */ /* 0x000fe40000004100 */
[----:B------:R-:W-:Y:S01]  /*10a0*/  FMUL.FTZ R24, R6, R53 ;  /* 0x0000003506187220 */ /* 0x000fe20000410000 */
[----:B------:R-:W-:Y:S01]  /*10b0*/  STL [R1+0x54], R38 ;  /* 0x0000542601007387 */ /* 0x000fe20000100800 */
[----:B0-----:R-:W-:-:S03]  /*10c0*/  FMUL.FTZ R60, R3, R32 ;  /* 0x00000020033c7220 */ /* 0x001fc60000410000 */
[----:B------:R-:W3:Y:S01]  /*10d0*/  LDL.LU R4, [R1+0xa4] ;  /* 0x0000a40001047983 */ /* 0x000ee20000300800 */
[----:B------:R-:W-:Y:S01]  /*10e0*/  FADD.FTZ R23, R23, R61 ;  /* 0x0000003d17177221 */ /* 0x000fe20000010000 */
[----:B------:R-:W-:Y:S02]  /*10f0*/  FFMA.FTZ R20, R36, R61, R20 ;  /* 0x0000003d24147223 */ /* 0x000fe40000010014 */
[----:B------:R-:W-:Y:S01]  /*1100*/  STL [R1], R40 ;  /* 0x0000002801007387 */ /* 0x000fe20000100800 */
[----:B------:R-:W-:Y:S01]  /*1110*/  FADD.FTZ R12, R12, R32 ;  /* 0x000000200c0c7221 */ /* 0x000fe20000010000 */
[----:B------:R-:W-:Y:S02]  /*1120*/  FFMA.FTZ R14, R25, R32, R14 ;  /* 0x00000020190e7223 */ /* 0x000fe4000001000e */
[----:B------:R-:W3:Y:S01]  /*1130*/  LDL.LU R5, [R1+0xa0] ;  /* 0x0000a00001057983 */ /* 0x000ee20000300800 */
[----:B------:R-:W-:Y:S01]  /*1140*/  FADD.FTZ R18, R18, R59 ;  /* 0x0000003b12127221 */ /* 0x000fe20000010000 */
[----:B------:R-:W-:-:S02]  /*1150*/  FFMA.FTZ R10, R24, R59, R10 ;  /* 0x0000003b180a7223 */ /* 0x000fc4000001000a */
[----:B------:R-:W-:Y:S01]  /*1160*/  STL [R1+0x4c], R36 ;  /* 0x00004c2401007387 */ /* 0x000fe20000100800 */
[----:B------:R-:W-:Y:S01]  /*1170*/  FMUL.FTZ R32, R6, R31 ;  /* 0x0000001f06207220 */ /* 0x000fe20000410000 */
[----:B------:R-:W-:Y:S02]  /*1180*/  FMUL.FTZ R59, R2, R59 ;  /* 0x0000003b023b7220 */ /* 0x000fe40000410000 */
[----:B------:R-:W-:Y:S01]  /*1190*/  STL [R1+0x48], R25 ;  /* 0x0000481901007387 */ /* 0x000fe20000100800 */
[----:B------:R-:W-:Y:S01]  /*11a0*/  FADD.FTZ R22, R23, R60 ;  /* 0x0000003c17167221 */ /* 0x000fe20000010000 */
[----:B------:R-:W-:Y:S02]  /*11b0*/  FFMA.FTZ R20, R25, R60, R20 ;  /* 0x0000003c19147223 */ /* 0x000fe40000010014 */
[----:B------:R-:W-:Y:S04]  /*11c0*/  STL [R1+0x44], R24 ;  /* 0x0000441801007387 */ /* 0x000fe80000100800 */
[----:B------:R0:W-:Y:S01]  /*11d0*/  STL [R1+0x90], R61 ;  /* 0x0000903d01007387 */ /* 0x0001e20000100800 */
[----:B------:R-:W-:Y:S01]  /*11e0*/  FADD.FTZ R22, R22, R59 ;  /* 0x0000003b16167221 */ /* 0x000fe20000010000 */
[----:B------:R-:W-:-:S02]  /*11f0*/  FFMA.FTZ R23, R24, R59, R20 ;  /* 0x0000003b18177223 */ /* 0x000fc40000010014 */
[----:B0-----:R-:W3:Y:S04]  /*1200*/  LDL.LU R61, [R1+0x78] ;  /* 0x00007800013d7983 */ /* 0x001ee80000300800 */
[----:B------:R-:W-:Y:S04]  /*1210*/  STL [R1+0x98], R60 ;  /* 0x0000983c01007387 */ /* 0x000fe80000100800 */
[----:B------:R-:W3:Y:S04]  /*1220*/  LDL R36, [R1+0x7c] ;  /* 0x00007c0001247983 */ /* 0x000ee80000100800 */
[----:B------:R-:W-:Y:S04]  /*1230*/  STL [R1+0x40], R32 ;  /* 0x0000402001007387 */ /* 0x000fe80000100800 */
[----:B------:R0:W-:Y:S04]  /*1240*/  STL [R1+0x9c], R59 ;  /* 0x00009c3b01007387 */ /* 0x0001e80000100800 */
[----:B0-----:R-:W3:Y:S01]  /*1250*/  LDL.LU R59, [R1+0x8] ;  /* 0x00000800013b7983 */ /* 0x001ee20000300800 */
[----:B------:R-:W-:-:S02]  /*1260*/  HADD2.F32 R8, -RZ, R8.H1_H1 ;  /* 0x30000008ff087230 */ /* 0x000fc40000004100 */
[----:B----4-:R-:W-:-:S03]  /*1270*/  HADD2.F32 R0, -RZ, R16.H0_H0 ;  /* 0x20000010ff007230 */ /* 0x010fc60000004100 */
[C---:B------:R-:W-:Y:S01]  /*1280*/  FMUL.FTZ R58, R3.reuse, R8 ;  /* 0x00000008033a7220 */ /* 0x040fe20000410000 */
[----:B------:R-:W-:Y:S02]  /*1290*/  HADD2.F32 R16, -RZ, R16.H1_H1 ;  /* 0x30000010ff107230 */ /* 0x000fe40000004100 */
        /* <DEDUP_REMOVED lines=8> */
[----:B------:R-:W-:Y:S01]  /*1320*/  FMUL.FTZ R60, R6, R7 ;  /* 0x00000007063c7220 */ /* 0x000fe20000410000 */
[----:B------:R-:W-:Y:S01]  /*1330*/  FADD.FTZ R7, R35, UR8 ;  /* 0x0000000823077e21 */ /* 0x000fe20008010000 */
[----:B------:R-:W-:Y:S01]  /*1340*/  FADD.FTZ R22, R22, R56 ;  /* 0x0000003816167221 */ /* 0x000fe20000010000 */
[----:B------:R-:W-:Y:S01]  /*1350*/  FFMA.FTZ R23, R24, R56, R23 ;  /* 0x0000003818177223 */ /* 0x000fe20000010017 */
[----:B------:R-:W-:-:S03]  /*1360*/  FMUL.FTZ R54, R6, R30 ;  /* 0x0000001e06367220 */ /* 0x000fc60000410000 */
[----:B------:R-:W0:Y:S01]  /*1370*/  MUFU.RSQ R7, R7 ;  /* 0x0000000700077308 */ /* 0x000e220000001400 */
[----:B------:R1:W-:Y:S01]  /*1380*/  STL [R1+0x3c], R25 ;  /* 0x00003c1901007387 */ /* 0x0003e20000100800 */
[----:B------:R-:W-:Y:S01]  /*1390*/  FADD.FTZ R12, R12, R8 ;  /* 0x000000080c0c7221 */ /* 0x000fe20000010000 */
[----:B------:R-:W-:Y:S02]  /*13a0*/  FFMA.FTZ R14, R32, R8, R14 ;  /* 0x00000008200e7223 */ /* 0x000fe4000001000e */
[----:B------:R4:W-:Y:S01]  /*13b0*/  STL [R1+0x38], R24 ;  /* 0x0000381801007387 */ /* 0x0009e20000100800 */
[----:B------:R-:W-:Y:S01]  /*13c0*/  FFMA.FTZ R30, R25, R0, R10 ;  /* 0x00000000191e7223 */ /* 0x000fe2000001000a */
[----:B------:R-:W-:Y:S02]  /*13d0*/  HADD2.F32 R8, -RZ, R37.H1_H1 ;  /* 0x30000025ff087230 */ /* 0x000fe40000004100 */
[----:B------:R-:W-:Y:S01]  /*13e0*/  STL [R1+0x34], R60 ;  /* 0x0000343c01007387 */ /* 0x000fe20000100800 */
[----:B------:R-:W-:-:S02]  /*13f0*/  HADD2.F32 R52, -RZ, R39.H1_H1 ;  /* 0x30000027ff347230 */ /* 0x000fc40000004100 */
[----:B-1----:R-:W-:Y:S01]  /*1400*/  FADD.FTZ R25, R12, R16 ;  /* 0x000000100c197221 */ /* 0x002fe20000010000 */
[--C-:B------:R-:W-:Y:S02]  /*1410*/  HADD2.F32 R50, -RZ, R41.reuse.H0_H0 ;  /* 0x20000029ff327230 */ /* 0x100fe40000004100 */
[----:B------:R-:W-:Y:S02]  /*1420*/  HADD2.F32 R48, -RZ, R41.H1_H1 ;  /* 0x30000029ff307230 */ /* 0x000fe40000004100 */
[----:B----4-:R-:W-:Y:S01]  /*1430*/  FFMA.FTZ R24, R24, R16, R14 ;  /* 0x0000001018187223 */ /* 0x010fe2000001000e */
[--C-:B------:R-:W-:Y:S02]  /*1440*/  HADD2.F32 R46, -RZ, R43.reuse.H0_H0 ;  /* 0x2000002bff2e7230 */ /* 0x100fe40000004100 */
[----:B------:R-:W-:Y:S02]  /*1450*/  HADD2.F32 R44, -RZ, R43.H1_H1 ;  /* 0x3000002bff2c7230 */ /* 0x000fe40000004100 */
[----:B------:R-:W-:-:S02]  /*1460*/  HADD2.F32 R42, -RZ, R45.H0_H0 ;  /* 0x2000002dff2a7230 */ /* 0x000fc40000004100 */
[----:B------:R-:W-:Y:S02]  /*1470*/  HADD2.F32 R10, -RZ, R45.H1_H1 ;  /* 0x3000002dff0a7230 */ /* 0x000fe40000004100 */
[--C-:B------:R-:W-:Y:S02]  /*1480*/  HADD2.F32 R20, -RZ, R47.reuse.H0_H0 ;  /* 0x2000002fff147230 */ /* 0x100fe40000004100 */
[----:B------:R-:W-:Y:S02]  /*1490*/  HADD2.F32 R14, -RZ, R47.H1_H1 ;  /* 0x3000002fff0e7230 */ /* 0x000fe40000004100 */
[----:B------:R-:W-:Y:S02]  /*14a0*/  HADD2.F32 R16, -RZ, R49.H0_H0 ;  /* 0x20000031ff107230 */ /* 0x000fe40000004100 */
[----:B------:R-:W-:Y:S02]  /*14b0*/  HADD2.F32 R40, -RZ, R51.H1_H1 ;  /* 0x30000033ff287230 */ /* 0x000fe40000004100 */
        /* <DEDUP_REMOVED lines=13> */
[--C-:B------:R-:W-:Y:S02]  /*1590*/  HADD2.F32 R53, -RZ, R13.reuse.H0_H0 ;  /* 0x2000000dff357230 */ /* 0x100fe40000004100 */
[C---:B0-----:R-:W-:Y:S01]  /*15a0*/  FMUL.FTZ R52, R7.reuse, R52 ;  /* 0x0000003407347220 */ /* 0x041fe20000410000 */
[----:B------:R-:W-:Y:S02]  /*15b0*/  HADD2.F32 R13, -RZ, R13.H1_H1 ;  /* 0x3000000dff0d7230 */ /* 0x000fe40000004100 */
[----:B------:R-:W-:Y:S02]  /*15c0*/  HADD2.F32 R32, -RZ, R9.H1_H1 ;  /* 0x30000009ff207230 */ /* 0x000fe40000004100 */
[C---:B------:R-:W-:Y:S01]  /*15d0*/  FMUL.FTZ R50, R7.reuse, R50 ;  /* 0x0000003207327220 */ /* 0x040fe20000410000 */
[----:B------:R-:W-:Y:S02]  /*15e0*/  HADD2.F32 R45, -RZ, R19.H0_H0 ;  /* 0x20000013ff2d7230 */ /* 0x000fe40000004100 */
[C---:B------:R-:W-:Y:S01]  /*15f0*/  FMUL.FTZ R48, R7.reuse, R48 ;  /* 0x0000003007307220 */ /* 0x040fe20000410000 */
[----:B------:R-:W-:Y:S01]  /*1600*/  FMUL.FTZ R46, R7, R46 ;  /* 0x0000002e072e7220 */ /* 0x000fe20000410000 */
[----:B------:R-:W-:-:S02]  /*1610*/  HADD2.F32 R12, -RZ, R33.H0_H0 ;  /* 0x20000021ff0c7230 */ /* 0x000fc40000004100 */
[----:B------:R-:W-:Y:S02]  /*1620*/  HADD2.F32 R19, -RZ, R19.H1_H1 ;  /* 0x30000013ff137230 */ /* 0x000fe40000004100 */
[C---:B------:R-:W-:Y:S01]  /*1630*/  FMUL.FTZ R44, R7.reuse, R44 ;  /* 0x0000002c072c7220 */ /* 0x040fe20000410000 */
[C---:B------:R-:W-:Y:S01]  /*1640*/  FMUL.FTZ R10, R7.reuse, R10 ;  /* 0x0000000a070a7220 */ /* 0x040fe20000410000 */
[C---:B------:R-:W-:Y:S01]  /*1650*/  FMUL.FTZ R42, R7.reuse, R42 ;  /* 0x0000002a072a7220 */ /* 0x040fe20000410000 */
[C---:B------:R-:W-:Y:S01]  /*1660*/  FMUL.FTZ R14, R7.reuse, R14 ;  /* 0x0000000e070e7220 */ /* 0x040fe20000410000 */
[C---:B------:R-:W-:Y:S01]  /*1670*/  FMUL.FTZ R16, R7.reuse, R16 ;  /* 0x0000001007107220 */ /* 0x040fe20000410000 */
[----:B------:R-:W-:Y:S01]  /*1680*/  FMUL.FTZ R40, R7, R40 ;  /* 0x0000002807287220 */ /* 0x000fe20000410000 */
[----:B--2---:R-:W-:-:S04]  /*1690*/  FADD.FTZ R29, R35, R29 ;  /* 0x0000001d231d7221 */ /* 0x004fc80000010000 */
[----:B------:R-:W-:Y:S01]  /*16a0*/  FADD.FTZ R29, R29, R13 ;  /* 0x0000000d1d1d7221 */ /* 0x000fe20000010000 */
[----:B---3--:R-:W-:Y:S01]  /*16b0*/  FMUL.FTZ R41, R5, R35 ;  /* 0x0000002305297220 */ /* 0x008fe20000410000 */
[----:B------:R-:W-:-:S05]  /*16c0*/  FMUL.FTZ R31, R3, R61 ;  /* 0x0000003d031f7220 */ /* 0x000fca0000410000 */
[----:B------:R0:W-:Y:S01]  /*16d0*/  STL [R1+0xc], R31 ;  /* 0x00000c1f01007387 */ /* 0x0001e20000100800 */
[----:B------:R-:W-:-:S04]  /*16e0*/  FMUL.FTZ R55, R2, R59 ;  /* 0x0000003b02377220 */ /* 0x000fc80000410000 */
[----:B------:R-:W-:Y:S01]  /*16f0*/  FADD.FTZ R22, R22, R55 ;  /* 0x0000003716167221 */ /* 0x000fe20000010000 */
[----:B------:R-:W-:-:S03]  /*1700*/  FFMA.FTZ R23, R60, R55, R23 ;  /* 0x000000373c177223 */ /* 0x000fc60000010017 */
[----:B------:R-:W-:Y:S01]  /*1710*/  FADD.FTZ R22, R22, R31 ;  /* 0x0000001f16167221 */ /* 0x000fe20000010000 */
[----:B------:R-:W-:Y:S01]  /*1720*/  FFMA.FTZ R23, R54, R31, R23 ;  /* 0x0000001f36177223 */ /* 0x000fe20000010017 */
[----:B0-----:R-:W-:Y:S01]  /*1730*/  FADD.FTZ R31, R18, R0 ;  /* 0x00000000121f7221 */ /* 0x001fe20000010000 */
[----:B------:R-:W-:Y:S02]  /*1740*/  HADD2.F32 R0, -RZ, R37.H0_H0 ;  /* 0x20000025ff007230 */ /* 0x000fe40000004100 */
[----:B------:R-:W-:Y:S01]  /*1750*/  HADD2.F32 R18, -RZ, R49.H1_H1 ;  /* 0x30000031ff127230 */ /* 0x000fe20000004100 */
[----:B------:R0:W-:Y:S02]  /*1760*/  STS.64 [R36], R22 ;  /* 0x0000001624007388 */ /* 0x0001e40000000a00 */
[C---:B------:R-:W-:Y:S02]  /*1770*/  FADD.FTZ R0, -R34.reuse, R0 ;  /* 0x0000000022007221 */ /* 0x040fe40000010100 */
[----:B------:R-:W-:Y:S01]  /*1780*/  FADD.FTZ R18, -R34, R18 ;  /* 0x0000001222127221 */ /* 0x000fe20000010100 */
[----:B0-----:R-:W-:-:S02]  /*1790*/  HADD2.F32 R23, -RZ, R39.H0_H0 ;  /* 0x20000027ff177230 */ /* 0x001fc40000004100 */
[----:B------:R-:W-:Y:S02]  /*17a0*/  HADD2.F32 R22, -RZ, R51.H0_H0 ;  /* 0x20000033ff167230 */ /* 0x000fe40000004100 */
[C---:B------:R-:W-:Y:S01]  /*17b0*/  FMUL.FTZ R39, R7.reuse, R8 ;  /* 0x0000000807277220 */ /* 0x040fe20000410000 */
[C---:B------:R-:W-:Y:S02]  /*17c0*/  FADD.FTZ R23, -R34.reuse, R23 ;  /* 0x0000001722177221 */ /* 0x040fe40000010100 */
[----:B------:R-:W-:Y:S01]  /*17d0*/  FADD.FTZ R22, -R34, R22 ;  /* 0x0000001622167221 */ /* 0x000fe20000010100 */
[----:B------:R-:W-:Y:S02]  /*17e0*/  HADD2.F32 R34, -RZ, R11.H0_H0 ;  /* 0x2000000bff227230 */ /* 0x000fe40000004100 */
[----:B------:R-:W-:Y:S01]  /*17f0*/  FMUL.FTZ R0, R7, R0 ;  /* 0x0000000007007220 */ /* 0x000fe20000410000 */
[----:B------:R-:W-:Y:S02]  /*1800*/  FFMA.FTZ R28, R39, R35, R28 ;  /* 0x00000023271c7223 */ /* 0x000fe4000001001c */
[----:B------:R-:W-:Y:S01]  /*1810*/  FMUL.FTZ R8, R4, R34 ;  /* 0x0000002204087220 */ /* 0x000fe20000410000 */
[----:B------:R-:W-:-:S02]  /*1820*/  HADD2.F32 R37, -RZ, R9.H0_H0 ;  /* 0x20000009ff257230 */ /* 0x000fc40000004100 */
[----:B------:R-:W-:Y:S01]  /*1830*/  FADD.FTZ R27, R34, R27 ;  /* 0x0000001b221b7221 */ /* 0x000fe20000010000 */
[----:B------:R-:W-:Y:S01]  /*1840*/  FFMA.FTZ R26, R0, R34, R26 ;  /* 0x00000022001a7223 */ /* 0x000fe2000001001a */
[----:B------:R-:W-:Y:S01]  /*1850*/  FMUL.FTZ R38, R7, R23 ;  /* 0x0000001707267220 */ /* 0x000fe20000410000 */
[-C--:B------:R-:W-:Y:S01]  /*1860*/  FFMA.FTZ R28, R52, R13.reuse, R28 ;  /* 0x0000000d341c7223 */ /* 0x080fe2000001001c */
        /* <DEDUP_REMOVED lines=8> */
[----:B------:R-:W-:-:S02]  /*18f0*/  HADD2.F32 R49, -RZ, R15.H0_H0 ;  /* 0x2000000fff317230 */ /* 0x000fc40000004100 */
[----:B------:R-:W-:Y:S01]  /*1900*/  FADD.FTZ R9, R9, R53 ;  /* 0x0000003509097221 */ /* 0x000fe20000010000 */
[----:B------:R-:W-:Y:S01]  /*1910*/  FFMA.FTZ R13, R38, R53, R13 ;  /* 0x00000035260d7223 */ /* 0x000fe2000001000d */
[----:B------:R-:W-:Y:S02]  /*1920*/  HADD2.F32 R15, -RZ, R15.H1_H1 ;  /* 0x3000000fff0f7230 */ /* 0x000fe40000004100 */
        /* <DEDUP_REMOVED lines=8> */
[----:B------:R-:W-:-:S02]  /*19b0*/  HADD2.F32 R11, -RZ, R33.H1_H1 ;  /* 0x30000021ff0b7230 */ /* 0x000fc40000004100 */
[----:B------:R-:W-:Y:S01]  /*19c0*/  FADD.FTZ R29, R29, R15 ;  /* 0x0000000f1d1d7221 */ /* 0x000fe20000010000 */
[----:B------:R-:W-:Y:S01]  /*19d0*/  FFMA.FTZ R27, R48, R15, R28 ;  /* 0x0000000f301b7223 */ /* 0x000fe2000001001c */
        /* <DEDUP_REMOVED lines=9> */
[----:B------:R-:W-:Y:S01]  /*1a70*/  FFMA.FTZ R27, R44, R19, R27 ;  /* 0x000000132c1b7223 */ /* 0x000fe2000001001b */
[-C--:B------:R-:W-:Y:S01]  /*1a80*/  FMUL.FTZ R9, R4, R12.reuse ;  /* 0x0000000c04097220 */ /* 0x080fe20000410000 */
[----:B------:R-:W-:Y:S01]  /*1a90*/  FADD.FTZ R15, R15, R43 ;  /* 0x0000002b0f0f7221 */ /* 0x000fe20000010000 */
[----:B------:R-:W-:Y:S01]  /*1aa0*/  FFMA.FTZ R13, R44, R43, R13 ;  /* 0x0000002b2c0d7223 */ /* 0x000fe2000001000d */
[----:B------:R-:W-:Y:S01]  /*1ab0*/  FADD.FTZ R29, R29, R11 ;  /* 0x0000000b1d1d7221 */ /* 0x000fe20000010000 */
[-C--:B------:R-:W-:Y:S01]  /*1ac0*/  FFMA.FTZ R27, R10, R11.reuse, R27 ;  /* 0x0000000b0a1b7223 */ /* 0x080fe2000001001b */
[----:B------:R-:W-:Y:S01]  /*1ad0*/  FMUL.FTZ R11, R5, R11 ;  /* 0x0000000b050b7220 */ /* 0x000fe20000410000 */
[----:B------:R-:W-:Y:S01]  /*1ae0*/  FADD.FTZ R15, R15, R9 ;  /* 0x000000090f0f7221 */ /* 0x000fe20000010000 */
[----:B------:R-:W-:Y:S01]  /*1af0*/  FFMA.FTZ R19, R42, R9, R13 ;  /* 0x000000092a137223 */ /* 0x000fe2000001000d */
[----:B------:R-:W-:Y:S01]  /*1b00*/  FADD.FTZ R34, R34, R12 ;  /* 0x0000000c22227221 */ /* 0x000fe20000010000 */
[----:B------:R-:W-:Y:S01]  /*1b10*/  FFMA.FTZ R33, R42, R12, R33 ;  /* 0x0000000c2a217223 */ /* 0x000fe20000010021 */
[----:B------:R-:W-:Y:S01]  /*1b20*/  FMUL.FTZ R12, R4, R37 ;  /* 0x00000025040c7220 */ /* 0x000fe20000410000 */
[----:B------:R-:W-:Y:S01]  /*1b30*/  FADD.FTZ R15, R15, R11 ;  /* 0x0000000b0f0f7221 */ /* 0x000fe20000010000 */
[----:B------:R-:W-:Y:S01]  /*1b40*/  STL [R1+0x30], R54 ;  /* 0x0000303601007387 */ /* 0x000fe20000100800 */
[----:B------:R-:W-:Y:S01]  /*1b50*/  FMUL.FTZ R13, R7, R20 ;  /* 0x00000014070d7220 */ /* 0x000fe20000410000 */
[----:B------:R-:W-:-:S02]  /*1b60*/  FFMA.FTZ R19, R10, R11, R19 ;  /* 0x0000000b0a137223 */ /* 0x000fc40000010013 */
[----:B------:R0:W-:Y:S01]  /*1b70*/  STL [R1+0x28], R39 ;  /* 0x0000282701007387 */ /* 0x0001e20000100800 */
[----:B------:R-:W-:Y:S02]  /*1b80*/  HADD2.F32 R35, -RZ, R17.H0_H0 ;  /* 0x20000011ff237230 */ /* 0x000fe40000004100 */
[----:B------:R-:W-:Y:S01]  /*1b90*/  FFMA.FTZ R23, R13, R12, R19 ;  /* 0x0000000c0d177223 */ /* 0x000fe20000010013 */
[----:B------:R1:W-:Y:S01]  /*1ba0*/  STL [R1+0x1c], R38 ;  /* 0x00001c2601007387 */ /* 0x0003e20000100800 */
[----:B------:R-:W-:Y:S01]  /*1bb0*/  HADD2.F32 R26, -RZ, R21.H0_H0 ;  /* 0x20000015ff1a7230 */ /* 0x000fe20000004100 */
[----:B0-----:R-:W-:Y:S01]  /*1bc0*/  MOV R39, R36 ;  /* 0x0000002400277202 */ /* 0x001fe20000000f00 */
[----:B-1----:R-:W-:Y:S01]  /*1bd0*/  FADD.FTZ R38, R15, R12 ;  /* 0x0000000c0f267221 */ /* 0x002fe20000010000 */
[----:B------:R-:W-:Y:S01]  /*1be0*/  FMUL.FTZ R15, R5, R32 ;  /* 0x00000020050f7220 */ /* 0x000fe20000410000 */
[----:B------:R-:W-:Y:S02]  /*1bf0*/  HADD2.F32 R36, -RZ, R17.H1_H1 ;  /* 0x30000011ff247230 */ /* 0x000fe40000004100 */
[----:B------:R-:W-:Y:S01]  /*1c00*/  FMUL.FTZ R17, R4, R35 ;  /* 0x0000002304117220 */ /* 0x000fe20000410000 */
        /* <DEDUP_REMOVED lines=11> */
[----:B------:R0:W-:Y:S03]  /*1cc0*/  STL [R1+0x14], R41 ;  /* 0x0000142901007387 */ /* 0x0001e60000100800 */
[----:B------:R-:W-:Y:S01]  /*1cd0*/  FADD.FTZ R22, R22, R21 ;  /* 0x0000001516167221 */ /* 0x000fe20000010000 */
[----:B------:R-:W-:Y:S01]  /*1ce0*/  FFMA.FTZ R23, R20, R21, R23 ;  /* 0x0000001514177223 */ /* 0x000fe20000010017 */
[----:B0-----:R-:W-:-:S04]  /*1cf0*/  FMUL.FTZ R41, R5, R28 ;  /* 0x0000001c05297220 */ /* 0x001fc80000410000 */
[----:B------:R-:W-:Y:S01]  /*1d00*/  FADD.FTZ R22, R22, R41 ;  /* 0x0000002916167221 */ /* 0x000fe20000010000 */
[----:B------:R-:W-:Y:S01]  /*1d10*/  FFMA.FTZ R23, R40, R41, R23 ;  /* 0x0000002928177223 */ /* 0x000fe20000010017 */
[----:B------:R-:W-:Y:S01]  /*1d20*/  FADD.FTZ R25, R25, R61 ;  /* 0x0000003d19197221 */ /* 0x000fe20000010000 */
[----:B------:R-:W-:-:S03]  /*1d30*/  FFMA.FTZ R24, R54, R61, R24 ;  /* 0x0000003d36187223 */ /* 0x000fc60000010018 */
        /* <DEDUP_REMOVED lines=84> */
.L_x_977:
        /* <DEDUP_REMOVED lines=141> */
.L_x_979:
[----:B------:R-:W-:Y:S05]  /*2b50*/  BSYNC.RECONVERGENT B0 ;  /* 0x0000000000007941 */ /* 0x000fea0003800200 */
.L_x_978:
        /* <DEDUP_REMOVED lines=19> */
.L_x_981:
[----:B------:R-:W-:Y:S05]  /*2c90*/  BSYNC.RECONVERGENT B0 ;  /* 0x0000000000007941 */ /* 0x000fea0003800200 */
.L_x_980:
        /* <DEDUP_REMOVED lines=16> */
.L_x_984:
[----:B0-----:R-:W2:Y:S04]  /*2da0*/  LD.E.STRONG.GPU R33, desc[UR12][R30.64+0xc] ;  /* 0x00000c0c1e217980 */ /* 0x001ea8000c10f900 */
[----:B--2---:R-:W-:Y:S01]  /*2db0*/  CCTL.IVALL ;  /* 0x00000000ff00798f */ /* 0x004fe20002000000 */
[----:B------:R-:W-:Y:S05]  /*2dc0*/  YIELD ;  /* 0x0000000000007946 */ /* 0x000fea0003800000 */
[----:B-----5:R-:W-:-:S04]  /*2dd0*/  LOP3.LUT R33, R33, R32, RZ, 0x3c, !PT ;  /* 0x0000002021217212 */ /* 0x020fc800078e3cff */
[----:B------:R-:W-:-:S13]  /*2de0*/  ISETP.GT.AND P0, PT, R33, -0x1, PT ;  /* 0xffffffff2100780c */ /* 0x000fda0003f04270 */
[----:B------:R-:W-:Y:S05]  /*2df0*/  @P0 BRA `(.L_x_984) ;  /* 0xfffffffc00e80947 */ /* 0x000fea000383ffff */
.L_x_983:
[----:B------:R-:W-:Y:S05]  /*2e00*/  WARPSYNC.ALL ;  /* 0x0000000000007948 */ /* 0x000fea0003800000 */
[----:B------:R-:W-:Y:S06]  /*2e10*/  BAR.SYNC.DEFER_BLOCKING 0x0 ;  /* 0x0000000000007b1d */ /* 0x000fec0000010000 */
[----:B------:R-:W-:Y:S05]  /*2e20*/  BRA `(.L_x_985) ;  /* 0x00000000005c7947 */ /* 0x000fea0003800000 */
.L_x_982:
        /* <DEDUP_REMOVED lines=15> */
.L_x_987:
[----:B------:R-:W2:Y:S04]  /*2f20*/  LD.E.STRONG.GPU R33, desc[UR12][R30.64] ;  /* 0x0000000c1e217980 */ /* 0x000ea8000c10f900 */
[----:B--2---:R-:W-:Y:S01]  /*2f30*/  CCTL.IVALL ;  /* 0x00000000ff00798f */ /* 0x004fe20002000000 */
[----:B------:R-:W-:Y:S05]  /*2f40*/  YIELD ;  /* 0x0000000000007946 */ /* 0x000fea0003800000 */
[----:B-----5:R-:W-:-:S04]  /*2f50*/  LOP3.LUT R33, R33, R32, RZ, 0x3c, !PT ;  /* 0x0000002021217212 */ /* 0x020fc800078e3cff */
[----:B------:R-:W-:-:S13]  /*2f60*/  ISETP.GT.AND P0, PT, R33, -0x1, PT ;  /* 0xffffffff2100780c */ /* 0x000fda0003f04270 */
[----:B------:R-:W-:Y:S05]  /*2f70*/  @P0 BRA `(.L_x_987) ;  /* 0xfffffffc00e80947 */ /* 0x000fea000383ffff */
.L_x_986:
[----:B------:R-:W-:Y:S05]  /*2f80*/  WARPSYNC.ALL ;  /* 0x0000000000007948 */ /* 0x000fea0003800000 */
[----:B------:R-:W-:Y:S06]  /*2f90*/  BAR.SYNC.DEFER_BLOCKING 0x0 ;  /* 0x0000000000007b1d */ /* 0x000fec0000010000 */
.L_x_985:
        /* <DEDUP_REMOVED lines=59> */
.L_x_989:
[----:B------:R-:W-:Y:S05]  /*3350*/  BSYNC.RECONVERGENT B0 ;  /* 0x0000000000007941 */ /* 0x000fea0003800200 */
.L_x_988:
[----:B------:R-:W2:Y:S04]  /*3360*/  LDL.LU R33, [R1+0x20] ;  /* 0x0000200001217983 */ /* 0x000ea80000300800 */
[----:B------:R-:W3:Y:S04]  /*3370*/  LDL.LU R35, [R1+0x5c] ;  /* 0x00005c0001237983 */ /* 0x000ee80000300800 */
[----:B------:R-:W4:Y:S04]  /*3380*/  LDL R34, [R1+0x80] ;  /* 0x0000800001227983 */ /* 0x000f280000100800 */
[----:B------:R-:W3:Y:S04]  /*3390*/  LDL.LU R36, [R1+0x50] ;  /* 0x0000500001247983 */ /* 0x000ee80000300800 */
[----:B------:R-:W3:Y:S04]  /*33a0*/  LDL.LU R38, [R1+0x18] ;  /* 0x0000180001267983 */ /* 0x000ee80000300800 */
[----:B------:R-:W3:Y:S04]  /*33b0*/  LDL.LU R37, [R1+0x10] ;  /* 0x0000100001257983 */ /* 0x000ee80000300800 */
[----:B------:R-:W3:Y:S04]  /*33c0*/  LDL.LU R39, [R1+0x4] ;  /* 0x0000040001277983 */ /* 0x000ee80000300800 */
[----:B------:R0:W-:Y:S04]  /*33d0*/  STL [R1+0xc8], R20 ;  /* 0x0000c81401007387 */ /* 0x0001e80000100800 */
[----:B0-----:R-:W3:Y:S04]  /*33e0*/  LDL.LU R20, [R1] ;  /* 0x0000000001147983 */ /* 0x001ee80000300800 */
[----:B------:R0:W-:Y:S04]  /*33f0*/  STL [R1+0xc4], R40 ;  /* 0x0000c42801007387 */ /* 0x0001e80000100800 */
[----:B0-----:R-:W3:Y:S04]  /*3400*/  LDL.LU R40, [R1+0x24] ;  /* 0x0000240001287983 */ /* 0x001ee80000300800 */
        /* <DEDUP_REMOVED lines=43> */
[--C-:B---3--:R-:W-:Y:S01]  /*36c0*/  FADD.FTZ R54, R20, -R30.reuse ;  /* 0x8000001e14367221 */ /* 0x108fe20000010000 */
[----:B------:R-:W-:Y:S01]  /*36d0*/  FADD.FTZ R36, R36, -R30 ;  /* 0x8000001e24247221 */ /* 0x000fe20000010000 */
[-C--:B------:R-:W-:Y:S01]  /*36e0*/  FFMA.FTZ R32, -R7, R31.reuse, R32 ;  /* 0x0000001f07207223 */ /* 0x080fe20000010120 */
[----:B------:R-:W-:Y:S01]  /*36f0*/  FFMA.FTZ R33, -R35, R31, R33 ;  /* 0x0000001f23217223 */ /* 0x000fe20000010121 */
[----:B------:R-:W2:Y:S01]  /*3700*/  LDL.LU R20, [R1+0xc] ;  /* 0x00000c0001147983 */ /* 0x000ea20000300800 */
[--C-:B------:R-:W-:Y:S01]  /*3710*/  FADD.FTZ R38, R38, -R30.reuse ;  /* 0x8000001e26267221 */ /* 0x100fe20000010000 */
[C---:B------:R-:W-:Y:S01]  /*3720*/  FMUL.FTZ R32, R6.reuse, R32 ;  /* 0x0000002006207220 */ /* 0x040fe20000410000 */
[----:B------:R-:W-:Y:S01]  /*3730*/  FMUL.FTZ R33, R6, R33 ;  /* 0x0000002106217220 */ /* 0x000fe20000410000 */
[--C-:B------:R-:W-:Y:S01]  /*3740*/  FADD.FTZ R37, R37, -R30.reuse ;  /* 0x8000001e25257221 */ /* 0x100fe20000010000 */
[--C-:B------:R-:W-:Y:S01]  /*3750*/  FADD.FTZ R39, R39, -R30.reuse ;  /* 0x8000001e27277221 */ /* 0x100fe20000010000 */
[--C-:B------:R-:W-:Y:S01]  /*3760*/  FADD.FTZ R61, R61, -R30.reuse ;  /* 0x8000001e3d3d7221 */ /* 0x100fe20000010000 */
[--C-:B------:R-:W-:Y:S01]  /*3770*/  FADD.FTZ R60, R60, -R30.reuse ;  /* 0x8000001e3c3c7221 */ /* 0x100fe20000010000 */
[----:B------:R-:W-:Y:S01]  /*3780*/  F2FP.F16.F32.PACK_AB R32, R33, R32 ;  /* 0x000000202120723e */ /* 0x000fe200000000ff */
[--C-:B------:R-:W-:Y:S01]  /*3790*/  FADD.FTZ R33, R40, -R30.reuse ;  /* 0x8000001e28217221 */ /* 0x100fe20000010000 */
[--C-:B------:R-:W-:Y:S01]  /*37a0*/  FADD.FTZ R59, R59, -R30.reuse ;  /* 0x8000001e3b3b7221 */ /* 0x100fe20000010000 */
[----:B------:R-:W3:Y:S04]  /*37b0*/  LDL.LU R40, [R1+0x6c] ;  /* 0x00006c0001287983 */ /* 0x000ee80000300800 */
        /* <DEDUP_REMOVED lines=13> */
[--C-:B------:R-:W-:Y:S01]  /*3890*/  FADD.FTZ R58, R58, -R30.reuse ;  /* 0x8000001e3a3a7221 */ /* 0x100fe20000010000 */
[--C-:B------:R-:W-:Y:S01]  /*38a0*/  FADD.FTZ R57, R57, -R30.reuse ;  /* 0x8000001e39397221 */ /* 0x100fe20000010000 */
[--C-:B------:R-:W-:Y:S01]  /*38b0*/  FADD.FTZ R56, R56, -R30.reuse ;  /* 0x8000001e38387221 */ /* 0x100fe20000010000 */
[--C-:B------:R-:W-:Y:S01]  /*38c0*/  FADD.FTZ R55, R55, -R30.reuse ;  /* 0x8000001e37377221 */ /* 0x100fe20000010000 */
        /* <DEDUP_REMOVED lines=69> */
[----:B----4-:R-:W-:Y:S01]  /*3d20*/  FMUL.FTZ R8, R7, R8 ;  /* 0x0000000807087220 */ /* 0x010fe20000410000 */
        /* <DEDUP_REMOVED lines=8> */
[----:B---3--:R-:W-:Y:S01]  /*3db0*/  FFMA.FTZ R34, -R40, R35, R34 ;  /* 0x0000002328227223 */ /* 0x008fe20000010122 */
[----:B------:R-:W-:-:S02]  /*3dc0*/  F2FP.F16.F32.PACK_AB R36, R33, R36 ;  /* 0x000000242124723e */ /* 0x000fc400000000ff */
[----:B------:R-:W-:Y:S01]  /*3dd0*/  F2FP.F16.F32.PACK_AB R14, R37, R38 ;  /* 0x00000026250e723e */ /* 0x000fe200000000ff */
[C---:B------:R-:W-:Y:S01]  /*3de0*/  FMUL.FTZ R49, R7.reuse, R49 ;  /* 0x0000003107317220 */ /* 0x040fe20000410000 */
[C---:B------:R-:W-:Y:S01]  /*3df0*/  FMUL.FTZ R16, R7.reuse, R47 ;  /* 0x0000002f07107220 */ /* 0x040fe20000410000 */
[C---:B------:R-:W-:Y:S01]  /*3e00*/  FMUL.FTZ R45, R7.reuse, R45 ;  /* 0x0000002d072d7220 */ /* 0x040fe20000410000 */
[C---:B------:R-:W-:Y:S01]  /*3e10*/  FMUL.FTZ R9, R7.reuse, R9 ;  /* 0x0000000907097220 */ /* 0x040fe20000410000 */
[C---:B------:R-:W-:Y:S01]  /*3e20*/  FMUL.FTZ R12, R7.reuse, R12 ;  /* 0x0000000c070c7220 */ /* 0x040fe20000410000 */
[-C--:B--2---:R-:W-:Y:S02]  /*3e30*/  FFMA.FTZ R0, -R2, R35.reuse, R0 ;  /* 0x0000002302007223 */ /* 0x084fe40000010100 */
[----:B------:R1:W5:Y:S01]  /*3e40*/  LDL.LU R2, [R1+0x8c] ;  /* 0x00008c0001027983 */ /* 0x0003620000300800 */
[----:B------:R-:W-:Y:S01]  /*3e50*/  FFMA.FTZ R53, -R6, R35, R53 ;  /* 0x0000002306357223 */ /* 0x000fe20000010135 */
[C---:B------:R-:W-:Y:S01]  /*3e60*/  FMUL.FTZ R15, R7.reuse, R0 ;  /* 0x00000000070f7220 */ /* 0x040fe20000410000 */
[----:B------:R-:W-:-:S02]  /*3e70*/  FMUL.FTZ R0, R7, R51 ;  /* 0x0000003307007220 */ /* 0x000fc40000410000 */
[----:B------:R-:W-:Y:S01]  /*3e80*/  FMUL.FTZ R53, R7, R53 ;  /* 0x0000003507357220 */ /* 0x000fe20000410000 */
[----:B------:R-:W-:Y:S01]  /*3e90*/  FFMA.FTZ R6, -R10, R35, R11 ;  /* 0x000000230a067223 */ /* 0x000fe2000001010b */
[----:B------:R-:W-:Y:S01]  /*3ea0*/  F2FP.F16.F32.PACK_AB R33, R15, R8 ;  /* 0x000000080f21723e */ /* 0x000fe200000000ff */
[----:B------:R-:W-:Y:S01]  /*3eb0*/  FMUL.FTZ R13, R7, R13 ;  /* 0x0000000d070d7220 */ /* 0x000fe20000410000 */
[----:B------:R-:W-:Y:S01]  /*3ec0*/  IADD3 R10, P0, PT, R41, UR10, RZ ;  /* 0x0000000a290a7c10 */ /* 0x000fe2000ff1e0ff */
[C---:B------:R-:W-:Y:S01]  /*3ed0*/  FMUL.FTZ R6, R7.reuse, R6 ;  /* 0x0000000607067220 */ /* 0x040fe20000410000 */
[----:B------:R-:W-:Y:S01]  /*3ee0*/  F2FP.F16.F32.PACK_AB R37, R0, R53 ;  /* 0x000000350025723e */ /* 0x000fe200000000ff */
        /* <DEDUP_REMOVED lines=16> */
[----:B------:R-:W-:Y:S01]  /*3ff0*/  F2FP.F16.F32.PACK_AB R31, R34, R21 ;  /* 0x00000015221f723e */ /* 0x000fe200000000ff */
        /* <DEDUP_REMOVED lines=11> */
.L_x_976:
        /* <DEDUP_REMOVED lines=54> */
.L_x_1002:
        /* <DEDUP_REMOVED lines=26> */
.L_x_995:
        /* <DEDUP_REMOVED lines=33> */
.L_x_994:
[----:B------:R-:W-:Y:S05]  /*47c0*/  BSYNC.RECONVERGENT B1 ;  /* 0x0000000000017941 */ /* 0x000fea0003800200 */
.L_x_993:
        /* <DEDUP_REMOVED lines=25> */
.L_x_997:
[----:B------:R-:W-:Y:S05]  /*4960*/  BSYNC.RECONVERGENT B1 ;  /* 0x0000000000017941 */ /* 0x000fea0003800200 */
.L_x_996:
        /* <DEDUP_REMOVED lines=28> */
.L_x_992:
[----:B------:R-:W-:Y:S05]  /*4b30*/  BSYNC.RECONVERGENT B0 ;  /* 0x0000000000007941 */ /* 0x000fea0003800200 */
.L_x_991:
[----:B------:R0:W-:Y:S01]  /*4b40*/  STS [R27], R35 ;  /* 0x000000231b007388 */ /* 0x0001e20000000800 */
[----:B------:R-:W1:Y:S01]  /*4b50*/  LDC.64 R6, c[0x0][0x388] ;  /* 0x0000e200ff067b82 */ /* 0x000e620000000a00 */
[----:B------:R-:W-:Y:S02]  /*4b60*/  ISETP.NE.AND P1, PT, R40, 0xf, PT ;  /* 0x0000000f2800780c */ /* 0x000fe40003f25270 */
[----:B------:R0:W-:Y:S01]  /*4b70*/  STS [R27+0x780], R36 ;  /* 0x000780241b007388 */ /* 0x0001e20000000800 */
[----:B------:R-:W-:-:S04]  /*4b80*/  MOV R9, R28 ;  /* 0x0000001c00097202 */ /* 0x000fc80000000f00 */
[----:B------:R-:W2:Y:S08]  /*4b90*/  LDC.64 R4, c[0x0][0x390] ;  /* 0x0000e400ff047b82 */ /* 0x000eb00000000a00 */
[----:B0-----:R-:W-:Y:S06]  /*4ba0*/  BAR.SYNC.DEFER_BLOCKING 0x0 ;  /* 0x0000000000007b1d */ /* 0x001fec0000010000 */
.L_x_1001:
        /* <DEDUP_REMOVED lines=32> */
.L_x_1012:
[----:B------:R-:W-:Y:S01]  /*4db0*/  BSSY.RECONVERGENT B0, `(.L_x_999) ;  /* 0x000000a000007945 */ /* 0x000fe20003800200 */
[----:B----4-:R-:W-:-:S03]  /*4dc0*/  FADD.FTZ R17, R17, R10 ;  /* 0x0000000a11117221 */ /* 0x010fc60000010000 */
[----:B------:R-:W-:Y:S05]  /*4dd0*/  @P2 BRA `(.L_x_1000) ;  /* 0x00000000001c2947 */ /* 0x000fea0003800000 */
[----:B------:R-:W-:Y:S02]  /*4de0*/  IADD3 R13, PT, PT, R9, R26, RZ ;  /* 0x0000001a090d7210 */ /* 0x000fe40007ffe0ff */
[----:B------:R-:W-:-:S03]  /*4df0*/  F2FP.F16.F32.PACK_AB R8, R17, R8 ;  /* 0x000000081108723e */ /* 0x000fc600000000ff */
[----:B-1----:R-:W-:Y:S01]  /*4e00*/  IMAD.WIDE R10, R13, 0x2, R6 ;  /* 0x000000020d0a7825 */ /* 0x002fe200078e0206 */
[----:B------:R-:W-:-:S03]  /*4e10*/  PRMT R14, R8, 0x7632, R14 ;  /* 0x00007632080e7816 */ /* 0x000fc6000000000e */
[----:B--2---:R-:W-:Y:S01]  /*4e20*/  IMAD.WIDE R12, R13, 0x2, R4 ;  /* 0x000000020d0c7825 */ /* 0x004fe200078e0204 */
[----:B------:R0:W-:Y:S04]  /*4e30*/  STG.E.U16 desc[UR12][R10.64], R8 ;  /* 0x000000080a007986 */ /* 0x0001e8000c10150c */
[----:B------:R0:W-:Y:S02]  /*4e40*/  STG.E.U16 desc[UR12][R12.64], R14 ;  /* 0x0000000e0c007986 */ /* 0x0001e4000c10150c */
.L_x_1000:
[----:B------:R-:W-:Y:S05]  /*4e50*/  BSYNC.RECONVERGENT B0 ;  /* 0x0000000000007941 */ /* 0x000fea0003800200 */
.L_x_999:
        /* <DEDUP_REMOVED lines=9> */
.L_x_998:
        /* <DEDUP_REMOVED lines=8> */
.L_x_1004:
[----:B------:R-:W-:Y:S05]  /*4f70*/  BSYNC B0 ;  /* 0x0000000000007941 */ /* 0x000fea0003800000 */
.L_x_1003:
        /* <DEDUP_REMOVED lines=8> */
.L_x_1005:
[----:B------:R-:W-:Y:S01]  /*5000*/  FADD.FTZ R11, R11, R8 ;  /* 0x000000080b0b7221 */ /* 0x000fe20000010000 */
[----:B------:R-:W-:-:S04]  /*5010*/  HFMA2 R20, -RZ, RZ, 0, 2.384185791015625e-07 ;  /* 0x00000004ff147431 */ /* 0x000fc800000001ff */
[----:B------:R-:W-:Y:S02]  /*5020*/  MOV R19, R11 ;  /* 0x0000000b00137202 */ /* 0x000fe40000000f00 */
[----:B------:R-:W-:-:S07]  /*5030*/  MOV R13, R18 ;  /* 0x00000012000d7202 */ /* 0x000fce0000000f00 */
[----:B------:R-:W-:Y:S05]  /*5040*/  WARPSYNC.COLLECTIVE R16, `(.L_x_1006) ;  /* 0x0000000010087348 */ /* 0x000fea0003c00000 */
[----:B------:R0:W1:Y:S02]  /*5050*/  SHFL.BFLY P3, R18, R19, R20, R21 ;  /* 0x0c00001413127389 */ /* 0x0000640000060015 */
[----:B01----:R-:W-:Y:S05]  /*5060*/  ENDCOLLECTIVE ;  /* 0x000000000000791b */ /* 0x003fea0003800000 */
.L_x_1006:
[----:B------:R-:W-:-:S05]  /*5070*/  FADD.FTZ R13, R13, R10 ;  /* 0x0000000a0d0d7221 */ /* 0x000fca0000010000 */
[----:B------:R-:W-:Y:S02]  /*5080*/  MOV R19, R13 ;  /* 0x0000000d00137202 */ /* 0x000fe40000000f00 */
[----:B------:R-:W-:-:S07]  /*5090*/  MOV R12, R18 ;  /* 0x00000012000c7202 */ /* 0x000fce0000000f00 */
[----:B------:R-:W-:Y:S05]  /*50a0*/  WARPSYNC.COLLECTIVE R16, `(.L_x_1007) ;  /* 0x0000000010087348 */ /* 0x000fea0003c00000 */
[----:B------:R0:W1:Y:S02]  /*50b0*/  SHFL.BFLY P3, R18, R19, R20, R21 ;  /* 0x0c00001413127389 */ /* 0x0000640000060015 */
[----:B01----:R-:W-:Y:S05]  /*50c0*/  ENDCOLLECTIVE ;  /* 0x000000000000791b */ /* 0x003fea0003800000 */
.L_x_1007:
[----:B------:R-:W-:Y:S01]  /*50d0*/  FADD.FTZ R12, R11, R12 ;  /* 0x0000000c0b0c7221 */ /* 0x000fe20000010000 */
[----:B------:R-:W-:-:S04]  /*50e0*/  HFMA2 R20, -RZ, RZ, 0, 1.1920928955078125e-07 ;  /* 0x00000002ff147431 */ /* 0x000fc800000001ff */
[----:B------:R-:W-:Y:S02]  /*50f0*/  MOV R19, R12 ;  /* 0x0000000c00137202 */ /* 0x000fe40000000f00 */
[----:B------:R-:W-:-:S07]  /*5100*/  MOV R14, R18 ;  /* 0x00000012000e7202 */ /* 0x000fce0000000f00 */
[----:B------:R-:W-:Y:S05]  /*5110*/  WARPSYNC.COLLECTIVE R16, `(.L_x_1008) ;  /* 0x0000000010087348 */ /* 0x000fea0003c00000 */
[----:B------:R0:W1:Y:S02]  /*5120*/  SHFL.BFLY P3, R18, R19, R20, R21 ;  /* 0x0c00001413127389 */ /* 0x0000640000060015 */
[----:B01----:R-:W-:Y:S05]  /*5130*/  ENDCOLLECTIVE ;  /* 0x000000000000791b */ /* 0x003fea0003800000 */
.L_x_1008:
[----:B------:R-:W-:-:S05]  /*5140*/  FADD.FTZ R14, R13, R14 ;  /* 0x0000000e0d0e7221 */ /* 0x000fca0000010000 */
[----:B------:R-:W-:Y:S02]  /*5150*/  MOV R19, R14 ;  /* 0x0000000e00137202 */ /* 0x000fe40000000f00 */
[----:B------:R-:W-:-:S07]  /*5160*/  MOV R15, R18 ;  /* 0x00000012000f7202 */ /* 0x000fce0000000f00 */
[----:B------:R-:W-:Y:S05]  /*5170*/  WARPSYNC.COLLECTIVE R16, `(.L_x_1009) ;  /* 0x0000000010087348 */ /* 0x000fea0003c00000 */
[----:B------:R0:W1:Y:S02]  /*5180*/  SHFL.BFLY P3, R18, R19, R20, R21 ;  /* 0x0c00001413127389 */ /* 0x0000640000060015 */
[----:B01----:R-:W-:Y:S05]  /*5190*/  ENDCOLLECTIVE ;  /* 0x000000000000791b */ /* 0x003fea0003800000 */
.L_x_1009:
[----:B------:R-:W-:Y:S01]  /*51a0*/  FADD.FTZ R15, R12, R15 ;  /* 0x0000000f0c0f7221 */ /* 0x000fe20000010000 */
[----:B------:R-:W-:-:S04]  /*51b0*/  HFMA2 R20, -RZ, RZ, 0, 5.9604644775390625e-08 ;  /* 0x00000001ff147431 */ /* 0x000fc800000001ff */
[----:B------:R-:W-:Y:S02]  /*51c0*/  MOV R19, R15 ;  /* 0x0000000f00137202 */ /* 0x000fe40000000f00 */
[----:B------:R-:W-:-:S07]  /*51d0*/  MOV R17, R18 ;  /* 0x0000001200117202 */ /* 0x000fce0000000f00 */
[----:B------:R-:W-:Y:S05]  /*51e0*/  WARPSYNC.COLLECTIVE R16, `(.L_x_1010) ;  /* 0x0000000010087348 */ /* 0x000fea0003c00000 */
[----:B------:R0:W1:Y:S02]  /*51f0*/  SHFL.BFLY P3, R18, R19, R20, R21 ;  /* 0x0c00001413127389 */ /* 0x0000640000060015 */
[----:B01----:R-:W-:Y:S05]  /*5200*/  ENDCOLLECTIVE ;  /* 0x000000000000791b */ /* 0x003fea0003800000 */
.L_x_1010:
[----:B------:R-:W-:-:S05]  /*5210*/  FADD.FTZ R17, R14, R17 ;  /* 0x000000110e117221 */ /* 0x000fca0000010000 */
[----:B------:R-:W-:Y:S02]  /*5220*/  MOV R19, R17 ;  /* 0x0000001100137202 */ /* 0x000fe40000000f00 */
[----:B------:R-:W-:-:S07]  /*5230*/  MOV R8, R18 ;  /* 0x0000001200087202 */ /* 0x000fce0000000f00 */
[----:B------:R-:W-:Y:S05]  /*5240*/  WARPSYNC.COLLECTIVE R16, `(.L_x_1011) ;  /* 0x0000000010087348 */ /* 0x000fea0003c00000 */
[----:B------:R0:W1:Y:S02]  /*5250*/  SHFL.BFLY P3, R18, R19, R20, R21 ;  /* 0x0c00001413127389 */ /* 0x0000640000060015 */
[----:B01----:R-:W-:Y:S05]  /*5260*/  ENDCOLLECTIVE ;  /* 0x000000000000791b */ /* 0x003fea0003800000 */
.L_x_1011:
[----:B------:R-:W-:Y:S01]  /*5270*/  FADD.FTZ R8, R15, R8 ;  /* 0x000000080f087221 */ /* 0x000fe20000010000 */
[----:B------:R-:W-:Y:S01]  /*5280*/  MOV R10, R18 ;  /* 0x00000012000a7202 */ /* 0x000fe20000000f00 */
[----:B------:R-:W-:Y:S06]  /*5290*/  BRA `(.L_x_1012) ;  /* 0xfffffff800c47947 */ /* 0x000fec000383ffff */
.L_x_1013:
        /* <DEDUP_REMOVED lines=14> */
.L_x_1578:


//--------------------- .text._ZN13group_norm_v218gn_bwd_cuda_kernelI6__halfLi480ELi2ELi32ELi30ELi1024ELb0ELb1ELi16ELi960ELi960ELi4ELb1ELi4ELb0ELb0ELNS_15WgradSyncMethodE3ENS_16CompileConditionILi1000EEEEEvPT_S6_S6_PKS5_S8_S8_S8_PKfflPfPj --------------------------
	.section	.text._ZN13group_norm_v218gn_bwd_cuda_kernelI6__halfLi480ELi2ELi32ELi30ELi1024ELb0ELb1ELi16ELi960ELi960ELi4ELb1ELi4ELb0ELb0ELNS_15WgradSyncMethodE3ENS_16CompileConditionILi1000EEEEEvPT_S6_S6_PKS5_S8_S8_S8_PKfflPfPj,"ax",@progbits
	.align	128
        .global         _ZN13group_norm_v218gn_bwd_cuda_kernelI6__halfLi480ELi2ELi32ELi30ELi1024ELb0ELb1ELi16ELi960ELi960ELi4ELb1ELi4ELb0ELb0ELNS_15WgradSyncMethodE3ENS_16CompileConditionILi1000EEEEEvPT_S6_S6_PKS5_S8_S8_S8_PKfflPfPj
        .type           _ZN13group_norm_v218gn_bwd_cuda_kernelI6__halfLi480ELi2ELi32ELi30ELi1024ELb0ELb1ELi16ELi960ELi960ELi4ELb1ELi4ELb0ELb0ELNS_15WgradSyncMethodE3ENS_16CompileConditionILi1000EEEEEvPT_S6_S6_PKS5_S8_S8_S8_PKfflPfPj,@function
        .size           _ZN13group_norm_v218gn_bwd_cuda_kernelI6__halfLi480ELi2ELi32ELi30ELi1024ELb0ELb1ELi16ELi960ELi960ELi4ELb1ELi4ELb0ELb0ELNS_15WgradSyncMethodE3ENS_16CompileConditionILi1000EEEEEvPT_S6_S6_PKS5_S8_S8_S8_PKfflPfPj,(.L_x_1579 - _ZN13group_norm_v218gn_bwd_cuda_kernelI6__halfLi480ELi2ELi32ELi30ELi1024ELb0ELb1ELi16ELi960ELi960ELi4ELb1ELi4ELb0ELb0ELNS_15WgradSyncMethodE3ENS_16CompileConditionILi1000EEEEEvPT_S6_S6_PKS5_S8_S8_S8_PKfflPfPj)
        .other          _ZN13group_norm_v218gn_bwd_cuda_kernelI6__halfLi480ELi2ELi32ELi30ELi1024ELb0ELb1ELi16ELi960ELi960ELi4ELb1ELi4ELb0ELb0ELNS_15WgradSyncMethodE3ENS_16CompileConditionILi1000EEEEEvPT_S6_S6_PKS5_S8_S8_S8_PKfflPfPj,@"STO_CUDA_ENTRY STV_DEFAULT"
_ZN13group_norm_v218gn_bwd_cuda_kernelI6__halfLi480ELi2ELi32ELi30ELi1024ELb0ELb1ELi16ELi960ELi960ELi4ELb1ELi4ELb0ELb0ELNS_15WgradSyncMethodE3ENS_16CompileConditionILi1000EEEEEvPT_S6_S6_PKS5_S8_S8_S8_PKfflPfPj:
.text._ZN13group_norm_v218gn_bwd_cuda_kernelI6__halfLi480ELi2ELi32ELi30ELi1024ELb0ELb1ELi16ELi960ELi960ELi4ELb1ELi4ELb0ELb0ELNS_15WgradSyncMethodE3ENS_16CompileConditionILi1000EEEEEvPT_S6_S6_PKS5_S8_S8_S8_PKfflPfPj:
        /* <DEDUP_REMOVED lines=28> */
.L_x_1016:
        /* <DEDUP_REMOVED lines=8> */
.L_x_1015:
[----:B------:R-:W-:Y:S05]  /*0240*/  WARPSYNC.ALL ;  /* 0x0000000000007948 */ /* 0x000fea0003800000 */
[----:B------:R-:W-:Y:S06]  /*0250*/  BAR.SYNC.DEFER_BLOCKING 0x0 ;  /* 0x0000000000007b1d */ /* 0x000fec0000010000 */
[----:B------:R-:W-:Y:S05]  /*0260*/  BRA `(.L_x_1017) ;  /* 0x0000003c00907947 */ /* 0x000fea0003800000 */
.L_x_1014:
        /* <DEDUP_REMOVED lines=42> */
.L_x_1031:
        /* <DEDUP_REMOVED lines=471> */
.L_x_1018:
        /* <DEDUP_REMOVED lines=141> */
.L_x_1020:
[----:B------:R-:W-:Y:S05]  /*2b50*/  BSYNC.RECONVERGENT B0 ;  /* 0x0000000000007941 */ /* 0x000fea0003800200 */
.L_x_1019:
        /* <DEDUP_REMOVED lines=19> */
.L_x_1022:
[----:B------:R-:W-:Y:S05]  /*2c90*/  BSYNC.RECONVERGENT B0 ;  /* 0x0000000000007941 */ /* 0x000fea0003800200 */
.L_x_1021:
        /* <DEDUP_REMOVED lines=16> */
.L_x_1025:
[----:B0-----:R-:W2:Y:S04]  /*2da0*/  LD.E.STRONG.GPU R33, desc[UR12][R30.64+0x10] ;  /* 0x0000100c1e217980 */ /* 0x001ea8000c10f900 */
[----:B--2---:R-:W-:Y:S01]  /*2db0*/  CCTL.IVALL ;  /* 0x00000000ff00798f */ /* 0x004fe20002000000 */
[----:B------:R-:W-:Y:S05]  /*2dc0*/  YIELD ;  /* 0x0000000000007946 */ /* 0x000fea0003800000 */
[----:B-----5:R-:W-:-:S04]  /*2dd0*/  LOP3.LUT R33, R33, R32, RZ, 0x3c, !PT ;  /* 0x0000002021217212 */ /* 0x020fc800078e3cff */
[----:B------:R-:W-:-:S13]  /*2de0*/  ISETP.GT.AND P0, PT, R33, -0x1, PT ;  /* 0xffffffff2100780c */ /* 0x000fda0003f04270 */
[----:B------:R-:W-:Y:S05]  /*2df0*/  @P0 BRA `(.L_x_1025) ;  /* 0xfffffffc00e80947 */ /* 0x000fea000383ffff */
.L_x_1024:
[----:B------:R-:W-:Y:S05]  /*2e00*/  WARPSYNC.ALL ;  /* 0x0000000000007948 */ /* 0x000fea0003800000 */
[----:B------:R-:W-:Y:S06]  /*2e10*/  BAR.SYNC.DEFER_BLOCKING 0x0 ;  /* 0x0000000000007b1d */ /* 0x000fec0000010000 */
[----:B------:R-:W-:Y:S05]  /*2e20*/  BRA `(.L_x_1026) ;  /* 0x00000000005c7947 */ /* 0x000fea0003800000 */
.L_x_1023:
        /* <DEDUP_REMOVED lines=15> */
.L_x_1028:
[----:B------:R-:W2:Y:S04]  /*2f20*/  LD.E.STRONG.GPU R33, desc[UR12][R30.64] ;  /* 0x0000000c1e217980 */ /* 0x000ea8000c10f900 */
[----:B--2---:R-:W-:Y:S01]  /*2f30*/  CCTL.IVALL ;  /* 0x00000000ff00798f */ /* 0x004fe20002000000 */
[----:B------:R-:W-:Y:S05]  /*2f40*/  YIELD ;  /* 0x0000000000007946 */ /* 0x000fea0003800000 */
[----:B-----5:R-:W-:-:S04]  /*2f50*/  LOP3.LUT R33, R33, R32, RZ, 0x3c, !PT ;  /* 0x0000002021217212 */ /* 0x020fc800078e3cff */
[----:B------:R-:W-:-:S13]  /*2f60*/  ISETP.GT.AND P0, PT, R33, -0x1, PT ;  /* 0xffffffff2100780c */ /* 0x000fda0003f04270 */
[----:B------:R-:W-:Y:S05]  /*2f70*/  @P0 BRA `(.L_x_1028) ;  /* 0xfffffffc00e80947 */ /* 0x000fea000383ffff */
.L_x_1027:
[----:B------:R-:W-:Y:S05]  /*2f80*/  WARPSYNC.ALL ;  /* 0x0000000000007948 */ /* 0x000fea0003800000 */
[----:B------:R-:W-:Y:S06]  /*2f90*/  BAR.SYNC.DEFER_BLOCKING 0x0 ;  /* 0x0000000000007b1d */ /* 0x000fec0000010000 */
.L_x_1026:
        /* <DEDUP_REMOVED lines=59> */
.L_x_1030:
[----:B------:R-:W-:Y:S05]  /*3350*/  BSYNC.RECONVERGENT B0 ;  /* 0x0000000000007941 */ /* 0x000fea0003800200 */
.L_x_1029:
        /* <DEDUP_REMOVED lines=213> */
.L_x_1017:
        /* <DEDUP_REMOVED lines=54> */
.L_x_1043:
        /* <DEDUP_REMOVED lines=26> */
.L_x_1036:
        /* <DEDUP_REMOVED lines=33> */
.L_x_1035:
[----:B------:R-:W-:Y:S05]  /*47c0*/  BSYNC.RECONVERGENT B1 ;  /* 0x0000000000017941 */ /* 0x000fea0003800200 */
.L_x_1034:
        /* <DEDUP_REMOVED lines=25> */
.L_x_1038:
[----:B------:R-:W-:Y:S05]  /*4960*/  BSYNC.RECONVERGENT B1 ;  /* 0x0000000000017941 */ /* 0x000fea0003800200 */
.L_x_1037:
        /* <DEDUP_REMOVED lines=28> */
.L_x_1033:
[----:B------:R-:W-:Y:S05]  /*4b30*/  BSYNC.RECONVERGENT B0 ;  /* 0x0000000000007941 */ /* 0x000fea0003800200 */
.L_x_1032:
[----:B------:R0:W-:Y:S01]  /*4b40*/  STS [R27], R35 ;  /* 0x000000231b007388 */ /* 0x0001e20000000800 */
[----:B------:R-:W1:Y:S01]  /*4b50*/  LDC.64 R6, c[0x0][0x388] ;  /* 0x0000e200ff067b82 */ /* 0x000e620000000a00 */
[----:B------:R-:W-:Y:S02]  /*4b60*/  ISETP.NE.AND P1, PT, R40, 0xf, PT ;  /* 0x0000000f2800780c */ /* 0x000fe40003f25270 */
[----:B------:R0:W-:Y:S01]  /*4b70*/  STS [R27+0x780], R36 ;  /* 0x000780241b007388 */ /* 0x0001e20000000800 */
[----:B------:R-:W-:-:S04]  /*4b80*/  MOV R9, R28 ;  /* 0x0000001c00097202 */ /* 0x000fc80000000f00 */
[----:B------:R-:W2:Y:S08]  /*4b90*/  LDC.64 R4, c[0x0][0x390] ;  /* 0x0000e400ff047b82 */ /* 0x000eb00000000a00 */
[----:B0-----:R-:W-:Y:S06]  /*4ba0*/  BAR.SYNC.DEFER_BLOCKING 0x0 ;  /* 0x0000000000007b1d */ /* 0x001fec0000010000 */
.L_x_1042:
        /* <DEDUP_REMOVED lines=32> */
.L_x_1053:
        /* <DEDUP_REMOVED lines=10> */
.L_x_1041:
[----:B------:R-:W-:Y:S05]  /*4e50*/  BSYNC.RECONVERGENT B0 ;  /* 0x0000000000007941 */ /* 0x000fea0003800200 */
.L_x_1040:
        /* <DEDUP_REMOVED lines=9> */
.L_x_1039:
        /* <DEDUP_REMOVED lines=8> */
.L_x_1045:
[----:B------:R-:W-:Y:S05]  /*4f70*/  BSYNC B0 ;  /* 0x0000000000007941 */ /* 0x000fea0003800000 */
.L_x_1044:
        /* <DEDUP_REMOVED lines=8> */
.L_x_1046:
[----:B------:R-:W-:Y:S01]  /*5000*/  FADD.FTZ R11, R11, R8 ;  /* 0x000000080b0b7221 */ /* 0x000fe20000010000 */
[----:B------:R-:W-:-:S04]  /*5010*/  HFMA2 R20, -RZ, RZ, 0, 2.384185791015625e-07 ;  /* 0x00000004ff147431 */ /* 0x000fc800000001ff */
[----:B------:R-:W-:Y:S02]  /*5020*/  MOV R19, R11 ;  /* 0x0000000b00137202 */ /* 0x000fe40000000f00 */
[----:B------:R-:W-:-:S07]  /*5030*/  MOV R13, R18 ;  /* 0x00000012000d7202 */ /* 0x000fce0000000f00 */
[----:B------:R-:W-:Y:S05]  /*5040*/  WARPSYNC.COLLECTIVE R16, `(.L_x_1047) ;  /* 0x0000000010087348 */ /* 0x000fea0003c00000 */
[----:B------:R0:W1:Y:S02]  /*5050*/  SHFL.BFLY P3, R18, R19, R20, R21 ;  /* 0x0c00001413127389 */ /* 0x0000640000060015 */
[----:B01----:R-:W-:Y:S05]  /*5060*/  ENDCOLLECTIVE ;  /* 0x000000000000791b */ /* 0x003fea0003800000 */
.L_x_1047:
[----:B------:R-:W-:-:S05]  /*5070*/  FADD.FTZ R13, R13, R10 ;  /* 0x0000000a0d0d7221 */ /* 0x000fca0000010000 */
[----:B------:R-:W-:Y:S02]  /*5080*/  MOV R19, R13 ;  /* 0x0000000d00137202 */ /* 0x000fe40000000f00 */
[----:B------:R-:W-:-:S07]  /*5090*/  MOV R12, R18 ;  /* 0x00000012000c7202 */ /* 0x000fce0000000f00 */
[----:B------:R-:W-:Y:S05]  /*50a0*/  WARPSYNC.COLLECTIVE R16, `(.L_x_1048) ;  /* 0x0000000010087348 */ /* 0x000fea0003c00000 */
[----:B------:R0:W1:Y:S02]  /*50b0*/  SHFL.BFLY P3, R18, R19, R20, R21 ;  /* 0x0c00001413127389 */ /* 0x0000640000060015 */
[----:B01----:R-:W-:Y:S05]  /*50c0*/  ENDCOLLECTIVE ;  /* 0x000000000000791b */ /* 0x003fea0003800000 */
.L_x_1048:
[----:B------:R-:W-:Y:S01]  /*50d0*/  FADD.FTZ R12, R11, R12 ;  /* 0x0000000c0b0c7221 */ /* 0x000fe20000010000 */
[----:B------:R-:W-:-:S04]  /*50e0*/  HFMA2 R20, -RZ, RZ, 0, 1.1920928955078125e-07 ;  /* 0x00000002ff147431 */ /* 0x000fc800000001ff */
[----:B------:R-:W-:Y:S02]  /*50f0*/  MOV R19, R12 ;  /* 0x0000000c00137202 */ /* 0x000fe40000000f00 */
[----:B------:R-:W-:-:S07]  /*5100*/  MOV R14, R18 ;  /* 0x00000012000e7202 */ /* 0x000fce0000000f00 */
[----:B------:R-:W-:Y:S05]  /*5110*/  WARPSYNC.COLLECTIVE R16, `(.L_x_1049) ;  /* 0x0000000010087348 */ /* 0x000fea0003c00000 */
[----:B------:R0:W1:Y:S02]  /*5120*/  SHFL.BFLY P3, R18, R19, R20, R21 ;  /* 0x0c00001413127389 */ /* 0x0000640000060015 */
[----:B01----:R-:W-:Y:S05]  /*5130*/  ENDCOLLECTIVE ;  /* 0x000000000000791b */ /* 0x003fea0003800000 */
.L_x_1049:
[----:B------:R-:W-:-:S05]  /*5140*/  FADD.FTZ R14, R13, R14 ;  /* 0x0000000e0d0e7221 */ /* 0x000fca0000010000 */
[----:B------:R-:W-:Y:S02]  /*5150*/  MOV R19, R14 ;  /* 0x0000000e00137202 */ /* 0x000fe40000000f00 */
[----:B------:R-:W-:-:S07]  /*5160*/  MOV R15, R18 ;  /* 0x00000012000f7202 */ /* 0x000fce0000000f00 */
[----:B------:R-:W-:Y:S05]  /*5170*/  WARPSYNC.COLLECTIVE R16, `(.L_x_1050) ;  /* 0x0000000010087348 */ /* 0x000fea0003c00000 */
[----:B------:R0:W1:Y:S02]  /*5180*/  SHFL.BFLY P3, R18, R19, R20, R21 ;  /* 0x0c00001413127389 */ /* 0x0000640000060015 */
[----:B01----:R-:W-:Y:S05]  /*5190*/  ENDCOLLECTIVE ;  /* 0x000000000000791b */ /* 0x003fea0003800000 */
.L_x_1050:
[----:B------:R-:W-:Y:S01]  /*51a0*/  FADD.FTZ R15, R12, R15 ;  /* 0x0000000f0c0f7221 */ /* 0x000fe20000010000 */
[----:B------:R-:W-:-:S04]  /*51b0*/  HFMA2 R20, -RZ, RZ, 0, 5.9604644775390625e-08 ;  /* 0x00000001ff147431 */ /* 0x000fc800000001ff */
[----:B------:R-:W-:Y:S02]  /*51c0*/  MOV R19, R15 ;  /* 0x0000000f00137202 */ /* 0x000fe40000000f00 */
[----:B------:R-:W-:-:S07]  /*51d0*/  MOV R17, R18 ;  /* 0x0000001200117202 */ /* 0x000fce0000000f00 */
[----:B------:R-:W-:Y:S05]  /*51e0*/  WARPSYNC.COLLECTIVE R16, `(.L_x_1051) ;  /* 0x0000000010087348 */ /* 0x000fea0003c00000 */
[----:B------:R0:W1:Y:S02]  /*51f0*/  SHFL.BFLY P3, R18, R19, R20, R21 ;  /* 0x0c00001413127389 */ /* 0x0000640000060015 */
[----:B01----:R-:W-:Y:S05]  /*5200*/  ENDCOLLECTIVE ;  /* 0x000000000000791b */ /* 0x003fea0003800000 */
.L_x_1051:
[----:B------:R-:W-:-:S05]  /*5210*/  FADD.FTZ R17, R14, R17 ;  /* 0x000000110e117221 */ /* 0x000fca0000010000 */
[----:B------:R-:W-:Y:S02]  /*5220*/  MOV R19, R17 ;  /* 0x0000001100137202 */ /* 0x000fe40000000f00 */
[----:B------:R-:W-:-:S07]  /*5230*/  MOV R8, R18 ;  /* 0x0000001200087202 */ /* 0x000fce0000000f00 */
[----:B------:R-:W-:Y:S05]  /*5240*/  WARPSYNC.COLLECTIVE R16, `(.L_x_1052) ;  /* 0x0000000010087348 */ /* 0x000fea0003c00000 */
[----:B------:R0:W1:Y:S02]  /*5250*/  SHFL.BFLY P3, R18, R19, R20, R21 ;  /* 0x0c00001413127389 */ /* 0x0000640000060015 */
[----:B01----:R-:W-:Y:S05]  /*5260*/  ENDCOLLECTIVE ;  /* 0x000000000000791b */ /* 0x003fea0003800000 */
.L_x_1052:
[----:B------:R-:W-:Y:S01]  /*5270*/  FADD.FTZ R8, R15, R8 ;  /* 0x000000080f087221 */ /* 0x000fe20000010000 */
[----:B------:R-:W-:Y:S01]  /*5280*/  MOV R10, R18 ;  /* 0x00000012000a7202 */ /* 0x000fe20000000f00 */
[----:B------:R-:W-:Y:S06]  /*5290*/  BRA `(.L_x_1053) ;  /* 0xfffffff800c47947 */ /* 0x000fec000383ffff */
.L_x_1054:
        /* <DEDUP_REMOVED lines=14> */
.L_x_1579:


//--------------------- .text._ZN13group_norm_v218gn_bwd_cuda_kernelI6__halfLi480ELi3ELi16ELi60ELi1024ELb1ELb1ELi4ELi960ELi960ELi4ELb1ELi1ELb0ELb0ELNS_15WgradSyncMethodE3ENS_16CompileConditionILi1000EEEEEvPT_S6_S6_PKS5_S8_S8_S8_PKfflPfPj --------------------------
	.section	.text._ZN13group_norm_v218gn_bwd_cuda_kernelI6__halfLi480ELi3ELi16ELi60ELi1024ELb1ELb1ELi4ELi960ELi960ELi4ELb1ELi1ELb0ELb0ELNS_15WgradSyncMethodE3ENS_16CompileConditionILi1000EEEEEvPT_S6_S6_PKS5_S8_S8_S8_PKfflPfPj,"ax",@progbits
	.align	128
        .global         _ZN13group_norm_v218gn_bwd_cuda_kernelI6__halfLi480ELi3ELi16ELi60ELi1024ELb1ELb1ELi4ELi960ELi960ELi4ELb1ELi1ELb0ELb0ELNS_15WgradSyncMethodE3ENS_16CompileConditionILi1000EEEEEvPT_S6_S6_PKS5_S8_S8_S8_PKfflPfPj
        .type           _ZN13group_norm_v218gn_bwd_cuda_kernelI6__halfLi480ELi3ELi16ELi60ELi1024ELb1ELb1ELi4ELi960ELi960ELi4ELb1ELi1ELb0ELb0ELNS_15WgradSyncMethodE3ENS_16CompileConditionILi1000EEEEEvPT_S6_S6_PKS5_S8_S8_S8_PKfflPfPj,@function
        .size           _ZN13group_norm_v218gn_bwd_cuda_kernelI6__halfLi480ELi3ELi16ELi60ELi1024ELb1ELb1ELi4ELi960ELi960ELi4ELb1ELi1ELb0ELb0ELNS_15WgradSyncMethodE3ENS_16CompileConditionILi1000EEEEEvPT_S6_S6_PKS5_S8_S8_S8_PKfflPfPj,(.L_x_1580 - _ZN13group_norm_v218gn_bwd_cuda_kernelI6__halfLi480ELi3ELi16ELi60ELi1024ELb1ELb1ELi4ELi960ELi960ELi4ELb1ELi1ELb0ELb0ELNS_15WgradSyncMethodE3ENS_16CompileConditionILi1000EEEEEvPT_S6_S6_PKS5_S8_S8_S8_PKfflPfPj)
        .other          _ZN13group_norm_v218gn_bwd_cuda_kernelI6__halfLi480ELi3ELi16ELi60ELi1024ELb1ELb1ELi4ELi960ELi960ELi4ELb1ELi1ELb0ELb0ELNS_15WgradSyncMethodE3ENS_16CompileConditionILi1000EEEEEvPT_S6_S6_PKS5_S8_S8_S8_PKfflPfPj,@"STO_CUDA_ENTRY STV_DEFAULT"
_ZN13group_norm_v218gn_bwd_cuda_kernelI6__halfLi480ELi3ELi16ELi60ELi1024ELb1ELb1ELi4ELi960ELi960ELi4ELb1ELi1ELb0ELb0ELNS_15WgradSyncMethodE3ENS_16CompileConditionILi1000EEEEEvPT_S6_S6_PKS5_S8_S8_S8_PKfflPfPj:
.text._ZN13group_norm_v218gn_bwd_cuda_kernelI6__halfLi480ELi3ELi16ELi60ELi1024ELb1ELb1ELi4ELi960ELi960ELi4ELb1ELi1ELb0ELb0ELNS_15WgradSyncMethodE3ENS_16CompileConditionILi1000EEEEEvPT_S6_S6_PKS5_S8_S8_S8_PKfflPfPj:
        /* <DEDUP_REMOVED lines=29> */
.L_x_1057:
        /* <DEDUP_REMOVED lines=8> */
.L_x_1056:
[----:B------:R-:W-:Y:S05]  /*0250*/  WARPSYNC.ALL ;  /* 0x0000000000007948 */ /* 0x000fea0003800000 */
[----:B------:R-:W-:Y:S06]  /*0260*/  BAR.SYNC.DEFER_BLOCKING 0x0 ;  /* 0x0000000000007b1d */ /* 0x000fec0000010000 */
[----:B------:R-:W-:Y:S05]  /*0270*/  BRA `(.L_x_1058) ;  /* 0x00000024009c7947 */ /* 0x000fea0003800000 */
.L_x_1055:
        /* <DEDUP_REMOVED lines=36> */
[----:B------:R-:W-:Y:S01]  /*04c0*/  LOP3.LUT R3, R3, 0xffff, RZ, 0xc0, !PT ;  /* 0x0000ffff03037812 */ /* 0x000fe200078ec0ff */
[--C-:B--2---:R-:W-:Y:S02]  /*04d0*/  HADD2.F32 R10, -RZ, R6.reuse.H0_H0 ;  /* 0x20000006ff0a7230 */ /* 0x104fe40000004100 */
[----:B------:R-:W-:Y:S02]  /*04e0*/  HADD2.F32 R8, -RZ, R6.H1_H1 ;  /* 0x30000006ff087230 */ /* 0x000fe40000004100 */
[--C-:B------:R-:W-:Y:S01]  /*04f0*/  HADD2.F32 R6, -RZ, R7.reuse.H0_H0 ;  /* 0x20000007ff067230 */ /* 0x100fe20000004100 */
[----:B------:R-:W-:Y:S01]  /*0500*/  STL [R1+0x18], R10 ;  /* 0x0000180a01007387 */ /* 0x000fe20000100800 */
[----:B------:R-:W-:Y:S02]  /*0510*/  HADD2.F32 R34, -RZ, R7.H1_H1 ;  /* 0x30000007ff227230 */ /* 0x000fe40000004100 */
[--C-:B---3--:R-:W-:Y:S01]  /*0520*/  HADD2.F32 R7, -RZ, R4.reuse.H1_H1 ;  /* 0x30000004ff077230 */ /* 0x108fe20000004100 */
[----:B------:R0:W-:Y:S04]  /*0530*/  STL [R1+0x14], R8 ;  /* 0x0000140801007387 */ /* 0x0001e80000100800 */
[----:B------:R1:W-:Y:S01]  /*0540*/  STL [R1+0x10], R6 ;  /* 0x0000100601007387 */ /* 0x0003e20000100800 */
[----:B0-----:R-:W-:-:S02]  /*0550*/  HADD2.F32 R8, -RZ, R4.H0_H0 ;  /* 0x20000004ff087230 */ /* 0x001fc40000004100 */
[--C-:B------:R-:W-:Y:S02]  /*0560*/  HADD2.F32 R4, -RZ, R5.reuse.H1_H1 ;  /* 0x30000005ff047230 */ /* 0x100fe40000004100 */
[----:B-1----:R-:W-:Y:S01]  /*0570*/  HADD2.F32 R6, -RZ, R5.H0_H0 ;  /* 0x20000005ff067230 */ /* 0x002fe20000004100 */
[----:B------:R-:W-:Y:S04]  /*0580*/  STL [R1+0x30], R8 ;  /* 0x0000300801007387 */ /* 0x000fe80000100800 */
[----:B------:R-:W-:Y:S04]  /*0590*/  STL [R1+0x2c], R7 ;  /* 0x00002c0701007387 */ /* 0x000fe80000100800 */
[----:B------:R-:W-:Y:S04]  /*05a0*/  STL [R1+0x28], R6 ;  /* 0x0000280601007387 */ /* 0x000fe80000100800 */
[----:B------:R0:W-:Y:S02]  /*05b0*/  STL [R1+0x24], R4 ;  /* 0x0000240401007387 */ /* 0x0001e40000100800 */
[----:B0-----:R-:W-:-:S02]  /*05c0*/  SHF.R.U32.HI R4, RZ, 0xb, R3 ;  /* 0x0000000bff047819 */ /* 0x001fc40000011603 */
[----:B------:R-:W-:Y:S02]  /*05d0*/  LEA R3, R0, R9, 0x3 ;  /* 0x0000000900037211 */ /* 0x000fe400078e18ff */
[----:B------:R-:W-:Y:S01]  /*05e0*/  LOP3.LUT R9, R4, 0xffff, RZ, 0xc0, !PT ;  /* 0x0000ffff04097812 */ /* 0x000fe200078ec0ff */
[----:B------:R0:W-:Y:S01]  /*05f0*/  STL [R1+0x38], R4 ;  /* 0x0000380401007387 */ /* 0x0001e20000100800 */
[----:B------:R-:W-:Y:S01]  /*0600*/  IADD3 R0, PT, PT, R0, UR4, RZ ;  /* 0x0000000400007c10 */ /* 0x000fe2000fffe0ff */
[----:B------:R-:W-:Y:S02]  /*0610*/  UMOV UR4, URZ ;  /* 0x000000ff00047c82 */ /* 0x000fe40008000000 */
[----:B------:R0:W-:Y:S04]  /*0620*/  STL [R1+0x3c], R3 ;  /* 0x00003c0301007387 */ /* 0x0001e80000100800 */
.L_x_1072:
[----:B------:R-:W2:Y:S01]  /*0630*/  LDL R0, [R1+0x34] ;  /* 0x0000340001007983 */ /* 0x000ea20000100800 */
[----:B-1----:R-:W1:Y:S01]  /*0640*/  LDCU.64 UR14, c[0x0][0x3b8] ;  /* 0x00007700ff0e77ac */ /* 0x002e620008000a00 */
[----:B0-----:R-:W-:Y:S02]  /*0650*/  MOV R3, UR8 ;  /* 0x0000000800037c02 */ /* 0x001fe40008000f00 */
[----:B------:R0:W-:Y:S01]  /*0660*/  STL [R1+0x40], R2 ;  /* 0x0000400201007387 */ /* 0x0001e20000100800 */
[----:B------:R-:W-:Y:S02]  /*0670*/  USHF.L.U32 UR19, UR11, 0x2, URZ ;  /* 0x000000020b137899 */ /* 0x000fe400080006ff */
[----:B------:R-:W-:Y:S01]  /*0680*/  USHF.L.U32 UR9, UR8, 0x5, URZ ;  /* 0x0000000508097899 */ /* 0x000fe200080006ff */
[----:B------:R-:W3:Y:S01]  /*0690*/  LDL R36, [R1+0x18] ;  /* 0x0000180001247983 */ /* 0x000ee20000100800 */
[----:B------:R-:W-:Y:S02]  /*06a0*/  USHF.L.U64.HI UR10, UR8, 0x5, UR5 ;  /* 0x00000005080a7899 */ /* 0x000fe40008010205 */
[----:B------:R-:W-:-:S02]  /*06b0*/  ULOP3.LUT UR18, UR19, 0x3fc, URZ, 0xc0, !UPT ;  /* 0x000003fc13127892 */ /* 0x000fc4000f8ec0ff */
[----:B------:R-:W-:Y:S01]  /*06c0*/  MOV R6, UR9 ;  /* 0x0000000900067c02 */ /* 0x000fe20008000f00 */
[----:B------:R-:W4:Y:S01]  /*06d0*/  LDCU.64 UR16, c[0x0][0x3a0] ;  /* 0x00007400ff1077ac */ /* 0x000f220008000a00 */
[----:B------:R-:W-:-:S03]  /*06e0*/  MOV R7, UR10 ;  /* 0x0000000a00077c02 */ /* 0x000fc60008000f00 */
[----:B------:R-:W-:Y:S01]  /*06f0*/  IMAD.WIDE.U32 R6, R9, 0x2, R6 ;  /* 0x0000000209067825 */ /* 0x000fe200078e0006 */
[----:B------:R-:W-:Y:S02]  /*0700*/  UIMAD UR9, UR5, 0xf0000, URZ ;  /* 0x000f0000050978a4 */ /* 0x000fe4000f8e02ff */
[----:B-1----:R-:W-:-:S04]  /*0710*/  LEA R8, P0, R6, UR14, 0x2 ;  /* 0x0000000e06087c11 */ /* 0x002fc8000f8010ff */
[----:B------:R-:W-:Y:S01]  /*0720*/  LEA.HI.X R9, R6, UR15, R7, 0x2, P0 ;  /* 0x0000000f06097c11 */ /* 0x000fe200080f1407 */
[----:B------:R-:W1:Y:S05]  /*0730*/  LDCU.64 UR14, c[0x0][0x398] ;  /* 0x00007300ff0e77ac */ /* 0x000e6a0008000a00 */
[----:B------:R-:W3:Y:S01]  /*0740*/  LDG.E.64.CONSTANT R8, desc[UR12][R8.64] ;  /* 0x0000000c08087981 */ /* 0x000ee2000c1e9b00 */
        /* <DEDUP_REMOVED lines=11> */
[----:B------:R-:W3:Y:S01]  /*0800*/  LDCU UR9, c[0x0][0x3c0] ;  /* 0x00007800ff0977ac */ /* 0x000ee20008000800 */
[C---:B------:R-:W-:Y:S02]  /*0810*/  SHF.L.U32 R10, R0.reuse, 0x1, RZ ;  /* 0x00000001000a7819 */ /* 0x040fe400000006ff */
[----:B0-----:R-:W-:Y:S02]  /*0820*/  SHF.L.U64.HI R2, R0, 0x1, R5 ;  /* 0x0000000100027819 */ /* 0x001fe40000010205 */
[----:B----4-:R-:W-:-:S04]  /*0830*/  IADD3 R6, P0, PT, R10, UR16, RZ ;  /* 0x000000100a067c10 */ /* 0x010fc8000ff1e0ff */
[----:B------:R-:W-:-:S05]  /*0840*/  IADD3.X R7, PT, PT, R2, UR17, RZ, P0, !PT ;  /* 0x0000001102077c10 */ /* 0x000fca00087fe4ff */
[----:B------:R-:W2:Y:S04]  /*0850*/  LDG.E.64.CONSTANT R4, desc[UR12][R6.64] ;  /* 0x0000000c06047981 */ /* 0x000ea8000c1e9b00 */
[----:B------:R-:W-:Y:S01]  /*0860*/  STL [R1+0x1c], R10 ;  /* 0x00001c0a01007387 */ /* 0x000fe20000100800 */
[----:B-1----:R-:W-:-:S03]  /*0870*/  IADD3 R20, P0, PT, R10, UR14, RZ ;  /* 0x0000000e0a147c10 */ /* 0x002fc6000ff1e0ff */
[----:B------:R0:W-:Y:S04]  /*0880*/  STL [R1+0x20], R2 ;  /* 0x0000200201007387 */ /* 0x0001e80000100800 */
[----:B------:R-:W4:Y:S04]  /*0890*/  LDL R27, [R1+0x30] ;  /* 0x00003000011b7983 */ /* 0x000f280000100800 */
[----:B------:R-:W4:Y:S04]  /*08a0*/  LDL R29, [R1+0x2c] ;  /* 0x00002c00011d7983 */ /* 0x000f280000100800 */
[----:B------:R-:W4:Y:S01]  /*08b0*/  LDL R35, [R1+0x14] ;  /* 0x0000140001237983 */ /* 0x000f220000100800 */
[----:B------:R-:W-:Y:S01]  /*08c0*/  IADD3.X R21, PT, PT, R2, UR15, RZ, P0, !PT ;  /* 0x0000000f02157c10 */ /* 0x000fe200087fe4ff */
[----:B---3--:R-:W-:Y:S01]  /*08d0*/  FADD.FTZ R3, R9, UR9 ;  /* 0x0000000909037e21 */ /* 0x008fe20008010000 */
[----:B------:R-:W1:Y:S01]  /*08e0*/  LDCU.64 UR14, c[0x0][0x3c8] ;  /* 0x00007900ff0e77ac */ /* 0x000e620008000a00 */
[----:B0-----:R-:W3:Y:S04]  /*08f0*/  LDL R2, [R1+0x28] ;  /* 0x0000280001027983 */ /* 0x001ee80000100800 */
[----:B------:R-:W3:Y:S04]  /*0900*/  LDL R33, [R1+0x10] ;  /* 0x0000100001217983 */ /* 0x000ee80000100800 */
[----:B------:R-:W3:Y:S04]  /*0910*/  LDL R37, [R1+0x24] ;  /* 0x0000240001257983 */ /* 0x000ee80000100800 */
[----:B------:R-:W3:Y:S04]  /*0920*/  LDG.E.64.CONSTANT R6, desc[UR12][R6.64+0xf00] ;  /* 0x000f000c06067981 */ /* 0x000ee8000c1e9b00 */
[----:B------:R-:W3:Y:S04]  /*0930*/  LDG.E.64.CONSTANT R10, desc[UR12][R20.64] ;  /* 0x0000000c140a7981 */ /* 0x000ee8000c1e9b00 */
[----:B------:R-:W3:Y:S01]  /*0940*/  LDG.E.64.CONSTANT R20, desc[UR12][R20.64+0xf00] ;  /* 0x000f000c14147981 */ /* 0x000ee2000c1e9b00 */
[----:B------:R-:W0:Y:S01]  /*0950*/  MUFU.RSQ R3, R3 ;  /* 0x0000000300037308 */ /* 0x000e220000001400 */
[----:B--2---:R-:W-:-:S05]  /*0960*/  HADD2.F32 R9, -RZ, R4.H0_H0 ;  /* 0x20000004ff097230 */ /* 0x004fca0000004100 */
[C---:B------:R-:W-:Y:S01]  /*0970*/  FADD.FTZ R0, -R8.reuse, R9 ;  /* 0x0000000908007221 */ /* 0x040fe20000010100 */
[----:B------:R-:W-:Y:S02]  /*0980*/  HADD2.F32 R9, -RZ, R4.H1_H1 ;  /* 0x30000004ff097230 */ /* 0x000fe40000004100 */
[----:B------:R-:W-:Y:S02]  /*0990*/  HADD2.F32 R30, -RZ, R5.H0_H0 ;  /* 0x20000005ff1e7230 */ /* 0x000fe40000004100 */
[C---:B0-----:R-:W-:Y:S01]  /*09a0*/  FMUL.FTZ R0, R3.reuse, R0 ;  /* 0x0000000003007220 */ /* 0x041fe20000410000 */
[C---:B------:R-:W-:Y:S02]  /*09b0*/  FADD.FTZ R4, -R8.reuse, R9 ;  /* 0x0000000908047221 */ /* 0x040fe40000010100 */
[----:B------:R-:W-:Y:S02]  /*09c0*/  FADD.FTZ R30, -R8, R30 ;  /* 0x0000001e081e7221 */ /* 0x000fe40000010100 */
[C---:B------:R-:W-:Y:S01]  /*09d0*/  FMUL.FTZ R31, R3.reuse, R4 ;  /* 0x00000004031f7220 */ /* 0x040fe20000410000 */
[----:B----4-:R-:W-:Y:S01]  /*09e0*/  FFMA.FTZ R25, R36, R0, R27 ;  /* 0x0000000024197223 */ /* 0x010fe2000001001b */
[----:B------:R-:W-:-:S02]  /*09f0*/  FMUL.FTZ R30, R3, R30 ;  /* 0x0000001e031e7220 */ /* 0x000fc40000410000 */
[----:B------:R-:W-:Y:S01]  /*0a00*/  FFMA.FTZ R23, R35, R31, R29 ;  /* 0x0000001f23177223 */ /* 0x000fe2000001001d */
[----:B------:R-:W-:-:S03]  /*0a10*/  FMUL.FTZ R24, R25, -1.4426950216293334961 ;  /* 0xbfb8aa3b19187820 */ /* 0x000fc60000410000 */
[----:B------:R-:W-:Y:S01]  /*0a20*/  FMUL.FTZ R22, R23, -1.4426950216293334961 ;  /* 0xbfb8aa3b17167820 */ /* 0x000fe20000410000 */
[----:B---3--:R-:W-:Y:S02]  /*0a30*/  FFMA.FTZ R9, R33, R30, R2 ;  /* 0x0000001e21097223 */ /* 0x008fe40000010002 */
[----:B------:R-:W0:Y:S02]  /*0a40*/  MUFU.EX2 R24, R24 ;  /* 0x0000001800187308 */ /* 0x000e240000000800 */
[----:B------:R-:W-:-:S06]  /*0a50*/  FMUL.FTZ R4, R9, -1.4426950216293334961 ;  /* 0xbfb8aa3b09047820 */ /* 0x000fcc0000410000 */
[----:B------:R-:W2:Y:S08]  /*0a60*/  MUFU.EX2 R22, R22 ;  /* 0x0000001600167308 */ /* 0x000eb00000000800 */
[----:B------:R-:W3:Y:S01]  /*0a70*/  MUFU.EX2 R4, R4 ;  /* 0x0000000400047308 */ /* 0x000ee20000000800 */
[----:B------:R-:W-:Y:S02]  /*0a80*/  HADD2.F32 R5, -RZ, R5.H1_H1 ;  /* 0x30000005ff057230 */ /* 0x000fe40000004100 */
[----:B0-----:R-:W-:-:S03]  /*0a90*/  FADD.FTZ R24, R24, 1 ;  /* 0x3f80000018187421 */ /* 0x001fc60000010000 */
[----:B------:R-:W-:Y:S01]  /*0aa0*/  FADD.FTZ R5, -R8, R5 ;  /* 0x0000000508057221 */ /* 0x000fe20000010100 */
[----:B--2---:R-:W-:Y:S01]  /*0ab0*/  FADD.FTZ R22, R22, 1 ;  /* 0x3f80000016167421 */ /* 0x004fe20000010000 */
[----:B------:R-:W0:Y:S08]  /*0ac0*/  MUFU.RCP R32, R24 ;  /* 0x0000001800207308 */ /* 0x000e300000001000 */
[----:B------:R3:W2:Y:S02]  /*0ad0*/  MUFU.RCP R24, R22 ;  /* 0x0000001600187308 */ /* 0x0006a40000001000 */
[----:B---3--:R-:W-:Y:S01]  /*0ae0*/  FADD.FTZ R22, R4, 1 ;  /* 0x3f80000004167421 */ /* 0x008fe20000010000 */
[----:B------:R-:W-:-:S04]  /*0af0*/  FMUL.FTZ R4, R3, R5 ;  /* 0x0000000503047220 */ /* 0x000fc80000410000 */
[----:B------:R-:W-:-:S04]  /*0b00*/  FFMA.FTZ R28, R34, R4, R37 ;  /* 0x00000004221c7223 */ /* 0x000fc80000010025 */
[----:B------:R-:W-:Y:S01]  /*0b10*/  FMUL.FTZ R5, R28, -1.4426950216293334961 ;  /* 0xbfb8aa3b1c057820 */ /* 0x000fe20000410000 */
[----:B------:R-:W3:Y:S01]  /*0b20*/  MUFU.RCP R22, R22 ;  /* 0x0000001600167308 */ /* 0x000ee20000001000 */
[----:B0-----:R-:W-:-:S04]  /*0b30*/  FADD.FTZ R26, -R32, 1 ;  /* 0x3f800000201a7421 */ /* 0x001fc80000010100 */
[----:B------:R-:W-:-:S03]  /*0b40*/  FFMA.FTZ R26, R25, R26, 1 ;  /* 0x3f800000191a7423 */ /* 0x000fc6000001001a */
[----:B------:R-:W0:Y:S01]  /*0b50*/  MUFU.EX2 R5, R5 ;  /* 0x0000000500057308 */ /* 0x000e220000000800 */
[----:B--2---:R-:W-:-:S04]  /*0b60*/  FADD.FTZ R25, -R24, 1 ;  /* 0x3f80000018197421 */ /* 0x004fc80000010100 */
[----:B------:R-:W-:-:S04]  /*0b70*/  FFMA.FTZ R23, R23, R25, 1 ;  /* 0x3f80000017177423 */ /* 0x000fc80000010019 */
[----:B------:R-:W-:Y:S01]  /*0b80*/  FMUL.FTZ R23, R24, R23 ;  /* 0x0000001718177220 */ /* 0x000fe20000410000 */
[----:B------:R-:W-:Y:S02]  /*0b90*/  HADD2.F32 R24, -RZ, R6.H0_H0 ;  /* 0x20000006ff187230 */ /* 0x000fe40000004100 */
[----:B---3--:R-:W-:-:S03]  /*0ba0*/  FADD.FTZ R25, -R22, 1 ;  /* 0x3f80000016197421 */ /* 0x008fc60000010100 */
[----:B------:R-:W-:Y:S01]  /*0bb0*/  FADD.FTZ R24, -R8, R24 ;  /* 0x0000001808187221 */ /* 0x000fe20000010100 */
[----:B0-----:R-:W-:Y:S01]  /*0bc0*/  FADD.FTZ R5, R5, 1 ;  /* 0x3f80000005057421 */ /* 0x001fe20000010000 */
[----:B------:R-:W-:-:S03]  /*0bd0*/  FFMA.FTZ R25, R9, R25, 1 ;  /* 0x3f80000009197423 */ /* 0x000fc60000010019 */
[----:B------:R0:W2:Y:S01]  /*0be0*/  MUFU.RCP R9, R5 ;  /* 0x0000000500097308 */ /* 0x0000a20000001000 */
[----:B------:R-:W-:Y:S01]  /*0bf0*/  FMUL.FTZ R32, R32, R26 ;  /* 0x0000001a20207220 */ /* 0x000fe20000410000 */
[----:B0-----:R-:W-:-:S04]  /*0c00*/  FMUL.FTZ R5, R3, R24 ;  /* 0x0000001803057220 */ /* 0x001fc80000410000 */
[----:B------:R-:W-:Y:S01]  /*0c10*/  FFMA.FTZ R26, R36, R5, R27 ;  /* 0x00000005241a7223 */ /* 0x000fe2000001001b */
[----:B------:R-:W-:-:S03]  /*0c20*/  HADD2.F32 R6, -RZ, R6.H1_H1 ;  /* 0x30000006ff067230 */ /* 0x000fc60000004100 */
[----:B------:R-:W-:Y:S02]  /*0c30*/  FMUL.FTZ R27, R26, -1.4426950216293334961 ;  /* 0xbfb8aa3b1a1b7820 */ /* 0x000fe40000410000 */
[----:B------:R-:W-:Y:S01]  /*0c40*/  FADD.FTZ R6, -R8, R6 ;  /* 0x0000000608067221 */ /* 0x000fe20000010100 */
[----:B--2---:R-:W-:-:S03]  /*0c50*/  FADD.FTZ R24, -R9, 1 ;  /* 0x3f80000009187421 */ /* 0x004fc60000010100 */
[----:B------:R-:W0:Y:S01]  /*0c60*/  MUFU.EX2 R27, R27 ;  /* 0x0000001b001b7308 */ /* 0x000e220000000800 */
[----:B------:R-:W-:Y:S01]  /*0c70*/  FMUL.FTZ R6, R3, R6 ;  /* 0x0000000603067220 */ /* 0x000fe20000410000 */
[----:B------:R-:W-:-:S03]  /*0c80*/  FFMA.FTZ R28, R28, R24, 1 ;  /* 0x3f8000001c1c7423 */ /* 0x000fc60000010018 */
[----:B------:R-:W-:Y:S01]  /*0c90*/  FFMA.FTZ R24, R35, R6, R29 ;  /* 0x0000000623187223 */ /* 0x000fe2000001001d */
[----:B------:R-:W-:-:S03]  /*0ca0*/  FMUL.FTZ R22, R22, R25 ;  /* 0x0000001916167220 */ /* 0x000fc60000410000 */
[----:B------:R-:W-:-:S06]  /*0cb0*/  FMUL.FTZ R25, R24, -1.4426950216293334961 ;  /* 0xbfb8aa3b18197820 */ /* 0x000fcc0000410000 */
[----:B------:R-:W2:Y:S01]  /*0cc0*/  MUFU.EX2 R25, R25 ;  /* 0x0000001900197308 */ /* 0x000ea20000000800 */
[----:B0-----:R-:W-:-:S07]  /*0cd0*/  FADD.FTZ R27, R27, 1 ;  /* 0x3f8000001b1b7421 */ /* 0x001fce0000010000 */
[----:B------:R-:W0:Y:S01]  /*0ce0*/  MUFU.RCP R27, R27 ;  /* 0x0000001b001b7308 */ /* 0x000e220000001000 */
[----:B------:R-:W-:Y:S01]  /*0cf0*/  FMUL.FTZ R9, R9, R28 ;  /* 0x0000001c09097220 */ /* 0x000fe20000410000 */
[----:B--2---:R-:W-:-:S06]  /*0d00*/  FADD.FTZ R25, R25, 1 ;  /* 0x3f80000019197421 */ /* 0x004fcc0000010000 */
[----:B------:R-:W2:Y:S01]  /*0d10*/  MUFU.RCP R25, R25 ;  /* 0x0000001900197308 */ /* 0x000ea20000001000 */
[----:B0-----:R-:W-:-:S04]  /*0d20*/  FADD.FTZ R28, -R27, 1 ;  /* 0x3f8000001b1c7421 */ /* 0x001fc80000010100 */
[----:B------:R-:W-:Y:S01]  /*0d30*/  FFMA.FTZ R26, R26, R28, 1 ;  /* 0x3f8000001a1a7423 */ /* 0x000fe2000001001c */
[--C-:B------:R-:W-:Y:S02]  /*0d40*/  HADD2.F32 R28, -RZ, R7.reuse.H0_H0 ;  /* 0x20000007ff1c7230 */ /* 0x100fe40000004100 */
[----:B------:R-:W-:-:S03]  /*0d50*/  HADD2.F32 R29, -RZ, R7.H1_H1 ;  /* 0x30000007ff1d7230 */ /* 0x000fc60000004100 */
[----:B------:R-:W-:Y:S01]  /*0d60*/  FADD.FTZ R7, -R8, R28 ;  /* 0x0000001c08077221 */ /* 0x000fe20000010100 */
[----:B------:R-:W-:-:S03]  /*0d70*/  FMUL.FTZ R26, R27, R26 ;  /* 0x0000001a1b1a7220 */ /* 0x000fc60000410000 */
[----:B------:R-:W-:Y:S01]  /*0d80*/  FMUL.FTZ R7, R3, R7 ;  /* 0x0000000703077220 */ /* 0x000fe20000410000 */
[----:B--2---:R-:W-:-:S03]  /*0d90*/  FADD.FTZ R28, -R25, 1 ;  /* 0x3f800000191c7421 */ /* 0x004fc60000010100 */
[----:B------:R-:W-:Y:S01]  /*0da0*/  FFMA.FTZ R27, R33, R7, R2 ;  /* 0x00000007211b7223 */ /* 0x000fe20000010002 */
[----:B------:R-:W-:Y:S01]  /*0db0*/  FFMA.FTZ R28, R24, R28, 1 ;  /* 0x3f800000181c7423 */ /* 0x000fe2000001001c */
[----:B------:R-:W-:Y:S01]  /*0dc0*/  FADD.FTZ R8, -R8, R29 ;  /* 0x0000001d08087221 */ /* 0x000fe20000010100 */
[----:B------:R0:W5:Y:S01]  /*0dd0*/  LDL.LU R2, [R1+0x40] ;  /* 0x0000400001027983 */ /* 0x0001620000300800 */
[----:B------:R-:W-:-:S06]  /*0de0*/  FMUL.FTZ R24, R27, -1.4426950216293334961 ;  /* 0xbfb8aa3b1b187820 */ /* 0x000fcc0000410000 */
[----:B------:R-:W2:Y:S01]  /*0df0*/  MUFU.EX2 R24, R24 ;  /* 0x0000001800187308 */ /* 0x000ea20000000800 */
[----:B------:R-:W-:Y:S01]  /*0e00*/  FMUL.FTZ R25, R25, R28 ;  /* 0x0000001c19197220 */ /* 0x000fe20000410000 */
[----:B--2---:R-:W-:-:S06]  /*0e10*/  FADD.FTZ R24, R24, 1 ;  /* 0x3f80000018187421 */ /* 0x004fcc0000010000 */
[----:B------:R-:W2:Y:S01]  /*0e20*/  MUFU.RCP R24, R24 ;  /* 0x0000001800187308 */ /* 0x000ea20000001000 */
[----:B------:R-:W-:Y:S02]  /*0e30*/  HADD2.F32 R28, -RZ, R10.H0_H0 ;  /* 0x2000000aff1c7230 */ /* 0x000fe40000004100 */
[----:B------:R-:W-:-:S03]  /*0e40*/  FMUL.FTZ R8, R3, R8 ;  /* 0x0000000803087220 */ /* 0x000fc60000410000 */
[----:B------:R-:W-:Y:S01]  /*0e50*/  FMUL.FTZ R32, R28, R32 ;  /* 0x000000201c207220 */ /* 0x000fe20000410000 */
[----:B--2---:R-:W-:-:S04]  /*0e60*/  FADD.FTZ R28, -R24, 1 ;  /* 0x3f800000181c7421 */ /* 0x004fc80000010100 */
[----:B------:R-:W-:Y:S01]  /*0e70*/  FFMA.FTZ R28, R27, R28, 1 ;  /* 0x3f8000001b1c7423 */ /* 0x000fe2000001001c */
[----:B------:R-:W-:-:S03]  /*0e80*/  FFMA.FTZ R27, R34, R8, R37 ;  /* 0x00000008221b7223 */ /* 0x000fc60000010025 */
[----:B------:R-:W-:Y:S01]  /*0e90*/  FMUL.FTZ R24, R24, R28 ;  /* 0x0000001c18187220 */ /* 0x000fe20000410000 */
[----:B------:R-:W-:-:S06]  /*0ea0*/  FMUL.FTZ R28, R27, -1.4426950216293334961 ;  /* 0xbfb8aa3b1b1c7820 */ /* 0x000fcc0000410000 */
[----:B------:R-:W2:Y:S01]  /*0eb0*/  MUFU.EX2 R28, R28 ;  /* 0x0000001c001c7308 */ /* 0x000ea20000000800 */
[----:B------:R-:W-:Y:S02]  /*0ec0*/  HADD2.F32 R10, -RZ, R10.H1_H1 ;  /* 0x3000000aff0a7230 */ /* 0x000fe40000004100 */
[----:B--2---:R-:W-:-:S06]  /*0ed0*/  FADD.FTZ R28, R28, 1 ;  /* 0x3f8000001c1c7421 */ /* 0x004fcc0000010000 */
[----:B------:R-:W2:Y:S01]  /*0ee0*/  MUFU.RCP R28, R28 ;  /* 0x0000001c001c7308 */ /* 0x000ea20000001000 */
[----:B------:R-:W-:Y:S01]  /*0ef0*/  FMUL.FTZ R23, R10, R23 ;  /* 0x000000170a177220 */ /* 0x000fe20000410000 */
[----:B------:R-:W-:-:S05]  /*0f00*/  HADD2.F32 R10, -RZ, R11.H0_H0 ;  /* 0x2000000bff0a7230 */ /* 0x000fca0000004100 */
[----:B------:R-:W-:Y:S01]  /*0f10*/  FMUL.FTZ R22, R10, R22 ;  /* 0x000000160a167220 */ /* 0x000fe20000410000 */
[----:B------:R-:W-:Y:S02]  /*0f20*/  HADD2.F32 R11, -RZ, R11.H1_H1 ;  /* 0x3000000bff0b7230 */ /* 0x000fe40000004100 */
[----:B--2---:R-:W-:-:S04]  /*0f30*/  FADD.FTZ R10, -R28, 1 ;  /* 0x3f8000001c0a7421 */ /* 0x004fc80000010100 */
[----:B------:R-:W-:Y:S01]  /*0f40*/  FFMA.FTZ R10, R27, R10, 1 ;  /* 0x3f8000001b0a7423 */ /* 0x000fe2000001000a */
[----:B------:R-:W-:Y:S01]  /*0f50*/  FMUL.FTZ R11, R11, R9 ;  /* 0x000000090b0b7220 */ /* 0x000fe20000410000 */
[--C-:B------:R-:W-:Y:S02]  /*0f60*/  HADD2.F32 R9, -RZ, R20.reuse.H1_H1 ;  /* 0x30000014ff097230 */ /* 0x100fe40000004100 */
[----:B------:R-:W-:Y:S01]  /*0f70*/  FMUL.FTZ R28, R28, R10 ;  /* 0x0000000a1c1c7220 */ /* 0x000fe20000410000 */
[----:B------:R-:W-:Y:S02]  /*0f80*/  HADD2.F32 R10, -RZ, R20.H0_H0 ;  /* 0x20000014ff0a7230 */ /* 0x000fe40000004100 */
[-C--:B------:R-:W-:Y:S01]  /*0f90*/  FFMA.FTZ R12, R0, R32.reuse, R12 ;  /* 0x00000020000c7223 */ /* 0x080fe2000001000c */
[----:B------:R-:W-:Y:S02]  /*0fa0*/  HADD2.F32 R20, -RZ, R21.H0_H0 ;  /* 0x20000015ff147230 */ /* 0x000fe40000004100 */
[----:B------:R-:W-:Y:S01]  /*0fb0*/  FADD.FTZ R13, R32, R13 ;  /* 0x0000000d200d7221 */ /* 0x000fe20000010000 */
[----:B------:R-:W-:Y:S01]  /*0fc0*/  FMUL.FTZ R32, R36, R32 ;  /* 0x0000002024207220 */ /* 0x000fe20000410000 */
[----:B------:R-:W-:Y:S01]  /*0fd0*/  FMUL.FTZ R37, R35, R23 ;  /* 0x0000001723257220 */ /* 0x000fe20000410000 */
[----:B------:R-:W-:-:S02]  /*0fe0*/  FMUL.FTZ R20, R20, R24 ;  /* 0x0000001814147220 */ /* 0x000fc40000410000 */
[----:B------:R-:W-:Y:S01]  /*0ff0*/  FADD.FTZ R24, RZ, R32 ;  /* 0x00000020ff187221 */ /* 0x000fe20000010000 */
[-C--:B------:R-:W-:Y:S01]  /*1000*/  FFMA.FTZ R16, R30, R22.reuse, R16 ;  /* 0x000000161e107223 */ /* 0x080fe20000010010 */
[----:B------:R-:W-:Y:S01]  /*1010*/  FADD.FTZ R17, R22, R17 ;  /* 0x0000001116117221 */ /* 0x000fe20000010000 */
[----:B------:R-:W-:Y:S01]  /*1020*/  FMUL.FTZ R29, R33, R22 ;  /* 0x00000016211d7220 */ /* 0x000fe20000410000 */
[----:B------:R2:W-:Y:S01]  /*1030*/  STL [R1+0xc], R37 ;  /* 0x00000c2501007387 */ /* 0x0005e20000100800 */
[----:B------:R-:W-:-:S03]  /*1040*/  FADD.FTZ R22, R24, R37 ;  /* 0x0000002518167221 */ /* 0x000fc60000010000 */
[----:B------:R-:W3:Y:S01]  /*1050*/  LDL R24, [R1+0x3c] ;  /* 0x00003c0001187983 */ /* 0x000ee20000100800 */
[----:B------:R-:W-:Y:S01]  /*1060*/  FFMA.FTZ R14, R31, R23, R14 ;  /* 0x000000171f0e7223 */ /* 0x000fe2000001000e */
[----:B------:R-:W-:Y:S01]  /*1070*/  FADD.FTZ R15, R23, R15 ;  /* 0x0000000f170f7221 */ /* 0x000fe20000010000 */
[----:B------:R-:W-:Y:S01]  /*1080*/  FFMA.FTZ R23, R0, R32, RZ ;  /* 0x0000002000177223 */ /* 0x000fe200000100ff */
[----:B------:R-:W-:Y:S01]  /*1090*/  FFMA.FTZ R18, R4, R11, R18 ;  /* 0x0000000b04127223 */ /* 0x000fe20000010012 */
[----:B------:R-:W-:Y:S02]  /*10a0*/  FADD.FTZ R19, R11, R19 ;  /* 0x000000130b137221 */ /* 0x000fe40000010000 */
[----:B------:R-:W-:Y:S01]  /*10b0*/  FFMA.FTZ R23, R31, R37, R23 ;  /* 0x000000251f177223 */ /* 0x000fe20000010017 */
[----:B------:R-:W-:Y:S01]  /*10c0*/  FMUL.FTZ R10, R10, R26 ;  /* 0x0000001a0a0a7220 */ /* 0x000fe20000410000 */
[----:B------:R-:W-:Y:S01]  /*10d0*/  FMUL.FTZ R11, R34, R11 ;  /* 0x0000000b220b7220 */ /* 0x000fe20000410000 */
[----:B------:R-:W-:Y:S01]  /*10e0*/  FADD.FTZ R22, R22, R29 ;  /* 0x0000001d16167221 */ /* 0x000fe20000010000 */
[----:B------:R-:W-:Y:S01]  /*10f0*/  FFMA.FTZ R23, R30, R29, R23 ;  /* 0x0000001d1e177223 */ /* 0x000fe20000010017 */
[----:B------:R-:W-:Y:S01]  /*1100*/  FMUL.FTZ R9, R9, R25 ;  /* 0x0000001909097220 */ /* 0x000fe20000410000 */
[----:B------:R-:W-:Y:S01]  /*1110*/  STL [R1+0x8], R29 ;  /* 0x0000081d01007387 */ /* 0x000fe20000100800 */
[-C--:B------:R-:W-:Y:S01]  /*1120*/  FFMA.FTZ R12, R5, R10.reuse, R12 ;  /* 0x0000000a050c7223 */ /* 0x080fe2000001000c */
[----:B------:R-:W-:Y:S01]  /*1130*/  FADD.FTZ R13, R13, R10 ;  /* 0x0000000a0d0d7221 */ /* 0x000fe20000010000 */
[----:B------:R-:W-:Y:S01]  /*1140*/  FMUL.FTZ R25, R36, R10 ;  /* 0x0000000a24197220 */ /* 0x000fe20000410000 */
[----:B------:R4:W-:Y:S01]  /*1150*/  STL [R1+0x4], R11 ;  /* 0x0000040b01007387 */ /* 0x0009e20000100800 */
[----:B------:R-:W-:Y:S01]  /*1160*/  FADD.FTZ R10, R22, R11 ;  /* 0x0000000b160a7221 */ /* 0x000fe20000010000 */
[----:B------:R-:W-:-:S02]  /*1170*/  HADD2.F32 R21, -RZ, R21.H1_H1 ;  /* 0x30000015ff157230 */ /* 0x000fc40000004100 */
[----:B--2---:R-:W-:Y:S01]  /*1180*/  FMUL.FTZ R37, R35, R9 ;  /* 0x0000000923257220 */ /* 0x004fe20000410000 */
[----:B------:R-:W-:Y:S01]  /*1190*/  FADD.FTZ R10, R10, R25 ;  /* 0x000000190a0a7221 */ /* 0x000fe20000010000 */
[----:B----4-:R-:W-:-:S04]  /*11a0*/  FFMA.FTZ R11, R4, R11, R23 ;  /* 0x0000000b040b7223 */ /* 0x010fc80000010017 */
[----:B------:R-:W-:Y:S01]  /*11b0*/  FFMA.FTZ R11, R5, R25, R11 ;  /* 0x00000019050b7223 */ /* 0x000fe2000001000b */
[----:B------:R-:W-:Y:S01]  /*11c0*/  FMUL.FTZ R21, R21, R28 ;  /* 0x0000001c15157220 */ /* 0x000fe20000410000 */
[----:B------:R-:W-:Y:S01]  /*11d0*/  FADD.FTZ R10, R10, R37 ;  /* 0x000000250a0a7221 */ /* 0x000fe20000010000 */
[----:B------:R-:W-:Y:S01]  /*11e0*/  FMUL.FTZ R36, R33, R20 ;  /* 0x0000001421247220 */ /* 0x000fe20000410000 */
[----:B------:R-:W-:Y:S01]  /*11f0*/  FFMA.FTZ R11, R6, R37, R11 ;  /* 0x00000025060b7223 */ /* 0x000fe2000001000b */
[----:B------:R-:W-:Y:S02]  /*1200*/  FMUL.FTZ R35, R34, R21 ;  /* 0x0000001522237220 */ /* 0x000fe40000410000 */
[----:B------:R-:W-:Y:S01]  /*1210*/  FADD.FTZ R10, R10, R36 ;  /* 0x000000240a0a7221 */ /* 0x000fe20000010000 */
[----:B------:R-:W-:-:S03]  /*1220*/  FFMA.FTZ R11, R7, R36, R11 ;  /* 0x00000024070b7223 */ /* 0x000fc6000001000b */
[----:B------:R-:W-:Y:S01]  /*1230*/  FADD.FTZ R10, R10, R35 ;  /* 0x000000230a0a7221 */ /* 0x000fe20000010000 */
[----:B------:R-:W-:Y:S01]  /*1240*/  FFMA.FTZ R11, R8, R35, R11 ;  /* 0x00000023080b7223 */ /* 0x000fe2000001000b */
[----:B------:R0:W-:Y:S01]  /*1250*/  STL [R1], R25 ;  /* 0x0000001901007387 */ /* 0x0001e20000100800 */
[----:B------:R-:W-:Y:S01]  /*1260*/  UIADD3 UR8, UP0, UPT, UR8, 0x1, URZ ;  /* 0x0000000108087890 */ /* 0x000fe2000ff1e0ff */
[----:B------:R-:W2:Y:S03]  /*1270*/  S2R R33, SR_TID.X ;  /* 0x0000000000217919 */ /* 0x000ea60000002100 */
[----:B------:R-:W-:Y:S02]  /*1280*/  UIADD3.X UR9, UPT, UPT, URZ, UR5, URZ, UP0, !UPT ;  /* 0x00000005ff097290 */ /* 0x000fe400087fe4ff */
[----:B-1----:R-:W-:-:S04]  /*1290*/  UISETP.GE.U32.AND UP0, UPT, UR8, UR14, UPT ;  /* 0x0000000e0800728c */ /* 0x002fc8000bf06070 */
[----:B------:R-:W-:Y:S01]  /*12a0*/  UISETP.GE.AND.EX UP0, UPT, UR9, UR15, UPT, UP0 ;  /* 0x0000000f0900728c */ /* 0x000fe2000bf06300 */
[----:B------:R-:W-:Y:S01]  /*12b0*/  FFMA.FTZ R14, R6, R9, R14 ;  /* 0x00000009060e7223 */ /* 0x000fe2000001000e */
[----:B------:R-:W-:Y:S01]  /*12c0*/  FADD.FTZ R15, R15, R9 ;  /* 0x000000090f0f7221 */ /* 0x000fe20000010000 */
[----:B------:R-:W-:Y:S01]  /*12d0*/  FFMA.FTZ R16, R7, R20, R16 ;  /* 0x0000001407107223 */ /* 0x000fe20000010010 */
[----:B------:R-:W-:Y:S01]  /*12e0*/  FADD.FTZ R17, R17, R20 ;  /* 0x0000001411117221 */ /* 0x000fe20000010000 */
[----:B------:R-:W-:Y:S01]  /*12f0*/  FFMA.FTZ R18, R8, R21, R18 ;  /* 0x0000001508127223 */ /* 0x000fe20000010012 */
[----:B------:R-:W-:Y:S01]  /*1300*/  FADD.FTZ R19, R19, R21 ;  /* 0x0000001513137221 */ /* 0x000fe20000010000 */
[----:B---3--:R0:W-:Y:S01]  /*1310*/  STS.64 [R24], R10 ;  /* 0x0000000a18007388 */ /* 0x0081e20000000a00 */
[----:B------:R-:W-:Y:S06]  /*1320*/  BAR.SYNC.DEFER_BLOCKING 0x0 ;  /* 0x0000000000007b1d */ /* 0x000fec0000010000 */
[----:B--2---:R-:W-:Y:S05]  /*1330*/  BRA.U !UP0, `(.L_x_1059) ;  /* 0x0000000108e87547 */ /* 0x004fea000b800000 */
[----:B------:R-:W0:Y:S01]  /*1340*/  S2R R33, SR_TID.X ;  /* 0x0000000000217919 */ /* 0x000e220000002100 */
[----:B------:R-:W1:Y:S01]  /*1350*/  S2UR UR10, SR_CgaCtaId ;  /* 0x00000000000a79c3 */ /* 0x000e620000008800 */
[----:B------:R-:W-:Y:S01]  /*1360*/  UMOV UR5, 0x400 ;  /* 0x0000040000057882 */ /* 0x000fe20000000000 */
[----:B------:R-:W2:Y:S01]  /*1370*/  S2R R22, SR_CTAID.Y ;  /* 0x0000000000167919 */ /* 0x000ea20000002600 */
[----:B-1----:R-:W-:Y:S01]  /*1380*/  ULEA UR5, UR10, UR5, 0x18 ;  /* 0x000000050a057291 */ /* 0x002fe2000f8ec0ff */
[----:B0-----:R-:W-:-:S05]  /*1390*/  SHF.L.U32 R10, R33, 0x1, RZ ;  /* 0x00000001210a7819 */ /* 0x001fca00000006ff */
        /* <DEDUP_REMOVED lines=52> */
.L_x_1059:
        /* <DEDUP_REMOVED lines=49> */
.L_x_1061:
[----:B------:R-:W-:Y:S05]  /*19f0*/  BSYNC.RECONVERGENT B0 ;  /* 0x0000000000007941 */ /* 0x000fea0003800200 */
.L_x_1060:
        /* <DEDUP_REMOVED lines=19> */
.L_x_1063:
[----:B------:R-:W-:Y:S05]  /*1b30*/  BSYNC.RECONVERGENT B0 ;  /* 0x0000000000007941 */ /* 0x000fea0003800200 */
.L_x_1062:
        /* <DEDUP_REMOVED lines=17> */
.L_x_1066:
[----:B0-----:R-:W2:Y:S04]  /*1c50*/  LD.E.STRONG.GPU R20, desc[UR12][R10.64+0x4] ;  /* 0x0000040c0a147980 */ /* 0x001ea8000c10f900 */
[----:B--2---:R-:W-:Y:S01]  /*1c60*/  CCTL.IVALL ;  /* 0x00000000ff00798f */ /* 0x004fe20002000000 */
[----:B------:R-:W-:Y:S05]  /*1c70*/  YIELD ;  /* 0x0000000000007946 */ /* 0x000fea0003800000 */
[----:B-----5:R-:W-:-:S04]  /*1c80*/  LOP3.LUT R20, R20, R9, RZ, 0x3c, !PT ;  /* 0x0000000914147212 */ /* 0x020fc800078e3cff */
[----:B------:R-:W-:-:S13]  /*1c90*/  ISETP.GT.AND P0, PT, R20, -0x1, PT ;  /* 0xffffffff1400780c */ /* 0x000fda0003f04270 */
[----:B------:R-:W-:Y:S05]  /*1ca0*/  @P0 BRA `(.L_x_1066) ;  /* 0xfffffffc00e80947 */ /* 0x000fea000383ffff */
.L_x_1065:
[----:B------:R-:W-:Y:S05]  /*1cb0*/  WARPSYNC.ALL ;  /* 0x0000000000007948 */ /* 0x000fea0003800000 */
[----:B------:R-:W-:Y:S06]  /*1cc0*/  BAR.SYNC.DEFER_BLOCKING 0x0 ;  /* 0x0000000000007b1d */ /* 0x000fec0000010000 */
[----:B------:R-:W-:Y:S05]  /*1cd0*/  BRA `(.L_x_1067) ;  /* 0x00000000005c7947 */ /* 0x000fea0003800000 */
.L_x_1064:
        /* <DEDUP_REMOVED lines=15> */
.L_x_1069:
[----:B------:R-:W2:Y:S04]  /*1dd0*/  LD.E.STRONG.GPU R20, desc[UR12][R10.64] ;  /* 0x0000000c0a147980 */ /* 0x000ea8000c10f900 */
[----:B--2---:R-:W-:Y:S01]  /*1de0*/  CCTL.IVALL ;  /* 0x00000000ff00798f */ /* 0x004fe20002000000 */
[----:B------:R-:W-:Y:S05]  /*1df0*/  YIELD ;  /* 0x0000000000007946 */ /* 0x000fea0003800000 */
[----:B-----5:R-:W-:-:S04]  /*1e00*/  LOP3.LUT R20, R20, R9, RZ, 0x3c, !PT ;  /* 0x0000000914147212 */ /* 0x020fc800078e3cff */
[----:B------:R-:W-:-:S13]  /*1e10*/  ISETP.GT.AND P0, PT, R20, -0x1, PT ;  /* 0xffffffff1400780c */ /* 0x000fda0003f04270 */
[----:B------:R-:W-:Y:S05]  /*1e20*/  @P0 BRA `(.L_x_1069) ;  /* 0xfffffffc00e80947 */ /* 0x000fea000383ffff */
.L_x_1068:
[----:B------:R-:W-:Y:S05]  /*1e30*/  WARPSYNC.ALL ;  /* 0x0000000000007948 */ /* 0x000fea0003800000 */
[----:B------:R-:W-:Y:S06]  /*1e40*/  BAR.SYNC.DEFER_BLOCKING 0x0 ;  /* 0x0000000000007b1d */ /* 0x000fec0000010000 */
.L_x_1067:
        /* <DEDUP_REMOVED lines=96> */
.L_x_1071:
[----:B------:R-:W-:Y:S05]  /*2450*/  BSYNC.RECONVERGENT B0 ;  /* 0x0000000000007941 */ /* 0x000fea0003800200 */
.L_x_1070:
        /* <DEDUP_REMOVED lines=67> */
[----:B------:R-:W-:Y:S01]  /*2890*/  ULOP3.LUT UR4, UR4, 0x1, URZ, 0x3c, !UPT ;  /* 0x0000000104047892 */ /* 0x000fe2000f8e3cff */
[----:B------:R-:W-:Y:S01]  /*28a0*/  UMOV UR5, UR9 ;  /* 0x0000000900057c82 */ /* 0x000fe20008000000 */
[----:B---3--:R-:W-:-:S05]  /*28b0*/  IADD3.X R5, PT, PT, R22, UR17, RZ, P0, !PT ;  /* 0x0000001116057c10 */ /* 0x008fca00087fe4ff */
[----:B------:R1:W-:Y:S04]  /*28c0*/  STG.E.64 desc[UR12][R4.64], R6 ;  /* 0x0000000604007986 */ /* 0x0003e8000c101b0c */
[----:B------:R1:W-:Y:S01]  /*28d0*/  STG.E.64 desc[UR12][R4.64+0xf00], R10 ;  /* 0x000f000a04007986 */ /* 0x0003e2000c101b0c */
[----:B------:R-:W-:Y:S05]  /*28e0*/  BRA.U !UP0, `(.L_x_1072) ;  /* 0xffffffdd08507547 */ /* 0x000fea000b83ffff */
.L_x_1058:
        /* <DEDUP_REMOVED lines=42> */
.L_x_1085:
        /* <DEDUP_REMOVED lines=23> */
.L_x_1076:
        /* <DEDUP_REMOVED lines=34> */
.L_x_1075:
        /* <DEDUP_REMOVED lines=24> */
.L_x_1078:
[----:B------:R-:W-:Y:S05]  /*30a0*/  BSYNC.RECONVERGENT B1 ;  /* 0x0000000000017941 */ /* 0x000fea0003800200 */
.L_x_1077:
        /* <DEDUP_REMOVED lines=28> */
.L_x_1074:
[----:B------:R-:W-:Y:S05]  /*3270*/  BSYNC.RECONVERGENT B0 ;  /* 0x0000000000007941 */ /* 0x000fea0003800200 */
.L_x_1073:
[----:B------:R0:W-:Y:S01]  /*3280*/  STS [R5], R30 ;  /* 0x0000001e05007388 */ /* 0x0001e20000000800 */
[----:B------:R-:W1:Y:S01]  /*3290*/  LDC.64 R12, c[0x0][0x388] ;  /* 0x0000e200ff0c7b82 */ /* 0x000e620000000a00 */
[----:B------:R-:W-:Y:S02]  /*32a0*/  ISETP.NE.AND P0, PT, R7, 0xf, PT ;  /* 0x0000000f0700780c */ /* 0x000fe40003f05270 */
[----:B------:R0:W-:Y:S01]  /*32b0*/  STS [R5+0x780], R31 ;  /* 0x0007801f05007388 */ /* 0x0001e20000000800 */
[----:B------:R-:W-:-:S04]  /*32c0*/  MOV R11, R34 ;  /* 0x00000022000b7202 */ /* 0x000fc80000000f00 */
[----:B------:R-:W2:Y:S08]  /*32d0*/  LDC.64 R14, c[0x0][0x390] ;  /* 0x0000e400ff0e7b82 */ /* 0x000eb00000000a00 */
[----:B0-----:R-:W-:Y:S06]  /*32e0*/  BAR.SYNC.DEFER_BLOCKING 0x0 ;  /* 0x0000000000007b1d */ /* 0x001fec0000010000 */
.L_x_1084:
        /* <DEDUP_REMOVED lines=14> */
.L_x_1080:
[----:B------:R-:W-:Y:S05]  /*33d0*/  BSYNC.RECONVERGENT B0 ;  /* 0x0000000000007941 */ /* 0x000fea0003800200 */
.L_x_1079:
        /* <DEDUP_REMOVED lines=25> */
.L_x_1095:
        /* <DEDUP_REMOVED lines=11> */
.L_x_1083:
[----:B------:R-:W-:Y:S05]  /*3620*/  BSYNC.RECONVERGENT B0 ;  /* 0x0000000000007941 */ /* 0x000fea0003800200 */
.L_x_1082:
        /* <DEDUP_REMOVED lines=9> */
.L_x_1081:
        /* <DEDUP_REMOVED lines=8> */
.L_x_1087:
[----:B------:R-:W-:Y:S05]  /*3740*/  BSYNC B0 ;  /* 0x0000000000007941 */ /* 0x000fea0003800000 */
.L_x_1086:
        /* <DEDUP_REMOVED lines=8> */
.L_x_1088:
[----:B------:R-:W-:Y:S01]  /*37d0*/  FADD.FTZ R19, R19, R16 ;  /* 0x0000001013137221 */ /* 0x000fe20000010000 */
[----:B------:R-:W-:-:S04]  /*37e0*/  HFMA2 R26, -RZ, RZ, 0, 2.384185791015625e-07 ;  /* 0x00000004ff1a7431 */ /* 0x000fc800000001ff */
[----:B------:R-:W-:Y:S02]  /*37f0*/  MOV R27, R19 ;  /* 0x00000013001b7202 */ /* 0x000fe40000000f00 */
[----:B------:R-:W-:-:S07]  /*3800*/  MOV R18, R25 ;  /* 0x0000001900127202 */ /* 0x000fce0000000f00 */
[----:B------:R-:W-:Y:S05]  /*3810*/  WARPSYNC.COLLECTIVE R24, `(.L_x_1089) ;  /* 0x0000000018087348 */ /* 0x000fea0003c00000 */
[----:B------:R0:W1:Y:S02]  /*3820*/  SHFL.BFLY P2, R25, R27, R26, R29 ;  /* 0x0c00001a1b197389 */ /* 0x000064000004001d */
[----:B01----:R-:W-:Y:S05]  /*3830*/  ENDCOLLECTIVE ;  /* 0x000000000000791b */ /* 0x003fea0003800000 */
.L_x_1089:
[----:B------:R-:W-:-:S05]  /*3840*/  FADD.FTZ R18, R18, R17 ;  /* 0x0000001112127221 */ /* 0x000fca0000010000 */
[----:B------:R-:W-:Y:S02]  /*3850*/  MOV R27, R18 ;  /* 0x00000012001b7202 */ /* 0x000fe40000000f00 */
[----:B------:R-:W-:-:S07]  /*3860*/  MOV R20, R25 ;  /* 0x0000001900147202 */ /* 0x000fce0000000f00 */
[----:B------:R-:W-:Y:S05]  /*3870*/  WARPSYNC.COLLECTIVE R24, `(.L_x_1090) ;  /* 0x0000000018087348 */ /* 0x000fea0003c00000 */
[----:B------:R0:W1:Y:S02]  /*3880*/  SHFL.BFLY P2, R25, R27, R26, R29 ;  /* 0x0c00001a1b197389 */ /* 0x000064000004001d */
[----:B01----:R-:W-:Y:S05]  /*3890*/  ENDCOLLECTIVE ;  /* 0x000000000000791b */ /* 0x003fea0003800000 */
.L_x_1090:
[----:B------:R-:W-:Y:S01]  /*38a0*/  FADD.FTZ R20, R19, R20 ;  /* 0x0000001413147221 */ /* 0x000fe20000010000 */
[----:B------:R-:W-:-:S04]  /*38b0*/  HFMA2 R26, -RZ, RZ, 0, 1.1920928955078125e-07 ;  /* 0x00000002ff1a7431 */ /* 0x000fc800000001ff */
[----:B------:R-:W-:Y:S02]  /*38c0*/  MOV R27, R20 ;  /* 0x00000014001b7202 */ /* 0x000fe40000000f00 */
[----:B------:R-:W-:-:S07]  /*38d0*/  MOV R21, R25 ;  /* 0x0000001900157202 */ /* 0x000fce0000000f00 */
[----:B------:R-:W-:Y:S05]  /*38e0*/  WARPSYNC.COLLECTIVE R24, `(.L_x_1091) ;  /* 0x0000000018087348 */ /* 0x000fea0003c00000 */
[----:B------:R0:W1:Y:S02]  /*38f0*/  SHFL.BFLY P2, R25, R27, R26, R29 ;  /* 0x0c00001a1b197389 */ /* 0x000064000004001d */
[----:B01----:R-:W-:Y:S05]  /*3900*/  ENDCOLLECTIVE ;  /* 0x000000000000791b */ /* 0x003fea0003800000 */
.L_x_1091:
[----:B------:R-:W-:-:S05]  /*3910*/  FADD.FTZ R21, R18, R21 ;  /* 0x0000001512157221 */ /* 0x000fca0000010000 */
[----:B------:R-:W-:Y:S02]  /*3920*/  MOV R27, R21 ;  /* 0x00000015001b7202 */ /* 0x000fe40000000f00 */
[----:B------:R-:W-:-:S07]  /*3930*/  MOV R23, R25 ;  /* 0x0000001900177202 */ /* 0x000fce0000000f00 */
[----:B------:R-:W-:Y:S05]  /*3940*/  WARPSYNC.COLLECTIVE R24, `(.L_x_1092) ;  /* 0x0000000018087348 */ /* 0x000fea0003c00000 */
[----:B------:R0:W1:Y:S02]  /*3950*/  SHFL.BFLY P2, R25, R27, R26, R29 ;  /* 0x0c00001a1b197389 */ /* 0x000064000004001d */
[----:B01----:R-:W-:Y:S05]  /*3960*/  ENDCOLLECTIVE ;  /* 0x000000000000791b */ /* 0x003fea0003800000 */
.L_x_1092:
[----:B------:R-:W-:Y:S01]  /*3970*/  FADD.FTZ R23, R20, R23 ;  /* 0x0000001714177221 */ /* 0x000fe20000010000 */
[----:B------:R-:W-:-:S04]  /*3980*/  HFMA2 R26, -RZ, RZ, 0, 5.9604644775390625e-08 ;  /* 0x00000001ff1a7431 */ /* 0x000fc800000001ff */
[----:B------:R-:W-:Y:S02]  /*3990*/  MOV R27, R23 ;  /* 0x00000017001b7202 */ /* 0x000fe40000000f00 */
[----:B------:R-:W-:-:S07]  /*39a0*/  MOV R16, R25 ;  /* 0x0000001900107202 */ /* 0x000fce0000000f00 */
[----:B------:R-:W-:Y:S05]  /*39b0*/  WARPSYNC.COLLECTIVE R24, `(.L_x_1093) ;  /* 0x0000000018087348 */ /* 0x000fea0003c00000 */
[----:B------:R0:W1:Y:S02]  /*39c0*/  SHFL.BFLY P2, R25, R27, R26, R29 ;  /* 0x0c00001a1b197389 */ /* 0x000064000004001d */
[----:B01----:R-:W-:Y:S05]  /*39d0*/  ENDCOLLECTIVE ;  /* 0x000000000000791b */ /* 0x003fea0003800000 */
.L_x_1093:
[----:B------:R-:W-:-:S05]  /*39e0*/  FADD.FTZ R16, R21, R16 ;  /* 0x0000001015107221 */ /* 0x000fca0000010000 */
[----:B------:R-:W-:Y:S02]  /*39f0*/  MOV R27, R16 ;  /* 0x00000010001b7202 */ /* 0x000fe40000000f00 */
[----:B------:R-:W-:-:S07]  /*3a00*/  MOV R22, R25 ;  /* 0x0000001900167202 */ /* 0x000fce0000000f00 */
[----:B------:R-:W-:Y:S05]  /*3a10*/  WARPSYNC.COLLECTIVE R24, `(.L_x_1094) ;  /* 0x0000000018087348 */ /* 0x000fea0003c00000 */
[----:B------:R0:W1:Y:S02]  /*3a20*/  SHFL.BFLY P2, R25, R27, R26, R29 ;  /* 0x0c00001a1b197389 */ /* 0x000064000004001d */
[----:B01----:R-:W-:Y:S05]  /*3a30*/  ENDCOLLECTIVE ;  /* 0x000000000000791b */ /* 0x003fea0003800000 */
.L_x_1094:
[----:B------:R-:W-:Y:S01]  /*3a40*/  FADD.FTZ R22, R23, R22 ;  /* 0x0000001617167221 */ /* 0x000fe20000010000 */
[----:B------:R-:W-:Y:S01]  /*3a50*/  MOV R17, R25 ;  /* 0x0000001900117202 */ /* 0x000fe20000000f00 */
[----:B------:R-:W-:Y:S06]  /*3a60*/  BRA `(.L_x_1095) ;  /* 0xfffffff800c07947 */ /* 0x000fec000383ffff */
.L_x_1096:
        /* <DEDUP_REMOVED lines=9> */
.L_x_1580:


//--------------------- .text._ZN13group_norm_v218gn_bwd_cuda_kernelI6__halfLi480ELi1ELi16ELi60ELi1024ELb1ELb1ELi8ELi960ELi960ELi4ELb1ELi1ELb0ELb0ELNS_15WgradSyncMethodE3ENS_16CompileConditionILi1000EEEEEvPT_S6_S6_PKS5_S8_S8_S8_PKfflPfPj --------------------------
	.section	.text._ZN13group_norm_v218gn_bwd_cuda_kernelI6__halfLi480ELi1ELi16ELi60ELi1024ELb1ELb1ELi8ELi960ELi960ELi4ELb1ELi1ELb0ELb0ELNS_15WgradSyncMethodE3ENS_16CompileConditionILi1000EEEEEvPT_S6_S6_PKS5_S8_S8_S8_PKfflPfPj,"ax",@progbits
	.align	128
        .global         _ZN13group_norm_v218gn_bwd_cuda_kernelI6__halfLi480ELi1ELi16ELi60ELi1024ELb1ELb1ELi8ELi960ELi960ELi4ELb1ELi1ELb0ELb0ELNS_15WgradSyncMethodE3ENS_16CompileConditionILi1000EEEEEvPT_S6_S6_PKS5_S8_S8_S8_PKfflPfPj
        .type           _ZN13group_norm_v218gn_bwd_cuda_kernelI6__halfLi480ELi1ELi16ELi60ELi1024ELb1ELb1ELi8ELi960ELi960ELi4ELb1ELi1ELb0ELb0ELNS_15WgradSyncMethodE3ENS_16CompileConditionILi1000EEEEEvPT_S6_S6_PKS5_S8_S8_S8_PKfflPfPj,@function
        .size           _ZN13group_norm_v218gn_bwd_cuda_kernelI6__halfLi480ELi1ELi16ELi60ELi1024ELb1ELb1ELi8ELi960ELi960ELi4ELb1ELi1ELb0ELb0ELNS_15WgradSyncMethodE3ENS_16CompileConditionILi1000EEEEEvPT_S6_S6_PKS5_S8_S8_S8_PKfflPfPj,(.L_x_1581 - _ZN13group_norm_v218gn_bwd_cuda_kernelI6__halfLi480ELi1ELi16ELi60ELi1024ELb1ELb1ELi8ELi960ELi960ELi4ELb1ELi1ELb0ELb0ELNS_15WgradSyncMethodE3ENS_16CompileConditionILi1000EEEEEvPT_S6_S6_PKS5_S8_S8_S8_PKfflPfPj)
        .other          _ZN13group_norm_v218gn_bwd_cuda_kernelI6__halfLi480ELi1ELi16ELi60ELi1024ELb1ELb1ELi8ELi960ELi960ELi4ELb1ELi1ELb0ELb0ELNS_15WgradSyncMethodE3ENS_16CompileConditionILi1000EEEEEvPT_S6_S6_PKS5_S8_S8_S8_PKfflPfPj,@"STO_CUDA_ENTRY STV_DEFAULT"
_ZN13group_norm_v218gn_bwd_cuda_kernelI6__halfLi480ELi1ELi16ELi60ELi1024ELb1ELb1ELi8ELi960ELi960ELi4ELb1ELi1ELb0ELb0ELNS_15WgradSyncMethodE3ENS_16CompileConditionILi1000EEEEEvPT_S6_S6_PKS5_S8_S8_S8_PKfflPfPj:
.text._ZN13group_norm_v218gn_bwd_cuda_kernelI6__halfLi480ELi1ELi16ELi60ELi1024ELb1ELb1ELi8ELi960ELi960ELi4ELb1ELi1ELb0ELb0ELNS_15WgradSyncMethodE3ENS_16CompileConditionILi1000EEEEEvPT_S6_S6_PKS5_S8_S8_S8_PKfflPfPj:
        /* <DEDUP_REMOVED lines=24> */
.L_x_1099:
[----:B------:R-:W2:Y:S04]  /*0180*/  LD.E.STRONG.GPU R2, desc[UR8][R112.64] ;  /* 0x0000000870027980 */ /* 0x000ea8000c10f900 */
[----:B--2---:R-:W-:Y:S01]  /*0190*/  CCTL.IVALL ;  /* 0x00000000ff00798f */ /* 0x004fe20002000000 */
[----:B------:R-:W-:Y:S05]  /*01a0*/  YIELD ;  /* 0x0000000000007946 */ /* 0x000fea0003800000 */
[----:B-----5:R-:W-:-:S04]  /*01b0*/  LOP3.LUT R2, R2, R3, RZ, 0x3c, !PT ;  /* 0x0000000302027212 */ /* 0x020fc800078e3cff */
[----:B------:R-:W-:-:S13]  /*01c0*/  ISETP.GT.AND P0, PT, R2, -0x1, PT ;  /* 0xffffffff0200780c */ /* 0x000fda0003f04270 */
[----:B------:R-:W-:Y:S05]  /*01d0*/  @P0 BRA `(.L_x_1099) ;  /* 0xfffffffc00e80947 */ /* 0x000fea000383ffff */
.L_x_1098:
[----:B------:R-:W-:Y:S05]  /*01e0*/  WARPSYNC.ALL ;  /* 0x0000000000007948 */ /* 0x000fea0003800000 */
[----:B------:R-:W-:Y:S06]  /*01f0*/  BAR.SYNC.DEFER_BLOCKING 0x0 ;  /* 0x0000000000007b1d */ /* 0x000fec0000010000 */
[----:B------:R-:W-:Y:S05]  /*0200*/  BRA `(.L_x_1100) ;  /* 0x0000002800907947 */ /* 0x000fea0003800000 */
.L_x_1097:
        /* <DEDUP_REMOVED lines=20> */
[C---:B------:R-:W-:Y:S01]  /*0350*/  SHF.L.U32 R4, R2.reuse, 0x1, RZ ;  /* 0x0000000102047819 */ /* 0x040fe200000006ff */
[----:B---3--:R-:W-:Y:S01]  /*0360*/  ULEA UR7, UR6, UR4, 0x18 ;  /* 0x0000000406077291 */ /* 0x008fe2000f8ec0ff */
[----:B------:R-:W-:Y:S01]  /*0370*/  SHF.L.U32 R28, R2, 0x3, RZ ;  /* 0x00000003021c7819 */ /* 0x000fe200000006ff */
[----:B------:R-:W-:Y:S01]  /*0380*/  UIADD3 UR5, UPT, UPT, UR4, 0x3c00, URZ ;  /* 0x00003c0004057890 */ /* 0x000fe2000fffe0ff */
[----:B------:R-:W-:Y:S01]  /*0390*/  LOP3.LUT R11, R4, 0x18, RZ, 0xc0, !PT ;  /* 0x00000018040b7812 */ /* 0x000fe200078ec0ff */
[----:B------:R-:W-:Y:S01]  /*03a0*/  UIADD3 UR4, UPT, UPT, UR4, 0x5280, URZ ;  /* 0x0000528004047890 */ /* 0x000fe2000fffe0ff */
[----:B------:R-:W-:Y:S01]  /*03b0*/  PRMT R3, R3, 0x9910, RZ ;  /* 0x0000991003037816 */ /* 0x000fe200000000ff */
[----:B------:R-:W-:Y:S01]  /*03c0*/  ULEA UR5, UR6, UR5, 0x18 ;  /* 0x0000000506057291 */ /* 0x000fe2000f8ec0ff */
[----:B------:R-:W-:Y:S01]  /*03d0*/  LEA R10, R2, UR7, 0x5 ;  /* 0x00000007020a7c11 */ /* 0x000fe2000f8e28ff */
[----:B------:R-:W-:Y:S01]  /*03e0*/  ULEA UR4, UR6, UR4, 0x18 ;  /* 0x0000000406047291 */ /* 0x000fe2000f8ec0ff */
[----:B------:R-:W-:Y:S01]  /*03f0*/  LOP3.LUT R13, R11, 0x8, RZ, 0x3c, !PT ;  /* 0x000000080b0d7812 */ /* 0x000fe200078e3cff */
[----:B------:R-:W-:Y:S01]  /*0400*/  IMAD R3, R3, 0x89, RZ ;  /* 0x0000008903037824 */ /* 0x000fe200078e02ff */
[C---:B------:R-:W-:Y:S01]  /*0410*/  LOP3.LUT R15, R11.reuse, 0x10, RZ, 0x3c, !PT ;  /* 0x000000100b0f7812 */ /* 0x040fe200078e3cff */
[----:B------:R-:W-:Y:S01]  /*0420*/  HFMA2 R24, -RZ, RZ, 0, 0 ;  /* 0x00000000ff187431 */ /* 0x000fe200000001ff */
[----:B------:R-:W-:Y:S01]  /*0430*/  LOP3.LUT R17, R11, 0x18, RZ, 0x3c, !PT ;  /* 0x000000180b117812 */ /* 0x000fe200078e3cff */
[----:B------:R-:W-:Y:S01]  /*0440*/  HFMA2 R92, -RZ, RZ, 0, 0 ;  /* 0x00000000ff5c7431 */ /* 0x000fe200000001ff */
[----:B------:R-:W-:-:S02]  /*0450*/  IADD3 R4, PT, PT, R10, R11, RZ ;  /* 0x0000000b0a047210 */ /* 0x000fc40007ffe0ff */
[----:B------:R-:W-:Y:S02]  /*0460*/  CS2R R58, SRZ ;  /* 0x00000000003a7805 */ /* 0x000fe4000001ff00 */
[C---:B0-----:R-:W-:Y:S02]  /*0470*/  IADD3 R6, PT, PT, R10.reuse, R13, RZ ;  /* 0x0000000d0a067210 */ /* 0x041fe40007ffe0ff */
[----:B------:R-:W-:Y:S02]  /*0480*/  CS2R R60, SRZ ;  /* 0x00000000003c7805 */ /* 0x000fe4000001ff00 */
[C---:B------:R-:W-:Y:S02]  /*0490*/  IADD3 R7, PT, PT, R10.reuse, R15, RZ ;  /* 0x0000000f0a077210 */ /* 0x040fe40007ffe0ff */
[----:B------:R-:W-:Y:S02]  /*04a0*/  CS2R R62, SRZ ;  /* 0x00000000003e7805 */ /* 0x000fe4000001ff00 */
[----:B-1----:R-:W-:-:S02]  /*04b0*/  IADD3 R8, PT, PT, R10, R17, RZ ;  /* 0x000000110a087210 */ /* 0x002fc40007ffe0ff */
[----:B------:R-:W-:Y:S02]  /*04c0*/  CS2R R64, SRZ ;  /* 0x0000000000407805 */ /* 0x000fe4000001ff00 */
[----:B------:R-:W-:Y:S02]  /*04d0*/  LOP3.LUT R10, R0, 0x7f, RZ, 0xc0, !PT ;  /* 0x0000007f000a7812 */ /* 0x000fe400078ec0ff */
[----:B------:R-:W-:Y:S02]  /*04e0*/  SHF.R.U32.HI R9, RZ, 0x4, R2 ;  /* 0x00000004ff097819 */ /* 0x000fe40000011602 */
[----:B------:R-:W-:Y:S02]  /*04f0*/  IADD3 R13, PT, PT, R2, 0x1e0, RZ ;  /* 0x000001e0020d7810 */ /* 0x000fe40007ffe0ff */
[----:B------:R-:W-:Y:S02]  /*0500*/  LEA R11, R5, R10, 0x7 ;  /* 0x0000000a050b7211 */ /* 0x000fe400078e38ff */
[----:B------:R-:W-:-:S02]  /*0510*/  LOP3.LUT R10, R9, R2, RZ, 0x3c, !PT ;  /* 0x00000002090a7212 */ /* 0x000fc400078e3cff */
[----:B------:R-:W-:Y:S01]  /*0520*/  SHF.R.U32.HI R15, RZ, 0x4, R13 ;  /* 0x00000004ff0f7819 */ /* 0x000fe2000001160d */
[--C-:B------:R-:W-:Y:S01]  /*0530*/  IMAD R12, R11, 0x3c0, R2.reuse ;  /* 0x000003c00b0c7824 */ /* 0x100fe200078e0202 */
[----:B------:R-:W-:Y:S02]  /*0540*/  SHF.R.U32.HI R9, RZ, 0x1, R2 ;  /* 0x00000001ff097819 */ /* 0x000fe40000011602 */
[----:B------:R-:W-:Y:S01]  /*0550*/  MOV R19, UR5 ;  /* 0x0000000500137c02 */ /* 0x000fe20008000f00 */
[----:B------:R-:W0:Y:S01]  /*0560*/  LDCU UR5, c[0x0][0x374] ;  /* 0x00006e80ff0577ac */ /* 0x000e220008000800 */
[----:B------:R-:W-:Y:S02]  /*0570*/  SHF.L.U32 R10, R10, 0x3, RZ ;  /* 0x000000030a0a7819 */ /* 0x000fe400000006ff */
[----:B------:R-:W-:Y:S01]  /*0580*/  LOP3.LUT R15, R15, R2, RZ, 0x3c, !PT ;  /* 0x000000020f0f7212 */ /* 0x000fe200078e3cff */
[----:B------:R-:W-:Y:S01]  /*0590*/  IMAD R16, R9, 0x168, R19 ;  /* 0x0000016809107824 */ /* 0x000fe200078e0213 */
[----:B------:R-:W-:-:S02]  /*05a0*/  LOP3.LUT R11, R28, 0x1fe0, RZ, 0xc0, !PT ;  /* 0x00001fe01c0b7812 */ /* 0x000fc400078ec0ff */
[----:B------:R-:W-:Y:S02]  /*05b0*/  LOP3.LUT R10, R10, 0x18, RZ, 0xc0, !PT ;  /* 0x000000180a0a7812 */ /* 0x000fe400078ec0ff */
[----:B------:R-:W-:Y:S02]  /*05c0*/  LOP3.LUT R17, R28, 0x8, RZ, 0xc0, !PT ;  /* 0x000000081c117812 */ /* 0x000fe400078ec0ff */
[----:B------:R-:W-:Y:S02]  /*05d0*/  SHF.L.U32 R13, R13, 0x3, RZ ;  /* 0x000000030d0d7819 */ /* 0x000fe400000006ff */
[----:B------:R-:W-:Y:S02]  /*05e0*/  SHF.L.U32 R15, R15, 0x3, RZ ;  /* 0x000000030f0f7819 */ /* 0x000fe400000006ff */
[----:B------:R-:W-:Y:S02]  /*05f0*/  IADD3 R10, PT, PT, R11, UR7, R10 ;  /* 0x000000070b0a7c10 */ /* 0x000fe4000fffe00a */
[----:B------:R-:W-:-:S02]  /*0600*/  IADD3 R11, PT, PT, R16, R17, RZ ;  /* 0x00000011100b7210 */ /* 0x000fc40007ffe0ff */
[----:B------:R-:W-:Y:S02]  /*0610*/  LOP3.LUT R17, R13, 0x3fe0, RZ, 0xc0, !PT ;  /* 0x00003fe00d117812 */ /* 0x000fe400078ec0ff */
[----:B------:R-:W-:Y:S01]  /*0620*/  LOP3.LUT R16, R15, 0x18, RZ, 0xc0, !PT ;  /* 0x000000180f107812 */ /* 0x000fe200078ec0ff */
[----:B------:R-:W-:Y:S01]  /*0630*/  IMAD R15, R18, 0x18, R19 ;  /* 0x00000018120f7824 */ /* 0x000fe200078e0213 */
[----:B------:R-:W-:Y:S02]  /*0640*/  SHF.L.U32 R109, R12, 0x1, RZ ;  /* 0x000000010c6d7819 */ /* 0x000fe400000006ff */
[----:B------:R-:W-:Y:S02]  /*0650*/  SHF.L.U32 R13, R0, 0x3, RZ ;  /* 0x00000003000d7819 */ /* 0x000fe400000006ff */
[----:B------:R-:W-:Y:S02]  /*0660*/  IADD3 R12, PT, PT, R17, UR7, R16 ;  /* 0x00000007110c7c10 */ /* 0x000fe4000fffe010 */
[C---:B------:R-:W-:Y:S01]  /*0670*/  IADD3 R17, PT, PT, R109.reuse, 0x3c0, RZ ;  /* 0x000003c06d117810 */ /* 0x040fe20007ffe0ff */
[----:B----4-:R-:W-:Y:S01]  /*0680*/  IMAD.WIDE.U32 R108, R109, 0x4, R106 ;  /* 0x000000046d6c7825 */ /* 0x010fe200078e006a */
[----:B------:R-:W-:-:S02]  /*0690*/  LOP3.LUT R13, R14, 0x3f8, R13, 0xf8, !PT ;  /* 0x000003f80e0d7812 */ /* 0x000fc400078ef80d */
[----:B------:R-:W-:Y:S01]  /*06a0*/  LEA R14, R14, R15, 0x3 ;  /* 0x0000000f0e0e7211 */ /* 0x000fe200078e18ff */
[----:B------:R-:W-:Y:S01]  /*06b0*/  IMAD.WIDE.U32 R106, R17, 0x4, R106 ;  /* 0x00000004116a7825 */ /* 0x000fe200078e006a */
[----:B------:R-:W-:Y:S02]  /*06c0*/  LOP3.LUT R3, R3, 0xffff, RZ, 0xc0, !PT ;  /* 0x0000ffff03037812 */ /* 0x000fe400078ec0ff */
[C---:B------:R-:W-:Y:S02]  /*06d0*/  LEA R110, P0, R5.reuse, R110, 0x2 ;  /* 0x0000006e056e7211 */ /* 0x040fe400078010ff */
[----:B------:R-:W-:Y:S02]  /*06e0*/  SHF.R.U32.HI R26, RZ, 0xb, R3 ;  /* 0x0000000bff1a7819 */ /* 0x000fe40000011603 */
[----:B------:R-:W-:Y:S02]  /*06f0*/  LEA.HI.X R111, R5, R111, RZ, 0x2, P0 ;  /* 0x0000006f056f7211 */ /* 0x000fe400000f14ff */
[----:B------:R-:W-:-:S02]  /*0700*/  LOP3.LUT P1, RZ, R0, R5, RZ, 0xfc, !PT ;  /* 0x0000000500ff7212 */ /* 0x000fc4000782fcff */
[----:B------:R-:W-:Y:S02]  /*0710*/  MOV R25, 0x7fffff81 ;  /* 0x7fffff8100197802 */ /* 0x000fe40000000f00 */
[----:B------:R-:W-:Y:S02]  /*0720*/  ISETP.NE.AND P0, PT, R0, RZ, PT ;  /* 0x000000ff0000720c */ /* 0x000fe40003f05270 */
[----:B------:R-:W-:Y:S02]  /*0730*/  LOP3.LUT R26, R26, 0xffff, RZ, 0xc0, !PT ;  /* 0x0000ffff1a1a7812 */ /* 0x000fe400078ec0ff */
[----:B------:R-:W-:Y:S02]  /*0740*/  MOV R105, R5 ;  /* 0x0000000500697202 */ /* 0x000fe40000000f00 */
[----:B------:R-:W-:Y:S02]  /*0750*/  LOP3.LUT R27, R2, 0xf, RZ, 0xc0, !PT ;  /* 0x0000000f021b7812 */ /* 0x000fe400078ec0ff */
[----:B------:R-:W-:-:S02]  /*0760*/  LOP3.LUT R28, R28, 0x780, RZ, 0xc0, !PT ;  /* 0x000007801c1c7812 */ /* 0x000fc400078ec0ff */
[----:B------:R-:W-:Y:S01]  /*0770*/  LEA R30, R26, UR4, 0x3 ;  /* 0x000000041a1e7c11 */ /* 0x000fe2000f8e18ff */
[--C-:B--2---:R-:W-:Y:S02]  /*0780*/  HADD2.F32 R16, -RZ, R20.reuse.H0_H0 ;  /* 0x20000014ff107230 */ /* 0x104fe40000004100 */
[----:B------:R-:W-:Y:S02]  /*0790*/  HADD2.F32 R15, -RZ, R20.H1_H1 ;  /* 0x30000014ff0f7230 */ /* 0x000fe40000004100 */
[--C-:B------:R-:W-:Y:S02]  /*07a0*/  HADD2.F32 R17, -RZ, R21.reuse.H0_H0 ;  /* 0x20000015ff117230 */ /* 0x100fe40000004100 */
[----:B------:R-:W-:Y:S02]  /*07b0*/  HADD2.F32 R18, -RZ, R21.H1_H1 ;  /* 0x30000015ff127230 */ /* 0x000fe40000004100 */
[--C-:B-----5:R-:W-:Y:S02]  /*07c0*/  HADD2.F32 R19, -RZ, R22.reuse.H0_H0 ;  /* 0x20000016ff137230 */ /* 0x120fe40000004100 */
[----:B------:R-:W-:-:S02]  /*07d0*/  HADD2.F32 R20, -RZ, R22.H1_H1 ;  /* 0x30000016ff147230 */ /* 0x000fc40000004100 */
[--C-:B------:R-:W-:Y:S02]  /*07e0*/  HADD2.F32 R22, -RZ, R23.reuse.H0_H0 ;  /* 0x20000017ff167230 */ /* 0x100fe40000004100 */
[----:B------:R-:W-:Y:S01]  /*07f0*/  HADD2.F32 R21, -RZ, R23.H1_H1 ;  /* 0x30000017ff157230 */ /* 0x000fe20000004100 */
[----:B------:R-:W-:-:S04]  /*0800*/  SHF.L.U32 R23, R0, 0x1, RZ ;  /* 0x0000000100177819 */ /* 0x000fc800000006ff */
[----:B------:R-:W-:Y:S02]  /*0810*/  LOP3.LUT R29, R23, 0xfe, RZ, 0xc0, !PT ;  /* 0x000000fe171d7812 */ /* 0x000fe400078ec0ff */
[C---:B------:R-:W-:Y:S02]  /*0820*/  SEL R23, R25.reuse, 0x1, !P1 ;  /* 0x0000000119177807 */ /* 0x040fe40004800000 */
[----:B------:R-:W-:Y:S02]  /*0830*/  SEL R25, R25, 0x1, !P0 ;  /* 0x0000000119197807 */ /* 0x000fe40004000000 */
[----:B0-----:R-:W-:-:S07]  /*0840*/  LEA R29, R2, R29, 0x7 ;  /* 0x0000001d021d7211 */ /* 0x001fce00078e38ff */
.L_x_1112:
[----:B------:R-:W0:Y:S01]  /*0850*/  LDCU.64 UR6, c[0x0][0x3b8] ;  /* 0x00007700ff0677ac */ /* 0x000e220008000a00 */
[----:B-1----:R-:W-:Y:S01]  /*0860*/  SHF.L.U64.HI R33, R105, 0x5, R92 ;  /* 0x0000000569217819 */ /* 0x002fe2000001025c */
        /* <DEDUP_REMOVED lines=8> */
[----:B0-----:R-:W-:-:S04]  /*08f0*/  LEA R70, P0, R32, UR6, 0x2 ;  /* 0x0000000620467c11 */ /* 0x001fc8000f8010ff */
[----:B------:R-:W-:Y:S01]  /*0900*/  LEA.HI.X R71, R32, UR7, R33, 0x2, P0 ;  /* 0x0000000720477c11 */ /* 0x000fe200080f1421 */
[----:B------:R-:W0:Y:S01]  /*0910*/  LDCU.64 UR6, c[0x0][0x398] ;  /* 0x00007300ff0677ac */ /* 0x000e220008000a00 */
[----:B------:R-:W-:Y:S02]  /*0920*/  IADD3.X R32, PT, PT, R35, R31, RZ, P1, !PT ;  /* 0x0000001f23207210 */ /* 0x000fe40000ffe4ff */
[C---:B------:R-:W-:Y:S02]  /*0930*/  SHF.L.U32 R31, R3.reuse, 0x1, RZ ;  /* 0x00000001031f7819 */ /* 0x040fe400000006ff */
        /* <DEDUP_REMOVED lines=16> */
[----:B------:R-:W-:Y:S02]  /*0a40*/  IADD3 R105, P0, PT, R105, 0x1, RZ ;  /* 0x0000000169697810 */ /* 0x000fe40007f1e0ff */
[----:B------:R-:W-:Y:S02]  /*0a50*/  ISETP.GT.U32.AND P2, PT, R2, 0x1f, PT ;  /* 0x0000001f0200780c */ /* 0x000fe40003f44070 */
[----:B------:R-:W-:Y:S01]  /*0a60*/  IADD3.X R92, PT, PT, RZ, R92, RZ, P0, !PT ;  /* 0x0000005cff5c7210 */ /* 0x000fe200007fe4ff */
[----:B--2---:R-:W-:-:S06]  /*0a70*/  FADD.FTZ R33, R71, UR6 ;  /* 0x0000000647217e21 */ /* 0x004fcc0008010000 */
[----:B------:R-:W2:Y:S01]  /*0a80*/  MUFU.RSQ R33, R33 ;  /* 0x0000002100217308 */ /* 0x000ea20000001400 */
[--C-:B---3--:R-:W-:Y:S02]  /*0a90*/  HADD2.F32 R3, -RZ, R36.reuse.H0_H0 ;  /* 0x20000024ff037230 */ /* 0x108fe40000004100 */
[----:B-1----:R-:W-:Y:S02]  /*0aa0*/  HADD2.F32 R35, -RZ, R36.H1_H1 ;  /* 0x30000024ff237230 */ /* 0x002fe40000004100 */
[--C-:B------:R-:W-:Y:S02]  /*0ab0*/  HADD2.F32 R45, -RZ, R37.reuse.H0_H0 ;  /* 0x20000025ff2d7230 */ /* 0x100fe40000004100 */
[----:B------:R-:W-:Y:S01]  /*0ac0*/  FADD.FTZ R34, -R70, R3 ;  /* 0x0000000346227221 */ /* 0x000fe20000010100 */
[----:B0-----:R-:W-:Y:S02]  /*0ad0*/  HADD2.F32 R39, -RZ, R37.H1_H1 ;  /* 0x30000025ff277230 */ /* 0x001fe40000004100 */
[----:B----4-:R-:W-:-:S02]  /*0ae0*/  HADD2.F32 R47, -RZ, R40.H1_H1 ;  /* 0x30000028ff2f7230 */ /* 0x010fc40000004100 */
[----:B-----5:R-:W-:Y:S02]  /*0af0*/  HADD2.F32 R71, -RZ, R43.H1_H1 ;  /* 0x3000002bff477230 */ /* 0x020fe40000004100 */
[C---:B--2---:R-:W-:Y:S01]  /*0b00*/  FMUL.FTZ R3, R33.reuse, R34 ;  /* 0x0000002221037220 */ /* 0x044fe20000410000 */
[C---:B------:R-:W-:Y:S01]  /*0b10*/  FADD.FTZ R34, -R70.reuse, R35 ;  /* 0x0000002346227221 */ /* 0x040fe20000010100 */
[----:B------:R-:W-:Y:S01]  /*0b20*/  FADD.FTZ R36, -R70, R47 ;  /* 0x0000002f46247221 */ /* 0x000fe20000010100 */
[----:B------:R-:W-:Y:S02]  /*0b30*/  HADD2.F32 R47, -RZ, R41.H0_H0 ;  /* 0x20000029ff2f7230 */ /* 0x000fe40000004100 */
[----:B------:R-:W-:Y:S01]  /*0b40*/  FFMA.FTZ R79, R16, R3, R19 ;  /* 0x00000003104f7223 */ /* 0x000fe20000010013 */
[----:B------:R-:W-:Y:S01]  /*0b50*/  FMUL.FTZ R35, R33, R34 ;  /* 0x0000002221237220 */ /* 0x000fe20000410000 */
[----:B------:R-:W-:Y:S01]  /*0b60*/  FADD.FTZ R34, -R70, R45 ;  /* 0x0000002d46227221 */ /* 0x000fe20000010100 */
[----:B------:R-:W-:-:S02]  /*0b70*/  HADD2.F32 R45, -RZ, R40.H0_H0 ;  /* 0x20000028ff2d7230 */ /* 0x000fc40000004100 */
[----:B------:R-:W-:Y:S01]  /*0b80*/  FMUL.FTZ R83, R79, -1.4426950216293334961 ;  /* 0xbfb8aa3b4f537820 */ /* 0x000fe20000410000 */
[----:B------:R-:W-:Y:S01]  /*0b90*/  FFMA.FTZ R78, R15, R35, R20 ;  /* 0x000000230f4e7223 */ /* 0x000fe20000010014 */
[----:B------:R-:W-:Y:S01]  /*0ba0*/  FMUL.FTZ R37, R33, R34 ;  /* 0x0000002221257220 */ /* 0x000fe20000410000 */
[----:B------:R-:W-:Y:S01]  /*0bb0*/  FADD.FTZ R34, -R70, R39 ;  /* 0x0000002746227221 */ /* 0x000fe20000010100 */
[----:B------:R-:W-:Y:S02]  /*0bc0*/  HADD2.F32 R41, -RZ, R41.H1_H1 ;  /* 0x30000029ff297230 */ /* 0x000fe40000004100 */
[----:B------:R-:W-:Y:S01]  /*0bd0*/  FMUL.FTZ R85, R78, -1.4426950216293334961 ;  /* 0xbfb8aa3b4e557820 */ /* 0x000fe20000410000 */
[----:B------:R-:W-:Y:S01]  /*0be0*/  FFMA.FTZ R80, R17, R37, R22 ;  /* 0x0000002511507223 */ /* 0x000fe20000010016 */
[----:B------:R-:W-:Y:S01]  /*0bf0*/  FMUL.FTZ R39, R33, R34 ;  /* 0x0000002221277220 */ /* 0x000fe20000410000 */
[----:B------:R-:W-:Y:S01]  /*0c00*/  FADD.FTZ R34, -R70, R45 ;  /* 0x0000002d46227221 */ /* 0x000fe20000010100 */
[----:B------:R-:W-:Y:S01]  /*0c10*/  MUFU.EX2 R83, R83 ;  /* 0x0000005300537308 */ /* 0x000fe20000000800 */
[----:B------:R-:W-:Y:S01]  /*0c20*/  FMUL.FTZ R87, R80, -1.4426950216293334961 ;  /* 0xbfb8aa3b50577820 */ /* 0x000fe20000410000 */
[----:B------:R-:W-:Y:S01]  /*0c30*/  FFMA.FTZ R82, R18, R39, R21 ;  /* 0x0000002712527223 */ /* 0x000fe20000010015 */
[----:B------:R-:W-:Y:S01]  /*0c40*/  FADD.FTZ R40, -R70, R41 ;  /* 0x0000002946287221 */ /* 0x000fe20000010100 */
[----:B------:R-:W-:-:S02]  /*0c50*/  HADD2.F32 R41, -RZ, R42.H0_H0 ;  /* 0x2000002aff297230 */ /* 0x000fc40000004100 */
[C---:B------:R-:W-:Y:S01]  /*0c60*/  FMUL.FTZ R34, R33.reuse, R34 ;  /* 0x0000002221227220 */ /* 0x040fe20000410000 */
[----:B------:R-:W-:Y:S01]  /*0c70*/  FMUL.FTZ R89, R82, -1.4426950216293334961 ;  /* 0xbfb8aa3b52597820 */ /* 0x000fe20000410000 */
[----:B------:R-:W-:Y:S01]  /*0c80*/  FADD.FTZ R38, -R70, R47 ;  /* 0x0000002f46267221 */ /* 0x000fe20000010100 */
[----:B------:R-:W0:Y:S01]  /*0c90*/  MUFU.EX2 R85, R85 ;  /* 0x0000005500557308 */ /* 0x000e220000000800 */
[----:B------:R-:W-:Y:S02]  /*0ca0*/  HADD2.F32 R47, -RZ, R42.H1_H1 ;  /* 0x3000002aff2f7230 */ /* 0x000fe40000004100 */
[----:B------:R-:W-:Y:S01]  /*0cb0*/  FFMA.FTZ R45, R16, R34, R19 ;  /* 0x00000022102d7223 */ /* 0x000fe20000010013 */
[C---:B------:R-:W-:Y:S01]  /*0cc0*/  FMUL.FTZ R36, R33.reuse, R36 ;  /* 0x0000002421247220 */ /* 0x040fe20000410000 */
[C---:B------:R-:W-:Y:S01]  /*0cd0*/  FMUL.FTZ R40, R33.reuse, R40 ;  /* 0x0000002821287220 */ /* 0x040fe20000410000 */
[----:B------:R-:W-:Y:S01]  /*0ce0*/  FADD.FTZ R42, -R70, R41 ;  /* 0x00000029462a7221 */ /* 0x000fe20000010100 */
[----:B------:R-:W-:Y:S01]  /*0cf0*/  FMUL.FTZ R38, R33, R38 ;  /* 0x0000002621267220 */ /* 0x000fe20000410000 */
[----:B------:R-:W-:Y:S01]  /*0d00*/  HADD2.F32 R95, -RZ, R51.H1_H1 ;  /* 0x30000033ff5f7230 */ /* 0x000fe20000004100 */
[----:B------:R-:W1:Y:S01]  /*0d10*/  MUFU.EX2 R87, R87 ;  /* 0x0000005700577308 */ /* 0x000e620000000800 */
[----:B------:R-:W-:Y:S01]  /*0d20*/  FMUL.FTZ R91, R45, -1.4426950216293334961 ;  /* 0xbfb8aa3b2d5b7820 */ /* 0x000fe20000410000 */
[----:B------:R-:W-:Y:S01]  /*0d30*/  FFMA.FTZ R53, R15, R36, R20 ;  /* 0x000000240f357223 */ /* 0x000fe20000010014 */
[----:B------:R-:W-:Y:S01]  /*0d40*/  FFMA.FTZ R73, R18, R40, R21 ;  /* 0x0000002812497223 */ /* 0x000fe20000010015 */
[----:B------:R-:W-:Y:S01]  /*0d50*/  FMUL.FTZ R42, R33, R42 ;  /* 0x0000002a212a7220 */ /* 0x000fe20000410000 */
[C---:B------:R-:W-:Y:S01]  /*0d60*/  FADD.FTZ R44, -R70.reuse, R47 ;  /* 0x0000002f462c7221 */ /* 0x040fe20000010100 */
[----:B------:R-:W-:Y:S01]  /*0d70*/  FFMA.FTZ R49, R17, R38, R22 ;  /* 0x0000002611317223 */ /* 0x000fe20000010016 */
[----:B------:R-:W-:Y:S01]  /*0d80*/  HADD2.F32 R47, -RZ, R43.H0_H0 ;  /* 0x2000002bff2f7230 */ /* 0x000fe20000004100 */
[----:B------:R-:W2:Y:S01]  /*0d90*/  MUFU.EX2 R89, R89 ;  /* 0x0000005900597308 */ /* 0x000ea20000000800 */
[----:B------:R-:W-:Y:S01]  /*0da0*/  FADD.FTZ R48, -R70, R71 ;  /* 0x0000004746307221 */ /* 0x000fe20000010100 */
[----:B------:R-:W-:-:S02]  /*0db0*/  HADD2.F32 R75, -RZ, R50.H1_H1 ;  /* 0x30000032ff4b7230 */ /* 0x000fc40000004100 */
[----:B------:R-:W-:Y:S01]  /*0dc0*/  FMUL.FTZ R100, R53, -1.4426950216293334961 ;  /* 0xbfb8aa3b35647820 */ /* 0x000fe20000410000 */
[----:B------:R-:W-:Y:S01]  /*0dd0*/  FMUL.FTZ R101, R73, -1.4426950216293334961 ;  /* 0xbfb8aa3b49657820 */ /* 0x000fe20000410000 */
[----:B------:R-:W-:Y:S01]  /*0de0*/  FFMA.FTZ R41, R16, R42, R19 ;  /* 0x0000002a10297223 */ /* 0x000fe20000010013 */
[----:B------:R-:W-:Y:S02]  /*0df0*/  HADD2.F32 R71, -RZ, R50.H0_H0 ;  /* 0x20000032ff477230 */ /* 0x000fe40000004100 */
[C---:B------:R-:W-:Y:S01]  /*0e00*/  FADD.FTZ R88, -R70.reuse, R95 ;  /* 0x0000005f46587221 */ /* 0x040fe20000010100 */
[----:B------:R-:W-:Y:S01]  /*0e10*/  FMUL.FTZ R102, R49, -1.4426950216293334961 ;  /* 0xbfb8aa3b31667820 */ /* 0x000fe20000410000 */
[----:B0-----:R-:W-:Y:S01]  /*0e20*/  FADD.FTZ R95, R85, 1 ;  /* 0x3f800000555f7421 */ /* 0x001fe20000010000 */
[----:B-1----:R-:W-:Y:S01]  /*0e30*/  FADD.FTZ R94, R87, 1 ;  /* 0x3f800000575e7421 */ /* 0x002fe20000010000 */
[----:B------:R-:W0:Y:S01]  /*0e40*/  MUFU.EX2 R91, R91 ;  /* 0x0000005b005b7308 */ /* 0x000e220000000800 */
[C---:B------:R-:W-:Y:S01]  /*0e50*/  FADD.FTZ R46, -R70.reuse, R47 ;  /* 0x0000002f462e7221 */ /* 0x040fe20000010100 */
[----:B------:R-:W-:Y:S01]  /*0e60*/  FADD.FTZ R83, R83, 1 ;  /* 0x3f80000053537421 */ /* 0x000fe20000010000 */
[----:B------:R-:W-:Y:S01]  /*0e70*/  FMUL.FTZ R99, R41, -1.4426950216293334961 ;  /* 0xbfb8aa3b29637820 */ /* 0x000fe20000410000 */
[C---:B------:R-:W-:Y:S01]  /*0e80*/  FADD.FTZ R52, -R70.reuse, R75 ;  /* 0x0000004b46347221 */ /* 0x040fe20000010100 */
[C---:B------:R-:W-:Y:S01]  /*0e90*/  FADD.FTZ R50, -R70.reuse, R71 ;  /* 0x0000004746327221 */ /* 0x040fe20000010100 */
[----:B--2---:R-:W-:Y:S01]  /*0ea0*/  FADD.FTZ R97, R89, 1 ;  /* 0x3f80000059617421 */ /* 0x004fe20000010000 */
[----:B------:R-:W-:Y:S01]  /*0eb0*/  HADD2.F32 R75, -RZ, R51.H0_H0 ;  /* 0x20000033ff4b7230 */ /* 0x000fe20000004100 */
[----:B------:R-:W1:Y:S01]  /*0ec0*/  MUFU.EX2 R100, R100 ;  /* 0x0000006400647308 */ /* 0x000e620000000800 */
[C---:B------:R-:W-:Y:S01]  /*0ed0*/  FMUL.FTZ R44, R33.reuse, R44 ;  /* 0x0000002c212c7220 */ /* 0x040fe20000410000 */
[C---:B------:R-:W-:Y:S01]  /*0ee0*/  FMUL.FTZ R46, R33.reuse, R46 ;  /* 0x0000002e212e7220 */ /* 0x040fe20000410000 */
[----:B------:R-:W-:Y:S01]  /*0ef0*/  FMUL.FTZ R50, R33, R50 ;  /* 0x0000003221327220 */ /* 0x000fe20000410000 */
[----:B------:R-:W-:Y:S01]  /*0f00*/  FADD.FTZ R86, -R70, R75 ;  /* 0x0000004b46567221 */ /* 0x000fe20000010100 */
[----:B------:R-:W-:Y:S01]  /*0f10*/  FFMA.FTZ R43, R15, R44, R20 ;  /* 0x0000002c0f2b7223 */ /* 0x000fe20000010014 */
[--C-:B------:R-:W-:Y:S01]  /*0f20*/  FFMA.FTZ R47, R17, R46, R22.reuse ;  /* 0x0000002e112f7223 */ /* 0x100fe20000010016 */
[----:B------:R-:W-:Y:S01]  /*0f30*/  FFMA.FTZ R72, R16, R50, R19 ;  /* 0x0000003210487223 */ /* 0x000fe20000010013 */
[----:B------:R-:W2:Y:S01]  /*0f40*/  MUFU.EX2 R101, R101 ;  /* 0x0000006500657308 */ /* 0x000ea20000000800 */
[----:B------:R-:W-:Y:S01]  /*0f50*/  FMUL.FTZ R98, R43, -1.4426950216293334961 ;  /* 0xbfb8aa3b2b627820 */ /* 0x000fe20000410000 */
[----:B------:R-:W-:Y:S01]  /*0f60*/  FMUL.FTZ R93, R47, -1.4426950216293334961 ;  /* 0xbfb8aa3b2f5d7820 */ /* 0x000fe20000410000 */
[C---:B------:R-:W-:Y:S01]  /*0f70*/  FMUL.FTZ R86, R33.reuse, R86 ;  /* 0x0000005621567220 */ /* 0x040fe20000410000 */
[C---:B------:R-:W-:Y:S01]  /*0f80*/  FMUL.FTZ R48, R33.reuse, R48 ;  /* 0x0000003021307220 */ /* 0x040fe20000410000 */
[C---:B------:R-:W-:Y:S01]  /*0f90*/  FMUL.FTZ R88, R33.reuse, R88 ;  /* 0x0000005821587220 */ /* 0x040fe20000410000 */
[----:B------:R-:W-:Y:S01]  /*0fa0*/  FMUL.FTZ R52, R33, R52 ;  /* 0x0000003421347220 */ /* 0x000fe20000410000 */
[----:B------:R-:W-:Y:S01]  /*0fb0*/  FMUL.FTZ R81, R72, -1.4426950216293334961 ;  /* 0xbfb8aa3b48517820 */ /* 0x000fe20000410000 */
[----:B------:R-:W3:Y:S01]  /*0fc0*/  MUFU.EX2 R102, R102 ;  /* 0x0000006600667308 */ /* 0x000ee20000000800 */
[----:B------:R-:W-:Y:S01]  /*0fd0*/  FFMA.FTZ R70, R17, R86, R22 ;  /* 0x0000005611467223 */ /* 0x000fe20000010016 */
[C-C-:B------:R-:W-:Y:S01]  /*0fe0*/  FFMA.FTZ R71, R18.reuse, R48, R21.reuse ;  /* 0x0000003012477223 */ /* 0x140fe20000010015 */
[----:B------:R-:W-:Y:S01]  /*0ff0*/  FFMA.FTZ R74, R18, R88, R21 ;  /* 0x00000058124a7223 */ /* 0x000fe20000010015 */
[----:B0-----:R-:W-:Y:S01]  /*1000*/  FADD.FTZ R85, R91, 1 ;  /* 0x3f8000005b557421 */ /* 0x001fe20000010000 */
[----:B------:R-:W-:Y:S01]  /*1010*/  FFMA.FTZ R51, R15, R52, R20 ;  /* 0x000000340f337223 */ /* 0x000fe20000010014 */
[----:B------:R-:W-:Y:S01]  /*1020*/  FMUL.FTZ R76, R70, -1.4426950216293334961 ;  /* 0xbfb8aa3b464c7820 */ /* 0x000fe20000410000 */
[----:B------:R-:W-:Y:S01]  /*1030*/  FMUL.FTZ R84, R71, -1.4426950216293334961 ;  /* 0xbfb8aa3b47547820 */ /* 0x000fe20000410000 */
[----:B------:R-:W0:Y:S01]  /*1040*/  MUFU.RCP R96, R83 ;  /* 0x0000005300607308 */ /* 0x000e220000001000 */
[----:B------:R-:W-:Y:S01]  /*1050*/  FMUL.FTZ R75, R74, -1.4426950216293334961 ;  /* 0xbfb8aa3b4a4b7820 */ /* 0x000fe20000410000 */
[----:B-1----:R-:W-:Y:S01]  /*1060*/  FADD.FTZ R87, R100, 1 ;  /* 0x3f80000064577421 */ /* 0x002fe20000010000 */
[----:B--2---:R-:W-:Y:S01]  /*1070*/  FADD.FTZ R91, R101, 1 ;  /* 0x3f800000655b7421 */ /* 0x004fe20000010000 */
[----:B------:R-:W-:-:S04]  /*1080*/  FMUL.FTZ R77, R51, -1.4426950216293334961 ;  /* 0xbfb8aa3b334d7820 */ /* 0x000fc80000410000 */
[----:B------:R-:W1:Y:S01]  /*1090*/  MUFU.RCP R95, R95 ;  /* 0x0000005f005f7308 */ /* 0x000e620000001000 */
[----:B---3--:R-:W-:-:S07]  /*10a0*/  FADD.FTZ R89, R102, 1 ;  /* 0x3f80000066597421 */ /* 0x008fce0000010000 */
[----:B------:R-:W2:Y:S01]  /*10b0*/  MUFU.RCP R94, R94 ;  /* 0x0000005e005e7308 */ /* 0x000ea20000001000 */
[----:B0-----:R-:W-:-:S07]  /*10c0*/  FADD.FTZ R100, -R96, 1 ;  /* 0x3f80000060647421 */ /* 0x001fce0000010100 */
[----:B------:R-:W0:Y:S01]  /*10d0*/  MUFU.RCP R97, R97 ;  /* 0x0000006100617308 */ /* 0x000e220000001000 */
[----:B-1----:R-:W-:-:S04]  /*10e0*/  FADD.FTZ R101, -R95, 1 ;  /* 0x3f8000005f657421 */ /* 0x002fc80000010100 */
[----:B------:R-:W-:-:S03]  /*10f0*/  FFMA.FTZ R78, R78, R101, 1 ;  /* 0x3f8000004e4e7423 */ /* 0x000fc60000010065 */
[----:B------:R-:W1:Y:S01]  /*1100*/  MUFU.EX2 R99, R99 ;  /* 0x0000006300637308 */ /* 0x000e620000000800 */
[----:B--2---:R-:W-:Y:S01]  /*1110*/  FADD.FTZ R103, -R94, 1 ;  /* 0x3f8000005e677421 */ /* 0x004fe20000010100 */
[----:B------:R-:W-:Y:S01]  /*1120*/  FMUL.FTZ R95, R95, R78 ;  /* 0x0000004e5f5f7220 */ /* 0x000fe20000410000 */
[----:B------:R-:W-:Y:S02]  /*1130*/  HADD2.F32 R78, -RZ, R56.H0_H0 ;  /* 0x20000038ff4e7230 */ /* 0x000fe40000004100 */
[----:B------:R-:W-:-:S03]  /*1140*/  FFMA.FTZ R103, R80, R103, 1 ;  /* 0x3f80000050677423 */ /* 0x000fc60000010067 */
[----:B------:R-:W2:Y:S01]  /*1150*/  MUFU.EX2 R98, R98 ;  /* 0x0000006200627308 */ /* 0x000ea20000000800 */
[----:B0-----:R-:W-:Y:S01]  /*1160*/  FADD.FTZ R115, -R97, 1 ;  /* 0x3f80000061737421 */ /* 0x001fe20000010100 */
[----:B------:R-:W-:-:S03]  /*1170*/  FMUL.FTZ R94, R94, R103 ;  /* 0x000000675e5e7220 */ /* 0x000fc60000410000 */
[----:B------:R-:W-:Y:S02]  /*1180*/  FFMA.FTZ R80, R82, R115, 1 ;  /* 0x3f80000052507423 */ /* 0x000fe40000010073 */
[----:B------:R-:W0:Y:S01]  /*1190*/  @!P1 LDC.64 R114, c[0x0][0x3d0] ;  /* 0x0000f400ff729b82 */ /* 0x000e220000000a00 */
[----:B------:R-:W3:Y:S01]  /*11a0*/  MUFU.EX2 R93, R93 ;  /* 0x0000005d005d7308 */ /* 0x000ee20000000800 */
[----:B-1----:R-:W-:Y:S01]  /*11b0*/  FADD.FTZ R83, R99, 1 ;  /* 0x3f80000063537421 */ /* 0x002fe20000010000 */
[----:B------:R-:W-:-:S04]  /*11c0*/  FFMA.FTZ R99, R79, R100, 1 ;  /* 0x3f8000004f637423 */ /* 0x000fc80000010064 */
[----:B------:R-:W-:Y:S01]  /*11d0*/  FMUL.FTZ R99, R96, R99 ;  /* 0x0000006360637220 */ /* 0x000fe20000410000 */
[----:B------:R-:W-:Y:S01]  /*11e0*/  FMUL.FTZ R96, R97, R80 ;  /* 0x0000005061607220 */ /* 0x000fe20000410000 */
[----:B------:R-:W1:Y:S01]  /*11f0*/  MUFU.EX2 R81, R81 ;  /* 0x0000005100517308 */ /* 0x000e620000000800 */
[----:B------:R-:W-:Y:S02]  /*1200*/  HADD2.F32 R80, -RZ, R56.H1_H1 ;  /* 0x30000038ff507230 */ /* 0x000fe40000004100 */
[----:B--2---:R-:W-:Y:S01]  /*1210*/  FADD.FTZ R98, R98, 1 ;  /* 0x3f80000062627421 */ /* 0x004fe20000010000 */
[----:B------:R-:W-:Y:S02]  /*1220*/  FMUL.FTZ R56, R78, R99 ;  /* 0x000000634e387220 */ /* 0x000fe40000410000 */
[----:B------:R-:W-:Y:S02]  /*1230*/  FMUL.FTZ R78, R80, R95 ;  /* 0x0000005f504e7220 */ /* 0x000fe40000410000 */
[----:B------:R-:W-:Y:S01]  /*1240*/  MUFU.RCP R85, R85 ;  /* 0x0000005500557308 */ /* 0x000fe20000001000 */
[----:B---3--:R-:W-:Y:S01]  /*1250*/  FADD.FTZ R100, R93, 1 ;  /* 0x3f8000005d647421 */ /* 0x008fe20000010000 */
[----:B------:R-:W-:-:S02]  /*1260*/  HADD2.F32 R93, -RZ, R57.H0_H0 ;  /* 0x20000039ff5d7230 */ /* 0x000fc40000004100 */
[----:B------:R-:W-:-:S03]  /*1270*/  HADD2.F32 R57, -RZ, R57.H1_H1 ;  /* 0x30000039ff397230 */ /* 0x000fc60000004100 */
[----:B------:R-:W-:Y:S01]  /*1280*/  FMUL.FTZ R80, R93, R94 ;  /* 0x0000005e5d507220 */ /* 0x000fe20000410000 */
[----:B------:R-:W2:Y:S01]  /*1290*/  MUFU.EX2 R76, R76 ;  /* 0x0000004c004c7308 */ /* 0x000ea20000000800 */
[----:B-1----:R-:W-:Y:S01]  /*12a0*/  FADD.FTZ R95, R81, 1 ;  /* 0x3f800000515f7421 */ /* 0x002fe20000010000 */
[----:B------:R-:W-:Y:S01]  /*12b0*/  FMUL.FTZ R81, R57, R96 ;  /* 0x0000006039517220 */ /* 0x000fe20000410000 */
[----:B------:R-:W-:-:S05]  /*12c0*/  HADD2.F32 R57, -RZ, R67.H0_H0 ;  /* 0x20000043ff397230 */ /* 0x000fca0000004100 */
[----:B------:R-:W1:Y:S08]  /*12d0*/  MUFU.EX2 R84, R84 ;  /* 0x0000005400547308 */ /* 0x000e700000000800 */
[----:B------:R-:W3:Y:S01]  /*12e0*/  MUFU.EX2 R75, R75 ;  /* 0x0000004b004b7308 */ /* 0x000ee20000000800 */
[----:B--2---:R-:W-:-:S07]  /*12f0*/  FADD.FTZ R76, R76, 1 ;  /* 0x3f8000004c4c7421 */ /* 0x004fce0000010000 */
[----:B------:R-:W-:Y:S01]  /*1300*/  MUFU.EX2 R77, R77 ;  /* 0x0000004d004d7308 */ /* 0x000fe20000000800 */
[----:B-1----:R-:W-:-:S07]  /*1310*/  FADD.FTZ R84, R84, 1 ;  /* 0x3f80000054547421 */ /* 0x002fce0000010000 */
[----:B------:R-:W1:Y:S01]  /*1320*/  MUFU.RCP R89, R89 ;  /* 0x0000005900597308 */ /* 0x000e620000001000 */
[----:B---3--:R-:W-:-:S07]  /*1330*/  FADD.FTZ R75, R75, 1 ;  /* 0x3f8000004b4b7421 */ /* 0x008fce0000010000 */
[----:B------:R-:W2:Y:S08]  /*1340*/  MUFU.RCP R87, R87 ;  /* 0x0000005700577308 */ /* 0x000eb00000001000 */
[----:B------:R-:W3:Y:S01]  /*1350*/  MUFU.RCP R91, R91 ;  /* 0x0000005b005b7308 */ /* 0x000ee20000001000 */
[----:B-1----:R-:W-:-:S04]  /*1360*/  FADD.FTZ R96, -R89, 1 ;  /* 0x3f80000059607421 */ /* 0x002fc80000010100 */
[----:B------:R-:W-:Y:S01]  /*1370*/  FFMA.FTZ R96, R49, R96, 1 ;  /* 0x3f80000031607423 */ /* 0x000fe20000010060 */
[----:B------:R-:W-:Y:S02]  /*1380*/  HADD2.F32 R49, -RZ, R66.H1_H1 ;  /* 0x30000042ff317230 */ /* 0x000fe40000004100 */
[----:B------:R-:W-:Y:S01]  /*1390*/  MUFU.RCP R83, R83 ;  /* 0x0000005300537308 */ /* 0x000fe20000001000 */
[----:B--2---:R-:W-:Y:S01]  /*13a0*/  FADD.FTZ R94, -R87, 1 ;  /* 0x3f800000575e7421 */ /* 0x004fe20000010100 */
[----:B------:R-:W-:Y:S01]  /*13b0*/  FMUL.FTZ R96, R89, R96 ;  /* 0x0000006059607220 */ /* 0x000fe20000410000 */
[----:B------:R-:W-:Y:S02]  /*13c0*/  FMUL.FTZ R89, R16, R56 ;  /* 0x0000003810597220 */ /* 0x000fe40000410000 */
[----:B------:R-:W-:Y:S01]  /*13d0*/  FFMA.FTZ R94, R53, R94, 1 ;  /* 0x3f800000355e7423 */ /* 0x000fe2000001005e */
[----:B------:R-:W-:Y:S01]  /*13e0*/  FMUL.FTZ R57, R57, R96 ;  /* 0x0000006039397220 */ /* 0x000fe20000410000 */
[----:B------:R-:W-:Y:S01]  /*13f0*/  HADD2.F32 R53, -RZ, R67.H1_H1 ;  /* 0x30000043ff357230 */ /* 0x000fe20000004100 */
[----:B------:R1:W2:Y:S01]  /*1400*/  MUFU.RCP R79, R98 ;  /* 0x00000062004f7308 */ /* 0x0002a20000001000 */
[----:B------:R-:W-:Y:S01]  /*1410*/  FMUL.FTZ R94, R87, R94 ;  /* 0x0000005e575e7220 */ /* 0x000fe20000410000 */
[----:B------:R-:W-:-:S02]  /*1420*/  HADD2.F32 R87, -RZ, R68.H0_H0 ;  /* 0x20000044ff577230 */ /* 0x000fc40000004100 */
[----:B------:R-:W-:Y:S02]  /*1430*/  HADD2.F32 R67, -RZ, R54.H0_H0 ;  /* 0x20000036ff437230 */ /* 0x000fe40000004100 */
[----:B------:R-:W-:Y:S01]  /*1440*/  FMUL.FTZ R49, R49, R94 ;  /* 0x0000005e31317220 */ /* 0x000fe20000410000 */
[----:B------:R-:W-:Y:S01]  /*1450*/  HADD2.F32 R68, -RZ, R68.H1_H1 ;  /* 0x30000044ff447230 */ /* 0x000fe20000004100 */
[----:B------:R3:W4:Y:S01]  /*1460*/  MUFU.RCP R82, R100 ;  /* 0x0000006400527308 */ /* 0x0007220000001000 */
[----:B-1----:R-:W-:-:S04]  /*1470*/  FADD.FTZ R98, -R85, 1 ;  /* 0x3f80000055627421 */ /* 0x002fc80000010100 */
[----:B------:R-:W-:Y:S01]  /*1480*/  FFMA.FTZ R98, R45, R98, 1 ;  /* 0x3f8000002d627423 */ /* 0x000fe20000010062 */
[----:B------:R-:W-:Y:S02]  /*1490*/  FADD.FTZ R45, R77, 1 ;  /* 0x3f8000004d2d7421 */ /* 0x000fe40000010000 */
[----:B------:R-:W1:Y:S01]  /*14a0*/  MUFU.RCP R93, R95 ;  /* 0x0000005f005d7308 */ /* 0x000e620000001000 */
[----:B---3--:R-:W-:Y:S01]  /*14b0*/  FADD.FTZ R100, -R91, 1 ;  /* 0x3f8000005b647421 */ /* 0x008fe20000010100 */
[----:B--2---:R-:W-:Y:S01]  /*14c0*/  FADD.FTZ R94, -R79, 1 ;  /* 0x3f8000004f5e7421 */ /* 0x004fe20000010100 */
[----:B------:R-:W-:Y:S02]  /*14d0*/  FMUL.FTZ R98, R85, R98 ;  /* 0x0000006255627220 */ /* 0x000fe40000410000 */
[----:B------:R-:W-:Y:S01]  /*14e0*/  FFMA.FTZ R100, R73, R100, 1 ;  /* 0x3f80000049647423 */ /* 0x000fe20000010064 */
[----:B------:R-:W-:Y:S02]  /*14f0*/  HADD2.F32 R73, -RZ, R66.H0_H0 ;  /* 0x20000042ff497230 */ /* 0x000fe40000004100 */
[----:B------:R-:W-:Y:S01]  /*1500*/  FADD.FTZ R66, -R83, 1 ;  /* 0x3f80000053427421 */ /* 0x000fe20000010100 */
[----:B------:R-:W2:Y:S01]  /*1510*/  MUFU.RCP R76, R76 ;  /* 0x0000004c004c7308 */ /* 0x000ea20000001000 */
[C---:B----4-:R-:W-:Y:S01]  /*1520*/  FADD.FTZ R96, -R82.reuse, 1 ;  /* 0x3f80000052607421 */ /* 0x050fe20000010100 */
[----:B------:R-:W-:Y:S01]  /*1530*/  FFMA.FTZ R94, R43, R94, 1 ;  /* 0x3f8000002b5e7423 */ /* 0x000fe2000001005e */
[----:B------:R-:W-:Y:S01]  /*1540*/  FFMA.FTZ R66, R41, R66, 1 ;  /* 0x3f80000029427423 */ /* 0x000fe20000010042 */
[----:B------:R-:W-:Y:S01]  /*1550*/  FMUL.FTZ R73, R73, R98 ;  /* 0x0000006249497220 */ /* 0x000fe20000410000 */
[----:B------:R-:W-:Y:S01]  /*1560*/  FFMA.FTZ R47, R47, R96, 1 ;  /* 0x3f8000002f2f7423 */ /* 0x000fe20000010060 */
[----:B------:R-:W-:Y:S01]  /*1570*/  FMUL.FTZ R79, R79, R94 ;  /* 0x0000005e4f4f7220 */ /* 0x000fe20000410000 */
[----:B------:R-:W-:Y:S01]  /*1580*/  FMUL.FTZ R66, R83, R66 ;  /* 0x0000004253427220 */ /* 0x000fe20000410000 */
[----:B------:R-:W3:Y:S01]  /*1590*/  MUFU.RCP R84, R84 ;  /* 0x0000005400547308 */ /* 0x000ee20000001000 */
[----:B-1----:R-:W-:Y:S01]  /*15a0*/  FADD.FTZ R41, -R93, 1 ;  /* 0x3f8000005d297421 */ /* 0x002fe20000010100 */
[----:B------:R-:W-:Y:S01]  /*15b0*/  FMUL.FTZ R82, R82, R47 ;  /* 0x0000002f52527220 */ /* 0x000fe20000410000 */
[----:B------:R-:W-:Y:S01]  /*15c0*/  FMUL.FTZ R87, R87, R66 ;  /* 0x0000004257577220 */ /* 0x000fe20000410000 */
[----:B------:R-:W-:-:S02]  /*15d0*/  HADD2.F32 R66, -RZ, R54.H1_H1 ;  /* 0x30000036ff427230 */ /* 0x000fc40000004100 */
[----:B------:R-:W-:Y:S01]  /*15e0*/  FFMA.FTZ R72, R72, R41, 1 ;  /* 0x3f80000048487423 */ /* 0x000fe20000010029 */
[----:B------:R-:W-:Y:S02]  /*15f0*/  HADD2.F32 R41, -RZ, R69.H0_H0 ;  /* 0x20000045ff297230 */ /* 0x000fe40000004100 */
[----:B------:R-:W-:Y:S01]  /*1600*/  FMUL.FTZ R100, R91, R100 ;  /* 0x000000645b647220 */ /* 0x000fe20000410000 */
[----:B------:R-:W1:Y:S01]  /*1610*/  MUFU.RCP R75, R75 ;  /* 0x0000004b004b7308 */ /* 0x000e620000001000 */
[----:B--2---:R-:W-:Y:S01]  /*1620*/  FADD.FTZ R43, -R76, 1 ;  /* 0x3f8000004c2b7421 */ /* 0x004fe20000010100 */
[----:B------:R-:W-:Y:S01]  /*1630*/  FMUL.FTZ R72, R93, R72 ;  /* 0x000000485d487220 */ /* 0x000fe20000410000 */
[----:B------:R-:W-:Y:S01]  /*1640*/  FMUL.FTZ R54, R41, R82 ;  /* 0x0000005229367220 */ /* 0x000fe20000410000 */
[----:B------:R-:W-:Y:S01]  /*1650*/  FMUL.FTZ R41, R15, R78 ;  /* 0x0000004e0f297220 */ /* 0x000fe20000410000 */
[----:B------:R-:W-:Y:S01]  /*1660*/  FFMA.FTZ R43, R70, R43, 1 ;  /* 0x3f800000462b7423 */ /* 0x000fe2000001002b */
[----:B------:R-:W-:Y:S01]  /*1670*/  FMUL.FTZ R67, R67, R72 ;  /* 0x0000004843437220 */ /* 0x000fe20000410000 */
[----:B------:R-:W-:Y:S01]  /*1680*/  FADD.FTZ R72, R56, R59 ;  /* 0x0000003b38487221 */ /* 0x000fe20000010000 */
[----:B------:R-:W2:Y:S01]  /*1690*/  MUFU.RCP R45, R45 ;  /* 0x0000002d002d7308 */ /* 0x000ea20000001000 */
[----:B---3--:R-:W-:Y:S01]  /*16a0*/  FADD.FTZ R98, -R84, 1 ;  /* 0x3f80000054627421 */ /* 0x008fe20000010100 */
[----:B------:R-:W-:Y:S01]  /*16b0*/  FFMA.FTZ R59, R35, R78, R60 ;  /* 0x0000004e233b7223 */ /* 0x000fe2000001003c */
[----:B------:R-:W-:Y:S01]  /*16c0*/  FADD.FTZ R60, R78, R61 ;  /* 0x0000003d4e3c7221 */ /* 0x000fe20000010000 */
[----:B------:R-:W-:Y:S01]  /*16d0*/  FADD.FTZ R72, R72, R73 ;  /* 0x0000004948487221 */ /* 0x000fe20000010000 */
[----:B------:R-:W-:Y:S01]  /*16e0*/  FFMA.FTZ R71, R71, R98, 1 ;  /* 0x3f80000047477423 */ /* 0x000fe20000010062 */
[-C--:B------:R-:W-:Y:S01]  /*16f0*/  FFMA.FTZ R59, R36, R49.reuse, R59 ;  /* 0x00000031243b7223 */ /* 0x080fe2000001003b */
[----:B------:R-:W-:Y:S01]  /*1700*/  FADD.FTZ R61, R60, R49 ;  /* 0x000000313c3d7221 */ /* 0x000fe20000010000 */
[----:B------:R-:W-:Y:S01]  /*1710*/  FMUL.FTZ R49, R15, R49 ;  /* 0x000000310f317220 */ /* 0x000fe20000410000 */
[----:B-1----:R-:W-:Y:S01]  /*1720*/  FADD.FTZ R47, -R75, 1 ;  /* 0x3f8000004b2f7421 */ /* 0x002fe20000010100 */
[----:B------:R-:W-:Y:S01]  /*1730*/  FMUL.FTZ R84, R84, R71 ;  /* 0x0000004754547220 */ /* 0x000fe20000410000 */
[----:B------:R-:W-:Y:S01]  /*1740*/  FMUL.FTZ R71, R76, R43 ;  /* 0x0000002b4c477220 */ /* 0x000fe20000410000 */
[----:B------:R-:W-:Y:S01]  /*1750*/  FMUL.FTZ R43, R17, R80 ;  /* 0x00000050112b7220 */ /* 0x000fe20000410000 */
[----:B------:R-:W-:Y:S01]  /*1760*/  FFMA.FTZ R70, R74, R47, 1 ;  /* 0x3f8000004a467423 */ /* 0x000fe2000001002f */
[C---:B------:R-:W-:Y:S01]  /*1770*/  FFMA.FTZ R47, R3.reuse, R56, R58 ;  /* 0x00000038032f7223 */ /* 0x040fe2000001003a */
[----:B------:R-:W-:Y:S01]  /*1780*/  FADD.FTZ R56, RZ, R89 ;  /* 0x00000059ff387221 */ /* 0x000fe20000010000 */
[----:B------:R-:W-:Y:S01]  /*1790*/  FFMA.FTZ R58, R3, R89, RZ ;  /* 0x00000059033a7223 */ /* 0x000fe200000100ff */
[----:B--2---:R-:W-:Y:S01]  /*17a0*/  FADD.FTZ R94, -R45, 1 ;  /* 0x3f8000002d5e7421 */ /* 0x004fe20000010100 */
[----:B------:R-:W-:Y:S01]  /*17b0*/  FMUL.FTZ R70, R75, R70 ;  /* 0x000000464b467220 */ /* 0x000fe20000410000 */
[----:B------:R-:W-:Y:S01]  /*17c0*/  FADD.FTZ R56, R56, R41 ;  /* 0x0000002938387221 */ /* 0x000fe20000010000 */
[----:B------:R-:W-:Y:S01]  /*17d0*/  FFMA.FTZ R58, R35, R41, R58 ;  /* 0x00000029233a7223 */ /* 0x000fe2000001003a */
[----:B------:R-:W-:Y:S01]  /*17e0*/  FFMA.FTZ R94, R51, R94, 1 ;  /* 0x3f800000335e7423 */ /* 0x000fe2000001005e */
[C---:B------:R-:W-:Y:S01]  /*17f0*/  FFMA.FTZ R51, R37.reuse, R80, R62 ;  /* 0x0000005025337223 */ /* 0x040fe2000001003e */
[----:B------:R-:W-:Y:S01]  /*1800*/  FADD.FTZ R56, R56, R43 ;  /* 0x0000002b38387221 */ /* 0x000fe20000010000 */
[----:B------:R-:W-:Y:S01]  /*1810*/  FFMA.FTZ R58, R37, R43, R58 ;  /* 0x0000002b253a7223 */ /* 0x000fe2000001003a */
[----:B------:R-:W-:Y:S01]  /*1820*/  FMUL.FTZ R45, R45, R94 ;  /* 0x0000005e2d2d7220 */ /* 0x000fe20000410000 */
[----:B------:R-:W-:Y:S01]  /*1830*/  FADD.FTZ R62, R80, R63 ;  /* 0x0000003f503e7221 */ /* 0x000fe20000010000 */
[----:B------:R-:W-:Y:S01]  /*1840*/  FFMA.FTZ R77, R34, R73, R47 ;  /* 0x00000049224d7223 */ /* 0x000fe2000001002f */
[----:B------:R-:W-:Y:S01]  /*1850*/  FFMA.FTZ R75, R39, R81, R64 ;  /* 0x00000051274b7223 */ /* 0x000fe20000010040 */
[----:B------:R-:W-:Y:S01]  /*1860*/  FMUL.FTZ R66, R66, R45 ;  /* 0x0000002d42427220 */ /* 0x000fe20000410000 */
[----:B------:R-:W-:Y:S01]  /*1870*/  FMUL.FTZ R45, R18, R81 ;  /* 0x00000051122d7220 */ /* 0x000fe20000410000 */
[----:B------:R-:W-:Y:S01]  /*1880*/  FMUL.FTZ R47, R16, R73 ;  /* 0x00000049102f7220 */ /* 0x000fe20000410000 */
[----:B------:R-:W-:Y:S01]  /*1890*/  FADD.FTZ R64, R81, R65 ;  /* 0x0000004151407221 */ /* 0x000fe20000010000 */
[----:B------:R-:W-:Y:S01]  /*18a0*/  FFMA.FTZ R65, R38, R57, R51 ;  /* 0x0000003926417223 */ /* 0x000fe20000010033 */
[----:B------:R-:W-:Y:S01]  /*18b0*/  FADD.FTZ R56, R56, R45 ;  /* 0x0000002d38387221 */ /* 0x000fe20000010000 */
[----:B------:R-:W-:Y:S01]  /*18c0*/  FFMA.FTZ R63, R39, R45, R58 ;  /* 0x0000002d273f7223 */ /* 0x000fe2000001003a */
[----:B------:R-:W-:Y:S01]  /*18d0*/  FADD.FTZ R73, R62, R57 ;  /* 0x000000393e497221 */ /* 0x000fe20000010000 */
        /* <DEDUP_REMOVED lines=17> */
[----:B------:R-:W-:Y:S01]  /*19f0*/  FMUL.FTZ R103, R15, R68 ;  /* 0x000000440f677220 */ /* 0x000fe20000410000 */
[----:B------:R-:W-:-:S02]  /*1a00*/  HADD2.F32 R74, -RZ, R55.H0_H0 ;  /* 0x20000037ff4a7230 */ /* 0x000fc40000004100 */
[----:B------:R-:W-:Y:S01]  /*1a10*/  FADD.FTZ R56, R56, R87 ;  /* 0x0000005738387221 */ /* 0x000fe20000010000 */
[----:B------:R-:W-:Y:S01]  /*1a20*/  FFMA.FTZ R57, R42, R87, R57 ;  /* 0x000000572a397223 */ /* 0x000fe20000010039 */
[----:B------:R-:W-:Y:S02]  /*1a30*/  HADD2.F32 R55, -RZ, R55.H1_H1 ;  /* 0x30000037ff377230 */ /* 0x000fe40000004100 */
        /* <DEDUP_REMOVED lines=8> */
[----:B------:R-:W1:Y:S01]  /*1ac0*/  LDC.64 R56, c[0x0][0x3c8] ;  /* 0x0000f200ff387b82 */ /* 0x000e620000000a00 */
[----:B------:R-:W-:Y:S01]  /*1ad0*/  FMUL.FTZ R69, R69, R84 ;  /* 0x0000005445457220 */ /* 0x000fe20000410000 */
[----:B------:R-:W-:Y:S01]  /*1ae0*/  FMUL.FTZ R74, R74, R71 ;  /* 0x000000474a4a7220 */ /* 0x000fe20000410000 */
[----:B------:R-:W-:Y:S01]  /*1af0*/  FMUL.FTZ R95, R15, R66 ;  /* 0x000000420f5f7220 */ /* 0x000fe20000410000 */
[C---:B------:R-:W-:Y:S01]  /*1b00*/  FMUL.FTZ R91, R18.reuse, R70 ;  /* 0x00000046125b7220 */ /* 0x040fe20000410000 */
[----:B------:R-:W-:Y:S01]  /*1b10*/  FMUL.FTZ R99, R18, R69 ;  /* 0x0000004512637220 */ /* 0x000fe20000410000 */
[----:B------:R-:W-:Y:S01]  /*1b20*/  FMUL.FTZ R93, R17, R74 ;  /* 0x0000004a115d7220 */ /* 0x000fe20000410000 */
[----:B------:R-:W-:Y:S01]  /*1b30*/  FFMA.FTZ R65, R46, R54, R65 ;  /* 0x000000362e417223 */ /* 0x000fe20000010041 */
[----:B------:R-:W-:Y:S01]  /*1b40*/  FADD.FTZ R73, R73, R54 ;  /* 0x0000003649497221 */ /* 0x000fe20000010000 */
[----:B------:R-:W-:Y:S01]  /*1b50*/  FADD.FTZ R62, R62, R99 ;  /* 0x000000633e3e7221 */ /* 0x000fe20000010000 */
[C---:B------:R-:W-:Y:S01]  /*1b60*/  FFMA.FTZ R55, R48.reuse, R99, R55 ;  /* 0x0000006330377223 */ /* 0x040fe20000010037 */
[----:B------:R-:W-:Y:S01]  /*1b70*/  FFMA.FTZ R77, R48, R69, R63 ;  /* 0x00000045304d7223 */ /* 0x000fe2000001003f */
[----:B------:R-:W-:Y:S01]  /*1b80*/  FFMA.FTZ R71, R44, R68, R59 ;  /* 0x000000442c477223 */ /* 0x000fe2000001003b */
[----:B------:R-:W-:Y:S01]  /*1b90*/  FADD.FTZ R62, R62, R97 ;  /* 0x000000613e3e7221 */ /* 0x000fe20000010000 */
[----:B------:R-:W-:Y:S01]  /*1ba0*/  FFMA.FTZ R55, R50, R97, R55 ;  /* 0x0000006132377223 */ /* 0x000fe20000010037 */
[----:B------:R-:W-:Y:S01]  /*1bb0*/  FADD.FTZ R61, R61, R68 ;  /* 0x000000443d3d7221 */ /* 0x000fe20000010000 */
[----:B------:R-:W-:Y:S01]  /*1bc0*/  FADD.FTZ R69, R58, R69 ;  /* 0x000000453a457221 */ /* 0x000fe20000010000 */
[----:B------:R-:W-:Y:S01]  /*1bd0*/  FADD.FTZ R62, R62, R95 ;  /* 0x0000005f3e3e7221 */ /* 0x000fe20000010000 */
[----:B------:R-:W-:Y:S01]  /*1be0*/  FFMA.FTZ R55, R52, R95, R55 ;  /* 0x0000005f34377223 */ /* 0x000fe20000010037 */
[----:B------:R-:W-:Y:S01]  /*1bf0*/  FADD.FTZ R59, R60, R67 ;  /* 0x000000433c3b7221 */ /* 0x000fe20000010000 */
[----:B------:R-:W-:Y:S01]  /*1c00*/  FADD.FTZ R63, R73, R74 ;  /* 0x0000004a493f7221 */ /* 0x000fe20000010000 */
[----:B------:R-:W-:Y:S01]  /*1c10*/  FADD.FTZ R62, R62, R93 ;  /* 0x0000005d3e3e7221 */ /* 0x000fe20000010000 */
[----:B------:R-:W-:Y:S01]  /*1c20*/  FFMA.FTZ R55, R86, R93, R55 ;  /* 0x0000005d56377223 */ /* 0x000fe20000010037 */
[----:B------:R-:W-:Y:S01]  /*1c30*/  FFMA.FTZ R58, R50, R67, R75 ;  /* 0x00000043323a7223 */ /* 0x000fe2000001004b */
[----:B-1----:R-:W-:Y:S01]  /*1c40*/  ISETP.GE.U32.AND P0, PT, R105, R56, PT ;  /* 0x000000386900720c */ /* 0x002fe20003f06070 */
[----:B------:R-:W-:Y:S01]  /*1c50*/  FADD.FTZ R54, R62, R91 ;  /* 0x0000005b3e367221 */ /* 0x000fe20000010000 */
[----:B------:R-:W-:Y:S01]  /*1c60*/  FFMA.FTZ R55, R88, R91, R55 ;  /* 0x0000005b58377223 */ /* 0x000fe20000010037 */
[----:B------:R-:W-:Y:S01]  /*1c70*/  FFMA.FTZ R62, R86, R74, R65 ;  /* 0x0000004a563e7223 */ /* 0x000fe20000010041 */
[----:B------:R-:W-:Y:S01]  /*1c80*/  ISETP.GE.AND.EX P0, PT, R92, R57, PT, P0 ;  /* 0x000000395c00720c */ /* 0x000fe20003f06300 */
[----:B------:R-:W-:Y:S01]  /*1c90*/  FFMA.FTZ R60, R52, R66, R71 ;  /* 0x00000042343c7223 */ /* 0x000fe20000010047 */
[----:B------:R-:W-:Y:S01]  /*1ca0*/  FADD.FTZ R61, R61, R66 ;  /* 0x000000423d3d7221 */ /* 0x000fe20000010000 */
[----:B------:R1:W-:Y:S01]  /*1cb0*/  STS.64 [R14], R54 ;  /* 0x000000360e007388 */ /* 0x0003e20000000a00 */
[----:B------:R-:W-:Y:S01]  /*1cc0*/  FFMA.FTZ R64, R88, R70, R77 ;  /* 0x0000004658407223 */ /* 0x000fe2000001004d */
[----:B------:R-:W-:Y:S01]  /*1cd0*/  FADD.FTZ R65, R69, R70 ;  /* 0x0000004645417221 */ /* 0x000fe20000010000 */
[----:B------:R-:W-:-:S02]  /*1ce0*/  MOV R72, RZ ;  /* 0x000000ff00487202 */ /* 0x000fc40000000f00 */
[----:B------:R-:W-:Y:S01]  /*1cf0*/  MOV R74, RZ ;  /* 0x000000ff004a7202 */ /* 0x000fe20000000f00 */
[----:B------:R-:W-:Y:S06]  /*1d00*/  BAR.SYNC.DEFER_BLOCKING 0x0 ;  /* 0x0000000000007b1d */ /* 0x000fec0000010000 */
[----:B0-----:R-:W-:Y:S05]  /*1d10*/  @!P0 BRA `(.L_x_1101) ;  /* 0x00000000004c8947 */ /* 0x001fea0003800000 */
[----:B------:R-:W-:Y:S04]  /*1d20*/  STS.64 [R4], R58 ;  /* 0x0000003a04007388 */ /* 0x000fe80000000a00 */
[----:B------:R-:W-:Y:S04]  /*1d30*/  STS.64 [R6], R60 ;  /* 0x0000003c06007388 */ /* 0x000fe80000000a00 */
[----:B------:R-:W-:Y:S04]  /*1d40*/  STS.64 [R7], R62 ;  /* 0x0000003e07007388 */ /* 0x000fe80000000a00 */
[----:B------:R-:W-:Y:S01]  /*1d50*/  STS.64 [R8], R64 ;  /* 0x0000004008007388 */ /* 0x000fe20000000a00 */
[----:B------:R-:W-:Y:S06]  /*1d60*/  BAR.SYNC.DEFER_BLOCKING 0x0 ;  /* 0x0000000000007b1d */ /* 0x000fec0000010000 */
[----:B-1----:R-:W0:Y:S04]  /*1d70*/  LDS.64 R54, [R10] ;  /* 0x000000000a367984 */ /* 0x002e280000000a00 */
        /* <DEDUP_REMOVED lines=13> */
.L_x_1101:
[----:B------:R-:W-:Y:S04]  /*1e50*/  BSSY.RECONVERGENT B0, `(.L_x_1102) ;  /* 0x000002f000007945 */ /* 0x000fe80003800200 */
[----:B------:R-:W-:Y:S05]  /*1e60*/  @P2 BRA `(.L_x_1103) ;  /* 0x0000000000b42947 */ /* 0x000fea0003800000 */
[----:B-1----:R-:W1:Y:S04]  /*1e70*/  LDS.64 R54, [R11] ;  /* 0x000000000b367984 */ /* 0x002e680000000a00 */
        /* <DEDUP_REMOVED lines=44> */
.L_x_1103:
[----:B------:R-:W-:Y:S05]  /*2140*/  BSYNC.RECONVERGENT B0 ;  /* 0x0000000000007941 */ /* 0x000fea0003800200 */
.L_x_1102:
[----:B-1----:R-:W1:Y:S01]  /*2150*/  SHFL.BFLY PT, R55, R74, 0x1, 0x1f ;  /* 0x0c201f004a377f89 */ /* 0x002e6200000e0000 */
[----:B------:R-:W-:-:S03]  /*2160*/  @!P1 IMAD R54, R24, UR5, R5 ;  /* 0x0000000518369c24 */ /* 0x000fc6000f8e0205 */
[----:B------:R-:W2:Y:S02]  /*2170*/  SHFL.BFLY PT, R67, R72, 0x1, 0x1f ;  /* 0x0c201f0048437f89 */ /* 0x000ea400000e0000 */
[----:B0-----:R-:W-:-:S05]  /*2180*/  @!P1 LEA R69, R54, R29, 0xc ;  /* 0x0000001d36459211 */ /* 0x001fca00078e60ff */
[----:B------:R-:W-:-:S04]  /*2190*/  @!P1 IMAD.WIDE.U32 R114, R69, 0x4, R114 ;  /* 0x0000000445729825 */ /* 0x000fc800078e0072 */
[----:B-1----:R-:W-:Y:S01]  /*21a0*/  FADD.FTZ R54, R55, R74 ;  /* 0x0000004a37367221 */ /* 0x002fe20000010000 */
[----:B--2---:R-:W-:-:S05]  /*21b0*/  FADD.FTZ R55, R67, R72 ;  /* 0x0000004843377221 */ /* 0x004fca0000010000 */
        /* <DEDUP_REMOVED lines=9> */
.L_x_1106:
[----:B------:R-:W2:Y:S04]  /*2250*/  LD.E.STRONG.GPU R55, desc[UR8][R112.64] ;  /* 0x0000000870377980 */ /* 0x000ea8000c10f900 */
[----:B--2---:R-:W-:Y:S01]  /*2260*/  CCTL.IVALL ;  /* 0x00000000ff00798f */ /* 0x004fe20002000000 */
[----:B------:R-:W-:Y:S05]  /*2270*/  YIELD ;  /* 0x0000000000007946 */ /* 0x000fea0003800000 */
[----:B-----5:R-:W-:-:S04]  /*2280*/  LOP3.LUT R55, R55, R54, RZ, 0x3c, !PT ;  /* 0x0000003637377212 */ /* 0x020fc800078e3cff */
[----:B------:R-:W-:-:S13]  /*2290*/  ISETP.GT.AND P1, PT, R55, -0x1, PT ;  /* 0xffffffff3700780c */ /* 0x000fda0003f24270 */
[----:B------:R-:W-:Y:S05]  /*22a0*/  @P1 BRA `(.L_x_1106) ;  /* 0xfffffffc00e81947 */ /* 0x000fea000383ffff */
.L_x_1105:
[----:B------:R-:W-:Y:S05]  /*22b0*/  WARPSYNC.ALL ;  /* 0x0000000000007948 */ /* 0x000fea0003800000 */
[----:B------:R-:W-:Y:S06]  /*22c0*/  BAR.SYNC.DEFER_BLOCKING 0x0 ;  /* 0x0000000000007b1d */ /* 0x000fec0000010000 */
[----:B------:R-:W-:Y:S05]  /*22d0*/  BRA `(.L_x_1107) ;  /* 0x00000000003c7947 */ /* 0x000fea0003800000 */
.L_x_1104:
[----:B------:R-:W-:Y:S01]  /*22e0*/  BAR.SYNC.DEFER_BLOCKING 0x0 ;  /* 0x0000000000007b1d */ /* 0x000fe20000010000 */
[----:B------:R-:W-:-:S13]  /*22f0*/  ISETP.NE.AND P1, PT, R2, RZ, PT ;  /* 0x000000ff0200720c */ /* 0x000fda0003f25270 */
[----:B------:R-:W-:Y:S05]  /*2300*/  @P1 BRA `(.L_x_1108) ;  /* 0x0000000000281947 */ /* 0x000fea0003800000 */
[----:B------:R-:W-:Y:S06]  /*2310*/  MEMBAR.ALL.GPU ;  /* 0x0000000000007992 */ /* 0x000fec000000a000 */
[----:B------:R-:W-:-:S00]  /*2320*/  ERRBAR ;  /* 0x00000000000079ab */ /* 0x000fc00000000000 */
[----:B------:R-:W-:Y:S06]  /*2330*/  CGAERRBAR ;  /* 0x00000000000075ab */ /* 0x000fec0000000000 */
[----:B0-----:R0:W5:Y:S02]  /*2340*/  ATOM.E.ADD.STRONG.GPU PT, R54, desc[UR8][R110.64], R25 ;  /* 0x800000196e36798a */ /* 0x00116400081ef108 */
.L_x_1109:
[----:B------:R-:W2:Y:S04]  /*2350*/  LD.E.STRONG.GPU R55, desc[UR8][R110.64] ;  /* 0x000000086e377980 */ /* 0x000ea8000c10f900 */
[----:B--2---:R-:W-:Y:S01]  /*2360*/  CCTL.IVALL ;  /* 0x00000000ff00798f */ /* 0x004fe20002000000 */
[----:B------:R-:W-:Y:S05]  /*2370*/  YIELD ;  /* 0x0000000000007946 */ /* 0x000fea0003800000 */
[----:B-----5:R-:W-:-:S04]  /*2380*/  LOP3.LUT R55, R55, R54, RZ, 0x3c, !PT ;  /* 0x0000003637377212 */ /* 0x020fc800078e3cff */
[----:B------:R-:W-:-:S13]  /*2390*/  ISETP.GT.AND P1, PT, R55, -0x1, PT ;  /* 0xffffffff3700780c */ /* 0x000fda0003f24270 */
[----:B------:R-:W-:Y:S05]  /*23a0*/  @P1 BRA `(.L_x_1109) ;  /* 0xfffffffc00e81947 */ /* 0x000fea000383ffff */
.L_x_1108:
[----:B------:R-:W-:Y:S05]  /*23b0*/  WARPSYNC.ALL ;  /* 0x0000000000007948 */ /* 0x000fea0003800000 */
[----:B------:R-:W-:Y:S06]  /*23c0*/  BAR.SYNC.DEFER_BLOCKING 0x0 ;  /* 0x0000000000007b1d */ /* 0x000fec0000010000 */
.L_x_1107:
        /* <DEDUP_REMOVED lines=48> */
.L_x_1111:
[----:B------:R-:W-:Y:S05]  /*26d0*/  BSYNC.RECONVERGENT B0 ;  /* 0x0000000000007941 */ /* 0x000fea0003800200 */
.L_x_1110:
        /* <DEDUP_REMOVED lines=22> */
[----:B------:R-:W-:Y:S06]  /*2840*/  BAR.SYNC.DEFER_BLOCKING 0x0 ;  /* 0x0000000000007b1d */ /* 0x000fec0000010000 */
        /* <DEDUP_REMOVED lines=33> */
[----:B-1----:R-:W-:Y:S01]  /*2a60*/  IADD3 R34, P1, PT, R31, UR6, RZ ;  /* 0x000000061f227c10 */ /* 0x002fe2000ff3e0ff */
        /* <DEDUP_REMOVED lines=20> */
[----:B------:R-:W-:Y:S01]  /*2bb0*/  F2FP.F16.F32.PACK_AB R55, R39, R38 ;  /* 0x000000262737723e */ /* 0x000fe200000000ff */
[----:B------:R1:W-:Y:S01]  /*2bc0*/  STG.E.64 desc[UR8][R34.64], R70 ;  /* 0x0000004622007986 */ /* 0x0003e2000c101b08 */
[----:B------:R-:W-:Y:S02]  /*2bd0*/  F2FP.F16.F32.PACK_AB R42, R41, R42 ;  /* 0x0000002a292a723e */ /* 0x000fe400000000ff */
[----:B------:R-:W-:Y:S01]  /*2be0*/  F2FP.F16.F32.PACK_AB R43, R43, R46 ;  /* 0x0000002e2b2b723e */ /* 0x000fe200000000ff */
[----:B------:R1:W-:Y:S01]  /*2bf0*/  STG.E.64 desc[UR8][R34.64+0xf00], R54 ;  /* 0x000f003622007986 */ /* 0x0003e2000c101b08 */
[----:B------:R-:W-:-:S02]  /*2c00*/  F2FP.F16.F32.PACK_AB R32, R45, R50 ;  /* 0x000000322d20723e */ /* 0x000fc400000000ff */
[----:B------:R-:W-:Y:S01]  /*2c10*/  F2FP.F16.F32.PACK_AB R33, R33, R86 ;  /* 0x000000562121723e */ /* 0x000fe200000000ff */
[----:B------:R1:W-:Y:S04]  /*2c20*/  STG.E.64 desc[UR8][R34.64+0x1e00], R42 ;  /* 0x001e002a22007986 */ /* 0x0003e8000c101b08 */
[----:B------:R1:W-:Y:S01]  /*2c30*/  STG.E.64 desc[UR8][R34.64+0x2d00], R32 ;  /* 0x002d002022007986 */ /* 0x0003e2000c101b08 */
[----:B------:R-:W-:Y:S05]  /*2c40*/  @!P0 BRA `(.L_x_1112) ;  /* 0xffffffdc00008947 */ /* 0x000fea000383ffff */
.L_x_1100:
        /* <DEDUP_REMOVED lines=18> */
[----:B-1----:R-:W-:Y:S02]  /*2d70*/  LOP3.LUT R42, R15, 0xf, RZ, 0xc0, !PT ;  /* 0x0000000f0f2a7812 */ /* 0x002fe400078ec0ff */
        /* <DEDUP_REMOVED lines=32> */
.L_x_1123:
        /* <DEDUP_REMOVED lines=20> */
.L_x_1116:
        /* <DEDUP_REMOVED lines=34> */
.L_x_1115:
        /* <DEDUP_REMOVED lines=20> */
.L_x_1118:
[----:B------:R-:W-:Y:S05]  /*3420*/  BSYNC.RECONVERGENT B1 ;  /* 0x0000000000017941 */ /* 0x000fea0003800200 */
.L_x_1117:
        /* <DEDUP_REMOVED lines=26> */
.L_x_1114:
[----:B------:R-:W-:Y:S05]  /*35d0*/  BSYNC.RECONVERGENT B0 ;  /* 0x0000000000007941 */ /* 0x000fea0003800200 */
.L_x_1113:
[----:B------:R1:W-:Y:S01]  /*35e0*/  STS [R7], R17 ;  /* 0x0000001107007388 */ /* 0x0003e20000000800 */
[----:B------:R-:W2:Y:S01]  /*35f0*/  LDC.64 R20, c[0x0][0x388] ;  /* 0x0000e200ff147b82 */ /* 0x000ea20000000a00 */
[----:B------:R-:W-:Y:S02]  /*3600*/  ISETP.NE.AND P1, PT, R42, 0xf, PT ;  /* 0x0000000f2a00780c */ /* 0x000fe40003f25270 */
[----:B------:R1:W-:Y:S01]  /*3610*/  STS [R7+0x780], R24 ;  /* 0x0007801807007388 */ /* 0x0003e20000000800 */
[----:B------:R-:W-:-:S04]  /*3620*/  MOV R25, R6 ;  /* 0x0000000600197202 */ /* 0x000fc80000000f00 */
[----:B------:R-:W3:Y:S08]  /*3630*/  LDC.64 R22, c[0x0][0x390] ;  /* 0x0000e400ff167b82 */ /* 0x000ef00000000a00 */
[----:B-1----:R-:W-:Y:S06]  /*3640*/  BAR.SYNC.DEFER_BLOCKING 0x0 ;  /* 0x0000000000007b1d */ /* 0x002fec0000010000 */
.L_x_1122:
        /* <DEDUP_REMOVED lines=31> */
.L_x_1133:
[----:B------:R-:W-:Y:S01]  /*3840*/  BSSY.RECONVERGENT B0, `(.L_x_1120) ;  /* 0x000000b000007945 */ /* 0x000fe20003800200 */
[----:B----4-:R-:W-:-:S03]  /*3850*/  FADD.FTZ R13, R12, R13 ;  /* 0x0000000d0c0d7221 */ /* 0x010fc60000010000 */
[----:B------:R-:W-:Y:S05]  /*3860*/  @P2 BRA `(.L_x_1121) ;  /* 0x0000000000202947 */ /* 0x000fea0003800000 */
[----:B------:R-:W-:Y:S02]  /*3870*/  F2FP.F16.F32.PACK_AB R12, R13, R26 ;  /* 0x0000001a0d0c723e */ /* 0x000fe400000000ff */
[----:B------:R-:W-:Y:S02]  /*3880*/  IADD3 R19, PT, PT, R25, R10, RZ ;  /* 0x0000000a19137210 */ /* 0x000fe40007ffe0ff */
[C---:B------:R-:W-:Y:S02]  /*3890*/  PRMT R17, R12.reuse, 0x7610, R17 ;  /* 0x000076100c117816 */ /* 0x040fe40000000011 */
[----:B------:R-:W-:Y:S01]  /*38a0*/  PRMT R24, R12, 0x7632, R24 ;  /* 0x000076320c187816 */ /* 0x000fe20000000018 */
[----:B--2---:R-:W-:-:S04]  /*38b0*/  IMAD.WIDE R12, R19, 0x2, R20 ;  /* 0x00000002130c7825 */ /* 0x004fc800078e0214 */
[----:B---3--:R-:W-:Y:S01]  /*38c0*/  IMAD.WIDE R18, R19, 0x2, R22 ;  /* 0x0000000213127825 */ /* 0x008fe200078e0216 */
[----:B------:R0:W-:Y:S04]  /*38d0*/  STG.E.U16 desc[UR8][R12.64], R17 ;  /* 0x000000110c007986 */ /* 0x0001e8000c101508 */
[----:B------:R0:W-:Y:S02]  /*38e0*/  STG.E.U16 desc[UR8][R18.64], R24 ;  /* 0x0000001812007986 */ /* 0x0001e4000c101508 */
.L_x_1121:
[----:B------:R-:W-:Y:S05]  /*38f0*/  BSYNC.RECONVERGENT B0 ;  /* 0x0000000000007941 */ /* 0x000fea0003800200 */
.L_x_1120:
        /* <DEDUP_REMOVED lines=9> */
.L_x_1119:
        /* <DEDUP_REMOVED lines=8> */
.L_x_1125:
[----:B------:R-:W-:Y:S05]  /*3a10*/  BSYNC B0 ;  /* 0x0000000000007941 */ /* 0x000fea0003800000 */
.L_x_1124:
        /* <DEDUP_REMOVED lines=8> */
.L_x_1126:
[----:B------:R-:W-:Y:S01]  /*3aa0*/  FADD.FTZ R17, R17, R12 ;  /* 0x0000000c11117221 */ /* 0x000fe20000010000 */
[----:B------:R-:W-:-:S04]  /*3ab0*/  HFMA2 R30, -RZ, RZ, 0, 2.384185791015625e-07 ;  /* 0x00000004ff1e7431 */ /* 0x000fc800000001ff */
[----:B------:R-:W-:Y:S02]  /*3ac0*/  MOV R31, R17 ;  /* 0x00000011001f7202 */ /* 0x000fe40000000f00 */
[----:B------:R-:W-:-:S07]  /*3ad0*/  MOV R18, R29 ;  /* 0x0000001d00127202 */ /* 0x000fce0000000f00 */
[----:B------:R-:W-:Y:S05]  /*3ae0*/  WARPSYNC.COLLECTIVE R28, `(.L_x_1127) ;  /* 0x000000001c087348 */ /* 0x000fea0003c00000 */
[----:B------:R0:W1:Y:S02]  /*3af0*/  SHFL.BFLY P3, R29, R31, R30, R33 ;  /* 0x0c00001e1f1d7389 */ /* 0x0000640000060021 */
[----:B01----:R-:W-:Y:S05]  /*3b00*/  ENDCOLLECTIVE ;  /* 0x000000000000791b */ /* 0x003fea0003800000 */
.L_x_1127:
[----:B------:R-:W-:-:S05]  /*3b10*/  FADD.FTZ R18, R18, R13 ;  /* 0x0000000d12127221 */ /* 0x000fca0000010000 */
[----:B------:R-:W-:Y:S02]  /*3b20*/  MOV R31, R18 ;  /* 0x00000012001f7202 */ /* 0x000fe40000000f00 */
[----:B------:R-:W-:-:S07]  /*3b30*/  MOV R24, R29 ;  /* 0x0000001d00187202 */ /* 0x000fce0000000f00 */
[----:B------:R-:W-:Y:S05]  /*3b40*/  WARPSYNC.COLLECTIVE R28, `(.L_x_1128) ;  /* 0x000000001c087348 */ /* 0x000fea0003c00000 */
[----:B------:R0:W1:Y:S02]  /*3b50*/  SHFL.BFLY P3, R29, R31, R30, R33 ;  /* 0x0c00001e1f1d7389 */ /* 0x0000640000060021 */
[----:B01----:R-:W-:Y:S05]  /*3b60*/  ENDCOLLECTIVE ;  /* 0x000000000000791b */ /* 0x003fea0003800000 */
.L_x_1128:
[----:B------:R-:W-:Y:S01]  /*3b70*/  FADD.FTZ R24, R17, R24 ;  /* 0x0000001811187221 */ /* 0x000fe20000010000 */
[----:B------:R-:W-:-:S04]  /*3b80*/  HFMA2 R30, -RZ, RZ, 0, 1.1920928955078125e-07 ;  /* 0x00000002ff1e7431 */ /* 0x000fc800000001ff */
[----:B------:R-:W-:Y:S02]  /*3b90*/  MOV R31, R24 ;  /* 0x00000018001f7202 */ /* 0x000fe40000000f00 */
[----:B------:R-:W-:-:S07]  /*3ba0*/  MOV R19, R29 ;  /* 0x0000001d00137202 */ /* 0x000fce0000000f00 */
[----:B------:R-:W-:Y:S05]  /*3bb0*/  WARPSYNC.COLLECTIVE R28, `(.L_x_1129) ;  /* 0x000000001c087348 */ /* 0x000fea0003c00000 */
[----:B------:R0:W1:Y:S02]  /*3bc0*/  SHFL.BFLY P3, R29, R31, R30, R33 ;  /* 0x0c00001e1f1d7389 */ /* 0x0000640000060021 */
[----:B01----:R-:W-:Y:S05]  /*3bd0*/  ENDCOLLECTIVE ;  /* 0x000000000000791b */ /* 0x003fea0003800000 */
.L_x_1129:
[----:B------:R-:W-:-:S05]  /*3be0*/  FADD.FTZ R19, R18, R19 ;  /* 0x0000001312137221 */ /* 0x000fca0000010000 */
[----:B------:R-:W-:Y:S02]  /*3bf0*/  MOV R31, R19 ;  /* 0x00000013001f7202 */ /* 0x000fe40000000f00 */
[----:B------:R-:W-:-:S07]  /*3c00*/  MOV R27, R29 ;  /* 0x0000001d001b7202 */ /* 0x000fce0000000f00 */
[----:B------:R-:W-:Y:S05]  /*3c10*/  WARPSYNC.COLLECTIVE R28, `(.L_x_1130) ;  /* 0x000000001c087348 */ /* 0x000fea0003c00000 */
[----:B------:R0:W1:Y:S02]  /*3c20*/  SHFL.BFLY P3, R29, R31, R30, R33 ;  /* 0x0c00001e1f1d7389 */ /* 0x0000640000060021 */
[----:B01----:R-:W-:Y:S05]  /*3c30*/  ENDCOLLECTIVE ;  /* 0x000000000000791b */ /* 0x003fea0003800000 */
.L_x_1130:
[----:B------:R-:W-:Y:S01]  /*3c40*/  FADD.FTZ R27, R24, R27 ;  /* 0x0000001b181b7221 */ /* 0x000fe20000010000 */
[----:B------:R-:W-:-:S04]  /*3c50*/  HFMA2 R30, -RZ, RZ, 0, 5.9604644775390625e-08 ;  /* 0x00000001ff1e7431 */ /* 0x000fc800000001ff */
[----:B------:R-:W-:Y:S02]  /*3c60*/  MOV R31, R27 ;  /* 0x0000001b001f7202 */ /* 0x000fe40000000f00 */
[----:B------:R-:W-:-:S07]  /*3c70*/  MOV R12, R29 ;  /* 0x0000001d000c7202 */ /* 0x000fce0000000f00 */
[----:B------:R-:W-:Y:S05]  /*3c80*/  WARPSYNC.COLLECTIVE R28, `(.L_x_1131) ;  /* 0x000000001c087348 */ /* 0x000fea0003c00000 */
[----:B------:R0:W1:Y:S02]  /*3c90*/  SHFL.BFLY P3, R29, R31, R30, R33 ;  /* 0x0c00001e1f1d7389 */ /* 0x0000640000060021 */
[----:B01----:R-:W-:Y:S05]  /*3ca0*/  ENDCOLLECTIVE ;  /* 0x000000000000791b */ /* 0x003fea0003800000 */
.L_x_1131:
[----:B------:R-:W-:-:S05]  /*3cb0*/  FADD.FTZ R12, R19, R12 ;  /* 0x0000000c130c7221 */ /* 0x000fca0000010000 */
[----:B------:R-:W-:Y:S02]  /*3cc0*/  MOV R31, R12 ;  /* 0x0000000c001f7202 */ /* 0x000fe40000000f00 */
[----:B------:R-:W-:-:S07]  /*3cd0*/  MOV R26, R29 ;  /* 0x0000001d001a7202 */ /* 0x000fce0000000f00 */
[----:B------:R-:W-:Y:S05]  /*3ce0*/  WARPSYNC.COLLECTIVE R28, `(.L_x_1132) ;  /* 0x000000001c087348 */ /* 0x000fea0003c00000 */
[----:B------:R0:W1:Y:S02]  /*3cf0*/  SHFL.BFLY P3, R29, R31, R30, R33 ;  /* 0x0c00001e1f1d7389 */ /* 0x0000640000060021 */
[----:B01----:R-:W-:Y:S05]  /*3d00*/  ENDCOLLECTIVE ;  /* 0x000000000000791b */ /* 0x003fea0003800000 */
.L_x_1132:
[----:B------:R-:W-:Y:S01]  /*3d10*/  FADD.FTZ R26, R27, R26 ;  /* 0x0000001a1b1a7221 */ /* 0x000fe20000010000 */
[----:B------:R-:W-:Y:S01]  /*3d20*/  MOV R13, R29 ;  /* 0x0000001d000d7202 */ /* 0x000fe20000000f00 */
[----:B------:R-:W-:Y:S06]  /*3d30*/  BRA `(.L_x_1133) ;  /* 0xfffffff800c07947 */ /* 0x000fec000383ffff */
.L_x_1134:
        /* <DEDUP_REMOVED lines=12> */
.L_x_1581:


//--------------------- .text._ZN13group_norm_v218gn_bwd_cuda_kernelI6__halfLi480ELi3ELi16ELi60ELi1024ELb1ELb1ELi8ELi960ELi960ELi4ELb1ELi2ELb0ELb0ELNS_15WgradSyncMethodE3ENS_16CompileConditionILi1000EEEEEvPT_S6_S6_PKS5_S8_S8_S8_PKfflPfPj --------------------------
	.section	.text._ZN13group_norm_v218gn_bwd_cuda_kernelI6__halfLi480ELi3ELi16ELi60ELi1024ELb1ELb1ELi8ELi960ELi960ELi4ELb1ELi2ELb0ELb0ELNS_15WgradSyncMethodE3ENS_16CompileConditionILi1000EEEEEvPT_S6_S6_PKS5_S8_S8_S8_PKfflPfPj,"ax",@progbits
	.align	128
        .global         _ZN13group_norm_v218gn_bwd_cuda_kernelI6__halfLi480ELi3ELi16ELi60ELi1024ELb1ELb1ELi8ELi960ELi960ELi4ELb1ELi2ELb0ELb0ELNS_15WgradSyncMethodE3ENS_16CompileConditionILi1000EEEEEvPT_S6_S6_PKS5_S8_S8_S8_PKfflPfPj
        .type           _ZN13group_norm_v218gn_bwd_cuda_kernelI6__halfLi480ELi3ELi16ELi60ELi1024ELb1ELb1ELi8ELi960ELi960ELi4ELb1ELi2ELb0ELb0ELNS_15WgradSyncMethodE3ENS_16CompileConditionILi1000EEEEEvPT_S6_S6_PKS5_S8_S8_S8_PKfflPfPj,@function
        .size           _ZN13group_norm_v218gn_bwd_cuda_kernelI6__halfLi480ELi3ELi16ELi60ELi1024ELb1ELb1ELi8ELi960ELi960ELi4ELb1ELi2ELb0ELb0ELNS_15WgradSyncMethodE3ENS_16CompileConditionILi1000EEEEEvPT_S6_S6_PKS5_S8_S8_S8_PKfflPfPj,(.L_x_1582 - _ZN13group_norm_v218gn_bwd_cuda_kernelI6__halfLi480ELi3ELi16ELi60ELi1024ELb1ELb1ELi8ELi960ELi960ELi4ELb1ELi2ELb0ELb0ELNS_15WgradSyncMethodE3ENS_16CompileConditionILi1000EEEEEvPT_S6_S6_PKS5_S8_S8_S8_PKfflPfPj)
        .other          _ZN13group_norm_v218gn_bwd_cuda_kernelI6__halfLi480ELi3ELi16ELi60ELi1024ELb1ELb1ELi8ELi960ELi960ELi4ELb1ELi2ELb0ELb0ELNS_15WgradSyncMethodE3ENS_16CompileConditionILi1000EEEEEvPT_S6_S6_PKS5_S8_S8_S8_PKfflPfPj,@"STO_CUDA_ENTRY STV_DEFAULT"
_ZN13group_norm_v218gn_bwd_cuda_kernelI6__halfLi480ELi3ELi16ELi60ELi1024ELb1ELb1ELi8ELi960ELi960ELi4ELb1ELi2ELb0ELb0ELNS_15WgradSyncMethodE3ENS_16CompileConditionILi1000EEEEEvPT_S6_S6_PKS5_S8_S8_S8_PKfflPfPj:
.text._ZN13group_norm_v218gn_bwd_cuda_kernelI6__halfLi480ELi3ELi16ELi60ELi1024ELb1ELb1ELi8ELi960ELi960ELi4ELb1ELi2ELb0ELb0ELNS_15WgradSyncMethodE3ENS_16CompileConditionILi1000EEEEEvPT_S6_S6_PKS5_S8_S8_S8_PKfflPfPj:
        /* <DEDUP_REMOVED lines=28> */
.L_x_1137:
        /* <DEDUP_REMOVED lines=8> */
.L_x_1136:
[----:B------:R-:W-:Y:S05]  /*0240*/  WARPSYNC.ALL ;  /* 0x0000000000007948 */ /* 0x000fea0003800000 */
[----:B------:R-:W-:Y:S06]  /*0250*/  BAR.SYNC.DEFER_BLOCKING 0x0 ;  /* 0x0000000000007b1d */ /* 0x000fec0000010000 */
[----:B------:R-:W-:Y:S05]  /*0260*/  BRA `(.L_x_1138) ;  /* 0x00000034001c7947 */ /* 0x000fea0003800000 */
.L_x_1135:
        /* <DEDUP_REMOVED lines=18> */
[----:B------:R-:W0:Y:S01]  /*0390*/  S2R R3, SR_CgaCtaId ;  /* 0x0000000000037919 */ /* 0x000e220000008800 */
[----:B------:R-:W-:-:S04]  /*03a0*/  MOV R0, 0x400 ;  /* 0x0000040000007802 */ /* 0x000fc80000000f00 */
[----:B------:R-:W-:Y:S02]  /*03b0*/  IADD3 R0, PT, PT, R0, 0x3c00, RZ ;  /* 0x00003c0000007810 */ /* 0x000fe40007ffe0ff */
[----:B------:R-:W-:Y:S02]  /*03c0*/  SHF.L.U32 R9, R8, 0x3, RZ ;  /* 0x0000000308097819 */ /* 0x000fe400000006ff */
[----:B0-----:R-:W-:Y:S02]  /*03d0*/  LEA R0, R3, R0, 0x18 ;  /* 0x0000000003007211 */ /* 0x001fe400078ec0ff */
[----:B------:R-:W-:-:S05]  /*03e0*/  SHF.R.U32.HI R3, RZ, 0x1, R8 ;  /* 0x00000001ff037819 */ /* 0x000fca0000011608 */
[--C-:B------:R-:W-:Y:S02]  /*03f0*/  IMAD R8, R3, 0x168, R0.reuse ;  /* 0x0000016803087824 */ /* 0x100fe400078e0200 */
[----:B------:R-:W-:Y:S01]  /*0400*/  IMAD R3, R11, 0x18, R0 ;  /* 0x000000180b037824 */ /* 0x000fe200078e0200 */
[----:B------:R-:W-:Y:S02]  /*0410*/  LOP3.LUT R11, R9, 0x8, RZ, 0xc0, !PT ;  /* 0x00000008090b7812 */ /* 0x000fe400078ec0ff */
[----:B------:R-:W-:Y:S02]  /*0420*/  SHF.L.U32 R9, R10, 0x3, RZ ;  /* 0x000000030a097819 */ /* 0x000fe400000006ff */
[----:B------:R-:W-:Y:S02]  /*0430*/  PRMT R10, R12, 0x9910, RZ ;  /* 0x000099100c0a7816 */ /* 0x000fe400000000ff */
[----:B------:R-:W-:Y:S02]  /*0440*/  IADD3 R0, PT, PT, R8, R11, RZ ;  /* 0x0000000b08007210 */ /* 0x000fe40007ffe0ff */
[----:B------:R-:W-:-:S02]  /*0450*/  MOV R8, R10 ;  /* 0x0000000a00087202 */ /* 0x000fc40000000f00 */
[C---:B------:R-:W-:Y:S02]  /*0460*/  LEA R3, R2.reuse, R3, 0x3 ;  /* 0x0000000302037211 */ /* 0x040fe400078e18ff */
[----:B------:R-:W-:Y:S01]  /*0470*/  LOP3.LUT R9, R2, 0x3f8, R9, 0xf8, !PT ;  /* 0x000003f802097812 */ /* 0x000fe200078ef809 */
[----:B------:R-:W-:Y:S02]  /*0480*/  IMAD R8, R8, 0x89, RZ ;  /* 0x0000008908087824 */ /* 0x000fe400078e02ff */
[----:B------:R-:W-:Y:S03]  /*0490*/  STL [R1+0x80], R3 ;  /* 0x0000800301007387 */ /* 0x000fe60000100800 */
[----:B------:R-:W-:Y:S02]  /*04a0*/  LOP3.LUT R8, R8, 0xffff, RZ, 0xc0, !PT ;  /* 0x0000ffff08087812 */ /* 0x000fe400078ec0ff */
[----:B------:R-:W-:Y:S01]  /*04b0*/  CS2R R14, SRZ ;  /* 0x00000000000e7805 */ /* 0x000fe2000001ff00 */
[----:B------:R-:W-:Y:S01]  /*04c0*/  UMOV UR4, URZ ;  /* 0x000000ff00047c82 */ /* 0x000fe20008000000 */
[----:B--2---:R-:W-:-:S02]  /*04d0*/  HADD2.F32 R11, -RZ, R6.H0_H0 ;  /* 0x20000006ff0b7230 */ /* 0x004fc40000004100 */
[----:B------:R-:W-:Y:S02]  /*04e0*/  HADD2.F32 R10, -RZ, R6.H1_H1 ;  /* 0x30000006ff0a7230 */ /* 0x000fe40000004100 */
[--C-:B------:R-:W-:Y:S01]  /*04f0*/  HADD2.F32 R9, -RZ, R7.reuse.H0_H0 ;  /* 0x20000007ff097230 */ /* 0x100fe20000004100 */
[----:B------:R-:W-:Y:S01]  /*0500*/  STL [R1+0x70], R11 ;  /* 0x0000700b01007387 */ /* 0x000fe20000100800 */
[----:B------:R-:W-:-:S03]  /*0510*/  HADD2.F32 R6, -RZ, R7.H1_H1 ;  /* 0x30000007ff067230 */ /* 0x000fc60000004100 */
[----:B------:R-:W-:Y:S04]  /*0520*/  STL [R1+0x6c], R10 ;  /* 0x00006c0a01007387 */ /* 0x000fe80000100800 */
[----:B------:R-:W-:Y:S04]  /*0530*/  STL [R1+0x68], R9 ;  /* 0x0000680901007387 */ /* 0x000fe80000100800 */
[----:B------:R-:W-:Y:S04]  /*0540*/  STL [R1+0x3c], RZ ;  /* 0x00003cff01007387 */ /* 0x000fe80000100800 */
[----:B------:R0:W-:Y:S04]  /*0550*/  STL [R1+0x64], R6 ;  /* 0x0000640601007387 */ /* 0x0001e80000100800 */
[----:B------:R1:W-:Y:S04]  /*0560*/  STL [R1+0x2c], RZ ;  /* 0x00002cff01007387 */ /* 0x0003e80000100800 */
[----:B------:R1:W-:Y:S01]  /*0570*/  STL [R1+0x14], RZ ;  /* 0x000014ff01007387 */ /* 0x0003e20000100800 */
[----:B0-----:R-:W-:-:S03]  /*0580*/  SHF.R.U32.HI R6, RZ, 0xb, R8 ;  /* 0x0000000bff067819 */ /* 0x001fc60000011608 */
[----:B------:R1:W-:Y:S04]  /*0590*/  STL [R1+0x38], RZ ;  /* 0x000038ff01007387 */ /* 0x0003e80000100800 */
[----:B------:R1:W-:Y:S04]  /*05a0*/  STL [R1+0x28], RZ ;  /* 0x000028ff01007387 */ /* 0x0003e80000100800 */
[----:B------:R1:W-:Y:S04]  /*05b0*/  STL [R1+0x10], RZ ;  /* 0x000010ff01007387 */ /* 0x0003e80000100800 */
[----:B------:R1:W-:Y:S01]  /*05c0*/  STL [R1+0x7c], R6 ;  /* 0x00007c0601007387 */ /* 0x0003e20000100800 */
[----:B---3--:R-:W-:-:S02]  /*05d0*/  HADD2.F32 R2, -RZ, R4.H0_H0 ;  /* 0x20000004ff027230 */ /* 0x008fc40000004100 */
[----:B------:R-:W-:Y:S01]  /*05e0*/  HADD2.F32 R3, -RZ, R4.H1_H1 ;  /* 0x30000004ff037230 */ /* 0x000fe20000004100 */
[----:B------:R-:W-:Y:S01]  /*05f0*/  LOP3.LUT R18, R6, 0xffff, RZ, 0xc0, !PT ;  /* 0x0000ffff06127812 */ /* 0x000fe200078ec0ff */
[--C-:B------:R-:W-:Y:S02]  /*0600*/  HADD2.F32 R4, -RZ, R5.reuse.H0_H0 ;  /* 0x20000005ff047230 */ /* 0x100fe40000004100 */
[----:B------:R-:W-:-:S07]  /*0610*/  HADD2.F32 R5, -RZ, R5.H1_H1 ;  /* 0x30000005ff057230 */ /* 0x000fce0000004100 */
.L_x_1152:
[----:B-1----:R-:W2:Y:S01]  /*0620*/  LDL R6, [R1+0x78] ;  /* 0x0000780001067983 */ /* 0x002ea20000100800 */
[----:B0-----:R-:W0:Y:S01]  /*0630*/  LDCU.64 UR14, c[0x0][0x3b8] ;  /* 0x00007700ff0e77ac */ /* 0x001e220008000a00 */
[----:B------:R-:W-:Y:S01]  /*0640*/  MOV R11, UR8 ;  /* 0x00000008000b7c02 */ /* 0x000fe20008000f00 */
[----:B------:R-:W1:Y:S01]  /*0650*/  S2R R10, SR_TID.X ;  /* 0x00000000000a7919 */ /* 0x000e620000002100 */
[----:B------:R-:W-:Y:S02]  /*0660*/  USHF.L.U32 UR9, UR8, 0x5, URZ ;  /* 0x0000000508097899 */ /* 0x000fe400080006ff */
[----:B------:R-:W-:Y:S01]  /*0670*/  USHF.L.U64.HI UR10, UR8, 0x5, UR5 ;  /* 0x00000005080a7899 */ /* 0x000fe20008010205 */
[----:B------:R-:W3:Y:S03]  /*0680*/  S2R R12, SR_CTAID.X ;  /* 0x00000000000c7919 */ /* 0x000ee60000002500 */
[----:B------:R-:W-:Y:S01]  /*0690*/  MOV R8, UR9 ;  /* 0x0000000900087c02 */ /* 0x000fe20008000f00 */
[----:B------:R-:W-:Y:S01]  /*06a0*/  STL [R1+0xb4], R14 ;  /* 0x0000b40e01007387 */ /* 0x000fe20000100800 */
[----:B------:R-:W-:-:S02]  /*06b0*/  MOV R9, UR10 ;  /* 0x0000000a00097c02 */ /* 0x000fc40008000f00 */
[----:B-1----:R-:W-:Y:S01]  /*06c0*/  LOP3.LUT R10, R10, 0xffff, RZ, 0xc0, !PT ;  /* 0x0000ffff0a0a7812 */ /* 0x002fe200078ec0ff */
[----:B------:R-:W-:Y:S02]  /*06d0*/  IMAD.WIDE.U32 R18, R18, 0x2, R8 ;  /* 0x0000000212127825 */ /* 0x000fe400078e0008 */
[----:B------:R-:W1:Y:S01]  /*06e0*/  LDCU.64 UR10, c[0x0][0x3a0] ;  /* 0x00007400ff0a77ac */ /* 0x000e620008000a00 */
[----:B------:R4:W-:Y:S01]  /*06f0*/  STL [R1+0xb0], R15 ;  /* 0x0000b00f01007387 */ /* 0x0009e20000100800 */
[----:B---3--:R-:W-:Y:S01]  /*0700*/  SHF.L.U32 R12, R12, 0x3, RZ ;  /* 0x000000030c0c7819 */ /* 0x008fe200000006ff */
[----:B------:R-:W-:Y:S01]  /*0710*/  IMAD R10, R10, 0x445, RZ ;  /* 0x000004450a0a7824 */ /* 0x000fe200078e02ff */
[----:B------:R-:W-:Y:S01]  /*0720*/  UIMAD UR9, UR5, 0xf0000, URZ ;  /* 0x000f0000050978a4 */ /* 0x000fe2000f8e02ff */
[----:B-----5:R3:W-:Y:S03]  /*0730*/  STL [R1+0x84], R0 ;  /* 0x0000840001007387 */ /* 0x0207e60000100800 */
[----:B------:R-:W-:Y:S01]  /*0740*/  SHF.R.U32.HI R10, RZ, 0x12, R10 ;  /* 0x00000012ff0a7819 */ /* 0x000fe2000001160a */
[----:B------:R-:W3:Y:S03]  /*0750*/  LDL R16, [R1+0x6c] ;  /* 0x00006c0001107983 */ /* 0x000ee60000100800 */
[----:B------:R-:W-:Y:S01]  /*0760*/  LOP3.LUT R10, R10, 0x3f8, R12, 0xf8, !PT ;  /* 0x000003f80a0a7812 */ /* 0x000fe200078ef80c */
[----:B----4-:R-:W4:Y:S01]  /*0770*/  LDL R15, [R1+0x70] ;  /* 0x00007000010f7983 */ /* 0x010f220000100800 */
[----:B--2---:R-:W-:-:S05]  /*0780*/  LOP3.LUT R6, R6, 0xffff, RZ, 0xc0, !PT ;  /* 0x0000ffff06067812 */ /* 0x004fca00078ec0ff */
[----:B------:R-:W-:-:S04]  /*0790*/  IMAD.WIDE.U32 R6, R6, 0x4, RZ ;  /* 0x0000000406067825 */ /* 0x000fc800078e00ff */
[----:B------:R-:W-:Y:S01]  /*07a0*/  IMAD.WIDE.U32 R8, R11, 0xf0000, R6 ;  /* 0x000f00000b087825 */ /* 0x000fe200078e0006 */
[----:B0-----:R-:W-:-:S03]  /*07b0*/  LEA R6, P0, R18, UR14, 0x2 ;  /* 0x0000000e12067c11 */ /* 0x001fc6000f8010ff */
[----:B------:R-:W-:-:S05]  /*07c0*/  IMAD R7, R10, 0x3c0, RZ ;  /* 0x000003c00a077824 */ /* 0x000fca00078e02ff */
[----:B------:R-:W-:Y:S02]  /*07d0*/  IADD3 R8, P1, PT, R7, R8, RZ ;  /* 0x0000000807087210 */ /* 0x000fe40007f3e0ff */
[----:B------:R-:W-:Y:S01]  /*07e0*/  LEA.HI.X R7, R18, UR15, R19, 0x2, P0 ;  /* 0x0000000f12077c11 */ /* 0x000fe200080f1413 */
[----:B------:R-:W0:Y:S01]  /*07f0*/  LDCU.64 UR14, c[0x0][0x3c8] ;  /* 0x00007900ff0e77ac */ /* 0x000e220008000a00 */
[----:B------:R-:W-:Y:S02]  /*0800*/  IADD3.X R9, PT, PT, R9, UR9, RZ, P1, !PT ;  /* 0x0000000909097c10 */ /* 0x000fe40008ffe4ff */
[C---:B------:R-:W-:Y:S01]  /*0810*/  SHF.L.U32 R12, R8.reuse, 0x1, RZ ;  /* 0x00000001080c7819 */ /* 0x040fe200000006ff */
[----:B------:R-:W2:Y:S01]  /*0820*/  LDG.E.64.CONSTANT R18, desc[UR12][R6.64] ;  /* 0x0000000c06127981 */ /* 0x000ea2000c1e9b00 */
[----:B---3--:R-:W-:Y:S01]  /*0830*/  SHF.L.U64.HI R0, R8, 0x1, R9 ;  /* 0x0000000108007819 */ /* 0x008fe20000010209 */
[----:B------:R-:W2:Y:S01]  /*0840*/  LDCU UR9, c[0x0][0x3c0] ;  /* 0x00007800ff0977ac */ /* 0x000ea20008000800 */
[----:B-1----:R-:W-:-:S04]  /*0850*/  IADD3 R8, P0, PT, R12, UR10, RZ ;  /* 0x0000000a0c087c10 */ /* 0x002fc8000ff1e0ff */
[----:B------:R-:W-:Y:S01]  /*0860*/  IADD3.X R9, PT, PT, R0, UR11, RZ, P0, !PT ;  /* 0x0000000b00097c10 */ /* 0x000fe200087fe4ff */
[----:B------:R-:W1:Y:S04]  /*0870*/  LDCU.64 UR10, c[0x0][0x398] ;  /* 0x00007300ff0a77ac */ /* 0x000e680008000a00 */
[----:B------:R-:W3:Y:S04]  /*0880*/  LDG.E.64.CONSTANT R10, desc[UR12][R8.64] ;  /* 0x0000000c080a7981 */ /* 0x000ee8000c1e9b00 */
[----:B------:R1:W-:Y:S04]  /*0890*/  STL [R1+0x60], R12 ;  /* 0x0000600c01007387 */ /* 0x0003e80000100800 */
[----:B------:R0:W-:Y:S04]  /*08a0*/  STL [R1+0x74], R0 ;  /* 0x0000740001007387 */ /* 0x0001e80000100800 */
[----:B------:R-:W4:Y:S01]  /*08b0*/  LDL R14, [R1+0x68] ;  /* 0x00006800010e7983 */ /* 0x000f220000100800 */
[----:B-1----:R-:W-:-:S03]  /*08c0*/  IADD3 R12, P0, PT, R12, UR10, RZ ;  /* 0x0000000a0c0c7c10 */ /* 0x002fc6000ff1e0ff */
[----:B------:R-:W4:Y:S01]  /*08d0*/  LDG.E.64.CONSTANT R22, desc[UR12][R8.64+0xf00] ;  /* 0x000f000c08167981 */ /* 0x000f22000c1e9b00 */
[----:B------:R-:W-:-:S03]  /*08e0*/  IADD3.X R13, PT, PT, R0, UR11, RZ, P0, !PT ;  /* 0x0000000b000d7c10 */ /* 0x000fc600087fe4ff */
[----:B------:R-:W4:Y:S04]  /*08f0*/  LDG.E.64.CONSTANT R26, desc[UR12][R8.64+0x1e00] ;  /* 0x001e000c081a7981 */ /* 0x000f28000c1e9b00 */
[----:B------:R-:W4:Y:S04]  /*0900*/  LDG.E.64.CONSTANT R20, desc[UR12][R12.64] ;  /* 0x0000000c0c147981 */ /* 0x000f28000c1e9b00 */
[----:B------:R-:W4:Y:S04]  /*0910*/  LDG.E.64.CONSTANT R24, desc[UR12][R12.64+0xf00] ;  /* 0x000f000c0c187981 */ /* 0x000f28000c1e9b00 */
[----:B------:R-:W4:Y:S01]  /*0920*/  LDG.E.64.CONSTANT R8, desc[UR12][R8.64+0x2d00] ;  /* 0x002d000c08087981 */ /* 0x000f22000c1e9b00 */
[----:B--2---:R-:W-:-:S06]  /*0930*/  FADD.FTZ R6, R19, UR9 ;  /* 0x0000000913067e21 */ /* 0x004fcc0008010000 */
[----:B------:R-:W0:Y:S01]  /*0940*/  MUFU.RSQ R6, R6 ;  /* 0x0000000600067308 */ /* 0x000e220000001400 */
[--C-:B---3--:R-:W-:Y:S02]  /*0950*/  HADD2.F32 R7, -RZ, R10.reuse.H0_H0 ;  /* 0x2000000aff077230 */ /* 0x108fe40000004100 */
[----:B------:R-:W-:-:S03]  /*0960*/  HADD2.F32 R10, -RZ, R10.H1_H1 ;  /* 0x3000000aff0a7230 */ /* 0x000fc60000004100 */
[C---:B------:R-:W-:Y:S02]  /*0970*/  FADD.FTZ R7, -R18.reuse, R7 ;  /* 0x0000000712077221 */ /* 0x040fe40000010100 */
[----:B------:R-:W-:Y:S02]  /*0980*/  FADD.FTZ R10, -R18, R10 ;  /* 0x0000000a120a7221 */ /* 0x000fe40000010100 */
[----:B0-----:R-:W-:-:S04]  /*0990*/  FMUL.FTZ R0, R6, R7 ;  /* 0x0000000706007220 */ /* 0x001fc80000410000 */
[----:B----4-:R-:W-:Y:S01]  /*09a0*/  FFMA.FTZ R31, R2, R0, R15 ;  /* 0x00000000021f7223 */ /* 0x010fe2000001000f */
[----:B------:R0:W-:Y:S04]  /*09b0*/  STL [R1+0x44], R0 ;  /* 0x0000440001007387 */ /* 0x0001e80000100800 */
[----:B------:R-:W2:Y:S01]  /*09c0*/  LDL R15, [R1+0x64] ;  /* 0x00006400010f7983 */ /* 0x000ea20000100800 */
[----:B0-----:R-:W-:-:S04]  /*09d0*/  FMUL.FTZ R0, R6, R10 ;  /* 0x0000000a06007220 */ /* 0x001fc80000410000 */
[----:B------:R-:W-:Y:S02]  /*09e0*/  FFMA.FTZ R33, R3, R0, R16 ;  /* 0x0000000003217223 */ /* 0x000fe40000010010 */
[----:B------:R-:W3:Y:S04]  /*09f0*/  LDG.E.64.CONSTANT R16, desc[UR12][R12.64+0x1e00] ;  /* 0x001e000c0c107981 */ /* 0x000ee8000c1e9b00 */
[----:B------:R0:W-:Y:S01]  /*0a00*/  STL [R1+0x4c], R0 ;  /* 0x00004c0001007387 */ /* 0x0001e20000100800 */
[--C-:B------:R-:W-:Y:S02]  /*0a10*/  HADD2.F32 R7, -RZ, R11.reuse.H0_H0 ;  /* 0x2000000bff077230 */ /* 0x100fe40000004100 */
[----:B------:R-:W-:Y:S01]  /*0a20*/  FMUL.FTZ R30, R31, -1.4426950216293334961 ;  /* 0xbfb8aa3b1f1e7820 */ /* 0x000fe20000410000 */
[----:B------:R-:W-:-:S02]  /*0a30*/  HADD2.F32 R19, -RZ, R11.H1_H1 ;  /* 0x3000000bff137230 */ /* 0x000fc40000004100 */
[----:B------:R-:W-:Y:S01]  /*0a40*/  FADD.FTZ R7, -R18, R7 ;  /* 0x0000000712077221 */ /* 0x000fe20000010100 */
[----:B------:R-:W-:Y:S02]  /*0a50*/  HADD2.F32 R10, -RZ, R22.H0_H0 ;  /* 0x20000016ff0a7230 */ /* 0x000fe40000004100 */
[----:B------:R-:W1:Y:S01]  /*0a60*/  MUFU.EX2 R30, R30 ;  /* 0x0000001e001e7308 */ /* 0x000e620000000800 */
[----:B------:R-:W4:Y:S01]  /*0a70*/  LDG.E.64.CONSTANT R12, desc[UR12][R12.64+0x2d00] ;  /* 0x002d000c0c0c7981 */ /* 0x000f22000c1e9b00 */
[----:B0-----:R-:W-:Y:S01]  /*0a80*/  FMUL.FTZ R0, R6, R7 ;  /* 0x0000000706007220 */ /* 0x001fe20000410000 */
[----:B------:R-:W-:-:S03]  /*0a90*/  FADD.FTZ R19, -R18, R19 ;  /* 0x0000001312137221 */ /* 0x000fc60000010100 */
[----:B------:R-:W-:Y:S01]  /*0aa0*/  FFMA.FTZ R7, R4, R0, R14 ;  /* 0x0000000004077223 */ /* 0x000fe2000001000e */
[----:B---3--:R0:W-:Y:S04]  /*0ab0*/  STL [R1+0xbc], R16 ;  /* 0x0000bc1001007387 */ /* 0x0081e80000100800 */
[----:B0-----:R-:W3:Y:S04]  /*0ac0*/  LDL R16, [R1+0x70] ;  /* 0x0000700001107983 */ /* 0x001ee80000100800 */
[----:B------:R0:W-:Y:S04]  /*0ad0*/  STL [R1+0xb8], R17 ;  /* 0x0000b81101007387 */ /* 0x0001e80000100800 */
[----:B0-----:R-:W4:Y:S01]  /*0ae0*/  LDL R17, [R1+0x6c] ;  /* 0x00006c0001117983 */ /* 0x001f220000100800 */
[----:B------:R-:W-:-:S03]  /*0af0*/  FMUL.FTZ R32, R7, -1.4426950216293334961 ;  /* 0xbfb8aa3b07207820 */ /* 0x000fc60000410000 */
[----:B------:R0:W-:Y:S01]  /*0b00*/  STL [R1+0x54], R0 ;  /* 0x0000540001007387 */ /* 0x0001e20000100800 */
[----:B-1----:R-:W-:Y:S02]  /*0b10*/  FADD.FTZ R30, R30, 1 ;  /* 0x3f8000001e1e7421 */ /* 0x002fe40000010000 */
[----:B------:R-:W1:Y:S01]  /*0b20*/  MUFU.EX2 R32, R32 ;  /* 0x0000002000207308 */ /* 0x000e620000000800 */
[----:B0-----:R-:W-:-:S04]  /*0b30*/  FMUL.FTZ R0, R6, R19 ;  /* 0x0000001306007220 */ /* 0x001fc80000410000 */
[----:B--2---:R-:W-:Y:S01]  /*0b40*/  FFMA.FTZ R28, R5, R0, R15 ;  /* 0x00000000051c7223 */ /* 0x004fe2000001000f */
[----:B------:R-:W-:-:S03]  /*0b50*/  FADD.FTZ R10, -R18, R10 ;  /* 0x0000000a120a7221 */ /* 0x000fc60000010100 */
[----:B------:R-:W-:Y:S01]  /*0b60*/  FMUL.FTZ R19, R28, -1.4426950216293334961 ;  /* 0xbfb8aa3b1c137820 */ /* 0x000fe20000410000 */
[----:B------:R-:W-:Y:S01]  /*0b70*/  HADD2.F32 R22, -RZ, R22.H1_H1 ;  /* 0x30000016ff167230 */ /* 0x000fe20000004100 */
[----:B------:R0:W-:Y:S01]  /*0b80*/  STL [R1+0x5c], R0 ;  /* 0x00005c0001007387 */ /* 0x0001e20000100800 */
[----:B------:R-:W2:Y:S01]  /*0b90*/  MUFU.RCP R36, R30 ;  /* 0x0000001e00247308 */ /* 0x000ea20000001000 */
[----:B------:R-:W-:Y:S02]  /*0ba0*/  FMUL.FTZ R11, R33, -1.4426950216293334961 ;  /* 0xbfb8aa3b210b7820 */ /* 0x000fe40000410000 */
[----:B------:R-:W-:-:S05]  /*0bb0*/  FADD.FTZ R22, -R18, R22 ;  /* 0x0000001612167221 */ /* 0x000fca0000010100 */
[----:B------:R-:W-:Y:S01]  /*0bc0*/  MUFU.EX2 R19, R19 ;  /* 0x0000001300137308 */ /* 0x000fe20000000800 */
[----:B0-----:R-:W-:-:S05]  /*0bd0*/  FMUL.FTZ R0, R6, R10 ;  /* 0x0000000a06007220 */ /* 0x001fca0000410000 */
[----:B------:R0:W-:Y:S02]  /*0be0*/  STL [R1+0x58], R0 ;  /* 0x0000580001007387 */ /* 0x0001e40000100800 */
[----:B------:R-:W0:Y:S01]  /*0bf0*/  MUFU.EX2 R11, R11 ;  /* 0x0000000b000b7308 */ /* 0x000e220000000800 */
[----:B-1----:R-:W-:-:S07]  /*0c00*/  FADD.FTZ R32, R32, 1 ;  /* 0x3f80000020207421 */ /* 0x002fce0000010000 */
[----:B------:R2:W-:Y:S02]  /*0c10*/  MUFU.RCP R34, R32 ;  /* 0x0000002000227308 */ /* 0x0005e40000001000 */
[----:B--2---:R-:W-:-:S04]  /*0c20*/  FADD.FTZ R32, -R36, 1 ;  /* 0x3f80000024207421 */ /* 0x004fc80000010100 */
[----:B------:R-:W-:Y:S01]  /*0c30*/  FFMA.FTZ R31, R31, R32, 1 ;  /* 0x3f8000001f1f7423 */ /* 0x000fe20000010020 */
[----:B------:R-:W-:Y:S02]  /*0c40*/  HADD2.F32 R32, -RZ, R23.H1_H1 ;  /* 0x30000017ff207230 */ /* 0x000fe40000004100 */
[----:B0-----:R-:W-:-:S03]  /*0c50*/  FADD.FTZ R11, R11, 1 ;  /* 0x3f8000000b0b7421 */ /* 0x001fc60000010000 */
[----:B------:R-:W-:Y:S01]  /*0c60*/  FADD.FTZ R32, -R18, R32 ;  /* 0x0000002012207221 */ /* 0x000fe20000010100 */
[----:B------:R-:W0:Y:S01]  /*0c70*/  MUFU.RCP R35, R11 ;  /* 0x0000000b00237308 */ /* 0x000e220000001000 */
[----:B------:R-:W-:Y:S01]  /*0c80*/  FMUL.FTZ R36, R36, R31 ;  /* 0x0000001f24247220 */ /* 0x000fe20000410000 */
[----:B------:R-:W-:-:S05]  /*0c90*/  HADD2.F32 R31, -RZ, R26.H0_H0 ;  /* 0x2000001aff1f7230 */ /* 0x000fca0000004100 */
[----:B------:R-:W-:Y:S01]  /*0ca0*/  FADD.FTZ R31, -R18, R31 ;  /* 0x0000001f121f7221 */ /* 0x000fe20000010100 */
[----:B0-----:R-:W-:-:S04]  /*0cb0*/  FADD.FTZ R37, -R35, 1 ;  /* 0x3f80000023257421 */ /* 0x001fc80000010100 */
[----:B------:R-:W-:-:S04]  /*0cc0*/  FFMA.FTZ R37, R33, R37, 1 ;  /* 0x3f80000021257423 */ /* 0x000fc80000010025 */
[----:B------:R-:W-:Y:S01]  /*0cd0*/  FMUL.FTZ R35, R35, R37 ;  /* 0x0000002523237220 */ /* 0x000fe20000410000 */
[----:B------:R-:W-:Y:S02]  /*0ce0*/  HADD2.F32 R26, -RZ, R26.H1_H1 ;  /* 0x3000001aff1a7230 */ /* 0x000fe40000004100 */
[----:B---3--:R-:W-:Y:S01]  /*0cf0*/  FFMA.FTZ R29, R2, R0, R16 ;  /* 0x00000000021d7223 */ /* 0x008fe20000010010 */
[----:B------:R-:W-:Y:S01]  /*0d00*/  FMUL.FTZ R0, R6, R22 ;  /* 0x0000001606007220 */ /* 0x000fe20000410000 */
[----:B------:R-:W-:-:S05]  /*0d10*/  HADD2.F32 R22, -RZ, R23.H0_H0 ;  /* 0x20000017ff167230 */ /* 0x000fca0000004100 */
[----:B------:R-:W-:Y:S01]  /*0d20*/  FADD.FTZ R22, -R18, R22 ;  /* 0x0000001612167221 */ /* 0x000fe20000010100 */
[----:B------:R0:W-:Y:S01]  /*0d30*/  STL [R1+0x50], R0 ;  /* 0x0000500001007387 */ /* 0x0001e20000100800 */
[----:B----4-:R-:W-:Y:S02]  /*0d40*/  FFMA.FTZ R30, R3, R0, R17 ;  /* 0x00000000031e7223 */ /* 0x010fe40000010011 */
[----:B0-----:R-:W-:Y:S01]  /*0d50*/  FMUL.FTZ R0, R6, R22 ;  /* 0x0000001606007220 */ /* 0x001fe20000410000 */
[----:B------:R-:W-:Y:S01]  /*0d60*/  FADD.FTZ R22, R19, 1 ;  /* 0x3f80000013167421 */ /* 0x000fe20000010000 */
[----:B------:R-:W-:-:S05]  /*0d70*/  FMUL.FTZ R10, R29, -1.4426950216293334961 ;  /* 0xbfb8aa3b1d0a7820 */ /* 0x000fca0000410000 */
[----:B------:R-:W0:Y:S01]  /*0d80*/  MUFU.RCP R22, R22 ;  /* 0x0000001600167308 */ /* 0x000e220000001000 */
[----:B------:R1:W-:Y:S01]  /*0d90*/  STL [R1+0x48], R0 ;  /* 0x0000480001007387 */ /* 0x0003e20000100800 */
[----:B------:R-:W-:Y:S01]  /*0da0*/  FFMA.FTZ R19, R4, R0, R14 ;  /* 0x0000000004137223 */ /* 0x000fe2000001000e */
[----:B------:R-:W-:-:S05]  /*0db0*/  FMUL.FTZ R11, R30, -1.4426950216293334961 ;  /* 0xbfb8aa3b1e0b7820 */ /* 0x000fca0000410000 */
[----:B------:R-:W2:Y:S01]  /*0dc0*/  MUFU.EX2 R10, R10 ;  /* 0x0000000a000a7308 */ /* 0x000ea20000000800 */
[----:B-1----:R-:W-:Y:S01]  /*0dd0*/  FMUL.FTZ R0, R6, R32 ;  /* 0x0000002006007220 */ /* 0x002fe20000410000 */
[----:B------:R-:W-:-:S04]  /*0de0*/  FADD.FTZ R32, -R34, 1 ;  /* 0x3f80000022207421 */ /* 0x000fc80000010100 */
[----:B------:R-:W-:-:S04]  /*0df0*/  FFMA.FTZ R32, R7, R32, 1 ;  /* 0x3f80000007207423 */ /* 0x000fc80000010020 */
[----:B------:R-:W-:Y:S01]  /*0e00*/  FMUL.FTZ R34, R34, R32 ;  /* 0x0000002022227220 */ /* 0x000fe20000410000 */
[----:B0-----:R-:W-:Y:S01]  /*0e10*/  FADD.FTZ R32, -R22, 1 ;  /* 0x3f80000016207421 */ /* 0x001fe20000010100 */
[----:B------:R-:W0:Y:S01]  /*0e20*/  MUFU.EX2 R11, R11 ;  /* 0x0000000b000b7308 */ /* 0x000e220000000800 */
[----:B------:R-:W-:Y:S02]  /*0e30*/  FMUL.FTZ R23, R19, -1.4426950216293334961 ;  /* 0xbfb8aa3b13177820 */ /* 0x000fe40000410000 */
[----:B------:R-:W-:-:S04]  /*0e40*/  FFMA.FTZ R32, R28, R32, 1 ;  /* 0x3f8000001c207423 */ /* 0x000fc80000010020 */
[----:B------:R-:W-:Y:S01]  /*0e50*/  FMUL.FTZ R22, R22, R32 ;  /* 0x0000002016167220 */ /* 0x000fe20000410000 */
[----:B--2---:R-:W-:Y:S01]  /*0e60*/  FADD.FTZ R32, R10, 1 ;  /* 0x3f8000000a207421 */ /* 0x004fe20000010000 */
[----:B------:R1:W2:Y:S01]  /*0e70*/  MUFU.EX2 R33, R23 ;  /* 0x0000001700217308 */ /* 0x0002a20000000800 */
[--C-:B------:R-:W-:Y:S02]  /*0e80*/  HADD2.F32 R10, -RZ, R20.reuse.H0_H0 ;  /* 0x20000014ff0a7230 */ /* 0x100fe40000004100 */
[----:B------:R-:W-:Y:S02]  /*0e90*/  HADD2.F32 R20, -RZ, R20.H1_H1 ;  /* 0x30000014ff147230 */ /* 0x000fe40000004100 */
[----:B-1----:R-:W-:-:S03]  /*0ea0*/  FFMA.FTZ R23, R5, R0, R15 ;  /* 0x0000000005177223 */ /* 0x002fc6000001000f */
[----:B------:R-:W1:Y:S01]  /*0eb0*/  MUFU.RCP R32, R32 ;  /* 0x0000002000207308 */ /* 0x000e620000001000 */
[----:B------:R3:W-:Y:S01]  /*0ec0*/  STL [R1+0x40], R0 ;  /* 0x0000400001007387 */ /* 0x0007e20000100800 */
[----:B------:R-:W-:Y:S01]  /*0ed0*/  FMUL.FTZ R7, R23, -1.4426950216293334961 ;  /* 0xbfb8aa3b17077820 */ /* 0x000fe20000410000 */
[----:B------:R-:W-:Y:S01]  /*0ee0*/  FMUL.FTZ R10, R10, R36 ;  /* 0x000000240a0a7220 */ /* 0x000fe20000410000 */
[----:B0-----:R-:W-:Y:S01]  /*0ef0*/  FADD.FTZ R36, R11, 1 ;  /* 0x3f8000000b247421 */ /* 0x001fe20000010000 */
[----:B------:R-:W-:Y:S01]  /*0f00*/  FMUL.FTZ R11, R20, R35 ;  /* 0x00000023140b7220 */ /* 0x000fe20000410000 */
[----:B------:R-:W-:Y:S02]  /*0f10*/  HADD2.F32 R35, -RZ, R21.H0_H0 ;  /* 0x20000015ff237230 */ /* 0x000fe40000004100 */
[----:B---3--:R-:W-:Y:S02]  /*0f20*/  FMUL.FTZ R0, R6, R31 ;  /* 0x0000001f06007220 */ /* 0x008fe40000410000 */
[----:B------:R0:W3:Y:S01]  /*0f30*/  MUFU.EX2 R31, R7 ;  /* 0x00000007001f7308 */ /* 0x0000e20000000800 */
[----:B--2---:R-:W-:-:S07]  /*0f40*/  FADD.FTZ R33, R33, 1 ;  /* 0x3f80000021217421 */ /* 0x004fce0000010000 */
[----:B------:R2:W4:Y:S01]  /*0f50*/  MUFU.RCP R20, R36 ;  /* 0x0000002400147308 */ /* 0x0005220000001000 */
[----:B0-----:R-:W-:Y:S01]  /*0f60*/  FFMA.FTZ R7, R2, R0, R16 ;  /* 0x0000000002077223 */ /* 0x001fe20000010010 */
[----:B------:R0:W-:Y:S01]  /*0f70*/  STL [R1+0x34], R0 ;  /* 0x0000340001007387 */ /* 0x0001e20000100800 */
[----:B--2---:R-:W-:Y:S02]  /*0f80*/  HADD2.F32 R36, -RZ, R21.H1_H1 ;  /* 0x30000015ff247230 */ /* 0x004fe40000004100 */
[----:B------:R-:W-:Y:S01]  /*0f90*/  FMUL.FTZ R21, R35, R34 ;  /* 0x0000002223157220 */ /* 0x000fe20000410000 */
[----:B------:R-:W-:Y:S01]  /*0fa0*/  FADD.FTZ R34, -R18, R26 ;  /* 0x0000001a12227221 */ /* 0x000fe20000010100 */
[----:B------:R-:W-:Y:S01]  /*0fb0*/  FMUL.FTZ R28, R7, -1.4426950216293334961 ;  /* 0xbfb8aa3b071c7820 */ /* 0x000fe20000410000 */
[----:B-1----:R-:W-:Y:S01]  /*0fc0*/  FADD.FTZ R35, -R32, 1 ;  /* 0x3f80000020237421 */ /* 0x002fe20000010100 */
[----:B------:R-:W1:Y:S01]  /*0fd0*/  MUFU.RCP R33, R33 ;  /* 0x0000002100217308 */ /* 0x000e620000001000 */
[----:B------:R-:W-:-:S02]  /*0fe0*/  HADD2.F32 R26, -RZ, R27.H0_H0 ;  /* 0x2000001bff1a7230 */ /* 0x000fc40000004100 */
[----:B0-----:R-:W-:Y:S01]  /*0ff0*/  FMUL.FTZ R0, R6, R34 ;  /* 0x0000002206007220 */ /* 0x001fe20000410000 */
[----:B------:R-:W-:Y:S01]  /*1000*/  FFMA.FTZ R35, R29, R35, 1 ;  /* 0x3f8000001d237423 */ /* 0x000fe20000010023 */
[----:B---3--:R-:W-:Y:S02]  /*1010*/  FADD.FTZ R31, R31, 1 ;  /* 0x3f8000001f1f7421 */ /* 0x008fe40000010000 */
[----:B------:R-:W-:Y:S01]  /*1020*/  FFMA.FTZ R29, R3, R0, R17 ;  /* 0x00000000031d7223 */ /* 0x000fe20000010011 */
[----:B------:R-:W-:Y:S01]  /*1030*/  FADD.FTZ R34, -R18, R26 ;  /* 0x0000001a12227221 */ /* 0x000fe20000010100 */
[----:B------:R-:W0:Y:S01]  /*1040*/  MUFU.EX2 R28, R28 ;  /* 0x0000001c001c7308 */ /* 0x000e220000000800 */
[----:B------:R-:W-:Y:S01]  /*1050*/  FMUL.FTZ R26, R32, R35 ;  /* 0x00000023201a7220 */ /* 0x000fe20000410000 */
[----:B------:R2:W-:Y:S01]  /*1060*/  STL [R1+0x30], R0 ;  /* 0x0000300001007387 */ /* 0x0005e20000100800 */
[----:B----4-:R-:W-:Y:S01]  /*1070*/  FADD.FTZ R35, -R20, 1 ;  /* 0x3f80000014237421 */ /* 0x010fe20000010100 */
[----:B------:R-:W-:-:S03]  /*1080*/  FMUL.FTZ R32, R29, -1.4426950216293334961 ;  /* 0xbfb8aa3b1d207820 */ /* 0x000fc60000410000 */
[----:B------:R-:W-:Y:S01]  /*1090*/  FFMA.FTZ R30, R30, R35, 1 ;  /* 0x3f8000001e1e7423 */ /* 0x000fe20000010023 */
[----:B------:R-:W3:Y:S01]  /*10a0*/  MUFU.RCP R31, R31 ;  /* 0x0000001f001f7308 */ /* 0x000ee20000001000 */
[----:B--2---:R-:W-:-:S07]  /*10b0*/  FMUL.FTZ R0, R6, R34 ;  /* 0x0000002206007220 */ /* 0x004fce0000410000 */
[----:B------:R2:W4:Y:S01]  /*10c0*/  MUFU.EX2 R34, R32 ;  /* 0x0000002000227308 */ /* 0x0005220000000800 */
[----:B------:R-:W-:Y:S01]  /*10d0*/  FMUL.FTZ R30, R20, R30 ;  /* 0x0000001e141e7220 */ /* 0x000fe20000410000 */
[----:B-1----:R-:W-:Y:S01]  /*10e0*/  FADD.FTZ R35, -R33, 1 ;  /* 0x3f80000021237421 */ /* 0x002fe20000010100 */
[----:B--2---:R-:W-:-:S04]  /*10f0*/  FFMA.FTZ R32, R4, R0, R14 ;  /* 0x0000000004207223 */ /* 0x004fc8000001000e */
[----:B------:R-:W-:Y:S01]  /*1100*/  FMUL.FTZ R20, R32, -1.4426950216293334961 ;  /* 0xbfb8aa3b20147820 */ /* 0x000fe20000410000 */
[----:B------:R-:W-:Y:S01]  /*1110*/  FFMA.FTZ R35, R19, R35, 1 ;  /* 0x3f80000013237423 */ /* 0x000fe20000010023 */
[----:B0-----:R-:W-:-:S04]  /*1120*/  FADD.FTZ R19, R28, 1 ;  /* 0x3f8000001c137421 */ /* 0x001fc80000010000 */
[----:B------:R-:W0:Y:S01]  /*1130*/  MUFU.EX2 R20, R20 ;  /* 0x0000001400147308 */ /* 0x000e220000000800 */
[----:B---3--:R-:W-:-:S07]  /*1140*/  FADD.FTZ R28, -R31, 1 ;  /* 0x3f8000001f1c7421 */ /* 0x008fce0000010100 */
[----:B------:R-:W1:Y:S01]  /*1150*/  MUFU.RCP R19, R19 ;  /* 0x0000001300137308 */ /* 0x000e620000001000 */
[----:B------:R-:W-:Y:S01]  /*1160*/  FFMA.FTZ R28, R23, R28, 1 ;  /* 0x3f800000171c7423 */ /* 0x000fe2000001001c */
[----:B----4-:R-:W-:-:S03]  /*1170*/  FADD.FTZ R23, R34, 1 ;  /* 0x3f80000022177421 */ /* 0x010fc60000010000 */
[----:B------:R-:W-:Y:S01]  /*1180*/  FMUL.FTZ R34, R31, R28 ;  /* 0x0000001c1f227220 */ /* 0x000fe20000410000 */
[--C-:B------:R-:W-:Y:S02]  /*1190*/  HADD2.F32 R28, -RZ, R24.reuse.H0_H0 ;  /* 0x20000018ff1c7230 */ /* 0x100fe40000004100 */
[----:B------:R2:W3:Y:S01]  /*11a0*/  MUFU.RCP R31, R23 ;  /* 0x00000017001f7308 */ /* 0x0004e20000001000 */
[----:B0-----:R-:W-:Y:S01]  /*11b0*/  FADD.FTZ R20, R20, 1 ;  /* 0x3f80000014147421 */ /* 0x001fe20000010000 */
[----:B------:R-:W-:Y:S02]  /*11c0*/  HADD2.F32 R27, -RZ, R27.H1_H1 ;  /* 0x3000001bff1b7230 */ /* 0x000fe40000004100 */
[----:B--2---:R-:W-:Y:S02]  /*11d0*/  HADD2.F32 R23, -RZ, R24.H1_H1 ;  /* 0x30000018ff177230 */ /* 0x004fe40000004100 */
[----:B------:R-:W-:Y:S01]  /*11e0*/  FMUL.FTZ R24, R28, R26 ;  /* 0x0000001a1c187220 */ /* 0x000fe20000410000 */
[--C-:B------:R-:W-:Y:S01]  /*11f0*/  HADD2.F32 R26, -RZ, R25.reuse.H0_H0 ;  /* 0x20000019ff1a7230 */ /* 0x100fe20000004100 */
[----:B------:R0:W2:Y:S01]  /*1200*/  MUFU.RCP R28, R20 ;  /* 0x00000014001c7308 */ /* 0x0000a20000001000 */
[----:B------:R-:W-:Y:S01]  /*1210*/  FMUL.FTZ R23, R23, R30 ;  /* 0x0000001e17177220 */ /* 0x000fe20000410000 */
[----:B------:R-:W-:-:S02]  /*1220*/  HADD2.F32 R30, -RZ, R25.H1_H1 ;  /* 0x30000019ff1e7230 */ /* 0x000fc40000004100 */
[C---:B------:R-:W-:Y:S01]  /*1230*/  FADD.FTZ R27, -R18.reuse, R27 ;  /* 0x0000001b121b7221 */ /* 0x040fe20000010100 */
[----:B-1----:R-:W-:Y:S01]  /*1240*/  FADD.FTZ R25, -R19, 1 ;  /* 0x3f80000013197421 */ /* 0x002fe20000010100 */
[----:B------:R1:W-:Y:S01]  /*1250*/  STL [R1+0x24], R0 ;  /* 0x0000240001007387 */ /* 0x0003e20000100800 */
[--C-:B0-----:R-:W-:Y:S02]  /*1260*/  HADD2.F32 R20, -RZ, R8.reuse.H0_H0 ;  /* 0x20000008ff147230 */ /* 0x101fe40000004100 */
[----:B------:R-:W-:Y:S01]  /*1270*/  FFMA.FTZ R25, R7, R25, 1 ;  /* 0x3f80000007197423 */ /* 0x000fe20000010019 */
[----:B------:R-:W-:Y:S02]  /*1280*/  HADD2.F32 R7, -RZ, R8.H1_H1 ;  /* 0x30000008ff077230 */ /* 0x000fe40000004100 */
[----:B------:R-:W-:Y:S01]  /*1290*/  FMUL.FTZ R33, R33, R35 ;  /* 0x0000002321217220 */ /* 0x000fe20000410000 */
[----:B------:R-:W-:Y:S01]  /*12a0*/  FADD.FTZ R20, -R18, R20 ;  /* 0x0000001412147221 */ /* 0x000fe20000010100 */
[----:B-1----:R-:W-:Y:S01]  /*12b0*/  FMUL.FTZ R0, R6, R27 ;  /* 0x0000001b06007220 */ /* 0x002fe20000410000 */
[----:B------:R-:W-:-:S02]  /*12c0*/  FADD.FTZ R7, -R18, R7 ;  /* 0x0000000712077221 */ /* 0x000fc40000010100 */
[----:B------:R-:W-:Y:S01]  /*12d0*/  FMUL.FTZ R37, R6, R20 ;  /* 0x0000001406257220 */ /* 0x000fe20000410000 */
[----:B------:R-:W-:Y:S01]  /*12e0*/  FFMA.FTZ R27, R5, R0, R15 ;  /* 0x00000000051b7223 */ /* 0x000fe2000001000f */
[----:B------:R-:W-:Y:S02]  /*12f0*/  HADD2.F32 R8, -RZ, R9.H0_H0 ;  /* 0x20000009ff087230 */ /* 0x000fe40000004100 */
[----:B------:R-:W-:Y:S01]  /*1300*/  FMUL.FTZ R26, R26, R33 ;  /* 0x000000211a1a7220 */ /* 0x000fe20000410000 */
[----:B------:R-:W-:Y:S01]  /*1310*/  FMUL.FTZ R30, R30, R34 ;  /* 0x000000221e1e7220 */ /* 0x000fe20000410000 */
[----:B------:R-:W-:Y:S01]  /*1320*/  FMUL.FTZ R22, R36, R22 ;  /* 0x0000001624167220 */ /* 0x000fe20000410000 */
[----:B---3--:R-:W-:Y:S01]  /*1330*/  FADD.FTZ R33, -R31, 1 ;  /* 0x3f8000001f217421 */ /* 0x008fe20000010100 */
[----:B------:R-:W-:Y:S01]  /*1340*/  FMUL.FTZ R34, R27, -1.4426950216293334961 ;  /* 0xbfb8aa3b1b227820 */ /* 0x000fe20000410000 */
[----:B------:R-:W-:Y:S01]  /*1350*/  FFMA.FTZ R36, R2, R37, R16 ;  /* 0x0000002502247223 */ /* 0x000fe20000010010 */
[----:B------:R-:W-:Y:S01]  /*1360*/  FMUL.FTZ R7, R6, R7 ;  /* 0x0000000706077220 */ /* 0x000fe20000410000 */
[----:B------:R-:W-:Y:S01]  /*1370*/  FADD.FTZ R8, -R18, R8 ;  /* 0x0000000812087221 */ /* 0x000fe20000010100 */
[----:B------:R-:W-:Y:S01]  /*1380*/  FFMA.FTZ R33, R29, R33, 1 ;  /* 0x3f8000001d217423 */ /* 0x000fe20000010021 */
[----:B--2---:R-:W-:Y:S01]  /*1390*/  FADD.FTZ R20, -R28, 1 ;  /* 0x3f8000001c147421 */ /* 0x004fe20000010100 */
[----:B------:R-:W-:Y:S01]  /*13a0*/  FMUL.FTZ R29, R36, -1.4426950216293334961 ;  /* 0xbfb8aa3b241d7820 */ /* 0x000fe20000410000 */
[----:B------:R-:W0:Y:S01]  /*13b0*/  MUFU.EX2 R34, R34 ;  /* 0x0000002200227308 */ /* 0x000e220000000800 */
[----:B------:R-:W-:Y:S01]  /*13c0*/  FFMA.FTZ R35, R3, R7, R17 ;  /* 0x0000000703237223 */ /* 0x000fe20000010011 */
[----:B------:R-:W-:Y:S01]  /*13d0*/  FMUL.FTZ R8, R6, R8 ;  /* 0x0000000806087220 */ /* 0x000fe20000410000 */
[----:B------:R-:W-:Y:S01]  /*13e0*/  FFMA.FTZ R32, R32, R20, 1 ;  /* 0x3f80000020207423 */ /* 0x000fe20000010014 */
[----:B------:R-:W-:Y:S01]  /*13f0*/  FMUL.FTZ R31, R31, R33 ;  /* 0x000000211f1f7220 */ /* 0x000fe20000410000 */
[----:B------:R-:W-:Y:S01]  /*1400*/  FMUL.FTZ R20, R35, -1.4426950216293334961 ;  /* 0xbfb8aa3b23147820 */ /* 0x000fe20000410000 */
[----:B------:R-:W-:-:S02]  /*1410*/  FFMA.FTZ R33, R4, R8, R14 ;  /* 0x0000000804217223 */ /* 0x000fc4000001000e */
[----:B------:R-:W1:Y:S01]  /*1420*/  MUFU.EX2 R29, R29 ;  /* 0x0000001d001d7308 */ /* 0x000e620000000800 */
[----:B------:R-:W-:Y:S01]  /*1430*/  FMUL.FTZ R19, R19, R25 ;  /* 0x0000001913137220 */ /* 0x000fe20000410000 */
[----:B------:R-:W-:-:S06]  /*1440*/  FMUL.FTZ R25, R33, -1.4426950216293334961 ;  /* 0xbfb8aa3b21197820 */ /* 0x000fcc0000410000 */
[----:B------:R-:W2:Y:S01]  /*1450*/  MUFU.EX2 R20, R20 ;  /* 0x0000001400147308 */ /* 0x000ea20000000800 */
[----:B0-----:R-:W-:-:S07]  /*1460*/  FADD.FTZ R34, R34, 1 ;  /* 0x3f80000022227421 */ /* 0x001fce0000010000 */
[----:B------:R-:W0:Y:S01]  /*1470*/  MUFU.EX2 R25, R25 ;  /* 0x0000001900197308 */ /* 0x000e220000000800 */
[----:B-1----:R-:W-:-:S07]  /*1480*/  FADD.FTZ R29, R29, 1 ;  /* 0x3f8000001d1d7421 */ /* 0x002fce0000010000 */
[----:B------:R-:W1:Y:S01]  /*1490*/  MUFU.RCP R34, R34 ;  /* 0x0000002200227308 */ /* 0x000e620000001000 */
[----:B--2---:R-:W-:Y:S01]  /*14a0*/  FADD.FTZ R20, R20, 1 ;  /* 0x3f80000014147421 */ /* 0x004fe20000010000 */
[----:B------:R-:W-:-:S06]  /*14b0*/  HADD2.F32 R9, -RZ, R9.H1_H1 ;  /* 0x30000009ff097230 */ /* 0x000fcc0000004100 */
[----:B------:R-:W2:Y:S01]  /*14c0*/  MUFU.RCP R29, R29 ;  /* 0x0000001d001d7308 */ /* 0x000ea20000001000 */
[----:B0-----:R-:W-:Y:S01]  /*14d0*/  FADD.FTZ R25, R25, 1 ;  /* 0x3f80000019197421 */ /* 0x001fe20000010000 */
[----:B------:R-:W-:-:S06]  /*14e0*/  FADD.FTZ R9, -R18, R9 ;  /* 0x0000000912097221 */ /* 0x000fcc0000010100 */
[----:B------:R-:W0:Y:S01]  /*14f0*/  MUFU.RCP R20, R20 ;  /* 0x0000001400147308 */ /* 0x000e220000001000 */
[----:B-1----:R-:W-:-:S07]  /*1500*/  FADD.FTZ R18, -R34, 1 ;  /* 0x3f80000022127421 */ /* 0x002fce0000010100 */
[----:B------:R-:W1:Y:S01]  /*1510*/  MUFU.RCP R25, R25 ;  /* 0x0000001900197308 */ /* 0x000e620000001000 */
[----:B------:R-:W-:Y:S01]  /*1520*/  FFMA.FTZ R18, R27, R18, 1 ;  /* 0x3f8000001b127423 */ /* 0x000fe20000010012 */
[----:B--2---:R-:W-:-:S04]  /*1530*/  FADD.FTZ R27, -R29, 1 ;  /* 0x3f8000001d1b7421 */ /* 0x004fc80000010100 */
[----:B------:R-:W-:Y:S01]  /*1540*/  FFMA.FTZ R36, R36, R27, 1 ;  /* 0x3f80000024247423 */ /* 0x000fe2000001001b */
[----:B0-----:R-:W-:Y:S01]  /*1550*/  FADD.FTZ R27, -R20, 1 ;  /* 0x3f800000141b7421 */ /* 0x001fe20000010100 */
[----:B------:R-:W-:-:S03]  /*1560*/  FMUL.FTZ R9, R6, R9 ;  /* 0x0000000906097220 */ /* 0x000fc60000410000 */
[----:B------:R-:W-:Y:S01]  /*1570*/  FFMA.FTZ R35, R35, R27, 1 ;  /* 0x3f80000023237423 */ /* 0x000fe2000001001b */
[----:B-1----:R-:W-:-:S04]  /*1580*/  FADD.FTZ R27, -R25, 1 ;  /* 0x3f800000191b7421 */ /* 0x002fc80000010100 */
[----:B------:R-:W-:Y:S01]  /*1590*/  FFMA.FTZ R33, R33, R27, 1 ;  /* 0x3f80000021217423 */ /* 0x000fe2000001001b */
[----:B------:R-:W-:Y:S01]  /*15a0*/  FFMA.FTZ R27, R5, R9, R15 ;  /* 0x00000009051b7223 */ /* 0x000fe2000001000f */
[----:B------:R-:W-:-:S03]  /*15b0*/  FMUL.FTZ R28, R28, R32 ;  /* 0x000000201c1c7220 */ /* 0x000fc60000410000 */
[----:B------:R-:W-:-:S06]  /*15c0*/  FMUL.FTZ R32, R27, -1.4426950216293334961 ;  /* 0xbfb8aa3b1b207820 */ /* 0x000fcc0000410000 */
[----:B------:R-:W0:Y:S01]  /*15d0*/  MUFU.EX2 R32, R32 ;  /* 0x0000002000207308 */ /* 0x000e220000000800 */
[----:B------:R-:W-:Y:S01]  /*15e0*/  STL [R1+0xa8], R30 ;  /* 0x0000a81e01007387 */ /* 0x000fe20000100800 */
[----:B0-----:R-:W-:-:S06]  /*15f0*/  FADD.FTZ R32, R32, 1 ;  /* 0x3f80000020207421 */ /* 0x001fcc0000010000 */
[----:B------:R-:W0:Y:S01]  /*1600*/  MUFU.RCP R32, R32 ;  /* 0x0000002000207308 */ /* 0x000e220000001000 */
[----:B------:R-:W-:Y:S04]  /*1610*/  STL [R1+0x20], R0 ;  /* 0x0000200001007387 */ /* 0x000fe80000100800 */
[----:B------:R-:W-:Y:S01]  /*1620*/  STL [R1+0x90], R0 ;  /* 0x0000900001007387 */ /* 0x000fe20000100800 */
[----:B------:R-:W-:-:S03]  /*1630*/  FMUL.FTZ R25, R25, R33 ;  /* 0x0000002119197220 */ /* 0x000fc60000410000 */
[----:B------:R-:W2:Y:S04]  /*1640*/  LDL.LU R16, [R1+0xbc] ;  /* 0x0000bc0001107983 */ /* 0x000ea80000300800 */
[----:B------:R-:W-:Y:S04]  /*1650*/  STL [R1+0x94], R37 ;  /* 0x0000942501007387 */ /* 0x000fe80000100800 */
[----:B------:R-:W3:Y:S01]  /*1660*/  LDL.LU R17, [R1+0xb8] ;  /* 0x0000b80001117983 */ /* 0x000ee20000300800 */
[----:B0-----:R-:W-:-:S03]  /*1670*/  FADD.FTZ R33, -R32, 1 ;  /* 0x3f80000020217421 */ /* 0x001fc60000010100 */
[----:B------:R-:W-:Y:S04]  /*1680*/  STL [R1+0x98], R7 ;  /* 0x0000980701007387 */ /* 0x000fe80000100800 */
[----:B------:R-:W4:Y:S01]  /*1690*/  LDL.LU R14, [R1+0xb4] ;  /* 0x0000b400010e7983 */ /* 0x000f220000300800 */
[----:B------:R-:W-:-:S03]  /*16a0*/  FFMA.FTZ R27, R27, R33, 1 ;  /* 0x3f8000001b1b7423 */ /* 0x000fc60000010021 */
[----:B------:R-:W-:Y:S04]  /*16b0*/  STL [R1+0x9c], R8 ;  /* 0x00009c0801007387 */ /* 0x000fe80000100800 */
[----:B------:R0:W-:Y:S04]  /*16c0*/  STL [R1+0x88], R6 ;  /* 0x0000880601007387 */ /* 0x0001e80000100800 */
[----:B------:R-:W4:Y:S01]  /*16d0*/  LDL.LU R15, [R1+0xb0] ;  /* 0x0000b000010f7983 */ /* 0x000f220000300800 */
[----:B------:R-:W-:Y:S01]  /*16e0*/  FMUL.FTZ R18, R34, R18 ;  /* 0x0000001222127220 */ /* 0x000fe20000410000 */
[----:B------:R-:W-:-:S02]  /*16f0*/  FMUL.FTZ R29, R29, R36 ;  /* 0x000000241d1d7220 */ /* 0x000fc40000410000 */
[----:B0-----:R-:W4:Y:S01]  /*1700*/  LDL.LU R6, [R1+0x14] ;  /* 0x0000140001067983 */ /* 0x001f220000300800 */
[----:B------:R-:W-:-:S03]  /*1710*/  FMUL.FTZ R27, R32, R27 ;  /* 0x0000001b201b7220 */ /* 0x000fc60000410000 */
[----:B------:R-:W4:Y:S04]  /*1720*/  LDL R8, [R1+0x44] ;  /* 0x0000440001087983 */ /* 0x000f280000100800 */
[----:B------:R-:W4:Y:S04]  /*1730*/  LDL R37, [R1+0x4c] ;  /* 0x00004c0001257983 */ /* 0x000f280000100800 */
[----:B------:R-:W4:Y:S01]  /*1740*/  LDL R30, [R1+0x54] ;  /* 0x00005400011e7983 */ /* 0x000f220000100800 */
[----:B------:R-:W-:-:S03]  /*1750*/  FMUL.FTZ R20, R20, R35 ;  /* 0x0000002314147220 */ /* 0x000fc60000410000 */
[----:B------:R0:W-:Y:S04]  /*1760*/  STL [R1+0xa0], R9 ;  /* 0x0000a00901007387 */ /* 0x0001e80000100800 */
[----:B------:R-:W4:Y:S04]  /*1770*/  LDL R7, [R1+0x58] ;  /* 0x0000580001077983 */ /* 0x000f280000100800 */
[----:B------:R-:W4:Y:S04]  /*1780*/  LDL R0, [R1+0x50] ;  /* 0x0000500001007983 */ /* 0x000f280000100800 */
[----:B0-----:R-:W4:Y:S04]  /*1790*/  LDL R9, [R1+0x5c] ;  /* 0x00005c0001097983 */ /* 0x001f280000100800 */
[----:B------:R-:W4:Y:S04]  /*17a0*/  LDL.LU R34, [R1+0x3c] ;  /* 0x00003c0001227983 */ /* 0x000f280000300800 */
[----:B------:R-:W4:Y:S04]  /*17b0*/  LDL.LU R36, [R1+0x28] ;  /* 0x0000280001247983 */ /* 0x000f280000300800 */
[----:B------:R-:W4:Y:S04]  /*17c0*/  LDL.LU R35, [R1+0x38] ;  /* 0x0000380001237983 */ /* 0x000f280000300800 */
[----:B------:R0:W-:Y:S04]  /*17d0*/  STL [R1+0xa4], R25 ;  /* 0x0000a41901007387 */ /* 0x0001e80000100800 */
[----:B0-----:R-:W4:Y:S04]  /*17e0*/  LDL.LU R25, [R1+0x10] ;  /* 0x0000100001197983 */ /* 0x001f280000300800 */
[----:B------:R0:W-:Y:S04]  /*17f0*/  STL [R1+0xac], R27 ;  /* 0x0000ac1b01007387 */ /* 0x0001e80000100800 */
[----:B0-----:R-:W4:Y:S01]  /*1800*/  LDL.LU R27, [R1+0x2c] ;  /* 0x00002c00011b7983 */ /* 0x001f220000300800 */
[----:B--2---:R-:W-:-:S02]  /*1810*/  HADD2.F32 R33, -RZ, R16.H0_H0 ;  /* 0x20000010ff217230 */ /* 0x004fc40000004100 */
[----:B------:R-:W-:-:S03]  /*1820*/  HADD2.F32 R16, -RZ, R16.H1_H1 ;  /* 0x30000010ff107230 */ /* 0x000fc60000004100 */
[----:B------:R-:W-:Y:S01]  /*1830*/  FMUL.FTZ R32, R33, R19 ;  /* 0x0000001321207220 */ /* 0x000fe20000410000 */
[--C-:B------:R-:W-:Y:S02]  /*1840*/  HADD2.F32 R19, -RZ, R12.reuse.H0_H0 ;  /* 0x2000000cff137230 */ /* 0x100fe40000004100 */
[----:B------:R-:W-:Y:S01]  /*1850*/  FMUL.FTZ R16, R16, R31 ;  /* 0x0000001f10107220 */ /* 0x000fe20000410000 */
[----:B------:R-:W-:Y:S02]  /*1860*/  HADD2.F32 R12, -RZ, R12.H1_H1 ;  /* 0x3000000cff0c7230 */ /* 0x000fe40000004100 */
[--C-:B---3--:R-:W-:Y:S02]  /*1870*/  HADD2.F32 R31, -RZ, R17.reuse.H0_H0 ;  /* 0x20000011ff1f7230 */ /* 0x108fe40000004100 */
[----:B------:R-:W-:Y:S01]  /*1880*/  FMUL.FTZ R19, R19, R29 ;  /* 0x0000001d13137220 */ /* 0x000fe20000410000 */
[----:B------:R-:W-:Y:S02]  /*1890*/  HADD2.F32 R33, -RZ, R17.H1_H1 ;  /* 0x30000011ff217230 */ /* 0x000fe40000004100 */
[----:B------:R-:W-:Y:S01]  /*18a0*/  FMUL.FTZ R20, R12, R20 ;  /* 0x000000140c147220 */ /* 0x000fe20000410000 */
[----:B------:R-:W-:-:S02]  /*18b0*/  FMUL.FTZ R17, R31, R28 ;  /* 0x0000001c1f117220 */ /* 0x000fc40000410000 */
[----:B------:R-:W-:Y:S01]  /*18c0*/  FMUL.FTZ R18, R33, R18 ;  /* 0x0000001221127220 */ /* 0x000fe20000410000 */
[----:B----4-:R-:W-:Y:S01]  /*18d0*/  FADD.FTZ R12, R21, R6 ;  /* 0x00000006150c7221 */ /* 0x010fe20000010000 */
[-C--:B------:R-:W-:Y:S01]  /*18e0*/  FMUL.FTZ R6, R3, R11.reuse ;  /* 0x0000000b03067220 */ /* 0x080fe20000410000 */
[----:B------:R-:W-:Y:S01]  /*18f0*/  FADD.FTZ R31, R22, R15 ;  /* 0x0000000f161f7221 */ /* 0x000fe20000010000 */
[----:B------:R-:W-:Y:S01]  /*1900*/  FADD.FTZ R34, R10, R34 ;  /* 0x000000220a227221 */ /* 0x000fe20000010000 */
[----:B------:R-:W-:Y:S01]  /*1910*/  FFMA.FTZ R36, R37, R11, R36 ;  /* 0x0000000b25247223 */ /* 0x000fe20000010024 */
[-C--:B------:R-:W-:Y:S01]  /*1920*/  FFMA.FTZ R35, R8, R10.reuse, R35 ;  /* 0x0000000a08237223 */ /* 0x080fe20000010023 */
[----:B------:R-:W-:-:S05]  /*1930*/  FMUL.FTZ R10, R2, R10 ;  /* 0x0000000a020a7220 */ /* 0x000fca0000410000 */
[----:B------:R0:W-:Y:S01]  /*1940*/  STL [R1+0x8], R10 ;  /* 0x0000080a01007387 */ /* 0x0001e20000100800 */
[----:B------:R-:W-:-:S03]  /*1950*/  FFMA.FTZ R33, R9, R22, R14 ;  /* 0x0000001609217223 */ /* 0x000fc6000001000e */
[----:B------:R-:W-:Y:S01]  /*1960*/  STL [R1+0x1c], R6 ;  /* 0x00001c0601007387 */ /* 0x000fe20000100800 */
[-C--:B------:R-:W-:Y:S01]  /*1970*/  FFMA.FTZ R28, R30, R21.reuse, R25 ;  /* 0x000000151e1c7223 */ /* 0x080fe20000010019 */
[----:B------:R-:W-:Y:S01]  /*1980*/  FMUL.FTZ R25, R5, R22 ;  /* 0x0000001605197220 */ /* 0x000fe20000410000 */
[----:B------:R-:W-:Y:S01]  /*1990*/  FADD.FTZ R29, R11, R27 ;  /* 0x0000001b0b1d7221 */ /* 0x000fe20000010000 */
[----:B------:R-:W-:Y:S01]  /*19a0*/  FMUL.FTZ R27, R4, R21 ;  /* 0x00000015041b7220 */ /* 0x000fe20000410000 */
[----:B------:R-:W-:Y:S01]  /*19b0*/  FADD.FTZ R11, RZ, R10 ;  /* 0x0000000aff0b7221 */ /* 0x000fe20000010000 */
[----:B0-----:R-:W-:Y:S01]  /*19c0*/  FFMA.FTZ R10, R8, R10, RZ ;  /* 0x0000000a080a7223 */ /* 0x001fe200000100ff */
[----:B------:R-:W-:Y:S01]  /*19d0*/  FFMA.FTZ R21, R0, R23, R36 ;  /* 0x0000001700157223 */ /* 0x000fe20000010024 */
[----:B------:R-:W-:Y:S01]  /*19e0*/  FMUL.FTZ R8, R2, R24 ;  /* 0x0000001802087220 */ /* 0x000fe20000410000 */
[----:B------:R-:W-:Y:S01]  /*19f0*/  STL [R1+0x18], R27 ;  /* 0x0000181b01007387 */ /* 0x000fe20000100800 */
[----:B------:R-:W-:-:S03]  /*1a00*/  FADD.FTZ R22, R29, R23 ;  /* 0x000000171d167221 */ /* 0x000fc60000010000 */
[----:B------:R-:W-:Y:S04]  /*1a10*/  STL [R1+0xc], R25 ;  /* 0x00000c1901007387 */ /* 0x000fe80000100800 */
[----:B------:R0:W-:Y:S04]  /*1a20*/  STL [R1+0x8c], R21 ;  /* 0x00008c1501007387 */ /* 0x0001e80000100800 */
[----:B------:R1:W-:Y:S04]  /*1a30*/  STL [R1+0x4], R8 ;  /* 0x0000040801007387 */ /* 0x0003e80000100800 */
[----:B------:R-:W2:Y:S01]  /*1a40*/  LDL R29, [R1+0x48] ;  /* 0x00004800011d7983 */ /* 0x000ea20000100800 */
[----:B------:R-:W-:Y:S01]  /*1a50*/  FADD.FTZ R11, R11, R6 ;  /* 0x000000060b0b7221 */ /* 0x000fe20000010000 */
[----:B------:R-:W-:Y:S01]  /*1a60*/  FFMA.FTZ R10, R37, R6, R10 ;  /* 0x00000006250a7223 */ /* 0x000fe2000001000a */
[----:B------:R-:W-:Y:S01]  /*1a70*/  FFMA.FTZ R35, R7, R24, R35 ;  /* 0x0000001807237223 */ /* 0x000fe20000010023 */
[----:B0-----:R-:W3:Y:S01]  /*1a80*/  LDL R21, [R1+0x34] ;  /* 0x0000340001157983 */ /* 0x001ee20000100800 */
[----:B------:R-:W-:Y:S01]  /*1a90*/  FADD.FTZ R11, R11, R27 ;  /* 0x0000001b0b0b7221 */ /* 0x000fe20000010000 */
[----:B------:R-:W-:Y:S01]  /*1aa0*/  FFMA.FTZ R10, R30, R27, R10 ;  /* 0x0000001b1e0a7223 */ /* 0x000fe2000001000a */
[----:B------:R-:W-:Y:S01]  /*1ab0*/  FADD.FTZ R34, R34, R24 ;  /* 0x0000001822227221 */ /* 0x000fe20000010000 */
[----:B------:R-:W4:Y:S04]  /*1ac0*/  LDL R15, [R1+0x30] ;  /* 0x00003000010f7983 */ /* 0x000f280000100800 */
[----:B------:R-:W4:Y:S04]  /*1ad0*/  LDL R6, [R1+0x24] ;  /* 0x0000240001067983 */ /* 0x000f280000100800 */
[----:B------:R-:W4:Y:S04]  /*1ae0*/  LDL.LU R27, [R1+0xac] ;  /* 0x0000ac00011b7983 */ /* 0x000f280000300800 */
[----:B------:R-:W3:Y:S01]  /*1af0*/  LDL.LU R30, [R1+0xa8] ;  /* 0x0000a800011e7983 */ /* 0x000ee20000300800 */
[----:B------:R-:W-:Y:S01]  /*1b00*/  FMUL.FTZ R37, R3, R23 ;  /* 0x0000001703257220 */ /* 0x000fe20000410000 */
[----:B--2---:R-:W-:-:S02]  /*1b10*/  FFMA.FTZ R24, R29, R26, R28 ;  /* 0x0000001a1d187223 */ /* 0x004fc4000001001c */
[----:B------:R-:W2:Y:S01]  /*1b20*/  LDL R28, [R1+0x40] ;  /* 0x00004000011c7983 */ /* 0x000ea20000100800 */
[----:B------:R-:W-:Y:S01]  /*1b30*/  FADD.FTZ R11, R11, R25 ;  /* 0x000000190b0b7221 */ /* 0x000fe20000010000 */
[----:B------:R-:W-:Y:S02]  /*1b40*/  FFMA.FTZ R10, R9, R25, R10 ;  /* 0x00000019090a7223 */ /* 0x000fe4000001000a */
[----:B------:R0:W-:Y:S01]  /*1b50*/  STL [R1], R37 ;  /* 0x0000002501007387 */ /* 0x0001e20000100800 */
[----:B------:R-:W-:Y:S01]  /*1b60*/  FADD.FTZ R11, R11, R8 ;  /* 0x000000080b0b7221 */ /* 0x000fe20000010000 */
[----:B------:R-:W-:Y:S02]  /*1b70*/  FFMA.FTZ R10, R7, R8, R10 ;  /* 0x00000008070a7223 */ /* 0x000fe4000001000a */
[----:B------:R-:W4:Y:S01]  /*1b80*/  LDL.LU R25, [R1+0xa4] ;  /* 0x0000a40001197983 */ /* 0x000f220000300800 */
[----:B------:R-:W-:Y:S01]  /*1b90*/  FADD.FTZ R11, R11, R37 ;  /* 0x000000250b0b7221 */ /* 0x000fe20000010000 */
[----:B------:R-:W-:-:S02]  /*1ba0*/  FFMA.FTZ R10, R0, R37, R10 ;  /* 0x00000025000a7223 */ /* 0x000fc4000001000a */
[----:B------:R-:W4:Y:S04]  /*1bb0*/  LDL.LU R9, [R1+0xa0] ;  /* 0x0000a00001097983 */ /* 0x000f280000300800 */
[----:B-1----:R-:W4:Y:S04]  /*1bc0*/  LDL.LU R8, [R1+0x9c] ;  /* 0x00009c0001087983 */ /* 0x002f280000300800 */
[----:B------:R-:W4:Y:S04]  /*1bd0*/  LDL.LU R7, [R1+0x98] ;  /* 0x0000980001077983 */ /* 0x000f280000300800 */
[----:B0-----:R-:W4:Y:S04]  /*1be0*/  LDL.LU R37, [R1+0x94] ;  /* 0x0000940001257983 */ /* 0x001f280000300800 */
[----:B------:R-:W4:Y:S01]  /*1bf0*/  LDL.LU R0, [R1+0x90] ;  /* 0x0000900001007983 */ /* 0x000f220000300800 */
[----:B------:R-:W-:Y:S01]  /*1c00*/  FMUL.FTZ R36, R4, R26 ;  /* 0x0000001a04247220 */ /* 0x000fe20000410000 */
[----:B---3--:R-:W-:-:S03]  /*1c10*/  FADD.FTZ R31, R31, R30 ;  /* 0x0000001e1f1f7221 */ /* 0x008fc60000010000 */
[----:B------:R-:W-:Y:S01]  /*1c20*/  FFMA.FTZ R10, R29, R36, R10 ;  /* 0x000000241d0a7223 */ /* 0x000fe2000001000a */
[----:B------:R-:W-:Y:S01]  /*1c30*/  FADD.FTZ R23, R12, R26 ;  /* 0x0000001a0c177221 */ /* 0x000fe20000010000 */
[-C--:B------:R-:W-:Y:S01]  /*1c40*/  FMUL.FTZ R29, R2, R32.reuse ;  /* 0x00000020021d7220 */ /* 0x080fe20000410000 */
[----:B------:R-:W-:Y:S01]  /*1c50*/  FFMA.FTZ R35, R21, R32, R35 ;  /* 0x0000002015237223 */ /* 0x000fe20000010023 */
[-C--:B--2---:R-:W-:Y:S01]  /*1c60*/  FFMA.FTZ R33, R28, R30.reuse, R33 ;  /* 0x0000001e1c217223 */ /* 0x084fe20000010021 */
[----:B------:R-:W-:-:S04]  /*1c70*/  FMUL.FTZ R30, R5, R30 ;  /* 0x0000001e051e7220 */ /* 0x000fc80000410000 */
[----:B------:R-:W-:-:S04]  /*1c80*/  FFMA.FTZ R12, R28, R30, R10 ;  /* 0x0000001e1c0c7223 */ /* 0x000fc8000001000a */
[----:B------:R-:W-:Y:S02]  /*1c90*/  FFMA.FTZ R12, R21, R29, R12 ;  /* 0x0000001d150c7223 */ /* 0x000fe4000001000c */
[----:B------:R-:W2:Y:S01]  /*1ca0*/  LDL R21, [R1+0x80] ;  /* 0x0000800001157983 */ /* 0x000ea20000100800 */
[----:B------:R-:W-:Y:S01]  /*1cb0*/  FADD.FTZ R11, R11, R36 ;  /* 0x000000240b0b7221 */ /* 0x000fe20000010000 */
[----:B------:R-:W-:-:S03]  /*1cc0*/  HADD2.F32 R14, -RZ, R13.H0_H0 ;  /* 0x2000000dff0e7230 */ /* 0x000fc60000004100 */
[----:B------:R-:W-:Y:S01]  /*1cd0*/  FADD.FTZ R11, R11, R30 ;  /* 0x0000001e0b0b7221 */ /* 0x000fe20000010000 */
[----:B------:R-:W-:Y:S02]  /*1ce0*/  HADD2.F32 R13, -RZ, R13.H1_H1 ;  /* 0x3000000dff0d7230 */ /* 0x000fe40000004100 */
[----:B------:R-:W-:Y:S01]  /*1cf0*/  FMUL.FTZ R28, R3, R16 ;  /* 0x00000010031c7220 */ /* 0x000fe20000410000 */
[----:B------:R-:W-:Y:S01]  /*1d00*/  FADD.FTZ R10, R11, R29 ;  /* 0x0000001d0b0a7221 */ /* 0x000fe20000010000 */
[----:B------:R-:W-:Y:S01]  /*1d10*/  FADD.FTZ R34, R34, R32 ;  /* 0x0000002022227221 */ /* 0x000fe20000010000 */
[----:B----4-:R-:W-:Y:S01]  /*1d20*/  FMUL.FTZ R32, R13, R27 ;  /* 0x0000001b0d207220 */ /* 0x010fe20000410000 */
[----:B------:R-:W-:Y:S01]  /*1d30*/  FMUL.FTZ R27, R4, R17 ;  /* 0x00000011041b7220 */ /* 0x000fe20000410000 */
[----:B------:R-:W-:Y:S01]  /*1d40*/  FADD.FTZ R10, R10, R28 ;  /* 0x0000001c0a0a7221 */ /* 0x000fe20000010000 */
[----:B------:R-:W-:Y:S01]  /*1d50*/  FFMA.FTZ R15, R15, R28, R12 ;  /* 0x0000001c0f0f7223 */ /* 0x000fe2000001000c */
[----:B------:R-:W-:-:S02]  /*1d60*/  FMUL.FTZ R25, R14, R25 ;  /* 0x000000190e197220 */ /* 0x000fc40000410000 */
[----:B------:R-:W-:Y:S01]  /*1d70*/  FADD.FTZ R14, R10, R27 ;  /* 0x0000001b0a0e7221 */ /* 0x000fe20000010000 */
[----:B------:R-:W-:Y:S01]  /*1d80*/  FMUL.FTZ R10, R5, R18 ;  /* 0x00000012050a7220 */ /* 0x000fe20000410000 */
        /* <DEDUP_REMOVED lines=14> */
[----:B------:R-:W-:-:S05]  /*1e70*/  FFMA.FTZ R15, R9, R26, R15 ;  /* 0x0000001a090f7223 */ /* 0x000fca000001000f */
[----:B--2---:R0:W-:Y:S04]  /*1e80*/  STS.64 [R21], R14 ;  /* 0x0000000e15007388 */ /* 0x0041e80000000a00 */
[----:B0-----:R-:W2:Y:S04]  /*1e90*/  LDL.LU R21, [R1+0x8c] ;  /* 0x00008c0001157983 */ /* 0x001ea80000300800 */
[----:B------:R-:W2:Y:S01]  /*1ea0*/  LDL R15, [R1+0x30] ;  /* 0x00003000010f7983 */ /* 0x000ea20000100800 */
[----:B------:R-:W-:Y:S01]  /*1eb0*/  FADD.FTZ R22, R22, R16 ;  /* 0x0000001016167221 */ /* 0x000fe20000010000 */
[----:B------:R-:W-:Y:S01]  /*1ec0*/  FFMA.FTZ R33, R0, R18, R33 ;  /* 0x0000001200217223 */ /* 0x000fe20000010021 */
[----:B------:R-:W-:Y:S01]  /*1ed0*/  FADD.FTZ R31, R31, R18 ;  /* 0x000000121f1f7221 */ /* 0x000fe20000010000 */
[----:B------:R-:W-:Y:S01]  /*1ee0*/  FFMA.FTZ R24, R6, R17, R24 ;  /* 0x0000001106187223 */ /* 0x000fe20000010018 */
[----:B------:R-:W-:Y:S01]  /*1ef0*/  FFMA.FTZ R18, R37, R19, R35 ;  /* 0x0000001325127223 */ /* 0x000fe20000010023 */
[----:B------:R-:W-:Y:S01]  /*1f00*/  FADD.FTZ R23, R23, R17 ;  /* 0x0000001117177221 */ /* 0x000fe20000010000 */
[----:B------:R-:W-:Y:S01]  /*1f10*/  FADD.FTZ R34, R34, R19 ;  /* 0x0000001322227221 */ /* 0x000fe20000010000 */
[----:B------:R0:W5:Y:S04]  /*1f20*/  LDL.LU R6, [R1+0x88] ;  /* 0x0000880001067983 */ /* 0x0001680000300800 */
[----:B------:R0:W5:Y:S04]  /*1f30*/  LDL.LU R0, [R1+0x84] ;  /* 0x0000840001007983 */ /* 0x0001680000300800 */
[----:B------:R0:W-:Y:S04]  /*1f40*/  STL [R1+0x38], R18 ;  /* 0x0000381201007387 */ /* 0x0001e80000100800 */
[----:B------:R0:W-:Y:S01]  /*1f50*/  STL [R1+0x3c], R34 ;  /* 0x00003c2201007387 */ /* 0x0001e20000100800 */
[----:B------:R-:W-:Y:S01]  /*1f60*/  UIADD3 UR8, UP0, UPT, UR8, 0x2, URZ ;  /* 0x0000000208087890 */ /* 0x000fe2000ff1e0ff */
[----:B------:R-:W1:Y:S03]  /*1f70*/  S2R R35, SR_TID.X ;  /* 0x0000000000237919 */ /* 0x000e660000002100 */
[----:B------:R-:W-:-:S02]  /*1f80*/  UIADD3.X UR9, UPT, UPT, URZ, UR5, URZ, UP0, !UPT ;  /* 0x00000005ff097290 */ /* 0x000fc400087fe4ff */
[----:B------:R-:W-:-:S04]  /*1f90*/  UISETP.GE.U32.AND UP0, UPT, UR8, UR14, UPT ;  /* 0x0000000e0800728c */ /* 0x000fc8000bf06070 */
[----:B------:R-:W-:Y:S01]  /*1fa0*/  UISETP.GE.AND.EX UP0, UPT, UR9, UR15, UPT, UP0 ;  /* 0x0000000f0900728c */ /* 0x000fe2000bf06300 */
[----:B------:R-:W-:Y:S01]  /*1fb0*/  FFMA.FTZ R14, R9, R32, R33 ;  /* 0x00000020090e7223 */ /* 0x000fe20000010021 */
[----:B------:R-:W-:Y:S01]  /*1fc0*/  BAR.SYNC.DEFER_BLOCKING 0x0 ;  /* 0x0000000000007b1d */ /* 0x000fe20000010000 */
[----:B--2---:R-:W-:Y:S01]  /*1fd0*/  FFMA.FTZ R21, R15, R16, R21 ;  /* 0x000000100f157223 */ /* 0x004fe20000010015 */
[----:B------:R-:W-:-:S03]  /*1fe0*/  FADD.FTZ R16, R22, R20 ;  /* 0x0000001416107221 */ /* 0x000fc60000010000 */
[----:B------:R-:W-:Y:S01]  /*1ff0*/  FFMA.FTZ R17, R7, R20, R21 ;  /* 0x0000001407117223 */ /* 0x000fe20000010015 */
[----:B------:R-:W-:Y:S01]  /*2000*/  FFMA.FTZ R20, R8, R25, R24 ;  /* 0x0000001908147223 */ /* 0x000fe20000010018 */
[----:B------:R-:W-:-:S03]  /*2010*/  FADD.FTZ R21, R23, R25 ;  /* 0x0000001917157221 */ /* 0x000fc60000010000 */
[----:B------:R0:W-:Y:S04]  /*2020*/  STL [R1+0x28], R17 ;  /* 0x0000281101007387 */ /* 0x0001e80000100800 */
[----:B------:R0:W-:Y:S04]  /*2030*/  STL [R1+0x2c], R16 ;  /* 0x00002c1001007387 */ /* 0x0001e80000100800 */
[----:B------:R0:W-:Y:S04]  /*2040*/  STL [R1+0x10], R20 ;  /* 0x0000101401007387 */ /* 0x0001e80000100800 */
[----:B------:R0:W-:Y:S01]  /*2050*/  STL [R1+0x14], R21 ;  /* 0x0000141501007387 */ /* 0x0001e20000100800 */
[----:B------:R-:W-:Y:S01]  /*2060*/  FADD.FTZ R15, R31, R32 ;  /* 0x000000201f0f7221 */ /* 0x000fe20000010000 */
[----:B-1----:R-:W-:Y:S06]  /*2070*/  BRA.U !UP0, `(.L_x_1139) ;  /* 0x0000000108f87547 */ /* 0x002fec000b800000 */
[----:B------:R-:W0:Y:S01]  /*2080*/  S2R R35, SR_TID.X ;  /* 0x0000000000237919 */ /* 0x000e220000002100 */
[----:B------:R-:W1:Y:S01]  /*2090*/  S2UR UR10, SR_CgaCtaId ;  /* 0x00000000000a79c3 */ /* 0x000e620000008800 */
[----:B------:R-:W-:Y:S01]  /*20a0*/  UMOV UR5, 0x400 ;  /* 0x0000040000057882 */ /* 0x000fe20000000000 */
[----:B------:R-:W-:Y:S02]  /*20b0*/  MOV R24, R17 ;  /* 0x0000001100187202 */ /* 0x000fe40000000f00 */
[----:B------:R-:W-:Y:S02]  /*20c0*/  MOV R25, R16 ;  /* 0x0000001000197202 */ /* 0x000fe40000000f00 */
        /* <DEDUP_REMOVED lines=11> */
[C---:B0-----:R-:W-:Y:S01]  /*2180*/  LOP3.LUT R18, R17.reuse, 0x10, RZ, 0x3c, !PT ;  /* 0x0000001011127812 */ /* 0x041fe200078e3cff */
[----:B------:R-:W0:Y:S01]  /*2190*/  LDC.64 R22, c[0x0][0x3d0] ;  /* 0x0000f400ff167b82 */ /* 0x000e220000000a00 */
[----:B------:R-:W-:Y:S02]  /*21a0*/  LOP3.LUT R17, R17, 0x18, RZ, 0x3c, !PT ;  /* 0x0000001811117812 */ /* 0x000fe400078e3cff */
[C---:B------:R-:W-:Y:S02]  /*21b0*/  IADD3 R18, PT, PT, R16.reuse, R18, RZ ;  /* 0x0000001210127210 */ /* 0x040fe40007ffe0ff */
[----:B------:R-:W-:Y:S02]  /*21c0*/  IADD3 R17, PT, PT, R16, R17, RZ ;  /* 0x0000001110117210 */ /* 0x000fe40007ffe0ff */
[----:B------:R-:W-:Y:S01]  /*21d0*/  SHF.R.U32.HI R16, RZ, 0x4, R35 ;  /* 0x00000004ff107819 */ /* 0x000fe20000011623 */
[----:B------:R2:W-:Y:S01]  /*21e0*/  STS.64 [R18], R20 ;  /* 0x0000001412007388 */ /* 0x0005e20000000a00 */
[----:B-1----:R-:W-:-:S02]  /*21f0*/  SHF.L.U32 R19, R35, 0x3, RZ ;  /* 0x0000000323137819 */ /* 0x002fc400000006ff */
[----:B------:R-:W-:Y:S01]  /*2200*/  LOP3.LUT R16, R16, R35, RZ, 0x3c, !PT ;  /* 0x0000002310107212 */ /* 0x000fe200078e3cff */
[----:B------:R-:W-:Y:S01]  /*2210*/  STS.64 [R17], R14 ;  /* 0x0000000e11007388 */ /* 0x000fe20000000a00 */
[----:B------:R-:W-:Y:S02]  /*2220*/  LOP3.LUT R19, R19, 0x1fe0, RZ, 0xc0, !PT ;  /* 0x00001fe013137812 */ /* 0x000fe400078ec0ff */
[----:B------:R-:W-:-:S04]  /*2230*/  SHF.L.U32 R16, R16, 0x3, RZ ;  /* 0x0000000310107819 */ /* 0x000fc800000006ff */
[----:B------:R-:W-:Y:S01]  /*2240*/  LOP3.LUT R16, R16, 0x18, RZ, 0xc0, !PT ;  /* 0x0000001810107812 */ /* 0x000fe200078ec0ff */
[----:B--2---:R-:W1:Y:S03]  /*2250*/  S2R R21, SR_CTAID.Y ;  /* 0x0000000000157919 */ /* 0x004e660000002600 */
[----:B------:R-:W-:Y:S01]  /*2260*/  IADD3 R19, PT, PT, R19, UR5, R16 ;  /* 0x0000000513137c10 */ /* 0x000fe2000fffe010 */
[----:B------:R-:W-:Y:S06]  /*2270*/  BAR.SYNC.DEFER_BLOCKING 0x0 ;  /* 0x0000000000007b1d */ /* 0x000fec0000010000 */
        /* <DEDUP_REMOVED lines=8> */
[----:B-1----:R-:W-:-:S05]  /*2300*/  LEA R16, R21, R16, 0x7 ;  /* 0x0000001015107211 */ /* 0x002fca00078e38ff */
[----:B------:R-:W-:-:S05]  /*2310*/  IMAD R16, R16, 0x3c0, R35 ;  /* 0x000003c010107824 */ /* 0x000fca00078e0223 */
[----:B------:R-:W-:-:S05]  /*2320*/  SHF.L.U32 R20, R16, 0x1, RZ ;  /* 0x0000000110147819 */ /* 0x000fca00000006ff */
[----:B0-----:R-:W-:-:S05]  /*2330*/  IMAD.WIDE.U32 R16, R20, 0x4, R22 ;  /* 0x0000000414107825 */ /* 0x001fca00078e0016 */
        /* <DEDUP_REMOVED lines=18> */
.L_x_1139:
        /* <DEDUP_REMOVED lines=49> */
.L_x_1141:
[----:B------:R-:W-:Y:S05]  /*2770*/  BSYNC.RECONVERGENT B0 ;  /* 0x0000000000007941 */ /* 0x000fea0003800200 */
.L_x_1140:
        /* <DEDUP_REMOVED lines=19> */
.L_x_1143:
[----:B------:R-:W-:Y:S05]  /*28b0*/  BSYNC.RECONVERGENT B0 ;  /* 0x0000000000007941 */ /* 0x000fea0003800200 */
.L_x_1142:
        /* <DEDUP_REMOVED lines=17> */
.L_x_1146:
[----:B0-----:R-:W2:Y:S04]  /*29d0*/  LD.E.STRONG.GPU R19, desc[UR12][R16.64+0x8] ;  /* 0x0000080c10137980 */ /* 0x001ea8000c10f900 */
[----:B--2---:R-:W-:Y:S01]  /*29e0*/  CCTL.IVALL ;  /* 0x00000000ff00798f */ /* 0x004fe20002000000 */
[----:B------:R-:W-:Y:S05]  /*29f0*/  YIELD ;  /* 0x0000000000007946 */ /* 0x000fea0003800000 */
[----:B-----5:R-:W-:-:S04]  /*2a00*/  LOP3.LUT R19, R19, R18, RZ, 0x3c, !PT ;  /* 0x0000001213137212 */ /* 0x020fc800078e3cff */
[----:B------:R-:W-:-:S13]  /*2a10*/  ISETP.GT.AND P0, PT, R19, -0x1, PT ;  /* 0xffffffff1300780c */ /* 0x000fda0003f04270 */
[----:B------:R-:W-:Y:S05]  /*2a20*/  @P0 BRA `(.L_x_1146) ;  /* 0xfffffffc00e80947 */ /* 0x000fea000383ffff */
.L_x_1145:
[----:B------:R-:W-:Y:S05]  /*2a30*/  WARPSYNC.ALL ;  /* 0x0000000000007948 */ /* 0x000fea0003800000 */
[----:B------:R-:W-:Y:S06]  /*2a40*/  BAR.SYNC.DEFER_BLOCKING 0x0 ;  /* 0x0000000000007b1d */ /* 0x000fec0000010000 */
[----:B------:R-:W-:Y:S05]  /*2a50*/  BRA `(.L_x_1147) ;  /* 0x00000000005c7947 */ /* 0x000fea0003800000 */
.L_x_1144:
        /* <DEDUP_REMOVED lines=15> */
.L_x_1149:
[----:B------:R-:W2:Y:S04]  /*2b50*/  LD.E.STRONG.GPU R19, desc[UR12][R16.64] ;  /* 0x0000000c10137980 */ /* 0x000ea8000c10f900 */
[----:B--2---:R-:W-:Y:S01]  /*2b60*/  CCTL.IVALL ;  /* 0x00000000ff00798f */ /* 0x004fe20002000000 */
[----:B------:R-:W-:Y:S05]  /*2b70*/  YIELD ;  /* 0x0000000000007946 */ /* 0x000fea0003800000 */
[----:B-----5:R-:W-:-:S04]  /*2b80*/  LOP3.LUT R19, R19, R18, RZ, 0x3c, !PT ;  /* 0x0000001213137212 */ /* 0x020fc800078e3cff */
[----:B------:R-:W-:-:S13]  /*2b90*/  ISETP.GT.AND P0, PT, R19, -0x1, PT ;  /* 0xffffffff1300780c */ /* 0x000fda0003f04270 */
[----:B------:R-:W-:Y:S05]  /*2ba0*/  @P0 BRA `(.L_x_1149) ;  /* 0xfffffffc00e80947 */ /* 0x000fea000383ffff */
.L_x_1148:
[----:B------:R-:W-:Y:S05]  /*2bb0*/  WARPSYNC.ALL ;  /* 0x0000000000007948 */ /* 0x000fea0003800000 */
[----:B------:R-:W-:Y:S06]  /*2bc0*/  BAR.SYNC.DEFER_BLOCKING 0x0 ;  /* 0x0000000000007b1d */ /* 0x000fec0000010000 */
.L_x_1147:
        /* <DEDUP_REMOVED lines=54> */
.L_x_1151:
[----:B------:R-:W-:Y:S05]  /*2f30*/  BSYNC.RECONVERGENT B0 ;  /* 0x0000000000007941 */ /* 0x000fea0003800200 */
.L_x_1150:
        /* <DEDUP_REMOVED lines=90> */
[----:B------:R-:W-:Y:S01]  /*34e0*/  FMUL.FTZ R21, R6, R21 ;  /* 0x0000001506157220 */ /* 0x000fe20000410000 */
[----:B------:R-:W-:Y:S01]  /*34f0*/  IADD3 R8, P0, PT, R31, UR10, RZ ;  /* 0x0000000a1f087c10 */ /* 0x000fe2000ff1e0ff */
        /* <DEDUP_REMOVED lines=14> */
[----:B------:R-:W-:-:S02]  /*35e0*/  F2FP.F16.F32.PACK_AB R20, R20, R19 ;  /* 0x000000131414723e */ /* 0x000fc400000000ff */
[----:B------:R-:W-:Y:S02]  /*35f0*/  F2FP.F16.F32.PACK_AB R21, R22, R21 ;  /* 0x000000151615723e */ /* 0x000fe400000000ff */
[----:B------:R-:W-:Y:S02]  /*3600*/  F2FP.F16.F32.PACK_AB R24, R24, R23 ;  /* 0x000000171818723e */ /* 0x000fe400000000ff */
[----:B------:R-:W-:Y:S02]  /*3610*/  F2FP.F16.F32.PACK_AB R26, R28, R29 ;  /* 0x0000001d1c1a723e */ /* 0x000fe400000000ff */
[----:B------:R-:W-:Y:S02]  /*3620*/  F2FP.F16.F32.PACK_AB R27, R10, R27 ;  /* 0x0000001b0a1b723e */ /* 0x000fe400000000ff */
[----:B------:R-:W-:Y:S02]  /*3630*/  F2FP.F16.F32.PACK_AB R12, R12, R11 ;  /* 0x0000000b0c0c723e */ /* 0x000fe400000000ff */
[----:B------:R-:W-:Y:S01]  /*3640*/  F2FP.F16.F32.PACK_AB R13, R16, R13 ;  /* 0x0000000d100d723e */ /* 0x000fe200000000ff */
[----:B------:R-:W-:Y:S01]  /*3650*/  ULOP3.LUT UR4, UR4, 0x1, URZ, 0x3c, !UPT ;  /* 0x0000000104047892 */ /* 0x000fe2000f8e3cff */
[----:B------:R-:W-:Y:S01]  /*3660*/  UMOV UR5, UR9 ;  /* 0x0000000900057c82 */ /* 0x000fe20008000000 */
[----:B--2---:R-:W-:-:S02]  /*3670*/  IADD3.X R9, PT, PT, R25, UR11, RZ, P0, !PT ;  /* 0x0000000b19097c10 */ /* 0x004fc400087fe4ff */
[----:B------:R-:W-:-:S03]  /*3680*/  F2FP.F16.F32.PACK_AB R25, R30, R36 ;  /* 0x000000241e19723e */ /* 0x000fc600000000ff */
[----:B------:R0:W-:Y:S04]  /*3690*/  STG.E.64 desc[UR12][R8.64], R20 ;  /* 0x0000001408007986 */ /* 0x0001e8000c101b0c */
[----:B------:R0:W-:Y:S04]  /*36a0*/  STG.E.64 desc[UR12][R8.64+0xf00], R24 ;  /* 0x000f001808007986 */ /* 0x0001e8000c101b0c */
[----:B------:R0:W-:Y:S04]  /*36b0*/  STG.E.64 desc[UR12][R8.64+0x1e00], R26 ;  /* 0x001e001a08007986 */ /* 0x0001e8000c101b0c */
[----:B------:R0:W-:Y:S01]  /*36c0*/  STG.E.64 desc[UR12][R8.64+0x2d00], R12 ;  /* 0x002d000c08007986 */ /* 0x0001e2000c101b0c */
[----:B------:R-:W-:Y:S05]  /*36d0*/  BRA.U !UP0, `(.L_x_1152) ;  /* 0xffffffcd08d07547 */ /* 0x000fea000b83ffff */
.L_x_1138:
        /* <DEDUP_REMOVED lines=42> */
.L_x_1165:
        /* <DEDUP_REMOVED lines=23> */
.L_x_1156:
        /* <DEDUP_REMOVED lines=34> */
.L_x_1155:
        /* <DEDUP_REMOVED lines=24> */
.L_x_1158:
[----:B------:R-:W-:Y:S05]  /*3e90*/  BSYNC.RECONVERGENT B1 ;  /* 0x0000000000017941 */ /* 0x000fea0003800200 */
.L_x_1157:
        /* <DEDUP_REMOVED lines=28> */
.L_x_1154:
[----:B------:R-:W-:Y:S05]  /*4060*/  BSYNC.RECONVERGENT B0 ;  /* 0x0000000000007941 */ /* 0x000fea0003800200 */
.L_x_1153:
[----:B------:R0:W-:Y:S01]  /*4070*/  STS [R5], R30 ;  /* 0x0000001e05007388 */ /* 0x0001e20000000800 */
[----:B------:R-:W1:Y:S01]  /*4080*/  LDC.64 R12, c[0x0][0x388] ;  /* 0x0000e200ff0c7b82 */ /* 0x000e620000000a00 */
[----:B------:R-:W-:Y:S02]  /*4090*/  ISETP.NE.AND P0, PT, R7, 0xf, PT ;  /* 0x0000000f0700780c */ /* 0x000fe40003f05270 */
[----:B------:R0:W-:Y:S01]  /*40a0*/  STS [R5+0x780], R31 ;  /* 0x0007801f05007388 */ /* 0x0001e20000000800 */
[----:B------:R-:W-:-:S04]  /*40b0*/  MOV R11, R34 ;  /* 0x00000022000b7202 */ /* 0x000fc80000000f00 */
[----:B------:R-:W2:Y:S08]  /*40c0*/  LDC.64 R14, c[0x0][0x390] ;  /* 0x0000e400ff0e7b82 */ /* 0x000eb00000000a00 */
[----:B0-----:R-:W-:Y:S06]  /*40d0*/  BAR.SYNC.DEFER_BLOCKING 0x0 ;  /* 0x0000000000007b1d */ /* 0x001fec0000010000 */
.L_x_1164:
        /* <DEDUP_REMOVED lines=14> */
.L_x_1160:
[----:B------:R-:W-:Y:S05]  /*41c0*/  BSYNC.RECONVERGENT B0 ;  /* 0x0000000000007941 */ /* 0x000fea0003800200 */
.L_x_1159:
        /* <DEDUP_REMOVED lines=25> */
.L_x_1175:
        /* <DEDUP_REMOVED lines=11> */
.L_x_1163:
[----:B------:R-:W-:Y:S05]  /*4410*/  BSYNC.RECONVERGENT B0 ;  /* 0x0000000000007941 */ /* 0x000fea0003800200 */
.L_x_1162:
        /* <DEDUP_REMOVED lines=9> */
.L_x_1161:
        /* <DEDUP_REMOVED lines=8> */
.L_x_1167:
[----:B------:R-:W-:Y:S05]  /*4530*/  BSYNC B0 ;  /* 0x0000000000007941 */ /* 0x000fea0003800000 */
.L_x_1166:
        /* <DEDUP_REMOVED lines=8> */
.L_x_1168:
[----:B------:R-:W-:Y:S01]  /*45c0*/  FADD.FTZ R19, R19, R16 ;  /* 0x0000001013137221 */ /* 0x000fe20000010000 */
[----:B------:R-:W-:-:S04]  /*45d0*/  HFMA2 R26, -RZ, RZ, 0, 2.384185791015625e-07 ;  /* 0x00000004ff1a7431 */ /* 0x000fc800000001ff */
[----:B------:R-:W-:Y:S02]  /*45e0*/  MOV R27, R19 ;  /* 0x00000013001b7202 */ /* 0x000fe40000000f00 */
[----:B------:R-:W-:-:S07]  /*45f0*/  MOV R18, R25 ;  /* 0x0000001900127202 */ /* 0x000fce0000000f00 */
[----:B------:R-:W-:Y:S05]  /*4600*/  WARPSYNC.COLLECTIVE R24, `(.L_x_1169) ;  /* 0x0000000018087348 */ /* 0x000fea0003c00000 */
[----:B------:R0:W1:Y:S02]  /*4610*/  SHFL.BFLY P2, R25, R27, R26, R29 ;  /* 0x0c00001a1b197389 */ /* 0x000064000004001d */
[----:B01----:R-:W-:Y:S05]  /*4620*/  ENDCOLLECTIVE ;  /* 0x000000000000791b */ /* 0x003fea0003800000 */
.L_x_1169:
[----:B------:R-:W-:-:S05]  /*4630*/  FADD.FTZ R18, R18, R17 ;  /* 0x0000001112127221 */ /* 0x000fca0000010000 */
[----:B------:R-:W-:Y:S02]  /*4640*/  MOV R27, R18 ;  /* 0x00000012001b7202 */ /* 0x000fe40000000f00 */
[----:B------:R-:W-:-:S07]  /*4650*/  MOV R20, R25 ;  /* 0x0000001900147202 */ /* 0x000fce0000000f00 */
[----:B------:R-:W-:Y:S05]  /*4660*/  WARPSYNC.COLLECTIVE R24, `(.L_x_1170) ;  /* 0x0000000018087348 */ /* 0x000fea0003c00000 */
[----:B------:R0:W1:Y:S02]  /*4670*/  SHFL.BFLY P2, R25, R27, R26, R29 ;  /* 0x0c00001a1b197389 */ /* 0x000064000004001d */
[----:B01----:R-:W-:Y:S05]  /*4680*/  ENDCOLLECTIVE ;  /* 0x000000000000791b */ /* 0x003fea0003800000 */
.L_x_1170:
[----:B------:R-:W-:Y:S01]  /*4690*/  FADD.FTZ R20, R19, R20 ;  /* 0x0000001413147221 */ /* 0x000fe20000010000 */
[----:B------:R-:W-:-:S04]  /*46a0*/  HFMA2 R26, -RZ, RZ, 0, 1.1920928955078125e-07 ;  /* 0x00000002ff1a7431 */ /* 0x000fc800000001ff */
[----:B------:R-:W-:Y:S02]  /*46b0*/  MOV R27, R20 ;  /* 0x00000014001b7202 */ /* 0x000fe40000000f00 */
[----:B------:R-:W-:-:S07]  /*46c0*/  MOV R21, R25 ;  /* 0x0000001900157202 */ /* 0x000fce0000000f00 */
[----:B------:R-:W-:Y:S05]  /*46d0*/  WARPSYNC.COLLECTIVE R24, `(.L_x_1171) ;  /* 0x0000000018087348 */ /* 0x000fea0003c00000 */
[----:B------:R0:W1:Y:S02]  /*46e0*/  SHFL.BFLY P2, R25, R27, R26, R29 ;  /* 0x0c00001a1b197389 */ /* 0x000064000004001d */
[----:B01----:R-:W-:Y:S05]  /*46f0*/  ENDCOLLECTIVE ;  /* 0x000000000000791b */ /* 0x003fea0003800000 */
.L_x_1171:
[----:B------:R-:W-:-:S05]  /*4700*/  FADD.FTZ R21, R18, R21 ;  /* 0x0000001512157221 */ /* 0x000fca0000010000 */
[----:B------:R-:W-:Y:S02]  /*4710*/  MOV R27, R21 ;  /* 0x00000015001b7202 */ /* 0x000fe40000000f00 */
[----:B------:R-:W-:-:S07]  /*4720*/  MOV R23, R25 ;  /* 0x0000001900177202 */ /* 0x000fce0000000f00 */
[----:B------:R-:W-:Y:S05]  /*4730*/  WARPSYNC.COLLECTIVE R24, `(.L_x_1172) ;  /* 0x0000000018087348 */ /* 0x000fea0003c00000 */
[----:B------:R0:W1:Y:S02]  /*4740*/  SHFL.BFLY P2, R25, R27, R26, R29 ;  /* 0x0c00001a1b197389 */ /* 0x000064000004001d */
[----:B01----:R-:W-:Y:S05]  /*4750*/  ENDCOLLECTIVE ;  /* 0x000000000000791b */ /* 0x003fea0003800000 */
.L_x_1172:
[----:B------:R-:W-:Y:S01]  /*4760*/  FADD.FTZ R23, R20, R23 ;  /* 0x0000001714177221 */ /* 0x000fe20000010000 */
[----:B------:R-:W-:-:S04]  /*4770*/  HFMA2 R26, -RZ, RZ, 0, 5.9604644775390625e-08 ;  /* 0x00000001ff1a7431 */ /* 0x000fc800000001ff */
[----:B------:R-:W-:Y:S02]  /*4780*/  MOV R27, R23 ;  /* 0x00000017001b7202 */ /* 0x000fe40000000f00 */
[----:B------:R-:W-:-:S07]  /*4790*/  MOV R16, R25 ;  /* 0x0000001900107202 */ /* 0x000fce0000000f00 */
[----:B------:R-:W-:Y:S05]  /*47a0*/  WARPSYNC.COLLECTIVE R24, `(.L_x_1173) ;  /* 0x0000000018087348 */ /* 0x000fea0003c00000 */
[----:B------:R0:W1:Y:S02]  /*47b0*/  SHFL.BFLY P2, R25, R27, R26, R29 ;  /* 0x0c00001a1b197389 */ /* 0x000064000004001d */
[----:B01----:R-:W-:Y:S05]  /*47c0*/  ENDCOLLECTIVE ;  /* 0x000000000000791b */ /* 0x003fea0003800000 */
.L_x_1173:
[----:B------:R-:W-:-:S05]  /*47d0*/  FADD.FTZ R16, R21, R16 ;  /* 0x0000001015107221 */ /* 0x000fca0000010000 */
[----:B------:R-:W-:Y:S02]  /*47e0*/  MOV R27, R16 ;  /* 0x00000010001b7202 */ /* 0x000fe40000000f00 */
[----:B------:R-:W-:-:S07]  /*47f0*/  MOV R22, R25 ;  /* 0x0000001900167202 */ /* 0x000fce0000000f00 */
[----:B------:R-:W-:Y:S05]  /*4800*/  WARPSYNC.COLLECTIVE R24, `(.L_x_1174) ;  /* 0x0000000018087348 */ /* 0x000fea0003c00000 */
[----:B------:R0:W1:Y:S02]  /*4810*/  SHFL.BFLY P2, R25, R27, R26, R29 ;  /* 0x0c00001a1b197389 */ /* 0x000064000004001d */
[----:B01----:R-:W-:Y:S05]  /*4820*/  ENDCOLLECTIVE ;  /* 0x000000000000791b */ /* 0x003fea0003800000 */
.L_x_1174:
[----:B------:R-:W-:Y:S01]  /*4830*/  FADD.FTZ R22, R23, R22 ;  /* 0x0000001617167221 */ /* 0x000fe20000010000 */
[----:B------:R-:W-:Y:S01]  /*4840*/  MOV R17, R25 ;  /* 0x0000001900117202 */ /* 0x000fe20000000f00 */
[----:B------:R-:W-:Y:S06]  /*4850*/  BRA `(.L_x_1175) ;  /* 0xfffffff800c07947 */ /* 0x000fec000383ffff */
.L_x_1176:
        /* <DEDUP_REMOVED lines=10> */
.L_x_1582:


//--------------------- .text._ZN13group_norm_v218gn_bwd_cuda_kernelI6__halfLi480ELi1ELi16ELi60ELi1024ELb1ELb1ELi16ELi960ELi960ELi4ELb1ELi2ELb0ELb0ELNS_15WgradSyncMethodE3ENS_16CompileConditionILi1000EEEEEvPT_S6_S6_PKS5_S8_S8_S8_PKfflPfPj --------------------------
	.section	.text._ZN13group_norm_v218gn_bwd_cuda_kernelI6__halfLi480ELi1ELi16ELi60ELi1024ELb1ELb1ELi16ELi960ELi960ELi4ELb1ELi2ELb0ELb0ELNS_15WgradSyncMethodE3ENS_16CompileConditionILi1000EEEEEvPT_S6_S6_PKS5_S8_S8_S8_PKfflPfPj,"ax",@progbits
	.align	128
        .global         _ZN13group_norm_v218gn_bwd_cuda_kernelI6__halfLi480ELi1ELi16ELi60ELi1024ELb1ELb1ELi16ELi960ELi960ELi4ELb1ELi2ELb0ELb0ELNS_15WgradSyncMethodE3ENS_16CompileConditionILi1000EEEEEvPT_S6_S6_PKS5_S8_S8_S8_PKfflPfPj
        .type           _ZN13group_norm_v218gn_bwd_cuda_kernelI6__halfLi480ELi1ELi16ELi60ELi1024ELb1ELb1ELi16ELi960ELi960ELi4ELb1ELi2ELb0ELb0ELNS_15WgradSyncMethodE3ENS_16CompileConditionILi1000EEEEEvPT_S6_S6_PKS5_S8_S8_S8_PKfflPfPj,@function
        .size           _ZN13group_norm_v218gn_bwd_cuda_kernelI6__halfLi480ELi1ELi16ELi60ELi1024ELb1ELb1ELi16ELi960ELi960ELi4ELb1ELi2ELb0ELb0ELNS_15WgradSyncMethodE3ENS_16CompileConditionILi1000EEEEEvPT_S6_S6_PKS5_S8_S8_S8_PKfflPfPj,(.L_x_1583 - _ZN13group_norm_v218gn_bwd_cuda_kernelI6__halfLi480ELi1ELi16ELi60ELi1024ELb1ELb1ELi16ELi960ELi960ELi4ELb1ELi2ELb0ELb0ELNS_15WgradSyncMethodE3ENS_16CompileConditionILi1000EEEEEvPT_S6_S6_PKS5_S8_S8_S8_PKfflPfPj)
        .other          _ZN13group_norm_v218gn_bwd_cuda_kernelI6__halfLi480ELi1ELi16ELi60ELi1024ELb1ELb1ELi16ELi960ELi960ELi4ELb1ELi2ELb0ELb0ELNS_15WgradSyncMethodE3ENS_16CompileConditionILi1000EEEEEvPT_S6_S6_PKS5_S8_S8_S8_PKfflPfPj,@"STO_CUDA_ENTRY STV_DEFAULT"
_ZN13group_norm_v218gn_bwd_cuda_kernelI6__halfLi480ELi1ELi16ELi60ELi1024ELb1ELb1ELi16ELi960ELi960ELi4ELb1ELi2ELb0ELb0ELNS_15WgradSyncMethodE3ENS_16CompileConditionILi1000EEEEEvPT_S6_S6_PKS5_S8_S8_S8_PKfflPfPj:
.text._ZN13group_norm_v218gn_bwd_cuda_kernelI6__halfLi480ELi1ELi16ELi60ELi1024ELb1ELb1ELi16ELi960ELi960ELi4ELb1ELi2ELb0ELb0ELNS_15WgradSyncMethodE3ENS_16CompileConditionILi1000EEEEEvPT_S6_S6_PKS5_S8_S8_S8_PKfflPfPj:
        /* <DEDUP_REMOVED lines=25> */
.L_x_1179:
[----:B0-----:R-:W2:Y:S04]  /*0190*/  LD.E.STRONG.GPU R3, desc[UR10][R122.64] ;  /* 0x0000000a7a037980 */ /* 0x001ea8000c10f900 */
[----:B--2---:R-:W-:Y:S01]  /*01a0*/  CCTL.IVALL ;  /* 0x00000000ff00798f */ /* 0x004fe20002000000 */
[----:B------:R-:W-:Y:S05]  /*01b0*/  YIELD ;  /* 0x0000000000007946 */ /* 0x000fea0003800000 */
[----:B-----5:R-:W-:-:S04]  /*01c0*/  LOP3.LUT R3, R3, R0, RZ, 0x3c, !PT ;  /* 0x0000000003037212 */ /* 0x020fc800078e3cff */
[----:B------:R-:W-:-:S13]  /*01d0*/  ISETP.GT.AND P0, PT, R3, -0x1, PT ;  /* 0xffffffff0300780c */ /* 0x000fda0003f04270 */
[----:B------:R-:W-:Y:S05]  /*01e0*/  @P0 BRA `(.L_x_1179) ;  /* 0xfffffffc00e80947 */ /* 0x000fea000383ffff */
.L_x_1178:
[----:B------:R-:W-:Y:S05]  /*01f0*/  WARPSYNC.ALL ;  /* 0x0000000000007948 */ /* 0x000fea0003800000 */
[----:B------:R-:W-:Y:S06]  /*0200*/  BAR.SYNC.DEFER_BLOCKING 0x0 ;  /* 0x0000000000007b1d */ /* 0x000fec0000010000 */
[----:B------:R-:W-:Y:S05]  /*0210*/  BRA `(.L_x_1180) ;  /* 0x0000004000187947 */ /* 0x000fea0003800000 */
.L_x_1177:
        /* <DEDUP_REMOVED lines=53> */
[----:B------:R-:W-:Y:S02]  /*0570*/  PRMT R17, R3, 0x9910, RZ ;  /* 0x0000991003117816 */ /* 0x000fe400000000ff */
[----:B------:R-:W-:-:S02]  /*0580*/  SHF.R.U32.HI R3, RZ, 0x4, R16 ;  /* 0x00000004ff037819 */ /* 0x000fc40000011610 */
[----:B------:R-:W-:Y:S01]  /*0590*/  LOP3.LUT R9, R14, 0x1fe0, RZ, 0xc0, !PT ;  /* 0x00001fe00e097812 */ /* 0x000fe200078ec0ff */
[----:B------:R-:W-:Y:S01]  /*05a0*/  IMAD R14, R23, 0x18, R10 ;  /* 0x00000018170e7824 */ /* 0x000fe200078e020a */
[----:B------:R-:W-:Y:S02]  /*05b0*/  SHF.L.U32 R12, R12, 0x3, RZ ;  /* 0x000000030c0c7819 */ /* 0x000fe400000006ff */
[----:B------:R-:W-:Y:S01]  /*05c0*/  LOP3.LUT R10, R3, R0, RZ, 0x3c, !PT ;  /* 0x00000000030a7212 */ /* 0x000fe200078e3cff */
[----:B------:R-:W-:Y:S01]  /*05d0*/  IMAD R3, R17, 0x89, RZ ;  /* 0x0000008911037824 */ /* 0x000fe200078e02ff */
[----:B------:R-:W-:Y:S02]  /*05e0*/  LOP3.LUT R12, R12, 0x18, RZ, 0xc0, !PT ;  /* 0x000000180c0c7812 */ /* 0x000fe400078ec0ff */
[----:B------:R-:W-:Y:S01]  /*05f0*/  MOV R23, UR4 ;  /* 0x0000000400177c02 */ /* 0x000fe20008000f00 */
[----:B------:R-:W-:Y:S01]  /*0600*/  USHF.L.U32 UR4, UR12, 0x4, URZ ;  /* 0x000000040c047899 */ /* 0x000fe200080006ff */
[----:B------:R-:W-:-:S02]  /*0610*/  SHF.L.U32 R16, R16, 0x3, RZ ;  /* 0x0000000310107819 */ /* 0x000fc400000006ff */
[----:B------:R-:W-:Y:S02]  /*0620*/  SHF.L.U32 R10, R10, 0x3, RZ ;  /* 0x000000030a0a7819 */ /* 0x000fe400000006ff */
[----:B------:R-:W-:Y:S02]  /*0630*/  LOP3.LUT R17, R3, 0xffff, RZ, 0xc0, !PT ;  /* 0x0000ffff03117812 */ /* 0x000fe400078ec0ff */
[----:B------:R-:W-:Y:S01]  /*0640*/  IADD3 R9, PT, PT, R9, R11, R12 ;  /* 0x0000000b09097210 */ /* 0x000fe20007ffe00c */
[----:B------:R-:W-:Y:S01]  /*0650*/  IMAD R12, R23, 0x3c0, R0 ;  /* 0x000003c0170c7824 */ /* 0x000fe200078e0200 */
[----:B------:R-:W-:Y:S02]  /*0660*/  LOP3.LUT R3, R16, 0x3fe0, RZ, 0xc0, !PT ;  /* 0x00003fe010037812 */ /* 0x000fe400078ec0ff */
[----:B------:R-:W-:Y:S02]  /*0670*/  LOP3.LUT R16, R10, 0x18, RZ, 0xc0, !PT ;  /* 0x000000180a107812 */ /* 0x000fe400078ec0ff */
[----:B------:R-:W-:-:S02]  /*0680*/  SHF.R.U32.HI R10, RZ, 0xb, R17 ;  /* 0x0000000bff0a7819 */ /* 0x000fc40000011611 */
[----:B------:R-:W-:Y:S01]  /*0690*/  MOV R22, UR4 ;  /* 0x0000000400167c02 */ /* 0x000fe20008000f00 */
[----:B------:R-:W-:Y:S01]  /*06a0*/  UMOV UR4, URZ ;  /* 0x000000ff00047c82 */ /* 0x000fe20008000000 */
[----:B------:R-:W-:Y:S02]  /*06b0*/  SHF.L.U32 R119, R12, 0x1, RZ ;  /* 0x000000010c777819 */ /* 0x000fe400000006ff */
[----:B------:R-:W-:Y:S02]  /*06c0*/  IADD3 R11, PT, PT, R3, R11, R16 ;  /* 0x0000000b030b7210 */ /* 0x000fe40007ffe010 */
[----:B------:R-:W-:Y:S02]  /*06d0*/  LOP3.LUT R16, R10, 0xffff, RZ, 0xc0, !PT ;  /* 0x0000ffff0a107812 */ /* 0x000fe400078ec0ff */
[----:B------:R-:W-:Y:S02]  /*06e0*/  LOP3.LUT R12, R13, 0x3f0, R22, 0xf8, !PT ;  /* 0x000003f00d0c7812 */ /* 0x000fe400078ef816 */
[C---:B------:R-:W-:Y:S01]  /*06f0*/  IADD3 R3, PT, PT, R119.reuse, 0x3c0, RZ ;  /* 0x000003c077037810 */ /* 0x040fe20007ffe0ff */
[----:B----4-:R-:W-:Y:S01]  /*0700*/  IMAD.WIDE.U32 R118, R119, 0x4, R116 ;  /* 0x0000000477767825 */ /* 0x010fe200078e0074 */
[----:B------:R-:W-:-:S02]  /*0710*/  LEA R13, R13, R14, 0x3 ;  /* 0x0000000e0d0d7211 */ /* 0x000fc400078e18ff */
[----:B------:R-:W-:Y:S01]  /*0720*/  LEA R14, R16, R15, 0x3 ;  /* 0x0000000f100e7211 */ /* 0x000fe200078e18ff */
[----:B------:R-:W-:Y:S01]  /*0730*/  IMAD.WIDE.U32 R116, R3, 0x4, R116 ;  /* 0x0000000403747825 */ /* 0x000fe200078e0074 */
[----:B------:R-:W-:Y:S02]  /*0740*/  MOV R121, UR6 ;  /* 0x0000000600797c02 */ /* 0x000fe40008000f00 */
[----:B------:R-:W-:Y:S01]  /*0750*/  MOV R120, UR5 ;  /* 0x0000000500787c02 */ /* 0x000fe20008000f00 */
[----:B------:R-:W-:Y:S01]  /*0760*/  UMOV UR5, URZ ;  /* 0x000000ff00057c82 */ /* 0x000fe20008000000 */
[--C-:B--2---:R-:W-:Y:S02]  /*0770*/  HADD2.F32 R16, -RZ, R18.reuse.H0_H0 ;  /* 0x20000012ff107230 */ /* 0x104fe40000004100 */
[----:B------:R-:W-:Y:S02]  /*0780*/  HADD2.F32 R15, -RZ, R18.H1_H1 ;  /* 0x30000012ff0f7230 */ /* 0x000fe40000004100 */
[----:B------:R-:W-:-:S02]  /*0790*/  HADD2.F32 R17, -RZ, R19.H0_H0 ;  /* 0x20000013ff117230 */ /* 0x000fc40000004100 */
[----:B------:R-:W-:Y:S02]  /*07a0*/  HADD2.F32 R18, -RZ, R19.H1_H1 ;  /* 0x30000013ff127230 */ /* 0x000fe40000004100 */
[--C-:B-----5:R-:W-:Y:S02]  /*07b0*/  HADD2.F32 R19, -RZ, R20.reuse.H0_H0 ;  /* 0x20000014ff137230 */ /* 0x120fe40000004100 */
[--C-:B------:R-:W-:Y:S02]  /*07c0*/  HADD2.F32 R22, -RZ, R21.reuse.H0_H0 ;  /* 0x20000015ff167230 */ /* 0x100fe40000004100 */
[----:B------:R-:W-:Y:S02]  /*07d0*/  HADD2.F32 R20, -RZ, R20.H1_H1 ;  /* 0x30000014ff147230 */ /* 0x000fe40000004100 */
[----:B0-----:R-:W-:-:S07]  /*07e0*/  HADD2.F32 R21, -RZ, R21.H1_H1 ;  /* 0x30000015ff157230 */ /* 0x001fce0000004100 */
.L_x_1192:
        /* <DEDUP_REMOVED lines=25> */
[----:B------:R-:W4:Y:S01]  /*0980*/  LDG.E.64.CONSTANT R32, desc[UR10][R80.64+0xf00] ;  /* 0x000f000a50207981 */ /* 0x000f22000c1e9b00 */
[----:B0-----:R-:W-:-:S03]  /*0990*/  IADD3 R86, P0, PT, R23, UR14, RZ ;  /* 0x0000000e17567c10 */ /* 0x001fc6000ff1e0ff */
[----:B------:R-:W5:Y:S01]  /*09a0*/  LDG.E.64.CONSTANT R50, desc[UR10][R80.64+0x3c00] ;  /* 0x003c000a50327981 */ /* 0x000f62000c1e9b00 */
[----:B------:R-:W-:Y:S01]  /*09b0*/  IADD3.X R87, PT, PT, R24, UR15, RZ, P0, !PT ;  /* 0x0000000f18577c10 */ /* 0x000fe200087fe4ff */
[----:B------:R-:W0:Y:S02]  /*09c0*/  LDCU.64 UR14, c[0x0][0x3c8] ;  /* 0x00007900ff0e77ac */ /* 0x000e240008000a00 */
        /* <DEDUP_REMOVED lines=10> */
[----:B--2---:R-:W-:-:S06]  /*0a70*/  FADD.FTZ R25, R79, UR6 ;  /* 0x000000064f197e21 */ /* 0x004fcc0008010000 */
[----:B------:R-:W1:Y:S01]  /*0a80*/  MUFU.RSQ R25, R25 ;  /* 0x0000001900197308 */ /* 0x000e620000001400 */
[--C-:B---3--:R-:W-:Y:S02]  /*0a90*/  HADD2.F32 R3, -RZ, R30.reuse.H0_H0 ;  /* 0x2000001eff037230 */ /* 0x108fe40000004100 */
[----:B------:R-:W-:-:S03]  /*0aa0*/  HADD2.F32 R27, -RZ, R30.H1_H1 ;  /* 0x3000001eff1b7230 */ /* 0x000fc60000004100 */
[----:B------:R-:W-:-:S04]  /*0ab0*/  FADD.FTZ R26, -R78, R3 ;  /* 0x000000034e1a7221 */ /* 0x000fc80000010100 */
[----:B-1----:R-:W-:Y:S01]  /*0ac0*/  FMUL.FTZ R3, R25, R26 ;  /* 0x0000001a19037220 */ /* 0x002fe20000410000 */
[----:B------:R-:W-:Y:S01]  /*0ad0*/  FADD.FTZ R26, -R78, R27 ;  /* 0x0000001b4e1a7221 */ /* 0x000fe20000010100 */
[----:B------:R-:W-:-:S03]  /*0ae0*/  HADD2.F32 R29, -RZ, R31.H0_H0 ;  /* 0x2000001fff1d7230 */ /* 0x000fc60000004100 */
[----:B------:R-:W-:Y:S01]  /*0af0*/  FMUL.FTZ R27, R25, R26 ;  /* 0x0000001a191b7220 */ /* 0x000fe20000410000 */
[----:B------:R-:W-:Y:S01]  /*0b00*/  FFMA.FTZ R99, R16, R3, R19 ;  /* 0x0000000310637223 */ /* 0x000fe20000010013 */
[----:B------:R-:W-:Y:S01]  /*0b10*/  FADD.FTZ R26, -R78, R29 ;  /* 0x0000001d4e1a7221 */ /* 0x000fe20000010100 */
[----:B------:R-:W-:Y:S02]  /*0b20*/  HADD2.F32 R31, -RZ, R31.H1_H1 ;  /* 0x3000001fff1f7230 */ /* 0x000fe40000004100 */
[----:B------:R-:W-:Y:S01]  /*0b30*/  FFMA.FTZ R98, R15, R27, R20 ;  /* 0x0000001b0f627223 */ /* 0x000fe20000010014 */
[----:B------:R-:W-:Y:S01]  /*0b40*/  FMUL.FTZ R105, R99, -1.4426950216293334961 ;  /* 0xbfb8aa3b63697820 */ /* 0x000fe20000410000 */
[----:B------:R-:W-:Y:S02]  /*0b50*/  FMUL.FTZ R29, R25, R26 ;  /* 0x0000001a191d7220 */ /* 0x000fe40000410000 */
[----:B------:R-:W-:Y:S01]  /*0b60*/  FMUL.FTZ R106, R98, -1.4426950216293334961 ;  /* 0xbfb8aa3b626a7820 */ /* 0x000fe20000410000 */
[----:B------:R-:W-:Y:S01]  /*0b70*/  FADD.FTZ R26, -R78, R31 ;  /* 0x0000001f4e1a7221 */ /* 0x000fe20000010100 */
[----:B----4-:R-:W-:-:S02]  /*0b80*/  HADD2.F32 R37, -RZ, R32.H0_H0 ;  /* 0x20000020ff257230 */ /* 0x010fc40000004100 */
[----:B------:R-:W-:Y:S01]  /*0b90*/  FFMA.FTZ R90, R17, R29, R22 ;  /* 0x0000001d115a7223 */ /* 0x000fe20000010016 */
[----:B------:R-:W1:Y:S01]  /*0ba0*/  MUFU.EX2 R105, R105 ;  /* 0x0000006900697308 */ /* 0x000e620000000800 */
[----:B------:R-:W-:Y:S02]  /*0bb0*/  FMUL.FTZ R31, R25, R26 ;  /* 0x0000001a191f7220 */ /* 0x000fe40000410000 */
[----:B------:R-:W-:Y:S01]  /*0bc0*/  FMUL.FTZ R82, R90, -1.4426950216293334961 ;  /* 0xbfb8aa3b5a527820 */ /* 0x000fe20000410000 */
[----:B------:R-:W-:Y:S01]  /*0bd0*/  FADD.FTZ R26, -R78, R37 ;  /* 0x000000254e1a7221 */ /* 0x000fe20000010100 */
[----:B------:R-:W-:-:S03]  /*0be0*/  FFMA.FTZ R93, R18, R31, R21 ;  /* 0x0000001f125d7223 */ /* 0x000fc60000010015 */
[----:B------:R-:W2:Y:S01]  /*0bf0*/  MUFU.EX2 R106, R106 ;  /* 0x0000006a006a7308 */ /* 0x000ea20000000800 */
[----:B------:R-:W-:Y:S02]  /*0c00*/  HADD2.F32 R37, -RZ, R32.H1_H1 ;  /* 0x30000020ff257230 */ /* 0x000fe40000004100 */
[----:B------:R-:W-:Y:S01]  /*0c10*/  FMUL.FTZ R26, R25, R26 ;  /* 0x0000001a191a7220 */ /* 0x000fe20000410000 */
[----:B------:R-:W-:Y:S02]  /*0c20*/  FMUL.FTZ R83, R93, -1.4426950216293334961 ;  /* 0xbfb8aa3b5d537820 */ /* 0x000fe40000410000 */
[----:B------:R-:W-:Y:S01]  /*0c30*/  FADD.FTZ R28, -R78, R37 ;  /* 0x000000254e1c7221 */ /* 0x000fe20000010100 */
[----:B------:R-:W-:Y:S01]  /*0c40*/  HADD2.F32 R37, -RZ, R33.H0_H0 ;  /* 0x20000021ff257230 */ /* 0x000fe20000004100 */
[----:B------:R-:W3:Y:S01]  /*0c50*/  MUFU.EX2 R82, R82 ;  /* 0x0000005200527308 */ /* 0x000ee20000000800 */
[----:B------:R-:W-:Y:S01]  /*0c60*/  FFMA.FTZ R84, R16, R26, R19 ;  /* 0x0000001a10547223 */ /* 0x000fe20000010013 */
[----:B------:R-:W-:-:S02]  /*0c70*/  FMUL.FTZ R28, R25, R28 ;  /* 0x0000001c191c7220 */ /* 0x000fc40000410000 */
[----:B------:R-:W-:Y:S01]  /*0c80*/  FADD.FTZ R30, -R78, R37 ;  /* 0x000000254e1e7221 */ /* 0x000fe20000010100 */
[----:B------:R-:W-:-:S03]  /*0c90*/  FMUL.FTZ R100, R84, -1.4426950216293334961 ;  /* 0xbfb8aa3b54647820 */ /* 0x000fc60000410000 */
[----:B------:R-:W4:Y:S01]  /*0ca0*/  MUFU.EX2 R83, R83 ;  /* 0x0000005300537308 */ /* 0x000f220000000800 */
[----:B-1----:R-:W-:Y:S01]  /*0cb0*/  FADD.FTZ R108, R105, 1 ;  /* 0x3f800000696c7421 */ /* 0x002fe20000010000 */
[----:B------:R-:W-:Y:S01]  /*0cc0*/  FFMA.FTZ R37, R15, R28, R20 ;  /* 0x0000001c0f257223 */ /* 0x000fe20000010014 */
[----:B--2---:R-:W-:Y:S01]  /*0cd0*/  FADD.FTZ R107, R106, 1 ;  /* 0x3f8000006a6b7421 */ /* 0x004fe20000010000 */
[----:B------:R-:W-:Y:S02]  /*0ce0*/  FMUL.FTZ R30, R25, R30 ;  /* 0x0000001e191e7220 */ /* 0x000fe40000410000 */
[----:B------:R-:W-:Y:S02]  /*0cf0*/  FMUL.FTZ R101, R37, -1.4426950216293334961 ;  /* 0xbfb8aa3b25657820 */ /* 0x000fe40000410000 */
[----:B------:R-:W1:Y:S01]  /*0d00*/  MUFU.EX2 R100, R100 ;  /* 0x0000006400647308 */ /* 0x000e620000000800 */
[----:B------:R-:W-:Y:S01]  /*0d10*/  FFMA.FTZ R85, R17, R30, R22 ;  /* 0x0000001e11557223 */ /* 0x000fe20000010016 */
[----:B---3--:R-:W-:-:S06]  /*0d20*/  FADD.FTZ R106, R82, 1 ;  /* 0x3f800000526a7421 */ /* 0x008fcc0000010000 */
[----:B------:R-:W2:Y:S01]  /*0d30*/  MUFU.RCP R108, R108 ;  /* 0x0000006c006c7308 */ /* 0x000ea20000001000 */
[----:B------:R-:W-:-:S07]  /*0d40*/  FMUL.FTZ R104, R85, -1.4426950216293334961 ;  /* 0xbfb8aa3b55687820 */ /* 0x000fce0000410000 */
[----:B------:R-:W3:Y:S01]  /*0d50*/  MUFU.RCP R107, R107 ;  /* 0x0000006b006b7308 */ /* 0x000ee20000001000 */
[----:B----4-:R-:W-:-:S07]  /*0d60*/  FADD.FTZ R105, R83, 1 ;  /* 0x3f80000053697421 */ /* 0x010fce0000010000 */
[----:B------:R-:W4:Y:S01]  /*0d70*/  MUFU.EX2 R101, R101 ;  /* 0x0000006500657308 */ /* 0x000f220000000800 */
[----:B-1----:R-:W-:Y:S01]  /*0d80*/  FADD.FTZ R110, R100, 1 ;  /* 0x3f800000646e7421 */ /* 0x002fe20000010000 */
[----:B------:R-:W5:Y:S06]  /*0d90*/  LDG.E.64.CONSTANT R82, desc[UR10][R86.64+0x4b00] ;  /* 0x004b000a56527981 */ /* 0x000f6c000c1e9b00 */
[----:B------:R-:W1:Y:S01]  /*0da0*/  MUFU.RCP R106, R106 ;  /* 0x0000006a006a7308 */ /* 0x000e620000001000 */
[----:B--2---:R-:W-:-:S07]  /*0db0*/  FADD.FTZ R100, -R108, 1 ;  /* 0x3f8000006c647421 */ /* 0x004fce0000010100 */
[----:B------:R-:W2:Y:S01]  /*0dc0*/  MUFU.EX2 R104, R104 ;  /* 0x0000006800687308 */ /* 0x000ea20000000800 */
[----:B---3--:R-:W-:-:S07]  /*0dd0*/  FADD.FTZ R111, -R107, 1 ;  /* 0x3f8000006b6f7421 */ /* 0x008fce0000010100 */
[----:B------:R-:W3:Y:S01]  /*0de0*/  MUFU.RCP R105, R105 ;  /* 0x0000006900697308 */ /* 0x000ee20000001000 */
[----:B------:R-:W-:Y:S01]  /*0df0*/  FFMA.FTZ R109, R99, R100, 1 ;  /* 0x3f800000636d7423 */ /* 0x000fe20000010064 */
[----:B------:R-:W-:Y:S01]  /*0e00*/  FFMA.FTZ R98, R98, R111, 1 ;  /* 0x3f80000062627423 */ /* 0x000fe2000001006f */
[----:B----4-:R-:W-:Y:S01]  /*0e10*/  FADD.FTZ R100, R101, 1 ;  /* 0x3f80000065647421 */ /* 0x010fe20000010000 */
[----:B-1----:R-:W-:Y:S02]  /*0e20*/  FADD.FTZ R101, -R106, 1 ;  /* 0x3f8000006a657421 */ /* 0x002fe40000010100 */
[----:B------:R-:W-:Y:S02]  /*0e30*/  FMUL.FTZ R107, R107, R98 ;  /* 0x000000626b6b7220 */ /* 0x000fe40000410000 */
[----:B------:R-:W1:Y:S01]  /*0e40*/  MUFU.RCP R99, R110 ;  /* 0x0000006e00637308 */ /* 0x000e620000001000 */
[----:B--2---:R-:W-:Y:S01]  /*0e50*/  FADD.FTZ R98, R104, 1 ;  /* 0x3f80000068627421 */ /* 0x004fe20000010000 */
[----:B------:R-:W-:Y:S01]  /*0e60*/  FMUL.FTZ R108, R108, R109 ;  /* 0x0000006d6c6c7220 */ /* 0x000fe20000410000 */
[----:B------:R-:W-:-:S05]  /*0e70*/  FFMA.FTZ R109, R90, R101, 1 ;  /* 0x3f8000005a6d7423 */ /* 0x000fca0000010065 */
[----:B------:R-:W2:Y:S01]  /*0e80*/  MUFU.RCP R100, R100 ;  /* 0x0000006400647308 */ /* 0x000ea20000001000 */
[----:B---3--:R-:W-:-:S04]  /*0e90*/  FADD.FTZ R90, -R105, 1 ;  /* 0x3f800000695a7421 */ /* 0x008fc80000010100 */
[----:B------:R-:W-:-:S03]  /*0ea0*/  FFMA.FTZ R90, R93, R90, 1 ;  /* 0x3f8000005d5a7423 */ /* 0x000fc6000001005a */
[----:B------:R-:W3:Y:S01]  /*0eb0*/  MUFU.RCP R98, R98 ;  /* 0x0000006200627308 */ /* 0x000ee20000001000 */
[----:B------:R-:W-:Y:S01]  /*0ec0*/  FMUL.FTZ R109, R106, R109 ;  /* 0x0000006d6a6d7220 */ /* 0x000fe20000410000 */
[----:B------:R-:W-:Y:S01]  /*0ed0*/  FMUL.FTZ R104, R105, R90 ;  /* 0x0000005a69687220 */ /* 0x000fe20000410000 */
[--C-:B-----5:R-:W-:Y:S02]  /*0ee0*/  HADD2.F32 R106, -RZ, R55.reuse.H0_H0 ;  /* 0x20000037ff6a7230 */ /* 0x120fe40000004100 */
[----:B------:R-:W-:Y:S02]  /*0ef0*/  HADD2.F32 R105, -RZ, R55.H1_H1 ;  /* 0x30000037ff697230 */ /* 0x000fe40000004100 */
[----:B-1----:R-:W-:Y:S01]  /*0f00*/  FADD.FTZ R55, -R99, 1 ;  /* 0x3f80000063377421 */ /* 0x002fe20000010100 */
[--C-:B------:R-:W-:Y:S02]  /*0f10*/  HADD2.F32 R93, -RZ, R54.reuse.H0_H0 ;  /* 0x20000036ff5d7230 */ /* 0x100fe40000004100 */
[----:B------:R-:W-:-:S02]  /*0f20*/  HADD2.F32 R90, -RZ, R54.H1_H1 ;  /* 0x30000036ff5a7230 */ /* 0x000fc40000004100 */
[----:B--2---:R-:W-:Y:S01]  /*0f30*/  FADD.FTZ R54, -R100, 1 ;  /* 0x3f80000064367421 */ /* 0x004fe20000010100 */
[----:B------:R-:W-:Y:S01]  /*0f40*/  FFMA.FTZ R84, R84, R55, 1 ;  /* 0x3f80000054547423 */ /* 0x000fe20000010037 */
[----:B------:R-:W-:Y:S02]  /*0f50*/  HADD2.F32 R55, -RZ, R51.H0_H0 ;  /* 0x20000033ff377230 */ /* 0x000fe40000004100 */
[----:B------:R-:W-:Y:S01]  /*0f60*/  FMUL.FTZ R105, R105, R104 ;  /* 0x0000006869697220 */ /* 0x000fe20000410000 */
[----:B------:R-:W-:Y:S01]  /*0f70*/  FFMA.FTZ R37, R37, R54, 1 ;  /* 0x3f80000025257423 */ /* 0x000fe20000010036 */
[----:B---3--:R-:W-:Y:S01]  /*0f80*/  FADD.FTZ R54, -R98, 1 ;  /* 0x3f80000062367421 */ /* 0x008fe20000010100 */
[----:B------:R-:W-:-:S03]  /*0f90*/  FADD.FTZ R104, -R78, R55 ;  /* 0x000000374e687221 */ /* 0x000fc60000010100 */
[----:B------:R-:W-:Y:S01]  /*0fa0*/  FFMA.FTZ R55, R85, R54, 1 ;  /* 0x3f80000055377423 */ /* 0x000fe20000010036 */
[----:B------:R-:W-:Y:S01]  /*0fb0*/  FMUL.FTZ R54, R25, R104 ;  /* 0x0000006819367220 */ /* 0x000fe20000410000 */
[----:B------:R-:W-:Y:S02]  /*0fc0*/  FMUL.FTZ R104, R99, R84 ;  /* 0x0000005463687220 */ /* 0x000fe40000410000 */
[----:B------:R-:W2:Y:S01]  /*0fd0*/  LDG.E.64.CONSTANT R84, desc[UR10][R86.64+0x5a00] ;  /* 0x005a000a56547981 */ /* 0x000ea2000c1e9b00 */
[----:B------:R-:W-:-:S05]  /*0fe0*/  HADD2.F32 R33, -RZ, R33.H1_H1 ;  /* 0x30000021ff217230 */ /* 0x000fca0000004100 */
[----:B------:R-:W-:-:S04]  /*0ff0*/  FADD.FTZ R32, -R78, R33 ;  /* 0x000000214e207221 */ /* 0x000fc80000010100 */
[----:B------:R-:W-:Y:S01]  /*1000*/  FMUL.FTZ R32, R25, R32 ;  /* 0x0000002019207220 */ /* 0x000fe20000410000 */
[--C-:B------:R-:W-:Y:S01]  /*1010*/  HADD2.F32 R39, -RZ, R34.reuse.H0_H0 ;  /* 0x20000022ff277230 */ /* 0x100fe20000004100 */
[----:B------:R-:W3:Y:S02]  /*1020*/  LDG.E.64.CONSTANT R86, desc[UR10][R86.64+0x6900] ;  /* 0x0069000a56567981 */ /* 0x000ee4000c1e9b00 */
[----:B------:R-:W-:Y:S01]  /*1030*/  FFMA.FTZ R94, R18, R32, R21 ;  /* 0x00000020125e7223 */ /* 0x000fe20000010015 */
[----:B------:R-:W-:-:S03]  /*1040*/  HADD2.F32 R33, -RZ, R34.H1_H1 ;  /* 0x30000022ff217230 */ /* 0x000fc60000004100 */
[----:B------:R-:W-:Y:S01]  /*1050*/  FMUL.FTZ R103, R94, -1.4426950216293334961 ;  /* 0xbfb8aa3b5e677820 */ /* 0x000fe20000410000 */
[----:B------:R-:W-:Y:S01]  /*1060*/  FADD.FTZ R34, -R78, R39 ;  /* 0x000000274e227221 */ /* 0x000fe20000010100 */
[----:B------:R-:W-:-:S04]  /*1070*/  HADD2.F32 R39, -RZ, R35.H0_H0 ;  /* 0x20000023ff277230 */ /* 0x000fc80000004100 */
[----:B------:R-:W1:Y:S01]  /*1080*/  MUFU.EX2 R103, R103 ;  /* 0x0000006700677308 */ /* 0x000e620000000800 */
[C---:B------:R-:W-:Y:S01]  /*1090*/  FMUL.FTZ R34, R25.reuse, R34 ;  /* 0x0000002219227220 */ /* 0x040fe20000410000 */
[C---:B------:R-:W-:Y:S01]  /*10a0*/  FADD.FTZ R38, -R78.reuse, R39 ;  /* 0x000000274e267221 */ /* 0x040fe20000010100 */
[----:B------:R-:W-:Y:S02]  /*10b0*/  HADD2.F32 R41, -RZ, R35.H1_H1 ;  /* 0x30000023ff297230 */ /* 0x000fe40000004100 */
[----:B------:R-:W-:Y:S01]  /*10c0*/  FADD.FTZ R36, -R78, R33 ;  /* 0x000000214e247221 */ /* 0x000fe20000010100 */
[----:B------:R-:W-:Y:S01]  /*10d0*/  FFMA.FTZ R33, R16, R34, R19 ;  /* 0x0000002210217223 */ /* 0x000fe20000010013 */
[----:B------:R-:W-:Y:S01]  /*10e0*/  FMUL.FTZ R38, R25, R38 ;  /* 0x0000002619267220 */ /* 0x000fe20000410000 */
[----:B------:R-:W-:Y:S02]  /*10f0*/  FADD.FTZ R40, -R78, R41 ;  /* 0x000000294e287221 */ /* 0x000fe40000010100 */
[----:B------:R-:W-:Y:S01]  /*1100*/  FMUL.FTZ R102, R33, -1.4426950216293334961 ;  /* 0xbfb8aa3b21667820 */ /* 0x000fe20000410000 */
[----:B------:R-:W-:Y:S01]  /*1110*/  FMUL.FTZ R36, R25, R36 ;  /* 0x0000002419247220 */ /* 0x000fe20000410000 */
[----:B------:R-:W-:Y:S01]  /*1120*/  FFMA.FTZ R45, R17, R38, R22 ;  /* 0x00000026112d7223 */ /* 0x000fe20000010016 */
[----:B------:R-:W-:-:S02]  /*1130*/  FMUL.FTZ R40, R25, R40 ;  /* 0x0000002819287220 */ /* 0x000fc40000410000 */
[----:B------:R-:W-:Y:S01]  /*1140*/  FFMA.FTZ R35, R15, R36, R20 ;  /* 0x000000240f237223 */ /* 0x000fe20000010014 */
[----:B------:R-:W-:Y:S01]  /*1150*/  FMUL.FTZ R97, R45, -1.4426950216293334961 ;  /* 0xbfb8aa3b2d617820 */ /* 0x000fe20000410000 */
[----:B------:R-:W4:Y:S01]  /*1160*/  MUFU.EX2 R102, R102 ;  /* 0x0000006600667308 */ /* 0x000f220000000800 */
[----:B-1----:R-:W-:Y:S01]  /*1170*/  FADD.FTZ R101, R103, 1 ;  /* 0x3f80000067657421 */ /* 0x002fe20000010000 */
[----:B------:R-:W-:Y:S01]  /*1180*/  FFMA.FTZ R58, R18, R40, R21 ;  /* 0x00000028123a7223 */ /* 0x000fe20000010015 */
[----:B------:R-:W-:-:S03]  /*1190*/  FMUL.FTZ R96, R35, -1.4426950216293334961 ;  /* 0xbfb8aa3b23607820 */ /* 0x000fc60000410000 */
[----:B------:R-:W-:Y:S02]  /*11a0*/  FMUL.FTZ R95, R58, -1.4426950216293334961 ;  /* 0xbfb8aa3b3a5f7820 */ /* 0x000fe40000410000 */
[----:B------:R-:W-:Y:S01]  /*11b0*/  MUFU.EX2 R97, R97 ;  /* 0x0000006100617308 */ /* 0x000fe20000000800 */
[--C-:B------:R-:W-:Y:S02]  /*11c0*/  HADD2.F32 R39, -RZ, R42.reuse.H0_H0 ;  /* 0x2000002aff277230 */ /* 0x100fe40000004100 */
[----:B------:R-:W-:-:S05]  /*11d0*/  HADD2.F32 R41, -RZ, R42.H1_H1 ;  /* 0x3000002aff297230 */ /* 0x000fca0000004100 */
[----:B------:R-:W-:Y:S01]  /*11e0*/  MUFU.RCP R101, R101 ;  /* 0x0000006500657308 */ /* 0x000fe20000001000 */
[C---:B------:R-:W-:Y:S01]  /*11f0*/  FADD.FTZ R42, -R78.reuse, R39 ;  /* 0x000000274e2a7221 */ /* 0x040fe20000010100 */
[----:B------:R-:W-:-:S06]  /*1200*/  FADD.FTZ R44, -R78, R41 ;  /* 0x000000294e2c7221 */ /* 0x000fcc0000010100 */
[----:B------:R-:W1:Y:S01]  /*1210*/  MUFU.EX2 R96, R96 ;  /* 0x0000006000607308 */ /* 0x000e620000000800 */
[----:B------:R-:W-:Y:S01]  /*1220*/  FMUL.FTZ R42, R25, R42 ;  /* 0x0000002a192a7220 */ /* 0x000fe20000410000 */
[----:B----4-:R-:W-:-:S06]  /*1230*/  FADD.FTZ R102, R102, 1 ;  /* 0x3f80000066667421 */ /* 0x010fcc0000010000 */
[----:B------:R-:W4:Y:S01]  /*1240*/  MUFU.EX2 R95, R95 ;  /* 0x0000005f005f7308 */ /* 0x000f220000000800 */
[----:B------:R-:W-:Y:S01]  /*1250*/  FMUL.FTZ R44, R25, R44 ;  /* 0x0000002c192c7220 */ /* 0x000fe20000410000 */
[----:B------:R-:W-:Y:S01]  /*1260*/  FMUL.FTZ R108, R93, R108 ;  /* 0x0000006c5d6c7220 */ /* 0x000fe20000410000 */
[--C-:B------:R-:W-:Y:S02]  /*1270*/  HADD2.F32 R41, -RZ, R43.reuse.H0_H0 ;  /* 0x2000002bff297230 */ /* 0x100fe40000004100 */
[----:B------:R-:W-:Y:S01]  /*1280*/  FFMA.FTZ R39, R16, R42, R19 ;  /* 0x0000002a10277223 */ /* 0x000fe20000010013 */
[----:B------:R-:W-:Y:S02]  /*1290*/  HADD2.F32 R43, -RZ, R43.H1_H1 ;  /* 0x3000002bff2b7230 */ /* 0x000fe40000004100 */
[----:B------:R-:W-:Y:S01]  /*12a0*/  FFMA.FTZ R47, R15, R44, R20 ;  /* 0x0000002c0f2f7223 */ /* 0x000fe20000010014 */
[----:B------:R5:W0:Y:S01]  /*12b0*/  MUFU.RCP R93, R102 ;  /* 0x00000066005d7308 */ /* 0x000a220000001000 */
[----:B------:R-:W-:Y:S01]  /*12c0*/  FMUL.FTZ R92, R39, -1.4426950216293334961 ;  /* 0xbfb8aa3b275c7820 */ /* 0x000fe20000410000 */
[----:B------:R-:W-:Y:S01]  /*12d0*/  FADD.FTZ R46, -R78, R41 ;  /* 0x000000294e2e7221 */ /* 0x000fe20000010100 */
[----:B-1----:R-:W-:Y:S01]  /*12e0*/  FADD.FTZ R96, R96, 1 ;  /* 0x3f80000060607421 */ /* 0x002fe20000010000 */
[----:B------:R-:W-:Y:S01]  /*12f0*/  FMUL.FTZ R67, R47, -1.4426950216293334961 ;  /* 0xbfb8aa3b2f437820 */ /* 0x000fe20000410000 */
[----:B-----5:R-:W-:Y:S01]  /*1300*/  FADD.FTZ R102, R97, 1 ;  /* 0x3f80000061667421 */ /* 0x020fe20000010000 */
[----:B------:R-:W-:Y:S01]  /*1310*/  FADD.FTZ R97, -R101, 1 ;  /* 0x3f80000065617421 */ /* 0x000fe20000010100 */
[----:B------:R-:W-:-:S03]  /*1320*/  FADD.FTZ R48, -R78, R43 ;  /* 0x0000002b4e307221 */ /* 0x000fc60000010100 */
[----:B------:R-:W-:Y:S01]  /*1330*/  FFMA.FTZ R110, R94, R97, 1 ;  /* 0x3f8000005e6e7423 */ /* 0x000fe20000010061 */
[----:B----4-:R-:W-:Y:S01]  /*1340*/  FADD.FTZ R94, R95, 1 ;  /* 0x3f8000005f5e7421 */ /* 0x010fe20000010000 */
[C---:B------:R-:W-:Y:S01]  /*1350*/  FMUL.FTZ R46, R25.reuse, R46 ;  /* 0x0000002e192e7220 */ /* 0x040fe20000410000 */
[----:B------:R-:W1:Y:S01]  /*1360*/  MUFU.EX2 R92, R92 ;  /* 0x0000005c005c7308 */ /* 0x000e620000000800 */
[----:B------:R-:W-:Y:S02]  /*1370*/  FMUL.FTZ R48, R25, R48 ;  /* 0x0000003019307220 */ /* 0x000fe40000410000 */
[----:B------:R-:W-:-:S05]  /*1380*/  FFMA.FTZ R49, R17, R46, R22 ;  /* 0x0000002e11317223 */ /* 0x000fca0000010016 */
[----:B------:R-:W4:Y:S01]  /*1390*/  MUFU.RCP R96, R96 ;  /* 0x0000006000607308 */ /* 0x000f220000001000 */
[----:B------:R-:W-:Y:S01]  /*13a0*/  FFMA.FTZ R53, R18, R48, R21 ;  /* 0x0000003012357223 */ /* 0x000fe20000010015 */
[----:B------:R-:W-:-:S06]  /*13b0*/  FMUL.FTZ R91, R49, -1.4426950216293334961 ;  /* 0xbfb8aa3b315b7820 */ /* 0x000fcc0000410000 */
[----:B------:R-:W5:Y:S01]  /*13c0*/  MUFU.EX2 R67, R67 ;  /* 0x0000004300437308 */ /* 0x000f620000000800 */
[----:B------:R-:W-:-:S07]  /*13d0*/  FMUL.FTZ R79, R53, -1.4426950216293334961 ;  /* 0xbfb8aa3b354f7820 */ /* 0x000fce0000410000 */
[----:B------:R-:W5:Y:S01]  /*13e0*/  MUFU.RCP R94, R94 ;  /* 0x0000005e005e7308 */ /* 0x000f620000001000 */
[----:B------:R-:W-:-:S07]  /*13f0*/  FMUL.FTZ R110, R101, R110 ;  /* 0x0000006e656e7220 */ /* 0x000fce0000410000 */
[----:B------:R-:W5:Y:S01]  /*1400*/  MUFU.RCP R102, R102 ;  /* 0x0000006600667308 */ /* 0x000f620000001000 */
[--C-:B------:R-:W-:Y:S02]  /*1410*/  HADD2.F32 R103, -RZ, R56.reuse.H0_H0 ;  /* 0x20000038ff677230 */ /* 0x100fe40000004100 */
[----:B------:R-:W-:Y:S02]  /*1420*/  HADD2.F32 R101, -RZ, R56.H1_H1 ;  /* 0x30000038ff657230 */ /* 0x000fe40000004100 */
[----:B0-----:R-:W-:Y:S01]  /*1430*/  FADD.FTZ R56, -R93, 1 ;  /* 0x3f8000005d387421 */ /* 0x001fe20000010100 */
[--C-:B------:R-:W-:Y:S02]  /*1440*/  HADD2.F32 R99, -RZ, R57.reuse.H0_H0 ;  /* 0x20000039ff637230 */ /* 0x100fe40000004100 */
[----:B------:R-:W0:Y:S01]  /*1450*/  MUFU.EX2 R91, R91 ;  /* 0x0000005b005b7308 */ /* 0x000e220000000800 */
[----:B------:R-:W-:Y:S02]  /*1460*/  HADD2.F32 R97, -RZ, R57.H1_H1 ;  /* 0x30000039ff617230 */ /* 0x000fe40000004100 */
[----:B-1----:R-:W-:Y:S01]  /*1470*/  FADD.FTZ R57, R92, 1 ;  /* 0x3f8000005c397421 */ /* 0x002fe20000010000 */
[----:B------:R-:W-:-:S02]  /*1480*/  HADD2.F32 R41, -RZ, R50.H0_H0 ;  /* 0x20000032ff297230 */ /* 0x000fc40000004100 */
[----:B----4-:R-:W-:Y:S02]  /*1490*/  FADD.FTZ R92, -R96, 1 ;  /* 0x3f800000605c7421 */ /* 0x010fe40000010100 */
[----:B------:R-:W1:Y:S01]  /*14a0*/  MUFU.EX2 R79, R79 ;  /* 0x0000004f004f7308 */ /* 0x000e620000000800 */
[----:B-----5:R-:W-:Y:S01]  /*14b0*/  FADD.FTZ R95, R67, 1 ;  /* 0x3f800000435f7421 */ /* 0x020fe20000010000 */
[----:B------:R-:W-:Y:S02]  /*14c0*/  HADD2.F32 R43, -RZ, R50.H1_H1 ;  /* 0x30000032ff2b7230 */ /* 0x000fe40000004100 */
[----:B------:R-:W-:Y:S01]  /*14d0*/  FADD.FTZ R67, -R94, 1 ;  /* 0x3f8000005e437421 */ /* 0x000fe20000010100 */
[----:B------:R-:W-:Y:S01]  /*14e0*/  FMUL.FTZ R98, R98, R55 ;  /* 0x0000003762627220 */ /* 0x000fe20000410000 */
[----:B------:R-:W-:Y:S01]  /*14f0*/  FFMA.FTZ R56, R33, R56, 1 ;  /* 0x3f80000021387423 */ /* 0x000fe20000010038 */
[----:B------:R-:W-:Y:S02]  /*1500*/  HADD2.F32 R51, -RZ, R51.H1_H1 ;  /* 0x30000033ff337230 */ /* 0x000fe40000004100 */
[----:B------:R-:W-:Y:S01]  /*1510*/  FADD.FTZ R50, -R78, R41 ;  /* 0x000000294e327221 */ /* 0x000fe20000010100 */
[----:B------:R-:W-:Y:S01]  /*1520*/  FFMA.FTZ R35, R35, R92, 1 ;  /* 0x3f80000023237423 */ /* 0x000fe2000001005c */
[----:B------:R-:W-:Y:S01]  /*1530*/  FFMA.FTZ R67, R58, R67, 1 ;  /* 0x3f8000003a437423 */ /* 0x000fe20000010043 */
[----:B------:R4:W5:Y:S01]  /*1540*/  MUFU.RCP R92, R95 ;  /* 0x0000005f005c7308 */ /* 0x0009620000001000 */
[----:B------:R-:W-:Y:S01]  /*1550*/  FADD.FTZ R52, -R78, R43 ;  /* 0x0000002b4e347221 */ /* 0x000fe20000010100 */
[----:B------:R-:W-:Y:S01]  /*1560*/  FMUL.FTZ R99, R99, R98 ;  /* 0x0000006263637220 */ /* 0x000fe20000410000 */
[----:B------:R-:W-:Y:S01]  /*1570*/  FMUL.FTZ R58, R93, R56 ;  /* 0x000000385d3a7220 */ /* 0x000fe20000410000 */
[C---:B------:R-:W-:Y:S01]  /*1580*/  FMUL.FTZ R50, R25.reuse, R50 ;  /* 0x0000003219327220 */ /* 0x040fe20000410000 */
[----:B------:R-:W-:Y:S01]  /*1590*/  FADD.FTZ R98, -R102, 1 ;  /* 0x3f80000066627421 */ /* 0x000fe20000010100 */
[----:B------:R-:W-:Y:S01]  /*15a0*/  FADD.FTZ R56, -R78, R51 ;  /* 0x000000334e387221 */ /* 0x000fe20000010100 */
[----:B------:R-:W-:Y:S01]  /*15b0*/  FMUL.FTZ R52, R25, R52 ;  /* 0x0000003419347220 */ /* 0x000fe20000410000 */
[----:B------:R-:W-:Y:S01]  /*15c0*/  FFMA.FTZ R43, R16, R50, R19 ;  /* 0x00000032102b7223 */ /* 0x000fe20000010013 */
[----:B------:R-:W-:Y:S01]  /*15d0*/  FFMA.FTZ R33, R45, R98, 1 ;  /* 0x3f8000002d217423 */ /* 0x000fe20000010062 */
[----:B0-----:R-:W-:Y:S01]  /*15e0*/  FADD.FTZ R91, R91, 1 ;  /* 0x3f8000005b5b7421 */ /* 0x001fe20000010000 */
[----:B------:R-:W-:Y:S01]  /*15f0*/  FMUL.FTZ R56, R25, R56 ;  /* 0x0000003819387220 */ /* 0x000fe20000410000 */
[----:B------:R-:W0:Y:S01]  /*1600*/  MUFU.RCP R57, R57 ;  /* 0x0000003900397308 */ /* 0x000e220000001000 */
[----:B-1----:R-:W-:Y:S01]  /*1610*/  FADD.FTZ R93, R79, 1 ;  /* 0x3f8000004f5d7421 */ /* 0x002fe20000010000 */
[----:B------:R-:W-:Y:S01]  /*1620*/  FFMA.FTZ R41, R15, R52, R20 ;  /* 0x000000340f297223 */ /* 0x000fe20000010014 */
[----:B------:R-:W-:Y:S01]  /*1630*/  FMUL.FTZ R100, R100, R37 ;  /* 0x0000002564647220 */ /* 0x000fe20000410000 */
[----:B------:R-:W-:Y:S01]  /*1640*/  FMUL.FTZ R59, R43, -1.4426950216293334961 ;  /* 0xbfb8aa3b2b3b7820 */ /* 0x000fe20000410000 */
[----:B------:R-:W-:Y:S01]  /*1650*/  FMUL.FTZ R102, R102, R33 ;  /* 0x0000002166667220 */ /* 0x000fe20000410000 */
[----:B------:R-:W-:Y:S01]  /*1660*/  FFMA.FTZ R79, R18, R56, R21 ;  /* 0x00000038124f7223 */ /* 0x000fe20000010015 */
[----:B------:R-:W-:Y:S01]  /*1670*/  FMUL.FTZ R45, R96, R35 ;  /* 0x00000023602d7220 */ /* 0x000fe20000410000 */
[----:B------:R-:W-:Y:S01]  /*1680*/  HADD2.F32 R33, -RZ, R63.H1_H1 ;  /* 0x3000003fff217230 */ /* 0x000fe20000004100 */
[----:B------:R-:W1:Y:S01]  /*1690*/  MUFU.RCP R91, R91 ;  /* 0x0000005b005b7308 */ /* 0x000e620000001000 */
[----:B------:R-:W-:-:S02]  /*16a0*/  HADD2.F32 R35, -RZ, R60.H0_H0 ;  /* 0x2000003cff237230 */ /* 0x000fc40000004100 */
[----:B------:R-:W-:Y:S01]  /*16b0*/  FMUL.FTZ R96, R94, R67 ;  /* 0x000000435e607220 */ /* 0x000fe20000410000 */
[----:B------:R-:W-:Y:S01]  /*16c0*/  FMUL.FTZ R66, R41, -1.4426950216293334961 ;  /* 0xbfb8aa3b29427820 */ /* 0x000fe20000410000 */
[----:B------:R-:W-:Y:S01]  /*16d0*/  FMUL.FTZ R101, R101, R100 ;  /* 0x0000006465657220 */ /* 0x000fe20000410000 */
[----:B------:R-:W-:Y:S01]  /*16e0*/  FMUL.FTZ R100, R79, -1.4426950216293334961 ;  /* 0xbfb8aa3b4f647820 */ /* 0x000fe20000410000 */
[--C-:B----4-:R-:W-:Y:S01]  /*16f0*/  HADD2.F32 R95, -RZ, R62.reuse.H0_H0 ;  /* 0x2000003eff5f7230 */ /* 0x110fe20000004100 */
[----:B------:R-:W4:Y:S01]  /*1700*/  MUFU.RCP R93, R93 ;  /* 0x0000005d005d7308 */ /* 0x000f220000001000 */
[----:B------:R-:W-:Y:S01]  /*1710*/  FMUL.FTZ R33, R33, R96 ;  /* 0x0000006021217220 */ /* 0x000fe20000410000 */
[----:B------:R-:W-:Y:S01]  /*1720*/  FFMA.FTZ R37, R17, R54, R22 ;  /* 0x0000003611257223 */ /* 0x000fe20000010016 */
[----:B------:R-:W-:Y:S01]  /*1730*/  FADD.FTZ R98, -R78, R35 ;  /* 0x000000234e627221 */ /* 0x000fe20000010100 */
[----:B------:R-:W-:Y:S02]  /*1740*/  HADD2.F32 R94, -RZ, R62.H1_H1 ;  /* 0x3000003eff5e7230 */ /* 0x000fe40000004100 */
[----:B-----5:R-:W-:-:S02]  /*1750*/  FADD.FTZ R96, -R92, 1 ;  /* 0x3f8000005c607421 */ /* 0x020fc40000010100 */
[----:B------:R-:W5:Y:S01]  /*1760*/  MUFU.EX2 R59, R59 ;  /* 0x0000003b003b7308 */ /* 0x000f620000000800 */
[----:B------:R-:W-:Y:S01]  /*1770*/  FMUL.FTZ R95, R95, R58 ;  /* 0x0000003a5f5f7220 */ /* 0x000fe20000410000 */
[----:B------:R-:W-:Y:S01]  /*1780*/  FMUL.FTZ R55, R37, -1.4426950216293334961 ;  /* 0xbfb8aa3b25377820 */ /* 0x000fe20000410000 */
[----:B------:R-:W-:Y:S01]  /*1790*/  FMUL.FTZ R58, R25, R98 ;  /* 0x00000062193a7220 */ /* 0x000fe20000410000 */
[----:B------:R-:W-:-:S04]  /*17a0*/  FFMA.FTZ R47, R47, R96, 1 ;  /* 0x3f8000002f2f7423 */ /* 0x000fc80000010060 */
[----:B------:R4:W5:Y:S01]  /*17b0*/  MUFU.EX2 R62, R100 ;  /* 0x00000064003e7308 */ /* 0x0009620000000800 */
[----:B------:R-:W-:Y:S01]  /*17c0*/  FMUL.FTZ R45, R94, R45 ;  /* 0x0000002d5e2d7220 */ /* 0x000fe20000410000 */
[----:B------:R-:W-:-:S06]  /*17d0*/  FFMA.FTZ R35, R16, R58, R19 ;  /* 0x0000003a10237223 */ /* 0x000fcc0000010013 */
[----:B------:R-:W5:Y:S01]  /*17e0*/  MUFU.EX2 R66, R66 ;  /* 0x0000004200427308 */ /* 0x000f620000000800 */
[----:B0-----:R-:W-:Y:S01]  /*17f0*/  FADD.FTZ R94, -R57, 1 ;  /* 0x3f800000395e7421 */ /* 0x001fe20000010100 */
[----:B------:R-:W-:Y:S01]  /*1800*/  FMUL.FTZ R92, R92, R47 ;  /* 0x0000002f5c5c7220 */ /* 0x000fe20000410000 */
[----:B------:R-:W-:Y:S02]  /*1810*/  HADD2.F32 R47, -RZ, R60.H1_H1 ;  /* 0x3000003cff2f7230 */ /* 0x000fe40000004100 */
[----:B------:R-:W-:Y:S02]  /*1820*/  HADD2.F32 R67, -RZ, R63.H0_H0 ;  /* 0x2000003fff437230 */ /* 0x000fe40000004100 */
[----:B------:R-:W-:Y:S01]  /*1830*/  FMUL.FTZ R51, R35, -1.4426950216293334961 ;  /* 0xbfb8aa3b23337820 */ /* 0x000fe20000410000 */
[----:B------:R-:W0:Y:S01]  /*1840*/  MUFU.EX2 R55, R55 ;  /* 0x0000003700377308 */ /* 0x000e220000000800 */
[----:B------:R-:W-:Y:S01]  /*1850*/  FFMA.FTZ R94, R39, R94, 1 ;  /* 0x3f800000275e7423 */ /* 0x000fe2000001005e */
[----:B-1----:R-:W-:Y:S01]  /*1860*/  FADD.FTZ R98, -R91, 1 ;  /* 0x3f8000005b627421 */ /* 0x002fe20000010100 */
[----:B----4-:R-:W-:Y:S01]  /*1870*/  FADD.FTZ R100, -R93, 1 ;  /* 0x3f8000005d647421 */ /* 0x010fe20000010100 */
[----:B------:R-:W-:Y:S01]  /*1880*/  FADD.FTZ R60, -R78, R47 ;  /* 0x0000002f4e3c7221 */ /* 0x000fe20000010100 */
[----:B------:R-:W-:Y:S01]  /*1890*/  FMUL.FTZ R67, R67, R102 ;  /* 0x0000006643437220 */ /* 0x000fe20000410000 */
[----:B-----5:R-:W-:Y:S01]  /*18a0*/  FADD.FTZ R102, R59, 1 ;  /* 0x3f8000003b667421 */ /* 0x020fe20000010000 */
[----:B------:R-:W-:Y:S01]  /*18b0*/  FFMA.FTZ R98, R49, R98, 1 ;  /* 0x3f80000031627423 */ /* 0x000fe20000010062 */
[----:B------:R-:W-:Y:S01]  /*18c0*/  FMUL.FTZ R94, R57, R94 ;  /* 0x0000005e395e7220 */ /* 0x000fe20000410000 */
[--C-:B------:R-:W-:Y:S01]  /*18d0*/  HADD2.F32 R59, -RZ, R65.reuse.H0_H0 ;  /* 0x20000041ff3b7230 */ /* 0x100fe20000004100 */
[----:B------:R-:W1:Y:S01]  /*18e0*/  MUFU.EX2 R51, R51 ;  /* 0x0000003300337308 */ /* 0x000e620000000800 */
[----:B------:R-:W-:-:S02]  /*18f0*/  HADD2.F32 R57, -RZ, R65.H1_H1 ;  /* 0x30000041ff397230 */ /* 0x000fc40000004100 */
[----:B------:R-:W-:Y:S01]  /*1900*/  FFMA.FTZ R100, R53, R100, 1 ;  /* 0x3f80000035647423 */ /* 0x000fe20000010064 */
[----:B------:R-:W-:Y:S01]  /*1910*/  FMUL.FTZ R60, R25, R60 ;  /* 0x0000003c193c7220 */ /* 0x000fe20000410000 */
[----:B------:R-:W-:Y:S01]  /*1920*/  FADD.FTZ R65, R62, 1 ;  /* 0x3f8000003e417421 */ /* 0x000fe20000010000 */
[----:B------:R-:W-:Y:S01]  /*1930*/  FADD.FTZ R53, R66, 1 ;  /* 0x3f80000042357421 */ /* 0x000fe20000010000 */
[----:B------:R-:W-:Y:S01]  /*1940*/  FMUL.FTZ R98, R91, R98 ;  /* 0x000000625b627220 */ /* 0x000fe20000410000 */
[----:B------:R-:W-:Y:S01]  /*1950*/  HADD2.F32 R39, -RZ, R64.H1_H1 ;  /* 0x30000040ff277230 */ /* 0x000fe20000004100 */
[----:B------:R-:W4:Y:S01]  /*1960*/  MUFU.RCP R49, R102 ;  /* 0x0000006600317308 */ /* 0x000f220000001000 */
[--C-:B------:R-:W-:Y:S02]  /*1970*/  HADD2.F32 R47, -RZ, R61.reuse.H0_H0 ;  /* 0x2000003dff2f7230 */ /* 0x100fe40000004100 */
[----:B------:R-:W-:Y:S02]  /*1980*/  HADD2.F32 R91, -RZ, R61.H1_H1 ;  /* 0x3000003dff5b7230 */ /* 0x000fe40000004100 */
[----:B------:R-:W-:Y:S01]  /*1990*/  FFMA.FTZ R61, R15, R60, R20 ;  /* 0x0000003c0f3d7223 */ /* 0x000fe20000010014 */
[----:B------:R-:W-:-:S02]  /*19a0*/  FMUL.FTZ R39, R39, R92 ;  /* 0x0000005c27277220 */ /* 0x000fc40000410000 */
[----:B------:R-:W5:Y:S01]  /*19b0*/  MUFU.RCP R65, R65 ;  /* 0x0000004100417308 */ /* 0x000f620000001000 */
[----:B------:R-:W-:Y:S01]  /*19c0*/  FMUL.FTZ R92, R61, -1.4426950216293334961 ;  /* 0xbfb8aa3b3d5c7820 */ /* 0x000fe20000410000 */
[----:B0-----:R-:W-:Y:S01]  /*19d0*/  FADD.FTZ R55, R55, 1 ;  /* 0x3f80000037377421 */ /* 0x001fe20000010000 */
[----:B------:R-:W-:-:S05]  /*19e0*/  FADD.FTZ R62, -R78, R47 ;  /* 0x0000002f4e3e7221 */ /* 0x000fca0000010100 */
[----:B------:R-:W0:Y:S01]  /*19f0*/  MUFU.RCP R53, R53 ;  /* 0x0000003500357308 */ /* 0x000e220000001000 */
[----:B------:R-:W-:Y:S01]  /*1a00*/  FMUL.FTZ R62, R25, R62 ;  /* 0x0000003e193e7220 */ /* 0x000fe20000410000 */
[----:B------:R-:W-:Y:S02]  /*1a10*/  HADD2.F32 R63, -RZ, R64.H0_H0 ;  /* 0x20000040ff3f7230 */ /* 0x000fe40000004100 */
[----:B-1----:R-:W-:Y:S01]  /*1a20*/  FADD.FTZ R51, R51, 1 ;  /* 0x3f80000033337421 */ /* 0x002fe20000010000 */
[----:B------:R-:W-:-:S03]  /*1a30*/  FMUL.FTZ R100, R93, R100 ;  /* 0x000000645d647220 */ /* 0x000fc60000410000 */
[----:B------:R-:W1:Y:S01]  /*1a40*/  MUFU.EX2 R92, R92 ;  /* 0x0000005c005c7308 */ /* 0x000e620000000800 */
[----:B----4-:R-:W-:Y:S01]  /*1a50*/  FADD.FTZ R64, -R49, 1 ;  /* 0x3f80000031407421 */ /* 0x010fe20000010100 */
[----:B------:R-:W-:-:S06]  /*1a60*/  FFMA.FTZ R47, R17, R62, R22 ;  /* 0x0000003e112f7223 */ /* 0x000fcc0000010016 */
[----:B------:R-:W4:Y:S01]  /*1a70*/  MUFU.RCP R55, R55 ;  /* 0x0000003700377308 */ /* 0x000f220000001000 */
[----:B------:R-:W-:Y:S01]  /*1a80*/  FADD.FTZ R96, -R78, R91 ;  /* 0x0000005b4e607221 */ /* 0x000fe20000010100 */
[----:B------:R-:W-:Y:S01]  /*1a90*/  FMUL.FTZ R63, R63, R94 ;  /* 0x0000005e3f3f7220 */ /* 0x000fe20000410000 */
[----:B------:R-:W-:Y:S01]  /*1aa0*/  FMUL.FTZ R57, R57, R100 ;  /* 0x0000006439397220 */ /* 0x000fe20000410000 */
[----:B------:R-:W-:Y:S01]  /*1ab0*/  FFMA.FTZ R94, R43, R64, 1 ;  /* 0x3f8000002b5e7423 */ /* 0x000fe20000010040 */
[----:B-----5:R-:W-:-:S03]  /*1ac0*/  FADD.FTZ R100, -R65, 1 ;  /* 0x3f80000041647421 */ /* 0x020fc60000010100 */
[----:B------:R-:W5:Y:S01]  /*1ad0*/  MUFU.RCP R112, R51 ;  /* 0x0000003300707308 */ /* 0x000f620000001000 */
[----:B0-----:R-:W-:Y:S01]  /*1ae0*/  FADD.FTZ R66, -R53, 1 ;  /* 0x3f80000035427421 */ /* 0x001fe20000010100 */
[----:B------:R-:W-:Y:S01]  /*1af0*/  FMUL.FTZ R43, R47, -1.4426950216293334961 ;  /* 0xbfb8aa3b2f2b7820 */ /* 0x000fe20000410000 */
[----:B------:R-:W-:Y:S01]  /*1b00*/  FMUL.FTZ R64, R25, R96 ;  /* 0x0000006019407220 */ /* 0x000fe20000410000 */
[--C-:B------:R-:W-:Y:S02]  /*1b10*/  HADD2.F32 R93, -RZ, R68.reuse.H0_H0 ;  /* 0x20000044ff5d7230 */ /* 0x100fe40000004100 */
[----:B------:R-:W-:Y:S01]  /*1b20*/  FFMA.FTZ R100, R79, R100, 1 ;  /* 0x3f8000004f647423 */ /* 0x000fe20000010064 */
[----:B------:R-:W-:Y:S01]  /*1b30*/  FFMA.FTZ R96, R41, R66, 1 ;  /* 0x3f80000029607423 */ /* 0x000fe20000010042 */
[----:B------:R-:W-:Y:S01]  /*1b40*/  FMUL.FTZ R90, R90, R107 ;  /* 0x0000006b5a5a7220 */ /* 0x000fe20000410000 */
[----:B------:R-:W-:Y:S01]  /*1b50*/  FFMA.FTZ R41, R18, R64, R21 ;  /* 0x0000004012297223 */ /* 0x000fe20000010015 */
[----:B------:R-:W-:Y:S01]  /*1b60*/  FMUL.FTZ R103, R103, R104 ;  /* 0x0000006867677220 */ /* 0x000fe20000410000 */
[----:B------:R-:W0:Y:S01]  /*1b70*/  MUFU.EX2 R43, R43 ;  /* 0x0000002b002b7308 */ /* 0x000e220000000800 */
[----:B------:R-:W-:Y:S01]  /*1b80*/  FMUL.FTZ R94, R49, R94 ;  /* 0x0000005e315e7220 */ /* 0x000fe20000410000 */
[----:B------:R-:W-:-:S02]  /*1b90*/  HADD2.F32 R107, -RZ, R68.H1_H1 ;  /* 0x30000044ff6b7230 */ /* 0x000fc40000004100 */
[----:B------:R-:W-:Y:S01]  /*1ba0*/  FMUL.FTZ R59, R59, R98 ;  /* 0x000000623b3b7220 */ /* 0x000fe20000410000 */
[----:B------:R-:W-:Y:S01]  /*1bb0*/  FMUL.FTZ R49, R65, R100 ;  /* 0x0000006441317220 */ /* 0x000fe20000410000 */
[----:B-1----:R-:W-:Y:S01]  /*1bc0*/  FADD.FTZ R104, R92, 1 ;  /* 0x3f8000005c687421 */ /* 0x002fe20000010000 */
[C---:B------:R-:W-:Y:S01]  /*1bd0*/  FADD.FTZ R66, -R78.reuse, R93 ;  /* 0x0000005d4e427221 */ /* 0x040fe20000010100 */
[----:B----4-:R-:W-:Y:S01]  /*1be0*/  FADD.FTZ R98, -R55, 1 ;  /* 0x3f80000037627421 */ /* 0x010fe20000010100 */
[----:B------:R-:W-:Y:S02]  /*1bf0*/  HADD2.F32 R100, -RZ, R89.H1_H1 ;  /* 0x30000059ff647230 */ /* 0x000fe40000004100 */
[----:B------:R-:W-:Y:S01]  /*1c00*/  FMUL.FTZ R93, R41, -1.4426950216293334961 ;  /* 0xbfb8aa3b295d7820 */ /* 0x000fe20000410000 */
[----:B------:R-:W-:Y:S01]  /*1c10*/  FADD.FTZ R68, -R78, R107 ;  /* 0x0000006b4e447221 */ /* 0x000fe20000010100 */
[----:B------:R-:W-:Y:S01]  /*1c20*/  FMUL.FTZ R66, R25, R66 ;  /* 0x0000004219427220 */ /* 0x000fe20000410000 */
[----:B------:R-:W-:Y:S01]  /*1c30*/  FFMA.FTZ R98, R37, R98, 1 ;  /* 0x3f80000025627423 */ /* 0x000fe20000010062 */
[----:B------:R-:W-:-:S02]  /*1c40*/  HADD2.F32 R65, -RZ, R69.H0_H0 ;  /* 0x20000045ff417230 */ /* 0x000fc40000004100 */
[----:B------:R-:W-:Y:S01]  /*1c50*/  FMUL.FTZ R49, R100, R49 ;  /* 0x0000003164317220 */ /* 0x000fe20000410000 */
[----:B------:R-:W1:Y:S01]  /*1c60*/  MUFU.RCP R104, R104 ;  /* 0x0000006800687308 */ /* 0x000e620000001000 */
[----:B-----5:R-:W-:Y:S01]  /*1c70*/  FADD.FTZ R100, -R112, 1 ;  /* 0x3f80000070647421 */ /* 0x020fe20000010100 */
[----:B------:R-:W-:Y:S01]  /*1c80*/  FMUL.FTZ R68, R25, R68 ;  /* 0x0000004419447220 */ /* 0x000fe20000410000 */
[----:B------:R-:W-:Y:S01]  /*1c90*/  FFMA.FTZ R37, R16, R66, R19 ;  /* 0x0000004210257223 */ /* 0x000fe20000010013 */
[----:B------:R-:W-:Y:S01]  /*1ca0*/  FMUL.FTZ R79, R55, R98 ;  /* 0x00000062374f7220 */ /* 0x000fe20000410000 */
[----:B------:R-:W-:Y:S01]  /*1cb0*/  FMUL.FTZ R53, R53, R96 ;  /* 0x0000006035357220 */ /* 0x000fe20000410000 */
[----:B------:R-:W-:Y:S02]  /*1cc0*/  HADD2.F32 R55, -RZ, R88.H0_H0 ;  /* 0x20000058ff377230 */ /* 0x000fe40000004100 */
[----:B------:R-:W4:Y:S01]  /*1cd0*/  MUFU.EX2 R93, R93 ;  /* 0x0000005d005d7308 */ /* 0x000f220000000800 */
[----:B------:R-:W-:-:S02]  /*1ce0*/  HADD2.F32 R98, -RZ, R89.H0_H0 ;  /* 0x20000059ff627230 */ /* 0x000fc40000004100 */
[----:B------:R-:W-:Y:S01]  /*1cf0*/  FADD.FTZ R96, -R78, R65 ;  /* 0x000000414e607221 */ /* 0x000fe20000010100 */
[----:B------:R-:W-:Y:S01]  /*1d00*/  FFMA.FTZ R89, R35, R100, 1 ;  /* 0x3f80000023597423 */ /* 0x000fe20000010064 */
[----:B------:R-:W-:Y:S01]  /*1d10*/  FFMA.FTZ R65, R15, R68, R20 ;  /* 0x000000440f417223 */ /* 0x000fe20000010014 */
[----:B------:R-:W-:Y:S02]  /*1d20*/  HADD2.F32 R69, -RZ, R69.H1_H1 ;  /* 0x30000045ff457230 */ /* 0x000fe40000004100 */
[----:B------:R-:W-:Y:S01]  /*1d30*/  FMUL.FTZ R91, R37, -1.4426950216293334961 ;  /* 0xbfb8aa3b255b7820 */ /* 0x000fe20000410000 */
[----:B------:R-:W-:Y:S02]  /*1d40*/  HADD2.F32 R88, -RZ, R88.H1_H1 ;  /* 0x30000058ff587230 */ /* 0x000fe40000004100 */
[----:B------:R-:W-:Y:S01]  /*1d50*/  FMUL.FTZ R55, R55, R94 ;  /* 0x0000005e37377220 */ /* 0x000fe20000410000 */
[----:B------:R-:W-:Y:S01]  /*1d60*/  FMUL.FTZ R112, R112, R89 ;  /* 0x0000005970707220 */ /* 0x000fe20000410000 */
[----:B------:R-:W-:Y:S01]  /*1d70*/  FMUL.FTZ R94, R25, R96 ;  /* 0x00000060195e7220 */ /* 0x000fe20000410000 */
[----:B------:R-:W-:Y:S01]  /*1d80*/  FMUL.FTZ R102, R65, -1.4426950216293334961 ;  /* 0xbfb8aa3b41667820 */ /* 0x000fe20000410000 */
[----:B------:R-:W-:-:S02]  /*1d90*/  HADD2.F32 R89, -RZ, R80.H1_H1 ;  /* 0x30000050ff597230 */ /* 0x000fc40000004100 */
[----:B0-----:R-:W-:Y:S01]  /*1da0*/  FADD.FTZ R113, R43, 1 ;  /* 0x3f8000002b717421 */ /* 0x001fe20000010000 */
[----:B------:R-:W-:Y:S01]  /*1db0*/  FADD.FTZ R96, -R78, R69 ;  /* 0x000000454e607221 */ /* 0x000fe20000010100 */
[----:B------:R-:W-:Y:S01]  /*1dc0*/  HADD2.F32 R107, -RZ, R80.H0_H0 ;  /* 0x20000050ff6b7230 */ /* 0x000fe20000004100 */
[----:B------:R-:W0:Y:S01]  /*1dd0*/  MUFU.EX2 R91, R91 ;  /* 0x0000005b005b7308 */ /* 0x000e220000000800 */
[----:B------:R-:W-:Y:S01]  /*1de0*/  FMUL.FTZ R53, R88, R53 ;  /* 0x0000003558357220 */ /* 0x000fe20000410000 */
[----:B------:R-:W-:Y:S01]  /*1df0*/  FMUL.FTZ R96, R25, R96 ;  /* 0x0000006019607220 */ /* 0x000fe20000410000 */
[----:B------:R-:W-:Y:S01]  /*1e00*/  FMUL.FTZ R51, R98, R79 ;  /* 0x0000004f62337220 */ /* 0x000fe20000410000 */
[----:B------:R-:W-:Y:S01]  /*1e10*/  FADD.FTZ R98, -R78, R107 ;  /* 0x0000006b4e627221 */ /* 0x000fe20000010100 */
[----:B-1----:R-:W-:-:S03]  /*1e20*/  FADD.FTZ R114, -R104, 1 ;  /* 0x3f80000068727421 */ /* 0x002fc60000010100 */
[----:B------:R1:W-:Y:S01]  /*1e30*/  MUFU.EX2 R88, R102 ;  /* 0x0000006600587308 */ /* 0x0003e20000000800 */
[----:B------:R-:W-:Y:S01]  /*1e40*/  FFMA.FTZ R79, R18, R96, R21 ;  /* 0x00000060124f7223 */ /* 0x000fe20000010015 */
[----:B----4-:R-:W-:Y:S01]  /*1e50*/  FADD.FTZ R93, R93, 1 ;  /* 0x3f8000005d5d7421 */ /* 0x010fe20000010000 */
[----:B------:R-:W-:-:S05]  /*1e60*/  FMUL.FTZ R98, R25, R98 ;  /* 0x0000006219627220 */ /* 0x000fca0000410000 */
[----:B------:R-:W4:Y:S01]  /*1e70*/  MUFU.RCP R113, R113 ;  /* 0x0000007100717308 */ /* 0x000f220000001000 */
[C---:B-1----:R-:W-:Y:S01]  /*1e80*/  FADD.FTZ R102, -R78.reuse, R89 ;  /* 0x000000594e667221 */ /* 0x042fe20000010100 */
[--C-:B------:R-:W-:Y:S02]  /*1e90*/  HADD2.F32 R89, -RZ, R81.reuse.H0_H0 ;  /* 0x20000051ff597230 */ /* 0x100fe40000004100 */
[----:B------:R-:W-:Y:S02]  /*1ea0*/  HADD2.F32 R81, -RZ, R81.H1_H1 ;  /* 0x30000051ff517230 */ /* 0x000fe40000004100 */
[----:B------:R-:W-:Y:S01]  /*1eb0*/  FMUL.FTZ R102, R25, R102 ;  /* 0x0000006619667220 */ /* 0x000fe20000410000 */
[----:B------:R-:W-:Y:S01]  /*1ec0*/  FFMA.FTZ R43, R61, R114, 1 ;  /* 0x3f8000003d2b7423 */ /* 0x000fe20000010072 */
[C---:B------:R-:W-:Y:S01]  /*1ed0*/  FADD.FTZ R100, -R78.reuse, R89 ;  /* 0x000000594e647221 */ /* 0x040fe20000010100 */
[----:B------:R-:W-:Y:S01]  /*1ee0*/  FMUL.FTZ R111, R79, -1.4426950216293334961 ;  /* 0xbfb8aa3b4f6f7820 */ /* 0x000fe20000410000 */
[----:B------:R-:W-:Y:S01]  /*1ef0*/  FADD.FTZ R78, -R78, R81 ;  /* 0x000000514e4e7221 */ /* 0x000fe20000010100 */
[----:B------:R-:W-:Y:S01]  /*1f00*/  FFMA.FTZ R69, R17, R94, R22 ;  /* 0x0000005e11457223 */ /* 0x000fe20000010016 */
[----:B------:R-:W-:Y:S01]  /*1f10*/  FFMA.FTZ R35, R16, R98, R19 ;  /* 0x0000006210237223 */ /* 0x000fe20000010013 */
[----:B------:R-:W-:Y:S01]  /*1f20*/  FFMA.FTZ R89, R15, R102, R20 ;  /* 0x000000660f597223 */ /* 0x000fe20000010014 */
[----:B------:R-:W-:Y:S01]  /*1f30*/  FMUL.FTZ R43, R104, R43 ;  /* 0x0000002b682b7220 */ /* 0x000fe20000410000 */
[----:B------:R-:W1:Y:S01]  /*1f40*/  MUFU.RCP R93, R93 ;  /* 0x0000005d005d7308 */ /* 0x000e620000001000 */
[C---:B------:R-:W-:Y:S01]  /*1f50*/  FMUL.FTZ R104, R25.reuse, R78 ;  /* 0x0000004e19687220 */ /* 0x040fe20000410000 */
[----:B------:R-:W-:Y:S01]  /*1f60*/  FMUL.FTZ R106, R106, R109 ;  /* 0x0000006d6a6a7220 */ /* 0x000fe20000410000 */
[----:B------:R-:W-:Y:S01]  /*1f70*/  FMUL.FTZ R100, R25, R100 ;  /* 0x0000006419647220 */ /* 0x000fe20000410000 */
[----:B------:R-:W-:Y:S01]  /*1f80*/  FMUL.FTZ R97, R97, R110 ;  /* 0x0000006e61617220 */ /* 0x000fe20000410000 */
[----:B------:R-:W-:Y:S01]  /*1f90*/  FMUL.FTZ R109, R69, -1.4426950216293334961 ;  /* 0xbfb8aa3b456d7820 */ /* 0x000fe20000410000 */
[----:B------:R-:W-:Y:S01]  /*1fa0*/  FMUL.FTZ R107, R35, -1.4426950216293334961 ;  /* 0xbfb8aa3b236b7820 */ /* 0x000fe20000410000 */
[----:B------:R-:W-:Y:S01]  /*1fb0*/  FMUL.FTZ R110, R89, -1.4426950216293334961 ;  /* 0xbfb8aa3b596e7820 */ /* 0x000fe20000410000 */
[----:B------:R-:W5:Y:S01]  /*1fc0*/  MUFU.EX2 R111, R111 ;  /* 0x0000006f006f7308 */ /* 0x000f620000000800 */
[----:B------:R-:W-:Y:S01]  /*1fd0*/  FFMA.FTZ R61, R18, R104, R21 ;  /* 0x00000068123d7223 */ /* 0x000fe20000010015 */
[----:B0-----:R-:W-:Y:S01]  /*1fe0*/  FADD.FTZ R81, R91, 1 ;  /* 0x3f8000005b517421 */ /* 0x001fe20000010000 */
[----:B------:R-:W-:Y:S01]  /*1ff0*/  FFMA.FTZ R92, R17, R100, R22 ;  /* 0x00000064115c7223 */ /* 0x000fe20000010016 */
[----:B----4-:R-:W-:Y:S01]  /*2000*/  FADD.FTZ R114, -R113, 1 ;  /* 0x3f80000071727421 */ /* 0x010fe20000010100 */
[----:B------:R-:W-:Y:S01]  /*2010*/  FMUL.FTZ R78, R61, -1.4426950216293334961 ;  /* 0xbfb8aa3b3d4e7820 */ /* 0x000fe20000410000 */
[----:B------:R-:W-:Y:S01]  /*2020*/  FADD.FTZ R91, R88, 1 ;  /* 0x3f800000585b7421 */ /* 0x000fe20000010000 */
[----:B------:R-:W-:Y:S01]  /*2030*/  FMUL.FTZ R80, R92, -1.4426950216293334961 ;  /* 0xbfb8aa3b5c507820 */ /* 0x000fe20000410000 */
[----:B------:R-:W0:Y:S01]  /*2040*/  MUFU.EX2 R109, R109 ;  /* 0x0000006d006d7308 */ /* 0x000e220000000800 */
[----:B------:R-:W-:-:S07]  /*2050*/  FFMA.FTZ R114, R47, R114, 1 ;  /* 0x3f8000002f727423 */ /* 0x000fce0000010072 */
[----:B------:R-:W4:Y:S01]  /*2060*/  MUFU.EX2 R107, R107 ;  /* 0x0000006b006b7308 */ /* 0x000f220000000800 */
[----:B------:R-:W-:-:S07]  /*2070*/  FMUL.FTZ R113, R113, R114 ;  /* 0x0000007271717220 */ /* 0x000fce0000410000 */
[----:B------:R-:W2:Y:S01]  /*2080*/  MUFU.EX2 R110, R110 ;  /* 0x0000006e006e7308 */ /* 0x000ea20000000800 */
[----:B-1----:R-:W-:-:S07]  /*2090*/  FADD.FTZ R114, -R93, 1 ;  /* 0x3f8000005d727421 */ /* 0x002fce0000010100 */
[----:B------:R-:W1:Y:S01]  /*20a0*/  MUFU.RCP R81, R81 ;  /* 0x0000005100517308 */ /* 0x000e620000001000 */
[--C-:B------:R-:W-:Y:S02]  /*20b0*/  HADD2.F32 R47, -RZ, R82.reuse.H0_H0 ;  /* 0x20000052ff2f7230 */ /* 0x100fe40000004100 */
[----:B------:R-:W-:Y:S01]  /*20c0*/  FFMA.FTZ R114, R41, R114, 1 ;  /* 0x3f80000029727423 */ /* 0x000fe20000010072 */
[----:B------:R-:W-:-:S04]  /*20d0*/  HADD2.F32 R88, -RZ, R82.H1_H1 ;  /* 0x30000052ff587230 */ /* 0x000fc80000004100 */
[----:B------:R-:W3:Y:S01]  /*20e0*/  MUFU.EX2 R78, R78 ;  /* 0x0000004e004e7308 */ /* 0x000ee20000000800 */
[----:B-----5:R-:W-:-:S07]  /*20f0*/  FADD.FTZ R82, R111, 1 ;  /* 0x3f8000006f527421 */ /* 0x020fce0000010000 */
[----:B------:R-:W5:Y:S08]  /*2100*/  MUFU.EX2 R80, R80 ;  /* 0x0000005000507308 */ /* 0x000f700000000800 */
[----:B------:R-:W5:Y:S01]  /*2110*/  MUFU.RCP R91, R91 ;  /* 0x0000005b005b7308 */ /* 0x000f620000001000 */
[----:B------:R-:W-:Y:S01]  /*2120*/  FMUL.FTZ R41, R93, R114 ;  /* 0x000000725d297220 */ /* 0x000fe20000410000 */
[----:B0-----:R-:W-:Y:S01]  /*2130*/  FADD.FTZ R93, R109, 1 ;  /* 0x3f8000006d5d7421 */ /* 0x001fe20000010000 */
[----:B----4-:R-:W-:Y:S01]  /*2140*/  FADD.FTZ R107, R107, 1 ;  /* 0x3f8000006b6b7421 */ /* 0x010fe20000010000 */
[----:B--2---:R-:W-:Y:S01]  /*2150*/  FADD.FTZ R109, R110, 1 ;  /* 0x3f8000006e6d7421 */ /* 0x004fe20000010000 */
[----:B------:R-:W-:Y:S01]  /*2160*/  FMUL.FTZ R47, R47, R112 ;  /* 0x000000702f2f7220 */ /* 0x000fe20000410000 */
[----:B-1----:R-:W-:-:S02]  /*2170*/  FADD.FTZ R110, -R81, 1 ;  /* 0x3f800000516e7421 */ /* 0x002fc40000010100 */
[----:B------:R-:W0:Y:S01]  /*2180*/  MUFU.RCP R82, R82 ;  /* 0x0000005200527308 */ /* 0x000e220000001000 */
[--C-:B------:R-:W-:Y:S02]  /*2190*/  HADD2.F32 R112, -RZ, R83.reuse.H0_H0 ;  /* 0x20000053ff707230 */ /* 0x100fe40000004100 */
[----:B------:R-:W-:Y:S01]  /*21a0*/  FFMA.FTZ R110, R37, R110, 1 ;  /* 0x3f800000256e7423 */ /* 0x000fe2000001006e */
[----:B---3--:R-:W-:Y:S01]  /*21b0*/  FADD.FTZ R111, R78, 1 ;  /* 0x3f8000004e6f7421 */ /* 0x008fe20000010000 */
[----:B------:R-:W-:Y:S01]  /*21c0*/  FMUL.FTZ R88, R88, R43 ;  /* 0x0000002b58587220 */ /* 0x000fe20000410000 */
[----:B-----5:R-:W-:Y:S01]  /*21d0*/  FADD.FTZ R37, R80, 1 ;  /* 0x3f80000050257421 */ /* 0x020fe20000010000 */
[----:B------:R-:W-:Y:S01]  /*21e0*/  FMUL.FTZ R43, R112, R113 ;  /* 0x00000071702b7220 */ /* 0x000fe20000410000 */
[----:B------:R-:W1:Y:S01]  /*21f0*/  MUFU.RCP R107, R107 ;  /* 0x0000006b006b7308 */ /* 0x000e620000001000 */
[----:B------:R-:W-:Y:S01]  /*2200*/  FADD.FTZ R78, -R91, 1 ;  /* 0x3f8000005b4e7421 */ /* 0x000fe20000010100 */
[----:B------:R-:W-:-:S02]  /*2210*/  HADD2.F32 R112, -RZ, R83.H1_H1 ;  /* 0x30000053ff707230 */ /* 0x000fc40000004100 */
[----:B------:R-:W-:Y:S01]  /*2220*/  FMUL.FTZ R83, R81, R110 ;  /* 0x0000006e51537220 */ /* 0x000fe20000410000 */
[----:B------:R-:W-:-:S03]  /*2230*/  FFMA.FTZ R78, R65, R78, 1 ;  /* 0x3f800000414e7423 */ /* 0x000fc6000001004e */
[----:B------:R-:W2:Y:S01]  /*2240*/  MUFU.RCP R81, R37 ;  /* 0x0000002500517308 */ /* 0x000ea20000001000 */
[----:B0-----:R-:W-:-:S07]  /*2250*/  FADD.FTZ R110, -R82, 1 ;  /* 0x3f800000526e7421 */ /* 0x001fce0000010100 */
[----:B------:R-:W0:Y:S08]  /*2260*/  MUFU.RCP R65, R111 ;  /* 0x0000006f00417308 */ /* 0x000e300000001000 */
[----:B------:R-:W3:Y:S01]  /*2270*/  MUFU.RCP R93, R93 ;  /* 0x0000005d005d7308 */ /* 0x000ee20000001000 */
[----:B------:R-:W-:Y:S01]  /*2280*/  FFMA.FTZ R79, R79, R110, 1 ;  /* 0x3f8000004f4f7423 */ /* 0x000fe2000001006e */
[----:B-1----:R-:W-:-:S06]  /*2290*/  FADD.FTZ R110, -R107, 1 ;  /* 0x3f8000006b6e7421 */ /* 0x002fcc0000010100 */
[----:B------:R-:W1:Y:S01]  /*22a0*/  MUFU.RCP R109, R109 ;  /* 0x0000006d006d7308 */ /* 0x000e620000001000 */
[----:B------:R-:W-:Y:S01]  /*22b0*/  FFMA.FTZ R110, R35, R110, 1 ;  /* 0x3f800000236e7423 */ /* 0x000fe2000001006e */
[----:B------:R-:W-:Y:S01]  /*22c0*/  FMUL.FTZ R41, R112, R41 ;  /* 0x0000002970297220 */ /* 0x000fe20000410000 */
[----:B--2---:R-:W-:Y:S01]  /*22d0*/  FADD.FTZ R35, -R81, 1 ;  /* 0x3f80000051237421 */ /* 0x004fe20000010100 */
[----:B0-----:R-:W-:Y:S01]  /*22e0*/  FADD.FTZ R112, -R65, 1 ;  /* 0x3f80000041707421 */ /* 0x001fe20000010100 */
[----:B------:R-:W-:Y:S02]  /*22f0*/  FMUL.FTZ R80, R91, R78 ;  /* 0x0000004e5b507220 */ /* 0x000fe40000410000 */
[----:B------:R-:W-:Y:S01]  /*2300*/  FFMA.FTZ R92, R92, R35, 1 ;  /* 0x3f8000005c5c7423 */ /* 0x000fe20000010023 */
[----:B---3--:R-:W-:Y:S01]  /*2310*/  FADD.FTZ R78, -R93, 1 ;  /* 0x3f8000005d4e7421 */ /* 0x008fe20000010100 */
[----:B------:R-:W-:Y:S01]  /*2320*/  FFMA.FTZ R112, R61, R112, 1 ;  /* 0x3f8000003d707423 */ /* 0x000fe20000010070 */
[----:B------:R-:W-:Y:S01]  /*2330*/  FMUL.FTZ R79, R82, R79 ;  /* 0x0000004f524f7220 */ /* 0x000fe20000410000 */
[----:B------:R-:W-:-:S02]  /*2340*/  HADD2.F32 R61, -RZ, R84.H1_H1 ;  /* 0x30000054ff3d7230 */ /* 0x000fc40000004100 */
[----:B------:R-:W-:Y:S01]  /*2350*/  FFMA.FTZ R78, R69, R78, 1 ;  /* 0x3f800000454e7423 */ /* 0x000fe2000001004e */
[----:B------:R-:W-:Y:S01]  /*2360*/  FMUL.FTZ R81, R81, R92 ;  /* 0x0000005c51517220 */ /* 0x000fe20000410000 */
[----:B------:R-:W-:Y:S02]  /*2370*/  HADD2.F32 R92, -RZ, R84.H0_H0 ;  /* 0x20000054ff5c7230 */ /* 0x000fe40000004100 */
[----:B-1----:R-:W-:Y:S01]  /*2380*/  FADD.FTZ R82, -R109, 1 ;  /* 0x3f8000006d527421 */ /* 0x002fe20000010100 */
[--C-:B------:R-:W-:Y:S02]  /*2390*/  HADD2.F32 R69, -RZ, R85.reuse.H0_H0 ;  /* 0x20000055ff457230 */ /* 0x100fe40000004100 */
[----:B------:R-:W-:Y:S01]  /*23a0*/  FMUL.FTZ R78, R93, R78 ;  /* 0x0000004e5d4e7220 */ /* 0x000fe20000410000 */
[----:B------:R-:W-:Y:S02]  /*23b0*/  HADD2.F32 R84, -RZ, R85.H1_H1 ;  /* 0x30000055ff547230 */ /* 0x000fe40000004100 */
[----:B------:R-:W-:Y:S01]  /*23c0*/  FFMA.FTZ R82, R89, R82, 1 ;  /* 0x3f80000059527423 */ /* 0x000fe20000010052 */
[----:B------:R-:W-:Y:S01]  /*23d0*/  FMUL.FTZ R80, R61, R80 ;  /* 0x000000503d507220 */ /* 0x000fe20000410000 */
[----:B------:R-:W-:Y:S01]  /*23e0*/  FFMA.FTZ R61, R3, R108, R76 ;  /* 0x0000006c033d7223 */ /* 0x000fe2000001004c */
[----:B------:R-:W-:Y:S01]  /*23f0*/  FADD.FTZ R76, R108, R77 ;  /* 0x0000004d6c4c7221 */ /* 0x000fe20000010000 */
[----:B------:R-:W-:Y:S01]  /*2400*/  FMUL.FTZ R37, R109, R82 ;  /* 0x000000526d257220 */ /* 0x000fe20000410000 */
[----:B------:R-:W-:Y:S01]  /*2410*/  FMUL.FTZ R78, R69, R78 ;  /* 0x0000004e454e7220 */ /* 0x000fe20000410000 */
[----:B------:R-:W-:Y:S01]  /*2420*/  FMUL.FTZ R79, R84, R79 ;  /* 0x0000004f544f7220 */ /* 0x000fe20000410000 */
[----:B------:R-:W-:Y:S01]  /*2430*/  FMUL.FTZ R82, R65, R112 ;  /* 0x0000007041527220 */ /* 0x000fe20000410000 */
[----:B------:R-:W-:Y:S01]  /*2440*/  FFMA.FTZ R69, R29, R106, R72 ;  /* 0x0000006a1d457223 */ /* 0x000fe20000010048 */
[----:B------:R-:W-:Y:S01]  /*2450*/  FADD.FTZ R84, R105, R71 ;  /* 0x0000004769547221 */ /* 0x000fe20000010000 */
[----:B------:R-:W-:Y:S01]  /*2460*/  FFMA.FTZ R65, R27, R90, R74 ;  /* 0x0000005a1b417223 */ /* 0x000fe2000001004a */
[----:B------:R-:W-:Y:S01]  /*2470*/  FADD.FTZ R72, R106, R73 ;  /* 0x000000496a487221 */ /* 0x000fe20000010000 */
[----:B------:R-:W-:Y:S01]  /*2480*/  FADD.FTZ R76, R76, R103 ;  /* 0x000000674c4c7221 */ /* 0x000fe20000010000 */
[----:B------:R-:W-:Y:S01]  /*2490*/  FMUL.FTZ R108, R16, R108 ;  /* 0x0000006c106c7220 */ /* 0x000fe20000410000 */
[----:B------:R-:W-:Y:S01]  /*24a0*/  FMUL.FTZ R35, R107, R110 ;  /* 0x0000006e6b237220 */ /* 0x000fe20000410000 */
[----:B------:R-:W-:Y:S01]  /*24b0*/  FFMA.FTZ R73, R31, R105, R70 ;  /* 0x000000691f497223 */ /* 0x000fe20000010046 */
[----:B------:R-:W-:Y:S01]  /*24c0*/  FADD.FTZ R74, R90, R75 ;  /* 0x0000004b5a4a7221 */ /* 0x000fe20000010000 */
[----:B------:R-:W-:Y:S01]  /*24d0*/  FMUL.FTZ R107, R15, R90 ;  /* 0x0000005a0f6b7220 */ /* 0x000fe20000410000 */
[----:B------:R-:W-:Y:S01]  /*24e0*/  FFMA.FTZ R61, R26, R103, R61 ;  /* 0x000000671a3d7223 */ /* 0x000fe2000001003d */
[----:B------:R-:W-:Y:S01]  /*24f0*/  FADD.FTZ R110, R84, R97 ;  /* 0x00000061546e7221 */ /* 0x000fe20000010000 */
[----:B------:R-:W-:Y:S01]  /*2500*/  FFMA.FTZ R65, R28, R101, R65 ;  /* 0x000000651c417223 */ /* 0x000fe20000010041 */
[----:B------:R-:W-:Y:S01]  /*2510*/  FADD.FTZ R90, R72, R99 ;  /* 0x00000063485a7221 */ /* 0x000fe20000010000 */
[----:B------:R-:W-:Y:S01]  /*2520*/  FADD.FTZ R84, R76, R95 ;  /* 0x0000005f4c547221 */ /* 0x000fe20000010000 */
[----:B------:R-:W-:Y:S01]  /*2530*/  FADD.FTZ R72, RZ, R108 ;  /* 0x0000006cff487221 */ /* 0x000fe20000010000 */
[----:B------:R-:W-:Y:S01]  /*2540*/  FFMA.FTZ R76, R3, R108, RZ ;  /* 0x0000006c034c7223 */ /* 0x000fe200000100ff */
[----:B------:R-:W-:Y:S01]  /*2550*/  FFMA.FTZ R75, R32, R97, R73 ;  /* 0x00000061204b7223 */ /* 0x000fe20000010049 */
[----:B------:R-:W-:Y:S01]  /*2560*/  FFMA.FTZ R73, R34, R95, R61 ;  /* 0x0000005f22497223 */ /* 0x000fe2000001003d */
[----:B------:R-:W-:Y:S01]  /*2570*/  FFMA.FTZ R61, R36, R45, R65 ;  /* 0x0000002d243d7223 */ /* 0x000fe20000010041 */
[----:B------:R-:W-:Y:S01]  /*2580*/  FMUL.FTZ R106, R17, R106 ;  /* 0x0000006a116a7220 */ /* 0x000fe20000410000 */
[----:B------:R-:W-:Y:S01]  /*2590*/  FADD.FTZ R65, R72, R107 ;  /* 0x0000006b48417221 */ /* 0x000fe20000010000 */
[----:B------:R-:W-:Y:S01]  /*25a0*/  FFMA.FTZ R76, R27, R107, R76 ;  /* 0x0000006b1b4c7223 */ /* 0x000fe2000001004c */
[----:B------:R-:W-:Y:S01]  /*25b0*/  FADD.FTZ R74, R74, R101 ;  /* 0x000000654a4a7221 */ /* 0x000fe20000010000 */
[----:B------:R-:W-:Y:S01]  /*25c0*/  FFMA.FTZ R71, R30, R99, R69 ;  /* 0x000000631e477223 */ /* 0x000fe20000010045 */
[----:B------:R-:W-:Y:S01]  /*25d0*/  FMUL.FTZ R83, R92, R83 ;  /* 0x000000535c537220 */ /* 0x000fe20000410000 */
[----:B------:R-:W-:Y:S01]  /*25e0*/  FADD.FTZ R72, R90, R67 ;  /* 0x000000435a487221 */ /* 0x000fe20000010000 */
[----:B------:R-:W-:Y:S01]  /*25f0*/  FMUL.FTZ R105, R18, R105 ;  /* 0x0000006912697220 */ /* 0x000fe20000410000 */
[----:B------:R-:W-:Y:S01]  /*2600*/  FADD.FTZ R90, R65, R106 ;  /* 0x0000006a415a7221 */ /* 0x000fe20000010000 */
[----:B------:R-:W-:Y:S01]  /*2610*/  FFMA.FTZ R92, R29, R106, R76 ;  /* 0x0000006a1d5c7223 */ /* 0x000fe2000001004c */
[----:B------:R-:W-:Y:S01]  /*2620*/  FADD.FTZ R74, R74, R45 ;  /* 0x0000002d4a4a7221 */ /* 0x000fe20000010000 */
[----:B------:R-:W-:Y:S01]  /*2630*/  FMUL.FTZ R69, R15, R45 ;  /* 0x0000002d0f457220 */ /* 0x000fe20000410000 */
[----:B------:R-:W-:Y:S01]  /*2640*/  FFMA.FTZ R45, R38, R67, R71 ;  /* 0x00000043262d7223 */ /* 0x000fe20000010047 */
[----:B------:R-:W-:Y:S01]  /*2650*/  FFMA.FTZ R71, R40, R33, R75 ;  /* 0x0000002128477223 */ /* 0x000fe2000001004b */
        /* <DEDUP_REMOVED lines=17> */
[----:B------:R-:W-:Y:S02]  /*2770*/  FMUL.FTZ R67, R17, R67 ;  /* 0x0000004311437220 */ /* 0x000fe40000410000 */
[----:B------:R-:W-:Y:S01]  /*2780*/  FADD.FTZ R90, R90, R69 ;  /* 0x000000455a5a7221 */ /* 0x000fe20000010000 */
[----:B------:R-:W-:Y:S01]  /*2790*/  FFMA.FTZ R75, R36, R69, R75 ;  /* 0x00000045244b7223 */ /* 0x000fe2000001004b */
[----:B------:R-:W-:Y:S01]  /*27a0*/  FADD.FTZ R76, R110, R33 ;  /* 0x000000216e4c7221 */ /* 0x000fe20000010000 */
[----:B------:R-:W-:Y:S01]  /*27b0*/  FMUL.FTZ R65, R18, R33 ;  /* 0x0000002112417220 */ /* 0x000fe20000410000 */
[----:B------:R-:W-:Y:S01]  /*27c0*/  FADD.FTZ R90, R90, R67 ;  /* 0x000000435a5a7221 */ /* 0x000fe20000010000 */
[----:B------:R-:W-:Y:S01]  /*27d0*/  FFMA.FTZ R75, R38, R67, R75 ;  /* 0x00000043264b7223 */ /* 0x000fe2000001004b */
[----:B------:R-:W-:Y:S01]  /*27e0*/  FFMA.FTZ R33, R42, R63, R73 ;  /* 0x0000003f2a217223 */ /* 0x000fe20000010049 */
[-C--:B------:R-:W-:Y:S01]  /*27f0*/  FFMA.FTZ R73, R44, R39.reuse, R61 ;  /* 0x000000272c497223 */ /* 0x080fe2000001003d */
[----:B------:R-:W-:Y:S01]  /*2800*/  FADD.FTZ R84, R84, R63 ;  /* 0x0000003f54547221 */ /* 0x000fe20000010000 */
[----:B------:R-:W-:Y:S01]  /*2810*/  FADD.FTZ R74, R74, R39 ;  /* 0x000000274a4a7221 */ /* 0x000fe20000010000 */
[----:B------:R-:W-:Y:S01]  /*2820*/  FMUL.FTZ R61, R15, R39 ;  /* 0x000000270f3d7220 */ /* 0x000fe20000410000 */
        /* <DEDUP_REMOVED lines=36> */
[----:B------:R-:W-:Y:S01]  /*2a70*/  FFMA.FTZ R33, R58, R47, R33 ;  /* 0x0000002f3a217223 */ /* 0x000fe20000010021 */
[----:B------:R-:W-:Y:S01]  /*2a80*/  FADD.FTZ R84, R84, R47 ;  /* 0x0000002f54547221 */ /* 0x000fe20000010000 */
[----:B------:R-:W-:Y:S01]  /*2a90*/  FFMA.FTZ R73, R62, R43, R39 ;  /* 0x0000002b3e497223 */ /* 0x000fe20000010027 */
        /* <DEDUP_REMOVED lines=15> */
[----:B------:R-:W-:-:S02]  /*2b90*/  HADD2.F32 R70, -RZ, R86.H0_H0 ;  /* 0x20000056ff467230 */ /* 0x000fc40000004100 */
[-C--:B------:R-:W-:Y:S01]  /*2ba0*/  FFMA.FTZ R89, R66, R83.reuse, R33 ;  /* 0x0000005342597223 */ /* 0x080fe20000010021 */
[----:B------:R-:W-:Y:S01]  /*2bb0*/  FMUL.FTZ R33, R16, R83 ;  /* 0x0000005310217220 */ /* 0x000fe20000410000 */
[----:B------:R-:W-:Y:S01]  /*2bc0*/  FADD.FTZ R90, R90, R41 ;  /* 0x000000295a5a7221 */ /* 0x000fe20000010000 */
[----:B------:R-:W-:Y:S01]  /*2bd0*/  FFMA.FTZ R39, R64, R41, R39 ;  /* 0x0000002940277223 */ /* 0x000fe20000010027 */
[----:B------:R-:W-:Y:S02]  /*2be0*/  HADD2.F32 R86, -RZ, R86.H1_H1 ;  /* 0x30000056ff567230 */ /* 0x000fe40000004100 */
        /* <DEDUP_REMOVED lines=12> */
[--C-:B------:R-:W-:Y:S02]  /*2cb0*/  HADD2.F32 R70, -RZ, R87.reuse.H0_H0 ;  /* 0x20000057ff467230 */ /* 0x100fe40000004100 */
[----:B------:R-:W-:Y:S01]  /*2cc0*/  FMUL.FTZ R115, R16, R83 ;  /* 0x0000005310737220 */ /* 0x000fe20000410000 */
[----:B------:R-:W-:Y:S01]  /*2cd0*/  FADD.FTZ R90, R90, R39 ;  /* 0x000000275a5a7221 */ /* 0x000fe20000010000 */
[----:B------:R-:W-:Y:S01]  /*2ce0*/  FFMA.FTZ R91, R96, R39, R91 ;  /* 0x00000027605b7223 */ /* 0x000fe2000001005b */
        /* <DEDUP_REMOVED lines=18> */
[----:B------:R-:W-:Y:S01]  /*2e10*/  UISETP.GE.U32.AND UP0, UPT, UR8, UR14, UPT ;  /* 0x0000000e0800728c */ /* 0x000fe2000bf06070 */
[----:B------:R-:W-:-:S03]  /*2e20*/  FADD.FTZ R75, R75, R88 ;  /* 0x000000584b4b7221 */ /* 0x000fc60000010000 */
[----:B------:R-:W-:Y:S01]  /*2e30*/  UISETP.GE.AND.EX UP0, UPT, UR5, UR15, UPT, UP0 ;  /* 0x0000000f0500728c */ /* 0x000fe2000bf06300 */
[----:B------:R-:W-:Y:S01]  /*2e40*/  FADD.FTZ R75, R75, R80 ;  /* 0x000000504b4b7221 */ /* 0x000fe20000010000 */
[----:B------:R-:W-:Y:S01]  /*2e50*/  FFMA.FTZ R73, R94, R78, R73 ;  /* 0x0000004e5e497223 */ /* 0x000fe20000010049 */
[----:B------:R-:W-:Y:S01]  /*2e60*/  FADD.FTZ R78, R77, R78 ;  /* 0x0000004e4d4e7221 */ /* 0x000fe20000010000 */
[----:B------:R-:W-:Y:S01]  /*2e70*/  FFMA.FTZ R85, R96, R79, R85 ;  /* 0x0000004f60557223 */ /* 0x000fe20000010055 */
[----:B------:R-:W-:Y:S01]  /*2e80*/  FADD.FTZ R80, R76, R79 ;  /* 0x0000004f4c507221 */ /* 0x000fe20000010000 */
[----:B------:R-:W-:Y:S01]  /*2e90*/  FFMA.FTZ R72, R100, R81, R73 ;  /* 0x0000005164487223 */ /* 0x000fe20000010049 */
[----:B------:R-:W-:Y:S01]  /*2ea0*/  FFMA.FTZ R76, R98, R83, R89 ;  /* 0x00000053624c7223 */ /* 0x000fe20000010059 */
[----:B------:R-:W-:Y:S01]  /*2eb0*/  FADD.FTZ R77, R84, R83 ;  /* 0x00000053544d7221 */ /* 0x000fe20000010000 */
[----:B------:R-:W-:Y:S01]  /*2ec0*/  FFMA.FTZ R74, R102, R86, R91 ;  /* 0x00000056664a7223 */ /* 0x000fe2000001005b */
[----:B------:R-:W-:Y:S01]  /*2ed0*/  FADD.FTZ R75, R75, R86 ;  /* 0x000000564b4b7221 */ /* 0x000fe20000010000 */
[----:B------:R-:W-:Y:S01]  /*2ee0*/  BAR.SYNC.DEFER_BLOCKING 0x0 ;  /* 0x0000000000007b1d */ /* 0x000fe20000010000 */
[----:B------:R-:W-:Y:S01]  /*2ef0*/  ISETP.GT.U32.AND P1, PT, R0, 0x1f, PT ;  /* 0x0000001f0000780c */ /* 0x000fe20003f24070 */
        /* <DEDUP_REMOVED lines=25> */
.L_x_1181:
        /* <DEDUP_REMOVED lines=47> */
.L_x_1183:
[----:B------:R-:W-:Y:S05]  /*3380*/  BSYNC.RECONVERGENT B0 ;  /* 0x0000000000007941 */ /* 0x000fea0003800200 */
.L_x_1182:
        /* <DEDUP_REMOVED lines=27> */
.L_x_1186:
[----:B0-----:R-:W2:Y:S04]  /*3540*/  LD.E.STRONG.GPU R79, desc[UR10][R122.64] ;  /* 0x0000000a7a4f7980 */ /* 0x001ea8000c10f900 */
[----:B--2---:R-:W-:Y:S01]  /*3550*/  CCTL.IVALL ;  /* 0x00000000ff00798f */ /* 0x004fe20002000000 */
[----:B------:R-:W-:Y:S05]  /*3560*/  YIELD ;  /* 0x0000000000007946 */ /* 0x000fea0003800000 */
[----:B-----5:R-:W-:-:S04]  /*3570*/  LOP3.LUT R79, R79, R78, RZ, 0x3c, !PT ;  /* 0x0000004e4f4f7212 */ /* 0x020fc800078e3cff */
[----:B------:R-:W-:-:S13]  /*3580*/  ISETP.GT.AND P0, PT, R79, -0x1, PT ;  /* 0xffffffff4f00780c */ /* 0x000fda0003f04270 */
[----:B------:R-:W-:Y:S05]  /*3590*/  @P0 BRA `(.L_x_1186) ;  /* 0xfffffffc00e80947 */ /* 0x000fea000383ffff */
.L_x_1185:
[----:B------:R-:W-:Y:S05]  /*35a0*/  WARPSYNC.ALL ;  /* 0x0000000000007948 */ /* 0x000fea0003800000 */
[----:B------:R-:W-:Y:S06]  /*35b0*/  BAR.SYNC.DEFER_BLOCKING 0x0 ;  /* 0x0000000000007b1d */ /* 0x000fec0000010000 */
[----:B------:R-:W-:Y:S05]  /*35c0*/  BRA `(.L_x_1187) ;  /* 0x0000000000487947 */ /* 0x000fea0003800000 */
.L_x_1184:
        /* <DEDUP_REMOVED lines=10> */
.L_x_1189:
[----:B------:R-:W2:Y:S04]  /*3670*/  LD.E.STRONG.GPU R78, desc[UR10][R120.64] ;  /* 0x0000000a784e7980 */ /* 0x000ea8000c10f900 */
[----:B--2---:R-:W-:Y:S01]  /*3680*/  CCTL.IVALL ;  /* 0x00000000ff00798f */ /* 0x004fe20002000000 */
[----:B------:R-:W-:Y:S05]  /*3690*/  YIELD ;  /* 0x0000000000007946 */ /* 0x000fea0003800000 */
[----:B-----5:R-:W-:-:S04]  /*36a0*/  LOP3.LUT R78, R78, R79, RZ, 0x3c, !PT ;  /* 0x0000004f4e4e7212 */ /* 0x020fc800078e3cff */
[----:B------:R-:W-:-:S13]  /*36b0*/  ISETP.GT.AND P0, PT, R78, -0x1, PT ;  /* 0xffffffff4e00780c */ /* 0x000fda0003f04270 */
[----:B------:R-:W-:Y:S05]  /*36c0*/  @P0 BRA `(.L_x_1189) ;  /* 0xfffffffc00e80947 */ /* 0x000fea000383ffff */
.L_x_1188:
[----:B------:R-:W-:Y:S05]  /*36d0*/  WARPSYNC.ALL ;  /* 0x0000000000007948 */ /* 0x000fea0003800000 */
[----:B------:R-:W-:Y:S06]  /*36e0*/  BAR.SYNC.DEFER_BLOCKING 0x0 ;  /* 0x0000000000007b1d */ /* 0x000fec0000010000 */
.L_x_1187:
        /* <DEDUP_REMOVED lines=32> */
.L_x_1191:
[----:B------:R-:W-:Y:S05]  /*38f0*/  BSYNC.RECONVERGENT B0 ;  /* 0x0000000000007941 */ /* 0x000fea0003800200 */
.L_x_1190:
        /* <DEDUP_REMOVED lines=72> */
[----:B-1----:R-:W-:Y:S01]  /*3d80*/  IADD3 R26, P0, PT, R23, UR16, RZ ;  /* 0x00000010171a7c10 */ /* 0x002fe2000ff1e0ff */
[----:B------:R-:W-:Y:S01]  /*3d90*/  FMUL.FTZ R31, R25, R30 ;  /* 0x0000001e191f7220 */ /* 0x000fe20000410000 */
[----:B------:R-:W-:Y:S01]  /*3da0*/  F2FP.F16.F32.PACK_AB R28, R3, R28 ;  /* 0x0000001c031c723e */ /* 0x000fe200000000ff */
[C---:B------:R-:W-:Y:S01]  /*3db0*/  FMUL.FTZ R32, R25.reuse, R32 ;  /* 0x0000002019207220 */ /* 0x040fe20000410000 */
        /* <DEDUP_REMOVED lines=27> */
[----:B------:R-:W-:Y:S01]  /*3f70*/  F2FP.F16.F32.PACK_AB R31, R32, R31 ;  /* 0x0000001f201f723e */ /* 0x000fe200000000ff */
[----:B------:R-:W-:Y:S01]  /*3f80*/  FMUL.FTZ R29, R25, R106 ;  /* 0x0000006a191d7220 */ /* 0x000fe20000410000 */
        /* <DEDUP_REMOVED lines=27> */
[----:B------:R-:W-:Y:S01]  /*4140*/  F2FP.F16.F32.PACK_AB R29, R84, R29 ;  /* 0x0000001d541d723e */ /* 0x000fe200000000ff */
[----:B------:R0:W-:Y:S01]  /*4150*/  STG.E.64 desc[UR10][R26.64+0xf00], R30 ;  /* 0x000f001e1a007986 */ /* 0x0001e2000c101b0a */
        /* <DEDUP_REMOVED lines=13> */
[----:B------:R-:W-:Y:S01]  /*4230*/  F2FP.F16.F32.PACK_AB R25, R25, R100 ;  /* 0x000000641919723e */ /* 0x000fe200000000ff */
[----:B------:R0:W-:Y:S04]  /*4240*/  STG.E.64 desc[UR10][R26.64+0x4b00], R40 ;  /* 0x004b00281a007986 */ /* 0x0001e8000c101b0a */
[----:B------:R0:W-:Y:S04]  /*4250*/  STG.E.64 desc[UR10][R26.64+0x5a00], R44 ;  /* 0x005a002c1a007986 */ /* 0x0001e8000c101b0a */
[----:B------:R0:W-:Y:S01]  /*4260*/  STG.E.64 desc[UR10][R26.64+0x6900], R24 ;  /* 0x006900181a007986 */ /* 0x0001e2000c101b0a */
[----:B------:R-:W-:Y:S05]  /*4270*/  BRA.U !UP0, `(.L_x_1192) ;  /* 0xffffffc5085c7547 */ /* 0x000fea000b83ffff */
.L_x_1180:
        /* <DEDUP_REMOVED lines=54> */
.L_x_1204:
        /* <DEDUP_REMOVED lines=28> */
.L_x_1197:
        /* <DEDUP_REMOVED lines=33> */
.L_x_1196:
[----:B------:R-:W-:Y:S05]  /*49b0*/  BSYNC.RECONVERGENT B1 ;  /* 0x0000000000017941 */ /* 0x000fea0003800200 */
.L_x_1195:
        /* <DEDUP_REMOVED lines=25> */
.L_x_1199:
[----:B------:R-:W-:Y:S05]  /*4b50*/  BSYNC.RECONVERGENT B1 ;  /* 0x0000000000017941 */ /* 0x000fea0003800200 */
.L_x_1198:
        /* <DEDUP_REMOVED lines=26> */
.L_x_1194:
[----:B------:R-:W-:Y:S05]  /*4d00*/  BSYNC.RECONVERGENT B0 ;  /* 0x0000000000007941 */ /* 0x000fea0003800200 */
.L_x_1193:
[----:B------:R0:W-:Y:S01]  /*4d10*/  STS [R7], R17 ;  /* 0x0000001107007388 */ /* 0x0001e20000000800 */
[----:B------:R-:W1:Y:S01]  /*4d20*/  LDC.64 R20, c[0x0][0x388] ;  /* 0x0000e200ff147b82 */ /* 0x000e620000000a00 */
[----:B------:R-:W-:Y:S02]  /*4d30*/  ISETP.NE.AND P1, PT, R42, 0xf, PT ;  /* 0x0000000f2a00780c */ /* 0x000fe40003f25270 */
[----:B------:R0:W-:Y:S01]  /*4d40*/  STS [R7+0x780], R24 ;  /* 0x0007801807007388 */ /* 0x0001e20000000800 */
[----:B------:R-:W-:-:S04]  /*4d50*/  MOV R25, R6 ;  /* 0x0000000600197202 */ /* 0x000fc80000000f00 */
[----:B------:R-:W2:Y:S08]  /*4d60*/  LDC.64 R22, c[0x0][0x390] ;  /* 0x0000e400ff167b82 */ /* 0x000eb00000000a00 */
[----:B0-----:R-:W-:Y:S06]  /*4d70*/  BAR.SYNC.DEFER_BLOCKING 0x0 ;  /* 0x0000000000007b1d */ /* 0x001fec0000010000 */
.L_x_1203:
        /* <DEDUP_REMOVED lines=31> */
.L_x_1214:
        /* <DEDUP_REMOVED lines=11> */
.L_x_1202:
[----:B------:R-:W-:Y:S05]  /*5020*/  BSYNC.RECONVERGENT B0 ;  /* 0x0000000000007941 */ /* 0x000fea0003800200 */
.L_x_1201:
        /* <DEDUP_REMOVED lines=9> */
.L_x_1200:
        /* <DEDUP_REMOVED lines=8> */
.L_x_1206:
[----:B------:R-:W-:Y:S05]  /*5140*/  BSYNC B0 ;  /* 0x0000000000007941 */ /* 0x000fea0003800000 */
.L_x_1205:
        /* <DEDUP_REMOVED lines=8> */
.L_x_1207:
[----:B------:R-:W-:Y:S01]  /*51d0*/  FADD.FTZ R17, R17, R8 ;  /* 0x0000000811117221 */ /* 0x000fe20000010000 */
[----:B------:R-:W-:-:S04]  /*51e0*/  HFMA2 R30, -RZ, RZ, 0, 2.384185791015625e-07 ;  /* 0x00000004ff1e7431 */ /* 0x000fc800000001ff */
[----:B------:R-:W-:Y:S02]  /*51f0*/  MOV R31, R17 ;  /* 0x00000011001f7202 */ /* 0x000fe40000000f00 */
[----:B------:R-:W-:-:S07]  /*5200*/  MOV R18, R29 ;  /* 0x0000001d00127202 */ /* 0x000fce0000000f00 */
[----:B------:R-:W-:Y:S05]  /*5210*/  WARPSYNC.COLLECTIVE R28, `(.L_x_1208) ;  /* 0x000000001c087348 */ /* 0x000fea0003c00000 */
[----:B------:R0:W1:Y:S02]  /*5220*/  SHFL.BFLY P3, R29, R31, R30, R33 ;  /* 0x0c00001e1f1d7389 */ /* 0x0000640000060021 */
[----:B01----:R-:W-:Y:S05]  /*5230*/  ENDCOLLECTIVE ;  /* 0x000000000000791b */ /* 0x003fea0003800000 */
.L_x_1208:
[----:B------:R-:W-:-:S05]  /*5240*/  FADD.FTZ R18, R18, R9 ;  /* 0x0000000912127221 */ /* 0x000fca0000010000 */
[----:B------:R-:W-:Y:S02]  /*5250*/  MOV R31, R18 ;  /* 0x00000012001f7202 */ /* 0x000fe40000000f00 */
[----:B------:R-:W-:-:S07]  /*5260*/  MOV R24, R29 ;  /* 0x0000001d00187202 */ /* 0x000fce0000000f00 */
[----:B------:R-:W-:Y:S05]  /*5270*/  WARPSYNC.COLLECTIVE R28, `(.L_x_1209) ;  /* 0x000000001c087348 */ /* 0x000fea0003c00000 */
[----:B------:R0:W1:Y:S02]  /*5280*/  SHFL.BFLY P3, R29, R31, R30, R33 ;  /* 0x0c00001e1f1d7389 */ /* 0x0000640000060021 */
[----:B01----:R-:W-:Y:S05]  /*5290*/  ENDCOLLECTIVE ;  /* 0x000000000000791b */ /* 0x003fea0003800000 */
.L_x_1209:
[----:B------:R-:W-:Y:S01]  /*52a0*/  FADD.FTZ R24, R17, R24 ;  /* 0x0000001811187221 */ /* 0x000fe20000010000 */
[----:B------:R-:W-:-:S04]  /*52b0*/  HFMA2 R30, -RZ, RZ, 0, 1.1920928955078125e-07 ;  /* 0x00000002ff1e7431 */ /* 0x000fc800000001ff */
[----:B------:R-:W-:Y:S02]  /*52c0*/  MOV R31, R24 ;  /* 0x00000018001f7202 */ /* 0x000fe40000000f00 */
[----:B------:R-:W-:-:S07]  /*52d0*/  MOV R19, R29 ;  /* 0x0000001d00137202 */ /* 0x000fce0000000f00 */
[----:B------:R-:W-:Y:S05]  /*52e0*/  WARPSYNC.COLLECTIVE R28, `(.L_x_1210) ;  /* 0x000000001c087348 */ /* 0x000fea0003c00000 */
[----:B------:R0:W1:Y:S02]  /*52f0*/  SHFL.BFLY P3, R29, R31, R30, R33 ;  /* 0x0c00001e1f1d7389 */ /* 0x0000640000060021 */
[----:B01----:R-:W-:Y:S05]  /*5300*/  ENDCOLLECTIVE ;  /* 0x000000000000791b */ /* 0x003fea0003800000 */
.L_x_1210:
[----:B------:R-:W-:-:S05]  /*5310*/  FADD.FTZ R19, R18, R19 ;  /* 0x0000001312137221 */ /* 0x000fca0000010000 */
[----:B------:R-:W-:Y:S02]  /*5320*/  MOV R31, R19 ;  /* 0x00000013001f7202 */ /* 0x000fe40000000f00 */
[----:B------:R-:W-:-:S07]  /*5330*/  MOV R27, R29 ;  /* 0x0000001d001b7202 */ /* 0x000fce0000000f00 */
[----:B------:R-:W-:Y:S05]  /*5340*/  WARPSYNC.COLLECTIVE R28, `(.L_x_1211) ;  /* 0x000000001c087348 */ /* 0x000fea0003c00000 */
[----:B------:R0:W1:Y:S02]  /*5350*/  SHFL.BFLY P3, R29, R31, R30, R33 ;  /* 0x0c00001e1f1d7389 */ /* 0x0000640000060021 */
[----:B01----:R-:W-:Y:S05]  /*5360*/  ENDCOLLECTIVE ;  /* 0x000000000000791b */ /* 0x003fea0003800000 */
.L_x_1211:
[----:B------:R-:W-:Y:S01]  /*5370*/  FADD.FTZ R27, R24, R27 ;  /* 0x0000001b181b7221 */ /* 0x000fe20000010000 */
[----:B------:R-:W-:-:S04]  /*5380*/  HFMA2 R30, -RZ, RZ, 0, 5.9604644775390625e-08 ;  /* 0x00000001ff1e7431 */ /* 0x000fc800000001ff */
[----:B------:R-:W-:Y:S02]  /*5390*/  MOV R31, R27 ;  /* 0x0000001b001f7202 */ /* 0x000fe40000000f00 */
[----:B------:R-:W-:-:S07]  /*53a0*/  MOV R8, R29 ;  /* 0x0000001d00087202 */ /* 0x000fce0000000f00 */
[----:B------:R-:W-:Y:S05]  /*53b0*/  WARPSYNC.COLLECTIVE R28, `(.L_x_1212) ;  /* 0x000000001c087348 */ /* 0x000fea0003c00000 */
[----:B------:R0:W1:Y:S02]  /*53c0*/  SHFL.BFLY P3, R29, R31, R30, R33 ;  /* 0x0c00001e1f1d7389 */ /* 0x0000640000060021 */
[----:B01----:R-:W-:Y:S05]  /*53d0*/  ENDCOLLECTIVE ;  /* 0x000000000000791b */ /* 0x003fea0003800000 */
.L_x_1212:
[----:B------:R-:W-:-:S05]  /*53e0*/  FADD.FTZ R8, R19, R8 ;  /* 0x0000000813087221 */ /* 0x000fca0000010000 */
[----:B------:R-:W-:Y:S02]  /*53f0*/  MOV R31, R8 ;  /* 0x00000008001f7202 */ /* 0x000fe40000000f00 */
[----:B------:R-:W-:-:S07]  /*5400*/  MOV R26, R29 ;  /* 0x0000001d001a7202 */ /* 0x000fce0000000f00 */
[----:B------:R-:W-:Y:S05]  /*5410*/  WARPSYNC.COLLECTIVE R28, `(.L_x_1213) ;  /* 0x000000001c087348 */ /* 0x000fea0003c00000 */
[----:B------:R0:W1:Y:S02]  /*5420*/  SHFL.BFLY P3, R29, R31, R30, R33 ;  /* 0x0c00001e1f1d7389 */ /* 0x0000640000060021 */
[----:B01----:R-:W-:Y:S05]  /*5430*/  ENDCOLLECTIVE ;  /* 0x000000000000791b */ /* 0x003fea0003800000 */
.L_x_1213:
[----:B------:R-:W-:Y:S01]  /*5440*/  FADD.FTZ R26, R27, R26 ;  /* 0x0000001a1b1a7221 */ /* 0x000fe20000010000 */
[----:B------:R-:W-:Y:S01]  /*5450*/  MOV R9, R29 ;  /* 0x0000001d00097202 */ /* 0x000fe20000000f00 */
[----:B------:R-:W-:Y:S06]  /*5460*/  BRA `(.L_x_1214) ;  /* 0xfffffff800c07947 */ /* 0x000fec000383ffff */
.L_x_1215:
        /* <DEDUP_REMOVED lines=9> */
.L_x_1583:


//--------------------- .text._ZN13group_norm_v218gn_bwd_cuda_kernelI6__halfLi480ELi1ELi16ELi60ELi1024ELb1ELb1ELi32ELi960ELi960ELi4ELb1ELi4ELb0ELb0ELNS_15WgradSyncMethodE3ENS_16CompileConditionILi1000EEEEEvPT_S6_S6_PKS5_S8_S8_S8_PKfflPfPj --------------------------
	.section	.text._ZN13group_norm_v218gn_bwd_cuda_kernelI6__halfLi480ELi1ELi16ELi60ELi1024ELb1ELb1ELi32ELi960ELi960ELi4ELb1ELi4ELb0ELb0ELNS_15WgradSyncMethodE3ENS_16CompileConditionILi1000EEEEEvPT_S6_S6_PKS5_S8_S8_S8_PKfflPfPj,"ax",@progbits
	.align	128
        .global         _ZN13group_norm_v218gn_bwd_cuda_kernelI6__halfLi480ELi1ELi16ELi60ELi1024ELb1ELb1ELi32ELi960ELi960ELi4ELb1ELi4ELb0ELb0ELNS_15WgradSyncMethodE3ENS_16CompileConditionILi1000EEEEEvPT_S6_S6_PKS5_S8_S8_S8_PKfflPfPj
        .type           _ZN13group_norm_v218gn_bwd_cuda_kernelI6__halfLi480ELi1ELi16ELi60ELi1024ELb1ELb1ELi32ELi960ELi960ELi4ELb1ELi4ELb0ELb0ELNS_15WgradSyncMethodE3ENS_16CompileConditionILi1000EEEEEvPT_S6_S6_PKS5_S8_S8_S8_PKfflPfPj,@function
        .size           _ZN13group_norm_v218gn_bwd_cuda_kernelI6__halfLi480ELi1ELi16ELi60ELi1024ELb1ELb1ELi32ELi960ELi960ELi4ELb1ELi4ELb0ELb0ELNS_15WgradSyncMethodE3ENS_16CompileConditionILi1000EEEEEvPT_S6_S6_PKS5_S8_S8_S8_PKfflPfPj,(.L_x_1584 - _ZN13group_norm_v218gn_bwd_cuda_kernelI6__halfLi480ELi1ELi16ELi60ELi1024ELb1ELb1ELi32ELi960ELi960ELi4ELb1ELi4ELb0ELb0ELNS_15WgradSyncMethodE3ENS_16CompileConditionILi1000EEEEEvPT_S6_S6_PKS5_S8_S8_S8_PKfflPfPj)
        .other          _ZN13group_norm_v218gn_bwd_cuda_kernelI6__halfLi480ELi1ELi16ELi60ELi1024ELb1ELb1ELi32ELi960ELi960ELi4ELb1ELi4ELb0ELb0ELNS_15WgradSyncMethodE3ENS_16CompileConditionILi1000EEEEEvPT_S6_S6_PKS5_S8_S8_S8_PKfflPfPj,@"STO_CUDA_ENTRY STV_DEFAULT"
_ZN13group_norm_v218gn_bwd_cuda_kernelI6__halfLi480ELi1ELi16ELi60ELi1024ELb1ELb1ELi32ELi960ELi960ELi4ELb1ELi4ELb0ELb0ELNS_15WgradSyncMethodE3ENS_16CompileConditionILi1000EEEEEvPT_S6_S6_PKS5_S8_S8_S8_PKfflPfPj:
.text._ZN13group_norm_v218gn_bwd_cuda_kernelI6__halfLi480ELi1ELi16ELi60ELi1024ELb1ELb1ELi32ELi960ELi960ELi4ELb1ELi4ELb0ELb0ELNS_15WgradSyncMethodE3ENS_16CompileConditionILi1000EEEEEvPT_S6_S6_PKS5_S8_S8_S8_PKfflPfPj:
        /* <DEDUP_REMOVED lines=30> */
.L_x_1218:
        /* <DEDUP_REMOVED lines=8> */
.L_x_1217:
[----:B------:R-:W-:Y:S05]  /*0260*/  WARPSYNC.ALL ;  /* 0x0000000000007948 */ /* 0x000fea0003800000 */
[----:B------:R-:W-:Y:S06]  /*0270*/  BAR.SYNC.DEFER_BLOCKING 0x0 ;  /* 0x0000000000007b1d */ /* 0x000fec0000010000 */
[----:B------:R-:W-:Y:S05]  /*0280*/  BRA `(.L_x_1219) ;  /* 0x0000007800287947 */ /* 0x000fea0003800000 */
.L_x_1216:
        /* <DEDUP_REMOVED lines=16> */
[----:B------:R0:W2:Y:S04]  /*0390*/  LDG.E.64.CONSTANT R12, desc[UR12][R2.64] ;  /* 0x0000000c020c7981 */ /* 0x0000a8000c1e9b00 */
[----:B------:R1:W3:Y:S01]  /*03a0*/  LDG.E.64.CONSTANT R14, desc[UR12][R4.64] ;  /* 0x0000000c040e7981 */ /* 0x0002e2000c1e9b00 */
[----:B------:R-:W-:Y:S02]  /*03b0*/  MOV R6, 0x400 ;  /* 0x0000040000067802 */ /* 0x000fe40000000f00 */
[----:B------:R-:W-:Y:S02]  /*03c0*/  CS2R R56, SRZ ;  /* 0x0000000000387805 */ /* 0x000fe4000001ff00 */
[----:B------:R-:W-:Y:S01]  /*03d0*/  SHF.L.U32 R9, R8, 0x3, RZ ;  /* 0x0000000308097819 */ /* 0x000fe200000006ff */
[----:B------:R-:W4:Y:S01]  /*03e0*/  S2R R7, SR_CgaCtaId ;  /* 0x0000000000077919 */ /* 0x000f220000008800 */
[----:B------:R-:W-:-:S02]  /*03f0*/  IADD3 R6, PT, PT, R6, 0x3c00, RZ ;  /* 0x00003c0006067810 */ /* 0x000fc40007ffe0ff */
[----:B------:R-:W-:Y:S02]  /*0400*/  CS2R R58, SRZ ;  /* 0x00000000003a7805 */ /* 0x000fe4000001ff00 */
[----:B0-----:R-:W-:Y:S02]  /*0410*/  SHF.L.U32 R3, R10, 0x5, RZ ;  /* 0x000000050a037819 */ /* 0x001fe400000006ff */
[----:B------:R-:W-:Y:S02]  /*0420*/  CS2R R60, SRZ ;  /* 0x00000000003c7805 */ /* 0x000fe4000001ff00 */
[----:B------:R-:W-:Y:S02]  /*0430*/  LOP3.LUT R9, R9, 0x8, RZ, 0xc0, !PT ;  /* 0x0000000809097812 */ /* 0x000fe400078ec0ff */
[----:B------:R-:W-:Y:S02]  /*0440*/  CS2R R62, SRZ ;  /* 0x00000000003e7805 */ /* 0x000fe4000001ff00 */
[----:B-1----:R-:W-:Y:S01]  /*0450*/  PRMT R4, R16, 0x9910, RZ ;  /* 0x0000991010047816 */ /* 0x002fe200000000ff */
[----:B------:R-:W-:Y:S01]  /*0460*/  UMOV UR4, URZ ;  /* 0x000000ff00047c82 */ /* 0x000fe20008000000 */
[----:B------:R-:W-:-:S02]  /*0470*/  LOP3.LUT R3, R0, 0x3e0, R3, 0xf8, !PT ;  /* 0x000003e000037812 */ /* 0x000fc400078ef803 */
[----:B----4-:R-:W-:Y:S02]  /*0480*/  LEA R6, R7, R6, 0x18 ;  /* 0x0000000607067211 */ /* 0x010fe400078ec0ff */
[----:B------:R-:W-:-:S05]  /*0490*/  SHF.R.U32.HI R7, RZ, 0x1, R8 ;  /* 0x00000001ff077819 */ /* 0x000fca0000011608 */
[--C-:B------:R-:W-:Y:S02]  /*04a0*/  IMAD R8, R7, 0x168, R6.reuse ;  /* 0x0000016807087824 */ /* 0x100fe400078e0206 */
[----:B------:R-:W-:-:S03]  /*04b0*/  IMAD R7, R11, 0x18, R6 ;  /* 0x000000180b077824 */ /* 0x000fc600078e0206 */
[----:B------:R-:W-:Y:S02]  /*04c0*/  IADD3 R2, PT, PT, R8, R9, RZ ;  /* 0x0000000908027210 */ /* 0x000fe40007ffe0ff */
[----:B------:R-:W-:Y:S02]  /*04d0*/  LEA R5, R0, R7, 0x3 ;  /* 0x0000000700057211 */ /* 0x000fe400078e18ff */
[----:B------:R-:W-:-:S03]  /*04e0*/  MOV R0, R4 ;  /* 0x0000000400007202 */ /* 0x000fc60000000f00 */
[----:B------:R0:W-:Y:S02]  /*04f0*/  STL [R1+0x9c], R5 ;  /* 0x00009c0501007387 */ /* 0x0001e40000100800 */
[----:B------:R-:W-:-:S05]  /*0500*/  IMAD R0, R0, 0x89, RZ ;  /* 0x0000008900007824 */ /* 0x000fca00078e02ff */
[----:B------:R-:W-:-:S04]  /*0510*/  LOP3.LUT R0, R0, 0xffff, RZ, 0xc0, !PT ;  /* 0x0000ffff00007812 */ /* 0x000fc800078ec0ff */
[----:B------:R-:W-:-:S04]  /*0520*/  SHF.R.U32.HI R11, RZ, 0xb, R0 ;  /* 0x0000000bff0b7819 */ /* 0x000fc80000011600 */
[----:B------:R-:W-:Y:S01]  /*0530*/  LOP3.LUT R68, R11, 0xffff, RZ, 0xc0, !PT ;  /* 0x0000ffff0b447812 */ /* 0x000fe200078ec0ff */
[----:B------:R1:W-:Y:S01]  /*0540*/  STL [R1+0x98], R11 ;  /* 0x0000980b01007387 */ /* 0x0003e20000100800 */
[--C-:B--2---:R-:W-:Y:S02]  /*0550*/  HADD2.F32 R3, -RZ, R12.reuse.H0_H0 ;  /* 0x2000000cff037230 */ /* 0x104fe40000004100 */
[----:B------:R-:W-:Y:S02]  /*0560*/  HADD2.F32 R4, -RZ, R12.H1_H1 ;  /* 0x3000000cff047230 */ /* 0x000fe40000004100 */
[--C-:B0-----:R-:W-:Y:S02]  /*0570*/  HADD2.F32 R5, -RZ, R13.reuse.H0_H0 ;  /* 0x2000000dff057230 */ /* 0x101fe40000004100 */
[----:B------:R-:W-:Y:S02]  /*0580*/  HADD2.F32 R6, -RZ, R13.H1_H1 ;  /* 0x3000000dff067230 */ /* 0x000fe40000004100 */
[----:B---3--:R-:W-:-:S02]  /*0590*/  HADD2.F32 R7, -RZ, R14.H0_H0 ;  /* 0x2000000eff077230 */ /* 0x008fc40000004100 */
[----:B------:R-:W-:Y:S02]  /*05a0*/  HADD2.F32 R8, -RZ, R14.H1_H1 ;  /* 0x3000000eff087230 */ /* 0x000fe40000004100 */
[--C-:B------:R-:W-:Y:S02]  /*05b0*/  HADD2.F32 R9, -RZ, R15.reuse.H0_H0 ;  /* 0x2000000fff097230 */ /* 0x100fe40000004100 */
[----:B-1----:R-:W-:-:S07]  /*05c0*/  HADD2.F32 R10, -RZ, R15.H1_H1 ;  /* 0x3000000fff0a7230 */ /* 0x002fce0000004100 */
.L_x_1231:
[----:B------:R-:W2:Y:S01]  /*05d0*/  LDL R0, [R1+0x94] ;  /* 0x0000940001007983 */ /* 0x000ea20000100800 */
[----:B------:R-:W-:Y:S02]  /*05e0*/  USHF.L.U64.HI UR10, UR8, 0x5, UR5 ;  /* 0x00000005080a7899 */ /* 0x000fe40008010205 */
[----:B------:R-:W-:Y:S01]  /*05f0*/  MOV R11, UR8 ;  /* 0x00000008000b7c02 */ /* 0x000fe20008000f00 */
[----:B------:R-:W-:Y:S01]  /*0600*/  USHF.L.U32 UR9, UR8, 0x5, URZ ;  /* 0x0000000508097899 */ /* 0x000fe200080006ff */
[----:B0-----:R-:W0:Y:S01]  /*0610*/  S2R R16, SR_CTAID.X ;  /* 0x0000000000107919 */ /* 0x001e220000002500 */
[----:B------:R-:W1:Y:S01]  /*0620*/  LDCU.64 UR14, c[0x0][0x3b8] ;  /* 0x00007700ff0e77ac */ /* 0x000e620008000a00 */
[----:B------:R-:W-:Y:S01]  /*0630*/  MOV R13, UR10 ;  /* 0x0000000a000d7c02 */ /* 0x000fe20008000f00 */
[----:B------:R-:W-:Y:S02]  /*0640*/  STL [R1+0xa4], R73 ;  /* 0x0000a44901007387 */ /* 0x000fe40000100800 */
[----:B------:R-:W-:Y:S01]  /*0650*/  MOV R12, UR9 ;  /* 0x00000009000c7c02 */ /* 0x000fe20008000f00 */
[----:B------:R-:W-:Y:S01]  /*0660*/  UIMAD UR9, UR5, 0xf0000, URZ ;  /* 0x000f0000050978a4 */ /* 0x000fe2000f8e02ff */
[----:B------:R-:W3:Y:S01]  /*0670*/  LDCU.64 UR10, c[0x0][0x3a0] ;  /* 0x00007400ff0a77ac */ /* 0x000ee20008000a00 */
[----:B-----5:R4:W-:Y:S02]  /*0680*/  STL [R1+0xa0], R2 ;  /* 0x0000a00201007387 */ /* 0x0209e40000100800 */
[----:B------:R-:W-:-:S03]  /*0690*/  IMAD.WIDE.U32 R68, R68, 0x2, R12 ;  /* 0x0000000244447825 */ /* 0x000fc600078e000c */
[----:B-1----:R-:W-:-:S04]  /*06a0*/  LEA R64, P0, R68, UR14, 0x2 ;  /* 0x0000000e44407c11 */ /* 0x002fc8000f8010ff */
[----:B------:R-:W-:Y:S01]  /*06b0*/  LEA.HI.X R65, R68, UR15, R69, 0x2, P0 ;  /* 0x0000000f44417c11 */ /* 0x000fe200080f1445 */
[----:B------:R-:W1:Y:S05]  /*06c0*/  LDCU.64 UR14, c[0x0][0x3c8] ;  /* 0x00007900ff0e77ac */ /* 0x000e6a0008000a00 */
[----:B------:R-:W3:Y:S01]  /*06d0*/  LDG.E.64.CONSTANT R64, desc[UR12][R64.64] ;  /* 0x0000000c40407981 */ /* 0x000ee2000c1e9b00 */
        /* <DEDUP_REMOVED lines=8> */
[----:B------:R-:W-:-:S05]  /*0760*/  LOP3.LUT R0, R0, 0x3e0, R16, 0xf8, !PT ;  /* 0x000003e000007812 */ /* 0x000fca00078ef810 */
[----:B------:R-:W-:-:S05]  /*0770*/  IMAD R11, R0, 0x3c0, RZ ;  /* 0x000003c0000b7824 */ /* 0x000fca00078e02ff */
[----:B------:R-:W-:-:S04]  /*0780*/  IADD3 R0, P1, PT, R11, R12, RZ ;  /* 0x0000000c0b007210 */ /* 0x000fc80007f3e0ff */
[----:B------:R-:W-:Y:S01]  /*0790*/  IADD3.X R13, PT, PT, R13, UR9, RZ, P1, !PT ;  /* 0x000000090d0d7c10 */ /* 0x000fe20008ffe4ff */
[----:B------:R-:W0:Y:S01]  /*07a0*/  LDCU UR9, c[0x0][0x3c0] ;  /* 0x00007800ff0977ac */ /* 0x000e220008000800 */
[C---:B------:R-:W-:Y:S02]  /*07b0*/  SHF.L.U32 R18, R0.reuse, 0x1, RZ ;  /* 0x0000000100127819 */ /* 0x040fe400000006ff */
[----:B----4-:R-:W-:Y:S02]  /*07c0*/  SHF.L.U64.HI R2, R0, 0x1, R13 ;  /* 0x0000000100027819 */ /* 0x010fe4000001020d */
[----:B---3--:R-:W-:-:S04]  /*07d0*/  IADD3 R78, P0, PT, R18, UR10, RZ ;  /* 0x0000000a124e7c10 */ /* 0x008fc8000ff1e0ff */
[----:B------:R-:W-:Y:S01]  /*07e0*/  IADD3.X R79, PT, PT, R2, UR11, RZ, P0, !PT ;  /* 0x0000000b024f7c10 */ /* 0x000fe200087fe4ff */
[----:B------:R-:W2:Y:S04]  /*07f0*/  LDCU.64 UR10, c[0x0][0x398] ;  /* 0x00007300ff0a77ac */ /* 0x000ea80008000a00 */
[----:B------:R-:W3:Y:S04]  /*0800*/  LDG.E.64.CONSTANT R14, desc[UR12][R78.64] ;  /* 0x0000000c4e0e7981 */ /* 0x000ee8000c1e9b00 */
[----:B------:R-:W4:Y:S04]  /*0810*/  LDG.E.64.CONSTANT R16, desc[UR12][R78.64+0xf00] ;  /* 0x000f000c4e107981 */ /* 0x000f28000c1e9b00 */
[----:B------:R-:W4:Y:S04]  /*0820*/  LDG.E.64.CONSTANT R30, desc[UR12][R78.64+0x1e00] ;  /* 0x001e000c4e1e7981 */ /* 0x000f28000c1e9b00 */
[----:B------:R-:W4:Y:S04]  /*0830*/  LDG.E.64.CONSTANT R26, desc[UR12][R78.64+0x2d00] ;  /* 0x002d000c4e1a7981 */ /* 0x000f28000c1e9b00 */
[----:B------:R-:W4:Y:S04]  /*0840*/  LDG.E.64.CONSTANT R22, desc[UR12][R78.64+0x3c00] ;  /* 0x003c000c4e167981 */ /* 0x000f28000c1e9b00 */
[----:B------:R-:W4:Y:S04]  /*0850*/  LDG.E.64.CONSTANT R20, desc[UR12][R78.64+0x4b00] ;  /* 0x004b000c4e147981 */ /* 0x000f28000c1e9b00 */
[----:B------:R-:W4:Y:S01]  /*0860*/  LDG.E.64.CONSTANT R34, desc[UR12][R78.64+0x5a00] ;  /* 0x005a000c4e227981 */ /* 0x000f22000c1e9b00 */
[----:B--2---:R-:W-:Y:S01]  /*0870*/  IADD3 R28, P0, PT, R18, UR10, RZ ;  /* 0x0000000a121c7c10 */ /* 0x004fe2000ff1e0ff */
[----:B0-----:R-:W-:-:S02]  /*0880*/  FADD.FTZ R11, R65, UR9 ;  /* 0x00000009410b7e21 */ /* 0x001fc40008010000 */
[----:B------:R0:W-:Y:S01]  /*0890*/  STL [R1+0x8c], R18 ;  /* 0x00008c1201007387 */ /* 0x0001e20000100800 */
[----:B------:R-:W-:-:S03]  /*08a0*/  IADD3.X R29, PT, PT, R2, UR11, RZ, P0, !PT ;  /* 0x0000000b021d7c10 */ /* 0x000fc600087fe4ff */
[----:B------:R-:W2:Y:S01]  /*08b0*/  MUFU.RSQ R11, R11 ;  /* 0x0000000b000b7308 */ /* 0x000ea20000001400 */
[----:B------:R-:W2:Y:S04]  /*08c0*/  LDG.E.64.CONSTANT R38, desc[UR12][R78.64+0x6900] ;  /* 0x0069000c4e267981 */ /* 0x000ea8000c1e9b00 */
[----:B------:R-:W2:Y:S04]  /*08d0*/  LDG.E.64.CONSTANT R52, desc[UR12][R28.64] ;  /* 0x0000000c1c347981 */ /* 0x000ea8000c1e9b00 */
[----:B------:R-:W2:Y:S04]  /*08e0*/  LDG.E.64.CONSTANT R50, desc[UR12][R28.64+0xf00] ;  /* 0x000f000c1c327981 */ /* 0x000ea8000c1e9b00 */
[----:B------:R1:W-:Y:S04]  /*08f0*/  STL [R1+0x90], R2 ;  /* 0x0000900201007387 */ /* 0x0003e80000100800 */
[----:B------:R-:W2:Y:S04]  /*0900*/  LDG.E.64.CONSTANT R24, desc[UR12][R28.64+0x1e00] ;  /* 0x001e000c1c187981 */ /* 0x000ea8000c1e9b00 */
[----:B------:R-:W2:Y:S04]  /*0910*/  LDG.E.64.CONSTANT R40, desc[UR12][R28.64+0x2d00] ;  /* 0x002d000c1c287981 */ /* 0x000ea8000c1e9b00 */
[----:B------:R-:W2:Y:S04]  /*0920*/  LDG.E.64.CONSTANT R44, desc[UR12][R28.64+0x3c00] ;  /* 0x003c000c1c2c7981 */ /* 0x000ea8000c1e9b00 */
[----:B------:R-:W2:Y:S01]  /*0930*/  LDG.E.64.CONSTANT R42, desc[UR12][R78.64+0x7800] ;  /* 0x0078000c4e2a7981 */ /* 0x000ea2000c1e9b00 */
[----:B---3--:R-:W-:-:S05]  /*0940*/  HADD2.F32 R13, -RZ, R14.H0_H0 ;  /* 0x2000000eff0d7230 */ /* 0x008fca0000004100 */
[----:B------:R-:W-:Y:S01]  /*0950*/  FADD.FTZ R0, -R64, R13 ;  /* 0x0000000d40007221 */ /* 0x000fe20000010100 */
[----:B------:R-:W-:-:S05]  /*0960*/  HADD2.F32 R13, -RZ, R14.H1_H1 ;  /* 0x3000000eff0d7230 */ /* 0x000fca0000004100 */
[----:B------:R-:W-:Y:S01]  /*0970*/  FADD.FTZ R12, -R64, R13 ;  /* 0x0000000d400c7221 */ /* 0x000fe20000010100 */
[--C-:B------:R-:W-:Y:S02]  /*0980*/  HADD2.F32 R13, -RZ, R15.reuse.H0_H0 ;  /* 0x2000000fff0d7230 */ /* 0x100fe40000004100 */
[----:B------:R-:W-:-:S03]  /*0990*/  HADD2.F32 R15, -RZ, R15.H1_H1 ;  /* 0x3000000fff0f7230 */ /* 0x000fc60000004100 */
[----:B------:R-:W-:Y:S01]  /*09a0*/  FADD.FTZ R14, -R64, R13 ;  /* 0x0000000d400e7221 */ /* 0x000fe20000010100 */
[----:B----4-:R-:W-:-:S03]  /*09b0*/  HADD2.F32 R19, -RZ, R16.H1_H1 ;  /* 0x30000010ff137230 */ /* 0x010fc60000004100 */
[----:B--2---:R-:W-:Y:S01]  /*09c0*/  FMUL.FTZ R13, R11, R14 ;  /* 0x0000000e0b0d7220 */ /* 0x004fe20000410000 */
[C---:B------:R-:W-:Y:S01]  /*09d0*/  FADD.FTZ R14, -R64.reuse, R15 ;  /* 0x0000000f400e7221 */ /* 0x040fe20000010100 */
[----:B------:R-:W-:Y:S02]  /*09e0*/  HADD2.F32 R15, -RZ, R16.H0_H0 ;  /* 0x20000010ff0f7230 */ /* 0x000fe40000004100 */
[C---:B------:R-:W-:Y:S01]  /*09f0*/  FADD.FTZ R16, -R64.reuse, R19 ;  /* 0x0000001340107221 */ /* 0x040fe20000010100 */
[----:B------:R-:W-:Y:S02]  /*0a00*/  HADD2.F32 R19, -RZ, R17.H0_H0 ;  /* 0x20000011ff137230 */ /* 0x000fe40000004100 */
[----:B0-----:R-:W-:-:S04]  /*0a10*/  FADD.FTZ R18, -R64, R15 ;  /* 0x0000000f40127221 */ /* 0x001fc80000010100 */
[C---:B------:R-:W-:Y:S01]  /*0a20*/  FMUL.FTZ R15, R11.reuse, R18 ;  /* 0x000000120b0f7220 */ /* 0x040fe20000410000 */
[C---:B------:R-:W-:Y:S01]  /*0a30*/  FADD.FTZ R18, -R64.reuse, R19 ;  /* 0x0000001340127221 */ /* 0x040fe20000010100 */
[----:B------:R-:W-:Y:S02]  /*0a40*/  HADD2.F32 R19, -RZ, R17.H1_H1 ;  /* 0x30000011ff137230 */ /* 0x000fe40000004100 */
[--C-:B------:R-:W-:Y:S02]  /*0a50*/  HADD2.F32 R33, -RZ, R30.reuse.H1_H1 ;  /* 0x3000001eff217230 */ /* 0x100fe40000004100 */
[----:B------:R-:W-:Y:S01]  /*0a60*/  FMUL.FTZ R17, R11, R18 ;  /* 0x000000120b117220 */ /* 0x000fe20000410000 */
[C---:B------:R-:W-:Y:S01]  /*0a70*/  FADD.FTZ R18, -R64.reuse, R19 ;  /* 0x0000001340127221 */ /* 0x040fe20000010100 */
[----:B------:R-:W-:Y:S02]  /*0a80*/  HADD2.F32 R19, -RZ, R30.H0_H0 ;  /* 0x2000001eff137230 */ /* 0x000fe40000004100 */
[----:B------:R-:W-:Y:S01]  /*0a90*/  FADD.FTZ R30, -R64, R33 ;  /* 0x00000021401e7221 */ /* 0x000fe20000010100 */
[----:B------:R-:W-:-:S03]  /*0aa0*/  HADD2.F32 R33, -RZ, R31.H0_H0 ;  /* 0x2000001fff217230 */ /* 0x000fc60000004100 */
[C---:B-1----:R-:W-:Y:S01]  /*0ab0*/  FMUL.FTZ R2, R11.reuse, R30 ;  /* 0x0000001e0b027220 */ /* 0x042fe20000410000 */
[----:B------:R-:W-:Y:S02]  /*0ac0*/  HADD2.F32 R31, -RZ, R31.H1_H1 ;  /* 0x3000001fff1f7230 */ /* 0x000fe40000004100 */
[----:B------:R-:W-:Y:S01]  /*0ad0*/  FADD.FTZ R30, -R64, R33 ;  /* 0x00000021401e7221 */ /* 0x000fe20000010100 */
[----:B------:R-:W-:Y:S01]  /*0ae0*/  FFMA.FTZ R88, R4, R2, R8 ;  /* 0x0000000204587223 */ /* 0x000fe20000010008 */
[----:B------:R0:W-:Y:S02]  /*0af0*/  STL [R1+0x34], R2 ;  /* 0x0000340201007387 */ /* 0x0001e40000100800 */
[----:B0-----:R-:W-:Y:S01]  /*0b00*/  FMUL.FTZ R2, R11, R30 ;  /* 0x0000001e0b027220 */ /* 0x001fe20000410000 */
[C---:B------:R-:W-:Y:S01]  /*0b10*/  FADD.FTZ R30, -R64.reuse, R31 ;  /* 0x0000001f401e7221 */ /* 0x040fe20000010100 */
[--C-:B------:R-:W-:Y:S02]  /*0b20*/  HADD2.F32 R31, -RZ, R26.reuse.H0_H0 ;  /* 0x2000001aff1f7230 */ /* 0x100fe40000004100 */
[----:B------:R-:W-:Y:S01]  /*0b30*/  FFMA.FTZ R100, R5, R2, R9 ;  /* 0x0000000205647223 */ /* 0x000fe20000010009 */
[----:B------:R0:W-:Y:S02]  /*0b40*/  STL [R1+0x40], R2 ;  /* 0x0000400201007387 */ /* 0x0001e40000100800 */
[----:B0-----:R-:W-:Y:S01]  /*0b50*/  FMUL.FTZ R2, R11, R30 ;  /* 0x0000001e0b027220 */ /* 0x001fe20000410000 */
[----:B------:R-:W-:Y:S01]  /*0b60*/  FADD.FTZ R30, -R64, R31 ;  /* 0x0000001f401e7221 */ /* 0x000fe20000010100 */
[----:B------:R-:W-:-:S02]  /*0b70*/  HADD2.F32 R31, -RZ, R26.H1_H1 ;  /* 0x3000001aff1f7230 */ /* 0x000fc40000004100 */
[----:B------:R-:W-:Y:S01]  /*0b80*/  FFMA.FTZ R101, R6, R2, R10 ;  /* 0x0000000206657223 */ /* 0x000fe2000001000a */
[----:B------:R0:W-:Y:S02]  /*0b90*/  STL [R1+0x48], R2 ;  /* 0x0000480201007387 */ /* 0x0001e40000100800 */
[----:B------:R-:W-:Y:S01]  /*0ba0*/  FADD.FTZ R26, -R64, R31 ;  /* 0x0000001f401a7221 */ /* 0x000fe20000010100 */
[----:B------:R-:W-:Y:S02]  /*0bb0*/  HADD2.F32 R31, -RZ, R27.H0_H0 ;  /* 0x2000001bff1f7230 */ /* 0x000fe40000004100 */
[----:B0-----:R-:W-:-:S04]  /*0bc0*/  FMUL.FTZ R2, R11, R30 ;  /* 0x0000001e0b027220 */ /* 0x001fc80000410000 */
[----:B------:R-:W-:Y:S01]  /*0bd0*/  FFMA.FTZ R54, R3, R2, R7 ;  /* 0x0000000203367223 */ /* 0x000fe20000010007 */
[----:B------:R0:W-:Y:S01]  /*0be0*/  STL [R1+0x44], R2 ;  /* 0x0000440201007387 */ /* 0x0001e20000100800 */
[----:B------:R-:W-:Y:S02]  /*0bf0*/  HADD2.F32 R27, -RZ, R27.H1_H1 ;  /* 0x3000001bff1b7230 */ /* 0x000fe40000004100 */
[----:B0-----:R-:W-:Y:S01]  /*0c00*/  FMUL.FTZ R2, R11, R26 ;  /* 0x0000001a0b027220 */ /* 0x001fe20000410000 */
[----:B------:R-:W-:Y:S02]  /*0c10*/  FADD.FTZ R26, -R64, R31 ;  /* 0x0000001f401a7221 */ /* 0x000fe40000010100 */
[----:B------:R-:W2:Y:S01]  /*0c20*/  LDG.E.64.CONSTANT R30, desc[UR12][R78.64+0x8700] ;  /* 0x0087000c4e1e7981 */ /* 0x000ea2000c1e9b00 */
[----:B------:R-:W-:-:S03]  /*0c30*/  FFMA.FTZ R83, R4, R2, R8 ;  /* 0x0000000204537223 */ /* 0x000fc60000010008 */
        /* <DEDUP_REMOVED lines=12> */
[--C-:B------:R-:W-:Y:S02]  /*0d00*/  HADD2.F32 R27, -RZ, R23.reuse.H0_H0 ;  /* 0x20000017ff1b7230 */ /* 0x100fe40000004100 */
[----:B0-----:R-:W-:Y:S01]  /*0d10*/  FMUL.FTZ R2, R11, R26 ;  /* 0x0000001a0b027220 */ /* 0x001fe20000410000 */
[----:B------:R-:W-:-:S03]  /*0d20*/  HADD2.F32 R23, -RZ, R23.H1_H1 ;  /* 0x30000017ff177230 */ /* 0x000fc60000004100 */
[----:B------:R-:W-:Y:S01]  /*0d30*/  FFMA.FTZ R74, R3, R2, R7 ;  /* 0x00000002034a7223 */ /* 0x000fe20000010007 */
[----:B------:R0:W-:Y:S02]  /*0d40*/  STL [R1+0x54], R2 ;  /* 0x0000540201007387 */ /* 0x0001e40000100800 */
[----:B0-----:R-:W-:Y:S01]  /*0d50*/  FMUL.FTZ R2, R11, R22 ;  /* 0x000000160b027220 */ /* 0x001fe20000410000 */
[----:B------:R-:W-:Y:S02]  /*0d60*/  FADD.FTZ R22, -R64, R27 ;  /* 0x0000001b40167221 */ /* 0x000fe40000010100 */
[----:B------:R-:W3:Y:S01]  /*0d70*/  LDG.E.64.CONSTANT R26, desc[UR12][R28.64+0x4b00] ;  /* 0x004b000c1c1a7981 */ /* 0x000ee2000c1e9b00 */
        /* <DEDUP_REMOVED lines=16> */
[----:B------:R0:W-:Y:S02]  /*0e80*/  STL [R1+0x64], R2 ;  /* 0x0000640201007387 */ /* 0x0001e40000100800 */
[----:B0-----:R-:W-:Y:S01]  /*0e90*/  FMUL.FTZ R2, R11, R20 ;  /* 0x000000140b027220 */ /* 0x001fe20000410000 */
[----:B------:R-:W-:Y:S01]  /*0ea0*/  FADD.FTZ R20, -R64, R23 ;  /* 0x0000001740147221 */ /* 0x000fe20000010100 */
[----:B------:R-:W-:-:S03]  /*0eb0*/  HADD2.F32 R23, -RZ, R21.H1_H1 ;  /* 0x30000015ff177230 */ /* 0x000fc60000004100 */
[----:B------:R-:W-:Y:S02]  /*0ec0*/  FMUL.FTZ R91, R11, R20 ;  /* 0x000000140b5b7220 */ /* 0x000fe40000410000 */
[----:B------:R-:W-:Y:S01]  /*0ed0*/  FADD.FTZ R20, -R64, R23 ;  /* 0x0000001740147221 */ /* 0x000fe20000010100 */
[----:B------:R-:W-:-:S03]  /*0ee0*/  HADD2.F32 R23, -RZ, R34.H0_H0 ;  /* 0x20000022ff177230 */ /* 0x000fc60000004100 */
[C---:B------:R-:W-:Y:S02]  /*0ef0*/  FMUL.FTZ R73, R11.reuse, R20 ;  /* 0x000000140b497220 */ /* 0x040fe40000410000 */
[----:B------:R-:W-:Y:S02]  /*0f00*/  FADD.FTZ R20, -R64, R23 ;  /* 0x0000001740147221 */ /* 0x000fe40000010100 */
[----:B------:R-:W4:Y:S01]  /*0f10*/  LDG.E.64.CONSTANT R22, desc[UR12][R78.64+0x9600] ;  /* 0x0096000c4e167981 */ /* 0x000f22000c1e9b00 */
[C---:B------:R-:W-:Y:S01]  /*0f20*/  FMUL.FTZ R0, R11.reuse, R0 ;  /* 0x000000000b007220 */ /* 0x040fe20000410000 */
[----:B------:R-:W-:-:S03]  /*0f30*/  FMUL.FTZ R12, R11, R12 ;  /* 0x0000000c0b0c7220 */ /* 0x000fc60000410000 */
[----:B------:R-:W-:Y:S01]  /*0f40*/  FFMA.FTZ R49, R3, R0, R7 ;  /* 0x0000000003317223 */ /* 0x000fe20000010007 */
[----:B------:R-:W-:Y:S01]  /*0f50*/  FMUL.FTZ R14, R11, R14 ;  /* 0x0000000e0b0e7220 */ /* 0x000fe20000410000 */
[----:B------:R-:W-:Y:S02]  /*0f60*/  FFMA.FTZ R98, R4, R12, R8 ;  /* 0x0000000c04627223 */ /* 0x000fe40000010008 */
[----:B------:R-:W-:Y:S01]  /*0f70*/  FMUL.FTZ R102, R49, -1.4426950216293334961 ;  /* 0xbfb8aa3b31667820 */ /* 0x000fe20000410000 */
[----:B------:R-:W-:Y:S01]  /*0f80*/  FFMA.FTZ R110, R6, R14, R10 ;  /* 0x0000000e066e7223 */ /* 0x000fe2000001000a */
[----:B------:R-:W-:Y:S01]  /*0f90*/  FFMA.FTZ R108, R5, R13, R9 ;  /* 0x0000000d056c7223 */ /* 0x000fe20000010009 */
[----:B------:R-:W-:Y:S02]  /*0fa0*/  FMUL.FTZ R109, R98, -1.4426950216293334961 ;  /* 0xbfb8aa3b626d7820 */ /* 0x000fe40000410000 */
[----:B------:R-:W-:Y:S01]  /*0fb0*/  FMUL.FTZ R112, R110, -1.4426950216293334961 ;  /* 0xbfb8aa3b6e707820 */ /* 0x000fe20000410000 */
[----:B------:R-:W0:Y:S01]  /*0fc0*/  MUFU.EX2 R102, R102 ;  /* 0x0000006600667308 */ /* 0x000e220000000800 */
[----:B------:R-:W-:Y:S01]  /*0fd0*/  FMUL.FTZ R111, R108, -1.4426950216293334961 ;  /* 0xbfb8aa3b6c6f7820 */ /* 0x000fe20000410000 */
[----:B------:R-:W-:Y:S01]  /*0fe0*/  FFMA.FTZ R94, R3, R15, R7 ;  /* 0x0000000f035e7223 */ /* 0x000fe20000010007 */
[----:B------:R-:W-:-:S05]  /*0ff0*/  FMUL.FTZ R16, R11, R16 ;  /* 0x000000100b107220 */ /* 0x000fca0000410000 */
[----:B------:R-:W1:Y:S01]  /*1000*/  MUFU.EX2 R109, R109 ;  /* 0x0000006d006d7308 */ /* 0x000e620000000800 */
[----:B------:R-:W-:Y:S01]  /*1010*/  FMUL.FTZ R113, R94, -1.4426950216293334961 ;  /* 0xbfb8aa3b5e717820 */ /* 0x000fe20000410000 */
[----:B------:R-:W-:-:S06]  /*1020*/  FFMA.FTZ R95, R4, R16, R8 ;  /* 0x00000010045f7223 */ /* 0x000fcc0000010008 */
[----:B------:R-:W1:Y:S01]  /*1030*/  MUFU.EX2 R112, R112 ;  /* 0x0000007000707308 */ /* 0x000e620000000800 */
[----:B------:R-:W-:-:S07]  /*1040*/  FMUL.FTZ R114, R95, -1.4426950216293334961 ;  /* 0xbfb8aa3b5f727820 */ /* 0x000fce0000410000 */
[----:B------:R-:W1:Y:S01]  /*1050*/  MUFU.EX2 R111, R111 ;  /* 0x0000006f006f7308 */ /* 0x000e620000000800 */
[----:B------:R-:W-:Y:S01]  /*1060*/  FFMA.FTZ R96, R5, R17, R9 ;  /* 0x0000001105607223 */ /* 0x000fe20000010009 */
[----:B0-----:R-:W-:Y:S01]  /*1070*/  FADD.FTZ R102, R102, 1 ;  /* 0x3f80000066667421 */ /* 0x001fe20000010000 */
[----:B------:R-:W-:Y:S02]  /*1080*/  FADD.FTZ R32, -R64, R19 ;  /* 0x0000001340207221 */ /* 0x000fe40000010100 */
[----:B------:R-:W-:-:S03]  /*1090*/  FMUL.FTZ R115, R96, -1.4426950216293334961 ;  /* 0xbfb8aa3b60737820 */ /* 0x000fc60000410000 */
[----:B------:R-:W0:Y:S01]  /*10a0*/  MUFU.EX2 R113, R113 ;  /* 0x0000007100717308 */ /* 0x000e220000000800 */
[----:B------:R-:W-:Y:S01]  /*10b0*/  FMUL.FTZ R19, R11, R32 ;  /* 0x000000200b137220 */ /* 0x000fe20000410000 */
[----:B-1----:R-:W-:Y:S01]  /*10c0*/  FADD.FTZ R109, R109, 1 ;  /* 0x3f8000006d6d7421 */ /* 0x002fe20000010000 */
[----:B------:R-:W-:-:S05]  /*10d0*/  FADD.FTZ R112, R112, 1 ;  /* 0x3f80000070707421 */ /* 0x000fca0000010000 */
[----:B------:R-:W-:Y:S01]  /*10e0*/  MUFU.EX2 R114, R114 ;  /* 0x0000007200727308 */ /* 0x000fe20000000800 */
[----:B------:R-:W-:Y:S01]  /*10f0*/  FADD.FTZ R111, R111, 1 ;  /* 0x3f8000006f6f7421 */ /* 0x000fe20000010000 */
[----:B------:R-:W-:-:S06]  /*1100*/  FFMA.FTZ R37, R3, R19, R7 ;  /* 0x0000001303257223 */ /* 0x000fcc0000010007 */
[----:B------:R-:W-:Y:S01]  /*1110*/  MUFU.RCP R102, R102 ;  /* 0x0000006600667308 */ /* 0x000fe20000001000 */
[----:B------:R-:W-:-:S07]  /*1120*/  FMUL.FTZ R117, R37, -1.4426950216293334961 ;  /* 0xbfb8aa3b25757820 */ /* 0x000fce0000410000 */
[----:B------:R-:W1:Y:S01]  /*1130*/  MUFU.EX2 R115, R115 ;  /* 0x0000007300737308 */ /* 0x000e620000000800 */
[----:B------:R-:W-:-:S07]  /*1140*/  FMUL.FTZ R93, R88, -1.4426950216293334961 ;  /* 0xbfb8aa3b585d7820 */ /* 0x000fce0000410000 */
[----:B------:R0:W1:Y:S08]  /*1150*/  MUFU.RCP R118, R109 ;  /* 0x0000006d00767308 */ /* 0x0000700000001000 */
[----:B------:R1:W1:Y:S01]  /*1160*/  MUFU.RCP R120, R112 ;  /* 0x0000007000787308 */ /* 0x0002620000001000 */
[----:B0-----:R-:W-:Y:S01]  /*1170*/  FADD.FTZ R109, R113, 1 ;  /* 0x3f800000716d7421 */ /* 0x001fe20000010000 */
[----:B------:R-:W-:-:S06]  /*1180*/  FMUL.FTZ R105, R100, -1.4426950216293334961 ;  /* 0xbfb8aa3b64697820 */ /* 0x000fcc0000410000 */
[----:B------:R0:W0:Y:S01]  /*1190*/  MUFU.RCP R119, R111 ;  /* 0x0000006f00777308 */ /* 0x0000220000001000 */
[----:B------:R-:W-:Y:S01]  /*11a0*/  FMUL.FTZ R106, R101, -1.4426950216293334961 ;  /* 0xbfb8aa3b656a7820 */ /* 0x000fe20000410000 */
[----:B-1----:R-:W-:-:S06]  /*11b0*/  FADD.FTZ R112, R115, 1 ;  /* 0x3f80000073707421 */ /* 0x002fcc0000010000 */
[----:B------:R-:W1:Y:S01]  /*11c0*/  MUFU.EX2 R117, R117 ;  /* 0x0000007500757308 */ /* 0x000e620000000800 */
[----:B0-----:R-:W-:Y:S01]  /*11d0*/  FADD.FTZ R111, R114, 1 ;  /* 0x3f800000726f7421 */ /* 0x001fe20000010000 */
[----:B------:R-:W-:Y:S01]  /*11e0*/  FADD.FTZ R114, -R102, 1 ;  /* 0x3f80000066727421 */ /* 0x000fe20000010100 */
[----:B------:R-:W-:-:S05]  /*11f0*/  FADD.FTZ R115, -R118, 1 ;  /* 0x3f80000076737421 */ /* 0x000fca0000010100 */
[----:B------:R-:W0:Y:S01]  /*1200*/  MUFU.EX2 R93, R93 ;  /* 0x0000005d005d7308 */ /* 0x000e220000000800 */
[----:B------:R-:W-:Y:S01]  /*1210*/  FFMA.FTZ R114, R49, R114, 1 ;  /* 0x3f80000031727423 */ /* 0x000fe20000010072 */
[----:B------:R-:W-:-:S06]  /*1220*/  FADD.FTZ R49, -R120, 1 ;  /* 0x3f80000078317421 */ /* 0x000fcc0000010100 */
[----:B------:R-:W0:Y:S01]  /*1230*/  MUFU.RCP R109, R109 ;  /* 0x0000006d006d7308 */ /* 0x000e220000001000 */
[----:B------:R-:W-:Y:S01]  /*1240*/  FADD.FTZ R113, -R119, 1 ;  /* 0x3f80000077717421 */ /* 0x000fe20000010100 */
[----:B------:R-:W-:-:S06]  /*1250*/  FFMA.FTZ R115, R98, R115, 1 ;  /* 0x3f80000062737423 */ /* 0x000fcc0000010073 */
[----:B------:R-:W0:Y:S01]  /*1260*/  MUFU.EX2 R105, R105 ;  /* 0x0000006900697308 */ /* 0x000e220000000800 */
[----:B------:R-:W-:Y:S01]  /*1270*/  FFMA.FTZ R49, R110, R49, 1 ;  /* 0x3f8000006e317423 */ /* 0x000fe20000010031 */
[----:B------:R-:W-:Y:S02]  /*1280*/  HADD2.F32 R98, -RZ, R52.H0_H0 ;  /* 0x20000034ff627230 */ /* 0x000fe40000004100 */
[----:B------:R-:W-:Y:S01]  /*1290*/  FMUL.FTZ R114, R102, R114 ;  /* 0x0000007266727220 */ /* 0x000fe20000410000 */
[----:B------:R-:W-:-:S03]  /*12a0*/  FMUL.FTZ R107, R54, -1.4426950216293334961 ;  /* 0xbfb8aa3b366b7820 */ /* 0x000fc60000410000 */
[----:B------:R-:W-:Y:S01]  /*12b0*/  MUFU.EX2 R106, R106 ;  /* 0x0000006a006a7308 */ /* 0x000fe20000000800 */
[----:B------:R-:W-:Y:S01]  /*12c0*/  FFMA.FTZ R113, R108, R113, 1 ;  /* 0x3f8000006c717423 */ /* 0x000fe20000010071 */
[----:B------:R-:W-:-:S06]  /*12d0*/  HADD2.F32 R108, -RZ, R52.H1_H1 ;  /* 0x30000034ff6c7230 */ /* 0x000fcc0000004100 */
[----:B------:R-:W2:Y:S01]  /*12e0*/  MUFU.RCP R111, R111 ;  /* 0x0000006f006f7308 */ /* 0x000ea20000001000 */
[----:B------:R-:W-:Y:S01]  /*12f0*/  FMUL.FTZ R102, R118, R115 ;  /* 0x0000007376667220 */ /* 0x000fe20000410000 */
[----:B------:R-:W-:Y:S01]  /*1300*/  FMUL.FTZ R120, R120, R49 ;  /* 0x0000003178787220 */ /* 0x000fe20000410000 */
[----:B------:R-:W-:Y:S01]  /*1310*/  FMUL.FTZ R104, R83, -1.4426950216293334961 ;  /* 0xbfb8aa3b53687820 */ /* 0x000fe20000410000 */
[----:B-1----:R-:W-:Y:S01]  /*1320*/  FADD.FTZ R117, R117, 1 ;  /* 0x3f80000075757421 */ /* 0x002fe20000010000 */
[----:B------:R-:W-:Y:S01]  /*1330*/  FMUL.FTZ R49, R98, R114 ;  /* 0x0000007262317220 */ /* 0x000fe20000410000 */
[--C-:B------:R-:W-:Y:S02]  /*1340*/  HADD2.F32 R110, -RZ, R53.reuse.H0_H0 ;  /* 0x20000035ff6e7230 */ /* 0x100fe40000004100 */
[----:B------:R-:W-:Y:S02]  /*1350*/  HADD2.F32 R98, -RZ, R53.H1_H1 ;  /* 0x30000035ff627230 */ /* 0x000fe40000004100 */
[----:B0-----:R-:W-:Y:S01]  /*1360*/  FADD.FTZ R53, R93, 1 ;  /* 0x3f8000005d357421 */ /* 0x001fe20000010000 */
[----:B------:R-:W-:Y:S01]  /*1370*/  MUFU.EX2 R107, R107 ;  /* 0x0000006b006b7308 */ /* 0x000fe20000000800 */
[----:B------:R-:W-:Y:S01]  /*1380*/  FMUL.FTZ R102, R108, R102 ;  /* 0x000000666c667220 */ /* 0x000fe20000410000 */
[----:B------:R-:W-:Y:S01]  /*1390*/  FADD.FTZ R108, -R109, 1 ;  /* 0x3f8000006d6c7421 */ /* 0x000fe20000010100 */
[----:B------:R-:W-:Y:S01]  /*13a0*/  FADD.FTZ R105, R105, 1 ;  /* 0x3f80000069697421 */ /* 0x000fe20000010000 */
[----:B------:R-:W-:-:S04]  /*13b0*/  FMUL.FTZ R103, R85, -1.4426950216293334961 ;  /* 0xbfb8aa3b55677820 */ /* 0x000fc80000410000 */
[----:B------:R-:W-:Y:S01]  /*13c0*/  MUFU.RCP R52, R117 ;  /* 0x0000007500347308 */ /* 0x000fe20000001000 */
[----:B------:R-:W-:Y:S01]  /*13d0*/  FFMA.FTZ R108, R94, R108, 1 ;  /* 0x3f8000005e6c7423 */ /* 0x000fe2000001006c */
[----:B--2---:R-:W-:Y:S01]  /*13e0*/  FADD.FTZ R94, -R111, 1 ;  /* 0x3f8000006f5e7421 */ /* 0x004fe20000010100 */
[----:B------:R-:W-:-:S05]  /*13f0*/  FADD.FTZ R106, R106, 1 ;  /* 0x3f8000006a6a7421 */ /* 0x000fca0000010000 */
[----:B------:R-:W0:Y:S01]  /*1400*/  MUFU.EX2 R104, R104 ;  /* 0x0000006800687308 */ /* 0x000e220000000800 */
[----:B------:R-:W-:Y:S01]  /*1410*/  FMUL.FTZ R109, R109, R108 ;  /* 0x0000006c6d6d7220 */ /* 0x000fe20000410000 */
[----:B------:R-:W-:-:S06]  /*1420*/  FFMA.FTZ R94, R95, R94, 1 ;  /* 0x3f8000005f5e7423 */ /* 0x000fcc000001005e */
[----:B------:R-:W1:Y:S01]  /*1430*/  MUFU.RCP R53, R53 ;  /* 0x0000003500357308 */ /* 0x000e620000001000 */
[----:B------:R-:W-:-:S07]  /*1440*/  FMUL.FTZ R75, R86, -1.4426950216293334961 ;  /* 0xbfb8aa3b564b7820 */ /* 0x000fce0000410000 */
[----:B------:R-:W-:Y:S01]  /*1450*/  MUFU.RCP R105, R105 ;  /* 0x0000006900697308 */ /* 0x000fe20000001000 */
[----:B------:R-:W-:Y:S01]  /*1460*/  FMUL.FTZ R95, R111, R94 ;  /* 0x0000005e6f5f7220 */ /* 0x000fe20000410000 */
[----:B------:R-:W-:-:S06]  /*1470*/  HADD2.F32 R94, -RZ, R50.H0_H0 ;  /* 0x20000032ff5e7230 */ /* 0x000fcc0000004100 */
[----:B------:R-:W2:Y:S08]  /*1480*/  MUFU.EX2 R103, R103 ;  /* 0x0000006700677308 */ /* 0x000eb00000000800 */
[----:B------:R2:W3:Y:S01]  /*1490*/  MUFU.RCP R108, R106 ;  /* 0x0000006a006c7308 */ /* 0x0004e20000001000 */
[----:B0-----:R-:W-:Y:S01]  /*14a0*/  FADD.FTZ R104, R104, 1 ;  /* 0x3f80000068687421 */ /* 0x001fe20000010000 */
[----:B------:R-:W-:Y:S01]  /*14b0*/  FMUL.FTZ R94, R94, R109 ;  /* 0x0000006d5e5e7220 */ /* 0x000fe20000410000 */
[----:B-1----:R-:W-:-:S05]  /*14c0*/  FADD.FTZ R109, -R53, 1 ;  /* 0x3f800000356d7421 */ /* 0x002fca0000010100 */
[----:B------:R-:W0:Y:S01]  /*14d0*/  MUFU.EX2 R75, R75 ;  /* 0x0000004b004b7308 */ /* 0x000e220000000800 */
[----:B--2---:R-:W-:Y:S01]  /*14e0*/  FADD.FTZ R106, R107, 1 ;  /* 0x3f8000006b6a7421 */ /* 0x004fe20000010000 */
[----:B------:R-:W-:Y:S01]  /*14f0*/  FADD.FTZ R107, -R52, 1 ;  /* 0x3f800000346b7421 */ /* 0x000fe20000010100 */
[--C-:B------:R-:W-:Y:S02]  /*1500*/  HADD2.F32 R36, -RZ, R38.reuse.H0_H0 ;  /* 0x20000026ff247230 */ /* 0x100fe40000004100 */
[----:B------:R-:W-:Y:S01]  /*1510*/  FMUL.FTZ R55, R74, -1.4426950216293334961 ;  /* 0xbfb8aa3b4a377820 */ /* 0x000fe20000410000 */
[----:B------:R-:W-:Y:S01]  /*1520*/  FFMA.FTZ R37, R37, R107, 1 ;  /* 0x3f80000025257423 */ /* 0x000fe2000001006b */
[----:B------:R-:W-:Y:S01]  /*1530*/  HADD2.F32 R38, -RZ, R38.H1_H1 ;  /* 0x30000026ff267230 */ /* 0x000fe20000004100 */
[----:B------:R1:W-:Y:S01]  /*1540*/  MUFU.RCP R107, R104 ;  /* 0x00000068006b7308 */ /* 0x0003e20000001000 */
[----:B------:R-:W-:Y:S01]  /*1550*/  FMUL.FTZ R18, R11, R18 ;  /* 0x000000120b127220 */ /* 0x000fe20000410000 */
[----:B------:R-:W-:Y:S01]  /*1560*/  FFMA.FTZ R88, R88, R109, 1 ;  /* 0x3f80000058587423 */ /* 0x000fe2000001006d */
[----:B------:R-:W-:Y:S01]  /*1570*/  FADD.FTZ R109, R103, 1 ;  /* 0x3f800000676d7421 */ /* 0x000fe20000010000 */
[----:B------:R-:W-:Y:S01]  /*1580*/  FMUL.FTZ R87, R68, -1.4426950216293334961 ;  /* 0xbfb8aa3b44577820 */ /* 0x000fe20000410000 */
[----:B---3--:R-:W-:Y:S01]  /*1590*/  FADD.FTZ R103, -R108, 1 ;  /* 0x3f8000006c677421 */ /* 0x008fe20000010100 */
[----:B-1----:R-:W-:-:S02]  /*15a0*/  FADD.FTZ R104, -R105, 1 ;  /* 0x3f80000069687421 */ /* 0x002fc40000010100 */
[----:B------:R-:W1:Y:S01]  /*15b0*/  MUFU.RCP R106, R106 ;  /* 0x0000006a006a7308 */ /* 0x000e620000001000 */
[----:B------:R-:W-:Y:S01]  /*15c0*/  FFMA.FTZ R97, R6, R18, R10 ;  /* 0x0000001206617223 */ /* 0x000fe2000001000a */
[----:B------:R-:W-:Y:S01]  /*15d0*/  FFMA.FTZ R100, R100, R104, 1 ;  /* 0x3f80000064647423 */ /* 0x000fe20000010068 */
[----:B------:R-:W-:Y:S01]  /*15e0*/  FADD.FTZ R104, -R64, R38 ;  /* 0x0000002640687221 */ /* 0x000fe20000010100 */
[----:B------:R-:W-:Y:S01]  /*15f0*/  FFMA.FTZ R103, R101, R103, 1 ;  /* 0x3f80000065677423 */ /* 0x000fe20000010067 */
[----:B------:R-:W-:-:S03]  /*1600*/  FMUL.FTZ R101, R52, R37 ;  /* 0x0000002534657220 */ /* 0x000fc60000410000 */
[----:B------:R-:W2:Y:S01]  /*1610*/  MUFU.EX2 R55, R55 ;  /* 0x0000003700377308 */ /* 0x000ea20000000800 */
[----:B------:R-:W-:Y:S01]  /*1620*/  FMUL.FTZ R116, R97, -1.4426950216293334961 ;  /* 0xbfb8aa3b61747820 */ /* 0x000fe20000410000 */
[----:B------:R-:W-:Y:S01]  /*1630*/  FMUL.FTZ R82, R70, -1.4426950216293334961 ;  /* 0xbfb8aa3b46527820 */ /* 0x000fe20000410000 */
[----:B------:R-:W-:Y:S01]  /*1640*/  FMUL.FTZ R37, R11, R104 ;  /* 0x000000680b257220 */ /* 0x000fe20000410000 */
[----:B0-----:R-:W-:-:S04]  /*1650*/  FADD.FTZ R104, R75, 1 ;  /* 0x3f8000004b687421 */ /* 0x001fc80000010000 */
[----:B------:R-:W0:Y:S01]  /*1660*/  MUFU.RCP R38, R109 ;  /* 0x0000006d00267308 */ /* 0x000e220000001000 */
[----:B------:R-:W-:Y:S01]  /*1670*/  FMUL.FTZ R88, R53, R88 ;  /* 0x0000005835587220 */ /* 0x000fe20000410000 */
[----:B------:R-:W-:-:S06]  /*1680*/  HADD2.F32 R75, -RZ, R24.H0_H0 ;  /* 0x20000018ff4b7230 */ /* 0x000fcc0000004100 */
[----:B------:R-:W3:Y:S01]  /*1690*/  MUFU.EX2 R87, R87 ;  /* 0x0000005700577308 */ /* 0x000ee20000000800 */
[----:B------:R-:W-:Y:S02]  /*16a0*/  HADD2.F32 R24, -RZ, R24.H1_H1 ;  /* 0x30000018ff187230 */ /* 0x000fe40000004100 */
[----:B------:R-:W-:-:S05]  /*16b0*/  FMUL.FTZ R105, R105, R100 ;  /* 0x0000006469697220 */ /* 0x000fca0000410000 */
[----:B------:R-:W3:Y:S01]  /*16c0*/  MUFU.RCP R112, R112 ;  /* 0x0000007000707308 */ /* 0x000ee20000001000 */
[----:B------:R-:W-:Y:S01]  /*16d0*/  FMUL.FTZ R100, R75, R101 ;  /* 0x000000654b647220 */ /* 0x000fe20000410000 */
[----:B------:R-:W-:-:S06]  /*16e0*/  FMUL.FTZ R77, R69, -1.4426950216293334961 ;  /* 0xbfb8aa3b454d7820 */ /* 0x000fcc0000410000 */
[----:B------:R2:W-:Y:S01]  /*16f0*/  MUFU.RCP R53, R104 ;  /* 0x0000006800357308 */ /* 0x0005e20000001000 */
[----:B------:R-:W-:Y:S01]  /*1700*/  FMUL.FTZ R101, R24, R88 ;  /* 0x0000005818657220 */ /* 0x000fe20000410000 */
[----:B-1----:R-:W-:-:S06]  /*1710*/  FADD.FTZ R24, -R106, 1 ;  /* 0x3f8000006a187421 */ /* 0x002fcc0000010100 */
[----:B------:R-:W1:Y:S01]  /*1720*/  MUFU.EX2 R116, R116 ;  /* 0x0000007400747308 */ /* 0x000e620000000800 */
[----:B--2---:R-:W-:Y:S01]  /*1730*/  FMUL.FTZ R104, R108, R103 ;  /* 0x000000676c687220 */ /* 0x004fe20000410000 */
[--C-:B------:R-:W-:Y:S02]  /*1740*/  HADD2.F32 R103, -RZ, R25.reuse.H0_H0 ;  /* 0x20000019ff677230 */ /* 0x100fe40000004100 */
[----:B------:R-:W-:-:S04]  /*1750*/  HADD2.F32 R25, -RZ, R25.H1_H1 ;  /* 0x30000019ff197230 */ /* 0x000fc80000004100 */
[----:B------:R-:W2:Y:S01]  /*1760*/  MUFU.EX2 R82, R82 ;  /* 0x0000005200527308 */ /* 0x000ea20000000800 */
[----:B------:R-:W-:Y:S01]  /*1770*/  FMUL.FTZ R104, R25, R104 ;  /* 0x0000006819687220 */ /* 0x000fe20000410000 */
[----:B------:R-:W-:Y:S01]  /*1780*/  FADD.FTZ R88, -R107, 1 ;  /* 0x3f8000006b587421 */ /* 0x000fe20000010100 */
[----:B------:R-:W-:Y:S01]  /*1790*/  FADD.FTZ R109, R55, 1 ;  /* 0x3f800000376d7421 */ /* 0x000fe20000010000 */
[----:B0-----:R-:W-:Y:S01]  /*17a0*/  FADD.FTZ R25, -R38, 1 ;  /* 0x3f80000026197421 */ /* 0x001fe20000010100 */
[----:B------:R-:W-:Y:S01]  /*17b0*/  FMUL.FTZ R103, R103, R105 ;  /* 0x0000006967677220 */ /* 0x000fe20000410000 */
[----:B------:R-:W-:Y:S01]  /*17c0*/  FMUL.FTZ R113, R119, R113 ;  /* 0x0000007177717220 */ /* 0x000fe20000410000 */
[----:B------:R-:W-:Y:S01]  /*17d0*/  FFMA.FTZ R105, R54, R24, 1 ;  /* 0x3f80000036697423 */ /* 0x000fe20000010018 */
[----:B------:R-:W0:Y:S01]  /*17e0*/  MUFU.EX2 R77, R77 ;  /* 0x0000004d004d7308 */ /* 0x000e220000000800 */
[----:B---3--:R-:W-:Y:S01]  /*17f0*/  FADD.FTZ R24, R87, 1 ;  /* 0x3f80000057187421 */ /* 0x008fe20000010000 */
[----:B------:R-:W-:Y:S01]  /*1800*/  FFMA.FTZ R83, R83, R88, 1 ;  /* 0x3f80000053537423 */ /* 0x000fe20000010058 */
[C-C-:B------:R-:W-:Y:S01]  /*1810*/  FFMA.FTZ R52, R4.reuse, R37, R8.reuse ;  /* 0x0000002504347223 */ /* 0x140fe20000010008 */
[----:B------:R-:W-:Y:S01]  /*1820*/  FFMA.FTZ R87, R85, R25, 1 ;  /* 0x3f80000055577423 */ /* 0x000fe20000010019 */
[----:B------:R-:W-:Y:S01]  /*1830*/  FFMA.FTZ R65, R4, R2, R8 ;  /* 0x0000000204417223 */ /* 0x000fe20000010008 */
[----:B------:R-:W-:Y:S01]  /*1840*/  FMUL.FTZ R93, R110, R113 ;  /* 0x000000716e5d7220 */ /* 0x000fe20000410000 */
[----:B------:R-:W-:Y:S01]  /*1850*/  FMUL.FTZ R105, R106, R105 ;  /* 0x000000696a697220 */ /* 0x000fe20000410000 */
[----:B------:R-:W3:Y:S01]  /*1860*/  MUFU.RCP R109, R109 ;  /* 0x0000006d006d7308 */ /* 0x000ee20000001000 */
[----:B------:R-:W-:Y:S01]  /*1870*/  FADD.FTZ R110, -R112, 1 ;  /* 0x3f800000706e7421 */ /* 0x000fe20000010100 */
[----:B------:R-:W-:Y:S01]  /*1880*/  FMUL.FTZ R106, R107, R83 ;  /* 0x000000536b6a7220 */ /* 0x000fe20000410000 */
[----:B------:R-:W-:Y:S01]  /*1890*/  FMUL.FTZ R108, R52, -1.4426950216293334961 ;  /* 0xbfb8aa3b346c7820 */ /* 0x000fe20000410000 */
[----:B------:R-:W-:Y:S01]  /*18a0*/  FMUL.FTZ R107, R38, R87 ;  /* 0x00000057266b7220 */ /* 0x000fe20000410000 */
[----:B-1----:R-:W-:Y:S01]  /*18b0*/  FADD.FTZ R116, R116, 1 ;  /* 0x3f80000074747421 */ /* 0x002fe20000010000 */
[----:B--2---:R-:W-:Y:S01]  /*18c0*/  FADD.FTZ R87, R82, 1 ;  /* 0x3f80000052577421 */ /* 0x004fe20000010000 */
[----:B------:R-:W-:Y:S01]  /*18d0*/  FMUL.FTZ R81, R46, -1.4426950216293334961 ;  /* 0xbfb8aa3b2e517820 */ /* 0x000fe20000410000 */
[----:B------:R-:W-:Y:S01]  /*18e0*/  FMUL.FTZ R71, R65, -1.4426950216293334961 ;  /* 0xbfb8aa3b41477820 */ /* 0x000fe20000410000 */
[----:B------:R-:W-:Y:S01]  /*18f0*/  FFMA.FTZ R72, R5, R91, R9 ;  /* 0x0000005b05487223 */ /* 0x000fe20000010009 */
[----:B------:R-:W-:Y:S01]  /*1900*/  FFMA.FTZ R47, R6, R73, R10 ;  /* 0x00000049062f7223 */ /* 0x000fe2000001000a */
[----:B------:R-:W-:Y:S01]  /*1910*/  FFMA.FTZ R110, R96, R110, 1 ;  /* 0x3f800000606e7423 */ /* 0x000fe2000001006e */
[----:B------:R-:W1:Y:S01]  /*1920*/  MUFU.RCP R85, R24 ;  /* 0x0000001800557308 */ /* 0x000e620000001000 */
[----:B------:R2:W-:Y:S01]  /*1930*/  STL [R1+0x78], R2 ;  /* 0x0000780201007387 */ /* 0x0005e20000100800 */
[----:B------:R-:W-:Y:S01]  /*1940*/  FMUL.FTZ R32, R72, -1.4426950216293334961 ;  /* 0xbfb8aa3b48207820 */ /* 0x000fe20000410000 */
[----:B------:R-:W-:Y:S01]  /*1950*/  FMUL.FTZ R96, R112, R110 ;  /* 0x0000006e70607220 */ /* 0x000fe20000410000 */
[----:B------:R-:W-:-:S02]  /*1960*/  HADD2.F32 R110, -RZ, R50.H1_H1 ;  /* 0x30000032ff6e7230 */ /* 0x000fc40000004100 */
[----:B------:R-:W-:Y:S02]  /*1970*/  HADD2.F32 R111, -RZ, R41.H1_H1 ;  /* 0x30000029ff6f7230 */ /* 0x000fe40000004100 */
[----:B------:R-:W-:Y:S01]  /*1980*/  HADD2.F32 R33, -RZ, R34.H1_H1 ;  /* 0x30000022ff217230 */ /* 0x000fe20000004100 */
[----:B------:R4:W-:Y:S01]  /*1990*/  MUFU.EX2 R75, R108 ;  /* 0x0000006c004b7308 */ /* 0x0009e20000000800 */
[----:B0-----:R-:W-:Y:S01]  /*19a0*/  FADD.FTZ R77, R77, 1 ;  /* 0x3f8000004d4d7421 */ /* 0x001fe20000010000 */
[----:B--2---:R-:W-:Y:S01]  /*19b0*/  FMUL.FTZ R2, R11, R20 ;  /* 0x000000140b027220 */ /* 0x004fe20000410000 */
[----:B------:R-:W-:Y:S01]  /*19c0*/  FMUL.FTZ R20, R47, -1.4426950216293334961 ;  /* 0xbfb8aa3b2f147820 */ /* 0x000fe20000410000 */
[----:B------:R-:W-:Y:S02]  /*19d0*/  HADD2.F32 R115, -RZ, R31.H0_H0 ;  /* 0x2000001fff737230 */ /* 0x000fe40000004100 */
[----:B------:R-:W-:Y:S01]  /*19e0*/  FADD.FTZ R36, -R64, R36 ;  /* 0x0000002440247221 */ /* 0x000fe20000010100 */
[----:B------:R-:W-:-:S02]  /*19f0*/  HADD2.F32 R83, -RZ, R40.H0_H0 ;  /* 0x20000028ff537230 */ /* 0x000fc40000004100 */
[----:B------:R-:W-:Y:S02]  /*1a00*/  HADD2.F32 R114, -RZ, R31.H1_H1 ;  /* 0x3000001fff727230 */ /* 0x000fe40000004100 */
[----:B----4-:R-:W-:Y:S01]  /*1a10*/  FADD.FTZ R108, -R53, 1 ;  /* 0x3f800000356c7421 */ /* 0x010fe20000010100 */
[----:B------:R-:W0:Y:S01]  /*1a20*/  MUFU.RCP R116, R116 ;  /* 0x0000007400747308 */ /* 0x000e220000001000 */
[----:B------:R-:W-:Y:S01]  /*1a30*/  FADD.FTZ R117, R93, R61 ;  /* 0x0000003d5d757221 */ /* 0x000fe20000010000 */
[----:B------:R-:W-:Y:S01]  /*1a40*/  FADD.FTZ R59, R102, R59 ;  /* 0x0000003b663b7221 */ /* 0x000fe20000010000 */
[----:B------:R-:W-:Y:S01]  /*1a50*/  FFMA.FTZ R108, R86, R108, 1 ;  /* 0x3f800000566c7423 */ /* 0x000fe2000001006c */
[----:B------:R-:W-:Y:S02]  /*1a60*/  HADD2.F32 R86, -RZ, R39.H0_H0 ;  /* 0x20000027ff567230 */ /* 0x000fe40000004100 */
[----:B------:R-:W-:Y:S01]  /*1a70*/  FMUL.FTZ R98, R98, R120 ;  /* 0x0000007862627220 */ /* 0x000fe20000410000 */
[----:B------:R-:W2:Y:S01]  /*1a80*/  LDG.E.64.CONSTANT R54, desc[UR12][R78.64+0xa500] ;  /* 0x00a5000c4e367981 */ /* 0x000ea2000c1e9b00 */
[----:B------:R-:W4:Y:S01]  /*1a90*/  MUFU.RCP R87, R87 ;  /* 0x0000005700577308 */ /* 0x000f220000001000 */
[----:B------:R-:W-:Y:S01]  /*1aa0*/  FMUL.FTZ R95, R110, R95 ;  /* 0x0000005f6e5f7220 */ /* 0x000fe20000410000 */
[----:B------:R-:W-:-:S06]  /*1ab0*/  HADD2.F32 R110, -RZ, R41.H0_H0 ;  /* 0x20000029ff6e7230 */ /* 0x000fcc0000004100 */
[----:B------:R-:W4:Y:S01]  /*1ac0*/  MUFU.EX2 R81, R81 ;  /* 0x0000005100517308 */ /* 0x000f220000000800 */
[----:B------:R-:W-:-:S07]  /*1ad0*/  FADD.FTZ R38, -R64, R86 ;  /* 0x0000005640267221 */ /* 0x000fce0000010100 */
[----:B------:R-:W4:Y:S01]  /*1ae0*/  MUFU.EX2 R71, R71 ;  /* 0x0000004700477308 */ /* 0x000f220000000800 */
[----:B---3--:R-:W-:Y:S01]  /*1af0*/  FADD.FTZ R41, -R109, 1 ;  /* 0x3f8000006d297421 */ /* 0x008fe20000010100 */
[----:B------:R-:W-:Y:S01]  /*1b00*/  FMUL.FTZ R108, R53, R108 ;  /* 0x0000006c356c7220 */ /* 0x000fe20000410000 */
[----:B------:R-:W3:Y:S05]  /*1b10*/  LDG.E.64.CONSTANT R24, desc[UR12][R28.64+0x6900] ;  /* 0x0069000c1c187981 */ /* 0x000eea000c1e9b00 */
[----:B------:R-:W4:Y:S01]  /*1b20*/  MUFU.EX2 R32, R32 ;  /* 0x0000002000207308 */ /* 0x000f220000000800 */
[----:B------:R-:W-:-:S07]  /*1b30*/  FFMA.FTZ R41, R74, R41, 1 ;  /* 0x3f8000004a297423 */ /* 0x000fce0000010029 */
[----:B------:R-:W4:Y:S01]  /*1b40*/  MUFU.EX2 R20, R20 ;  /* 0x0000001400147308 */ /* 0x000f220000000800 */
[----:B-1----:R-:W-:-:S07]  /*1b50*/  FADD.FTZ R74, -R85, 1 ;  /* 0x3f800000554a7421 */ /* 0x002fce0000010100 */
[----:B------:R-:W1:Y:S01]  /*1b60*/  MUFU.RCP R86, R77 ;  /* 0x0000004d00567308 */ /* 0x000e620000001000 */
[----:B------:R-:W-:Y:S01]  /*1b70*/  FMUL.FTZ R108, R111, R108 ;  /* 0x0000006c6f6c7220 */ /* 0x000fe20000410000 */
[----:B0-----:R-:W-:Y:S01]  /*1b80*/  FADD.FTZ R113, -R116, 1 ;  /* 0x3f80000074717421 */ /* 0x001fe20000010100 */
[----:B----4-:R-:W-:Y:S01]  /*1b90*/  FADD.FTZ R111, -R87, 1 ;  /* 0x3f800000576f7421 */ /* 0x010fe20000010100 */
[----:B------:R-:W-:Y:S01]  /*1ba0*/  FFMA.FTZ R74, R68, R74, 1 ;  /* 0x3f800000444a7423 */ /* 0x000fe2000001004a */
[----:B------:R-:W-:Y:S01]  /*1bb0*/  FADD.FTZ R81, R81, 1 ;  /* 0x3f80000051517421 */ /* 0x000fe20000010000 */
[----:B------:R-:W-:Y:S01]  /*1bc0*/  FADD.FTZ R71, R71, 1 ;  /* 0x3f80000047477421 */ /* 0x000fe20000010000 */
[----:B------:R-:W-:Y:S01]  /*1bd0*/  FFMA.FTZ R113, R97, R113, 1 ;  /* 0x3f80000061717423 */ /* 0x000fe20000010071 */
[----:B------:R-:W-:Y:S01]  /*1be0*/  FFMA.FTZ R111, R70, R111, 1 ;  /* 0x3f800000466f7423 */ /* 0x000fe2000001006f */
[----:B------:R-:W-:Y:S01]  /*1bf0*/  FMUL.FTZ R74, R85, R74 ;  /* 0x0000004a554a7220 */ /* 0x000fe20000410000 */
[----:B------:R-:W-:Y:S01]  /*1c00*/  HADD2.F32 R68, -RZ, R44.H1_H1 ;  /* 0x3000002cff447230 */ /* 0x000fe20000004100 */
[----:B------:R-:W0:Y:S01]  /*1c10*/  MUFU.RCP R122, R81 ;  /* 0x00000051007a7308 */ /* 0x000e220000001000 */
[----:B------:R-:W-:Y:S01]  /*1c20*/  FADD.FTZ R33, -R64, R33 ;  /* 0x0000002140217221 */ /* 0x000fe20000010100 */
[----:B------:R-:W-:Y:S01]  /*1c30*/  FADD.FTZ R32, R32, 1 ;  /* 0x3f80000020207421 */ /* 0x000fe20000010000 */
[----:B------:R-:W-:Y:S01]  /*1c40*/  FADD.FTZ R20, R20, 1 ;  /* 0x3f80000014147421 */ /* 0x000fe20000010000 */
[----:B------:R-:W-:-:S02]  /*1c50*/  HADD2.F32 R34, -RZ, R35.H0_H0 ;  /* 0x20000023ff227230 */ /* 0x000fc40000004100 */
[----:B------:R-:W-:Y:S02]  /*1c60*/  FMUL.FTZ R107, R110, R107 ;  /* 0x0000006b6e6b7220 */ /* 0x000fe40000410000 */
[----:B------:R-:W4:Y:S01]  /*1c70*/  MUFU.RCP R121, R71 ;  /* 0x0000004700797308 */ /* 0x000f220000001000 */
[----:B------:R-:W-:Y:S01]  /*1c80*/  FMUL.FTZ R112, R87, R111 ;  /* 0x0000006f57707220 */ /* 0x000fe20000410000 */
[----:B------:R-:W-:Y:S01]  /*1c90*/  FMUL.FTZ R97, R116, R113 ;  /* 0x0000007174617220 */ /* 0x000fe20000410000 */
[----:B-1----:R-:W-:Y:S01]  /*1ca0*/  FADD.FTZ R110, -R86, 1 ;  /* 0x3f800000566e7421 */ /* 0x002fe20000010100 */
[----:B------:R-:W-:Y:S01]  /*1cb0*/  FMUL.FTZ R111, R68, R74 ;  /* 0x0000004a446f7220 */ /* 0x000fe20000410000 */
[----:B------:R-:W-:Y:S01]  /*1cc0*/  FMUL.FTZ R33, R11, R33 ;  /* 0x000000210b217220 */ /* 0x000fe20000410000 */
[----:B------:R-:W-:Y:S02]  /*1cd0*/  FADD.FTZ R34, -R64, R34 ;  /* 0x0000002240227221 */ /* 0x000fe40000010100 */
[----:B------:R0:W1:Y:S01]  /*1ce0*/  MUFU.RCP R113, R32 ;  /* 0x0000002000717308 */ /* 0x0000620000001000 */
[----:B------:R-:W-:Y:S01]  /*1cf0*/  FFMA.FTZ R110, R69, R110, 1 ;  /* 0x3f800000456e7423 */ /* 0x000fe2000001006e */
[----:B------:R-:W-:Y:S01]  /*1d00*/  FFMA.FTZ R89, R4, R33, R8 ;  /* 0x0000002104597223 */ /* 0x000fe20000010008 */
[----:B------:R-:W-:Y:S01]  /*1d10*/  FMUL.FTZ R41, R109, R41 ;  /* 0x000000296d297220 */ /* 0x000fe20000410000 */
[----:B------:R-:W-:-:S02]  /*1d20*/  HADD2.F32 R35, -RZ, R35.H1_H1 ;  /* 0x30000023ff237230 */ /* 0x000fc40000004100 */
[----:B------:R-:W-:Y:S01]  /*1d30*/  HADD2.F32 R39, -RZ, R39.H1_H1 ;  /* 0x30000027ff277230 */ /* 0x000fe20000004100 */
[----:B------:R-:W-:Y:S01]  /*1d40*/  STL [R1+0xa8], R21 ;  /* 0x0000a81501007387 */ /* 0x000fe20000100800 */
[----:B------:R4:W1:Y:S01]  /*1d50*/  MUFU.RCP R74, R20 ;  /* 0x00000014004a7308 */ /* 0x0008620000001000 */
[----:B------:R-:W-:Y:S01]  /*1d60*/  FMUL.FTZ R34, R11, R34 ;  /* 0x000000220b227220 */ /* 0x000fe20000410000 */
[----:B------:R-:W-:Y:S01]  /*1d70*/  FMUL.FTZ R109, R86, R110 ;  /* 0x0000006e566d7220 */ /* 0x000fe20000410000 */
[----:B------:R-:W-:Y:S01]  /*1d80*/  FMUL.FTZ R66, R89, -1.4426950216293334961 ;  /* 0xbfb8aa3b59427820 */ /* 0x000fe20000410000 */
[----:B------:R-:W-:Y:S02]  /*1d90*/  HADD2.F32 R110, -RZ, R44.H0_H0 ;  /* 0x2000002cff6e7230 */ /* 0x000fe40000004100 */
[----:B------:R-:W-:Y:S01]  /*1da0*/  FFMA.FTZ R90, R5, R34, R9 ;  /* 0x00000022055a7223 */ /* 0x000fe20000010009 */
[--C-:B------:R-:W-:Y:S02]  /*1db0*/  HADD2.F32 R44, -RZ, R45.reuse.H0_H0 ;  /* 0x2000002dff2c7230 */ /* 0x100fe40000004100 */
[----:B0-----:R-:W-:Y:S01]  /*1dc0*/  FADD.FTZ R32, -R122, 1 ;  /* 0x3f8000007a207421 */ /* 0x001fe20000010100 */
[----:B------:R-:W-:-:S02]  /*1dd0*/  HADD2.F32 R45, -RZ, R45.H1_H1 ;  /* 0x3000002dff2d7230 */ /* 0x000fc40000004100 */
[----:B----4-:R-:W-:Y:S01]  /*1de0*/  FADD.FTZ R20, -R121, 1 ;  /* 0x3f80000079147421 */ /* 0x010fe20000010100 */
[----:B------:R-:W0:Y:S01]  /*1df0*/  MUFU.EX2 R66, R66 ;  /* 0x0000004200427308 */ /* 0x000e220000000800 */
[----:B------:R-:W-:Y:S01]  /*1e00*/  FMUL.FTZ R48, R90, -1.4426950216293334961 ;  /* 0xbfb8aa3b5a307820 */ /* 0x000fe20000410000 */
[----:B------:R-:W-:Y:S01]  /*1e10*/  FADD.FTZ R35, -R64, R35 ;  /* 0x0000002340237221 */ /* 0x000fe20000010100 */
[--C-:B------:R-:W-:Y:S02]  /*1e20*/  HADD2.F32 R53, -RZ, R42.reuse.H0_H0 ;  /* 0x2000002aff357230 */ /* 0x100fe40000004100 */
[----:B------:R-:W-:Y:S01]  /*1e30*/  FMUL.FTZ R110, R110, R41 ;  /* 0x000000296e6e7220 */ /* 0x000fe20000410000 */
[----:B------:R-:W-:Y:S01]  /*1e40*/  FMUL.FTZ R109, R44, R109 ;  /* 0x0000006d2c6d7220 */ /* 0x000fe20000410000 */
[----:B------:R-:W-:Y:S01]  /*1e50*/  FMUL.FTZ R112, R45, R112 ;  /* 0x000000702d707220 */ /* 0x000fe20000410000 */
[----:B------:R-:W-:Y:S02]  /*1e60*/  HADD2.F32 R41, -RZ, R42.H1_H1 ;  /* 0x3000002aff297230 */ /* 0x000fe40000004100 */
[----:B------:R-:W-:Y:S01]  /*1e70*/  FFMA.FTZ R46, R46, R32, 1 ;  /* 0x3f8000002e2e7423 */ /* 0x000fe20000010020 */
[----:B------:R-:W-:-:S02]  /*1e80*/  HADD2.F32 R44, -RZ, R30.H0_H0 ;  /* 0x2000001eff2c7230 */ /* 0x000fc40000004100 */
[----:B------:R-:W-:Y:S01]  /*1e90*/  FFMA.FTZ R65, R65, R20, 1 ;  /* 0x3f80000041417423 */ /* 0x000fe20000010014 */
[----:B------:R-:W-:Y:S02]  /*1ea0*/  HADD2.F32 R45, -RZ, R30.H1_H1 ;  /* 0x3000001eff2d7230 */ /* 0x000fe40000004100 */
[----:B-1----:R-:W-:Y:S01]  /*1eb0*/  FADD.FTZ R30, -R113, 1 ;  /* 0x3f800000711e7421 */ /* 0x002fe20000010100 */
[--C-:B------:R-:W-:Y:S02]  /*1ec0*/  HADD2.F32 R42, -RZ, R43.reuse.H0_H0 ;  /* 0x2000002bff2a7230 */ /* 0x100fe40000004100 */
[----:B------:R-:W-:Y:S01]  /*1ed0*/  FADD.FTZ R20, -R74, 1 ;  /* 0x3f8000004a147421 */ /* 0x000fe20000010100 */
[C---:B------:R-:W-:Y:S01]  /*1ee0*/  FADD.FTZ R115, -R64.reuse, R115 ;  /* 0x0000007340737221 */ /* 0x040fe20000010100 */
[----:B------:R-:W-:Y:S01]  /*1ef0*/  STL [R1+0x88], R73 ;  /* 0x0000884901007387 */ /* 0x000fe20000100800 */
[----:B------:R-:W-:Y:S02]  /*1f00*/  HADD2.F32 R40, -RZ, R40.H1_H1 ;  /* 0x30000028ff287230 */ /* 0x000fe40000004100 */
[C---:B------:R-:W-:Y:S01]  /*1f10*/  FMUL.FTZ R35, R11.reuse, R35 ;  /* 0x000000230b237220 */ /* 0x040fe20000410000 */
[----:B------:R-:W-:Y:S01]  /*1f20*/  HADD2.F32 R43, -RZ, R43.H1_H1 ;  /* 0x3000002bff2b7230 */ /* 0x000fe20000004100 */
[----:B------:R-:W-:Y:S01]  /*1f30*/  STL [R1+0xec], R73 ;  /* 0x0000ec4901007387 */ /* 0x000fe20000100800 */
[C---:B------:R-:W-:Y:S01]  /*1f40*/  FADD.FTZ R39, -R64.reuse, R39 ;  /* 0x0000002740277221 */ /* 0x040fe20000010100 */
[----:B------:R-:W1:Y:S01]  /*1f50*/  MUFU.EX2 R48, R48 ;  /* 0x0000003000307308 */ /* 0x000e620000000800 */
[----:B------:R-:W-:Y:S01]  /*1f60*/  FMUL.FTZ R36, R11, R36 ;  /* 0x000000240b247220 */ /* 0x000fe20000410000 */
[----:B------:R-:W-:Y:S01]  /*1f70*/  STL [R1+0x70], R2 ;  /* 0x0000700201007387 */ /* 0x000fe20000100800 */
[----:B------:R-:W-:Y:S01]  /*1f80*/  FADD.FTZ R53, -R64, R53 ;  /* 0x0000003540357221 */ /* 0x000fe20000010100 */
[----:B------:R-:W-:Y:S01]  /*1f90*/  FMUL.FTZ R122, R122, R46 ;  /* 0x0000002e7a7a7220 */ /* 0x000fe20000410000 */
[----:B------:R-:W-:Y:S01]  /*1fa0*/  FADD.FTZ R41, -R64, R41 ;  /* 0x0000002940297221 */ /* 0x000fe20000010100 */
[----:B------:R4:W-:Y:S01]  /*1fb0*/  STL [R1+0xe4], R2 ;  /* 0x0000e40201007387 */ /* 0x0009e20000100800 */
[----:B------:R-:W-:Y:S01]  /*1fc0*/  FFMA.FTZ R72, R72, R30, 1 ;  /* 0x3f80000048487423 */ /* 0x000fe2000001001e */
[----:B------:R-:W-:Y:S01]  /*1fd0*/  FFMA.FTZ R47, R47, R20, 1 ;  /* 0x3f8000002f2f7423 */ /* 0x000fe20000010014 */
[C---:B------:R-:W-:Y:S01]  /*1fe0*/  FMUL.FTZ R46, R11.reuse, R115 ;  /* 0x000000730b2e7220 */ /* 0x040fe20000410000 */
[----:B------:R-:W-:Y:S01]  /*1ff0*/  STL [R1+0xd8], R33 ;  /* 0x0000d82101007387 */ /* 0x000fe20000100800 */
[C---:B------:R-:W-:Y:S01]  /*2000*/  FMUL.FTZ R38, R11.reuse, R38 ;  /* 0x000000260b267220 */ /* 0x040fe20000410000 */
[C---:B------:R-:W-:Y:S01]  /*2010*/  FADD.FTZ R42, -R64.reuse, R42 ;  /* 0x0000002a402a7221 */ /* 0x040fe20000010100 */
[----:B------:R-:W-:Y:S01]  /*2020*/  FADD.FTZ R114, -R64, R114 ;  /* 0x0000007240727221 */ /* 0x000fe20000010100 */
[--C-:B------:R-:W-:Y:S01]  /*2030*/  HADD2.F32 R115, -RZ, R26.reuse.H0_H0 ;  /* 0x2000001aff737230 */ /* 0x100fe20000004100 */
[----:B------:R-:W-:Y:S01]  /*2040*/  STL [R1+0xd4], R34 ;  /* 0x0000d42201007387 */ /* 0x000fe20000100800 */
[C---:B------:R-:W-:Y:S01]  /*2050*/  FMUL.FTZ R39, R11.reuse, R39 ;  /* 0x000000270b277220 */ /* 0x040fe20000410000 */
[----:B------:R-:W-:Y:S01]  /*2060*/  FMUL.FTZ R106, R40, R106 ;  /* 0x0000006a286a7220 */ /* 0x000fe20000410000 */
[C---:B------:R-:W-:Y:S01]  /*2070*/  FADD.FTZ R43, -R64.reuse, R43 ;  /* 0x0000002b402b7221 */ /* 0x040fe20000010100 */
[----:B------:R-:W-:Y:S01]  /*2080*/  HADD2.F32 R26, -RZ, R26.H1_H1 ;  /* 0x3000001aff1a7230 */ /* 0x000fe20000004100 */
[----:B------:R-:W-:Y:S01]  /*2090*/  STL [R1+0xcc], R35 ;  /* 0x0000cc2301007387 */ /* 0x000fe20000100800 */
[----:B------:R-:W-:Y:S01]  /*20a0*/  FMUL.FTZ R40, R11, R53 ;  /* 0x000000350b287220 */ /* 0x000fe20000410000 */
[C---:B------:R-:W-:Y:S01]  /*20b0*/  FADD.FTZ R44, -R64.reuse, R44 ;  /* 0x0000002c402c7221 */ /* 0x040fe20000010100 */
[----:B------:R-:W-:Y:S01]  /*20c0*/  FMUL.FTZ R121, R121, R65 ;  /* 0x0000004179797220 */ /* 0x000fe20000410000 */
[--C-:B------:R-:W-:Y:S01]  /*20d0*/  HADD2.F32 R116, -RZ, R27.reuse.H0_H0 ;  /* 0x2000001bff747230 */ /* 0x100fe20000004100 */
[----:B------:R-:W-:Y:S01]  /*20e0*/  STL [R1+0xc4], R36 ;  /* 0x0000c42401007387 */ /* 0x000fe20000100800 */
[----:B------:R-:W-:Y:S01]  /*20f0*/  FMUL.FTZ R41, R11, R41 ;  /* 0x000000290b297220 */ /* 0x000fe20000410000 */
[----:B------:R-:W-:Y:S01]  /*2100*/  FADD.FTZ R45, -R64, R45 ;  /* 0x0000002d402d7221 */ /* 0x000fe20000010100 */
[----:B------:R-:W-:Y:S01]  /*2110*/  FMUL.FTZ R113, R113, R72 ;  /* 0x0000004871717220 */ /* 0x000fe20000410000 */
[----:B------:R-:W-:Y:S01]  /*2120*/  FMUL.FTZ R74, R74, R47 ;  /* 0x0000002f4a4a7220 */ /* 0x000fe20000410000 */
[----:B------:R-:W-:Y:S01]  /*2130*/  STL [R1+0xc0], R37 ;  /* 0x0000c02501007387 */ /* 0x000fe20000100800 */
[C---:B------:R-:W-:Y:S01]  /*2140*/  FMUL.FTZ R42, R11.reuse, R42 ;  /* 0x0000002a0b2a7220 */ /* 0x040fe20000410000 */
[C---:B------:R-:W-:Y:S01]  /*2150*/  FMUL.FTZ R47, R11.reuse, R114 ;  /* 0x000000720b2f7220 */ /* 0x040fe20000410000 */
[----:B------:R-:W-:Y:S01]  /*2160*/  FMUL.FTZ R43, R11, R43 ;  /* 0x0000002b0b2b7220 */ /* 0x000fe20000410000 */
[----:B------:R-:W-:Y:S01]  /*2170*/  STL [R1+0xbc], R38 ;  /* 0x0000bc2601007387 */ /* 0x000fe20000100800 */
[----:B------:R-:W-:-:S02]  /*2180*/  HADD2.F32 R114, -RZ, R27.H1_H1 ;  /* 0x3000001bff727230 */ /* 0x000fc40000004100 */
[C---:B------:R-:W-:Y:S01]  /*2190*/  FMUL.FTZ R44, R11.reuse, R44 ;  /* 0x0000002c0b2c7220 */ /* 0x040fe20000410000 */
[----:B------:R-:W-:Y:S01]  /*21a0*/  FMUL.FTZ R121, R26, R121 ;  /* 0x000000791a797220 */ /* 0x000fe20000410000 */
[----:B------:R-:W-:Y:S01]  /*21b0*/  STL [R1+0xb8], R39 ;  /* 0x0000b82701007387 */ /* 0x000fe20000100800 */
[----:B------:R-:W-:Y:S01]  /*21c0*/  FMUL.FTZ R45, R11, R45 ;  /* 0x0000002d0b2d7220 */ /* 0x000fe20000410000 */
[----:B------:R-:W-:Y:S01]  /*21d0*/  FMUL.FTZ R122, R115, R122 ;  /* 0x0000007a737a7220 */ /* 0x000fe20000410000 */
[----:B------:R-:W-:Y:S01]  /*21e0*/  FMUL.FTZ R26, R116, R113 ;  /* 0x00000071741a7220 */ /* 0x000fe20000410000 */
[----:B------:R-:W-:Y:S01]  /*21f0*/  STL [R1+0xb4], R40 ;  /* 0x0000b42801007387 */ /* 0x000fe20000100800 */
[--C-:B------:R-:W-:Y:S02]  /*2200*/  HADD2.F32 R61, -RZ, R22.reuse.H0_H0 ;  /* 0x20000016ff3d7230 */ /* 0x100fe40000004100 */
[----:B------:R-:W-:Y:S01]  /*2210*/  FFMA.FTZ R115, R12, R102, R58 ;  /* 0x000000660c737223 */ /* 0x000fe2000001003a */
[----:B------:R-:W-:Y:S01]  /*2220*/  FFMA.FTZ R116, R13, R93, R60 ;  /* 0x0000005d0d747223 */ /* 0x000fe2000001003c */
[----:B------:R-:W-:Y:S01]  /*2230*/  STL [R1+0xb0], R41 ;  /* 0x0000b02901007387 */ /* 0x000fe20000100800 */
[----:B0-----:R-:W-:Y:S01]  /*2240*/  FADD.FTZ R58, R66, 1 ;  /* 0x3f800000423a7421 */ /* 0x001fe20000010000 */
[----:B------:R-:W-:-:S02]  /*2250*/  HADD2.F32 R60, -RZ, R22.H1_H1 ;  /* 0x30000016ff3c7230 */ /* 0x000fc40000004100 */
[C---:B------:R-:W-:Y:S01]  /*2260*/  FFMA.FTZ R80, R3.reuse, R2, R7 ;  /* 0x0000000203507223 */ /* 0x040fe20000010007 */
[----:B------:R-:W-:Y:S01]  /*2270*/  STL [R1+0xac], R42 ;  /* 0x0000ac2a01007387 */ /* 0x000fe20000100800 */
[----:B------:R-:W-:Y:S01]  /*2280*/  FMUL.FTZ R74, R114, R74 ;  /* 0x0000004a724a7220 */ /* 0x000fe20000410000 */
[----:B----4-:R-:W-:Y:S02]  /*2290*/  FMUL.FTZ R2, R3, R49 ;  /* 0x0000003103027220 */ /* 0x010fe40000410000 */
[----:B------:R-:W-:Y:S01]  /*22a0*/  STL [R1+0xc8], R43 ;  /* 0x0000c82b01007387 */ /* 0x000fe20000100800 */
[----:B------:R-:W-:Y:S01]  /*22b0*/  FADD.FTZ R61, -R64, R61 ;  /* 0x0000003d403d7221 */ /* 0x000fe20000010100 */
[----:B------:R0:W-:Y:S02]  /*22c0*/  MUFU.RCP R22, R58 ;  /* 0x0000003a00167308 */ /* 0x0001e40000001000 */
[----:B------:R-:W-:Y:S01]  /*22d0*/  STL [R1+0xd0], R44 ;  /* 0x0000d02c01007387 */ /* 0x000fe20000100800 */
[----:B------:R-:W-:-:S03]  /*22e0*/  FMUL.FTZ R21, R4, R102 ;  /* 0x0000006604157220 */ /* 0x000fc60000410000 */
[----:B------:R-:W-:Y:S01]  /*22f0*/  STL [R1+0xdc], R45 ;  /* 0x0000dc2d01007387 */ /* 0x000fe20000100800 */
[----:B------:R-:W-:Y:S01]  /*2300*/  FFMA.FTZ R102, R0, R2, RZ ;  /* 0x0000000200667223 */ /* 0x000fe200000100ff */
[----:B0-----:R-:W-:Y:S02]  /*2310*/  FADD.FTZ R58, -R64, R60 ;  /* 0x0000003c403a7221 */ /* 0x001fe40000010100 */
[----:B------:R-:W-:Y:S01]  /*2320*/  STL [R1+0xe0], R46 ;  /* 0x0000e02e01007387 */ /* 0x000fe20000100800 */
[----:B-1----:R-:W-:Y:S01]  /*2330*/  FADD.FTZ R60, R48, 1 ;  /* 0x3f800000303c7421 */ /* 0x002fe20000010000 */
[----:B------:R-:W-:Y:S02]  /*2340*/  FMUL.FTZ R48, R11, R61 ;  /* 0x0000003d0b307220 */ /* 0x000fe40000410000 */
[----:B------:R-:W-:Y:S04]  /*2350*/  STL [R1+0xe8], R47 ;  /* 0x0000e82f01007387 */ /* 0x000fe80000100800 */
[----:B------:R-:W-:Y:S04]  /*2360*/  STL [R1+0xf0], R74 ;  /* 0x0000f04a01007387 */ /* 0x000fe80000100800 */
[----:B------:R0:W-:Y:S04]  /*2370*/  STL [R1+0x1c], R2 ;  /* 0x00001c0201007387 */ /* 0x0001e80000100800 */
[----:B------:R-:W-:Y:S01]  /*2380*/  STL [R1+0xf4], R0 ;  /* 0x0000f40001007387 */ /* 0x000fe20000100800 */
[----:B------:R-:W-:Y:S01]  /*2390*/  FFMA.FTZ R92, R6, R35, R10 ;  /* 0x00000023065c7223 */ /* 0x000fe2000001000a */
[----:B------:R-:W-:Y:S01]  /*23a0*/  FFMA.FTZ R84, R3, R36, R7 ;  /* 0x0000002403547223 */ /* 0x000fe20000010007 */
[----:B------:R-:W-:-:S02]  /*23b0*/  HADD2.F32 R50, -RZ, R51.H0_H0 ;  /* 0x20000033ff327230 */ /* 0x000fc40000004100 */
[----:B------:R-:W-:Y:S01]  /*23c0*/  FMUL.FTZ R105, R83, R105 ;  /* 0x0000006953697220 */ /* 0x000fe20000410000 */
[----:B------:R-:W-:Y:S01]  /*23d0*/  FFMA.FTZ R118, R14, R98, R62 ;  /* 0x000000620e767223 */ /* 0x000fe2000001003e */
[----:B0-----:R-:W-:Y:S01]  /*23e0*/  FMUL.FTZ R2, R5, R93 ;  /* 0x0000005d05027220 */ /* 0x001fe20000410000 */
[----:B------:R0:W-:Y:S04]  /*23f0*/  STL [R1+0x84], R21 ;  /* 0x0000841501007387 */ /* 0x0001e80000100800 */
[----:B------:R1:W-:Y:S04]  /*2400*/  STL [R1+0xf8], R48 ;  /* 0x0000f83001007387 */ /* 0x0003e80000100800 */
[----:B------:R4:W-:Y:S04]  /*2410*/  STL [R1+0x80], R2 ;  /* 0x0000800201007387 */ /* 0x0009e80000100800 */
[----:B------:R-:W2:Y:S04]  /*2420*/  LDL R33, [R1+0x34] ;  /* 0x0000340001217983 */ /* 0x000ea80000100800 */
[----:B------:R-:W3:Y:S04]  /*2430*/  LDL R35, [R1+0x40] ;  /* 0x0000400001237983 */ /* 0x000ee80000100800 */
[----:B------:R-:W3:Y:S04]  /*2440*/  LDL R36, [R1+0x48] ;  /* 0x0000480001247983 */ /* 0x000ee80000100800 */
[----:B------:R-:W3:Y:S01]  /*2450*/  LDL R120, [R1+0x44] ;  /* 0x0000440001787983 */ /* 0x000ee20000100800 */
[----:B------:R-:W-:-:S03]  /*2460*/  FFMA.FTZ R102, R12, R21, R102 ;  /* 0x000000150c667223 */ /* 0x000fc60000010066 */
[----:B0-----:R-:W3:Y:S01]  /*2470*/  LDL R21, [R1+0x50] ;  /* 0x0000500001157983 */ /* 0x001ee20000100800 */
[----:B------:R-:W-:Y:S01]  /*2480*/  FFMA.FTZ R113, R0, R49, R56 ;  /* 0x0000003100717223 */ /* 0x000fe20000010038 */
[----:B------:R-:W-:Y:S01]  /*2490*/  FADD.FTZ R114, R49, R57 ;  /* 0x0000003931727221 */ /* 0x000fe20000010000 */
[----:B------:R-:W-:Y:S01]  /*24a0*/  FMUL.FTZ R49, R11, R58 ;  /* 0x0000003a0b317220 */ /* 0x000fe20000410000 */
[--C-:B------:R-:W-:Y:S01]  /*24b0*/  FFMA.FTZ R58, R3, R48, R7.reuse ;  /* 0x00000030033a7223 */ /* 0x100fe20000010007 */
[----:B-1----:R-:W-:Y:S01]  /*24c0*/  FMUL.FTZ R48, R6, R98 ;  /* 0x0000006206307220 */ /* 0x002fe20000410000 */
[----:B------:R-:W-:Y:S01]  /*24d0*/  FFMA.FTZ R102, R13, R2, R102 ;  /* 0x000000020d667223 */ /* 0x000fe20000010066 */
[----:B------:R-:W-:Y:S01]  /*24e0*/  FMUL.FTZ R0, R3, R94 ;  /* 0x0000005e03007220 */ /* 0x000fe20000410000 */
[----:B------:R-:W-:Y:S02]  /*24f0*/  HADD2.F32 R51, -RZ, R51.H1_H1 ;  /* 0x30000033ff337230 */ /* 0x000fe40000004100 */
[----:B------:R-:W-:Y:S01]  /*2500*/  FMUL.FTZ R96, R50, R96 ;  /* 0x0000006032607220 */ /* 0x000fe20000410000 */
[----:B------:R-:W-:Y:S01]  /*2510*/  FFMA.FTZ R102, R14, R48, R102 ;  /* 0x000000300e667223 */ /* 0x000fe20000010066 */
[----:B------:R-:W-:Y:S01]  /*2520*/  FMUL.FTZ R74, R4, R95 ;  /* 0x0000005f044a7220 */ /* 0x000fe20000410000 */
[C-C-:B------:R-:W-:Y:S01]  /*2530*/  FFMA.FTZ R72, R6.reuse, R47, R10.reuse ;  /* 0x0000002f06487223 */ /* 0x140fe2000001000a */
[----:B------:R-:W-:Y:S01]  /*2540*/  FFMA.FTZ R83, R6, R39, R10 ;  /* 0x0000002706537223 */ /* 0x000fe2000001000a */
[----:B------:R-:W-:Y:S01]  /*2550*/  FFMA.FTZ R102, R15, R0, R102 ;  /* 0x000000000f667223 */ /* 0x000fe20000010066 */
[----:B------:R-:W-:Y:S01]  /*2560*/  FMUL.FTZ R97, R51, R97 ;  /* 0x0000006133617220 */ /* 0x000fe20000410000 */
[----:B------:R-:W-:Y:S01]  /*2570*/  FMUL.FTZ R73, R5, R96 ;  /* 0x0000006005497220 */ /* 0x000fe20000410000 */
[C---:B----4-:R-:W-:Y:S01]  /*2580*/  FMUL.FTZ R2, R3.reuse, R100 ;  /* 0x0000006403027220 */ /* 0x050fe20000410000 */
[----:B------:R-:W-:Y:S01]  /*2590*/  FFMA.FTZ R102, R16, R74, R102 ;  /* 0x0000004a10667223 */ /* 0x000fe20000010066 */
[----:B------:R-:W-:Y:S01]  /*25a0*/  FMUL.FTZ R47, R6, R97 ;  /* 0x00000061062f7220 */ /* 0x000fe20000410000 */
[----:B------:R-:W-:Y:S01]  /*25b0*/  FFMA.FTZ R53, R3, R40, R7 ;  /* 0x0000002803357223 */ /* 0x000fe20000010007 */
[----:B------:R-:W4:Y:S01]  /*25c0*/  LDL R39, [R1+0x4c] ;  /* 0x00004c0001277983 */ /* 0x000f220000100800 */
[----:B------:R-:W-:Y:S01]  /*25d0*/  FFMA.FTZ R102, R17, R73, R102 ;  /* 0x0000004911667223 */ /* 0x000fe20000010066 */
[----:B------:R-:W-:-:S02]  /*25e0*/  FFMA.FTZ R65, R5, R46, R9 ;  /* 0x0000002e05417223 */ /* 0x000fc40000010009 */
[----:B------:R-:W4:Y:S01]  /*25f0*/  LDL R40, [R1+0x58] ;  /* 0x0000580001287983 */ /* 0x000f220000100800 */
[----:B------:R-:W-:Y:S01]  /*2600*/  FFMA.FTZ R102, R18, R47, R102 ;  /* 0x0000002f12667223 */ /* 0x000fe20000010066 */
[----:B------:R-:W-:Y:S02]  /*2610*/  FMUL.FTZ R46, R4, R101 ;  /* 0x00000065042e7220 */ /* 0x000fe40000410000 */
[----:B------:R0:W-:Y:S01]  /*2620*/  STL [R1+0x7c], R48 ;  /* 0x00007c3001007387 */ /* 0x0001e20000100800 */
[----:B------:R-:W-:-:S03]  /*2630*/  FFMA.FTZ R102, R19, R2, R102 ;  /* 0x0000000213667223 */ /* 0x000fc60000010066 */
[----:B------:R1:W-:Y:S01]  /*2640*/  STL [R1+0x20], R0 ;  /* 0x0000200001007387 */ /* 0x0003e20000100800 */
[----:B------:R-:W-:-:S03]  /*2650*/  FFMA.FTZ R32, R4, R45, R8 ;  /* 0x0000002d04207223 */ /* 0x000fc60000010008 */
[----:B------:R1:W-:Y:S01]  /*2660*/  STL [R1+0x24], R74 ;  /* 0x0000244a01007387 */ /* 0x0003e20000100800 */
[----:B------:R-:W-:-:S03]  /*2670*/  FMUL.FTZ R45, R5, R103 ;  /* 0x00000067052d7220 */ /* 0x000fc60000410000 */
[----:B------:R1:W-:Y:S01]  /*2680*/  STL [R1+0x28], R73 ;  /* 0x0000284901007387 */ /* 0x0003e20000100800 */
[----:B------:R-:W-:Y:S01]  /*2690*/  FFMA.FTZ R85, R4, R41, R8 ;  /* 0x0000002904557223 */ /* 0x000fe20000010008 */
[----:B------:R-:W-:Y:S02]  /*26a0*/  FFMA.FTZ R115, R16, R95, R115 ;  /* 0x0000005f10737223 */ /* 0x000fe40000010073 */
[----:B------:R1:W-:Y:S04]  /*26b0*/  STL [R1+0x2c], R47 ;  /* 0x00002c2f01007387 */ /* 0x0003e80000100800 */
[----:B------:R1:W-:Y:S01]  /*26c0*/  STL [R1+0x30], R2 ;  /* 0x0000300201007387 */ /* 0x0003e20000100800 */
[----:B------:R-:W-:-:S03]  /*26d0*/  FFMA.FTZ R113, R15, R94, R113 ;  /* 0x0000005e0f717223 */ /* 0x000fc60000010071 */
[----:B------:R1:W-:Y:S01]  /*26e0*/  STL [R1+0x74], R46 ;  /* 0x0000742e01007387 */ /* 0x0003e20000100800 */
[----:B------:R-:W-:Y:S01]  /*26f0*/  FFMA.FTZ R116, R17, R96, R116 ;  /* 0x0000006011747223 */ /* 0x000fe20000010074 */
[----:B------:R-:W-:Y:S02]  /*2700*/  FMUL.FTZ R34, R6, R104 ;  /* 0x0000006806227220 */ /* 0x000fe40000410000 */
[----:B------:R-:W4:Y:S01]  /*2710*/  LDL R41, [R1+0x54] ;  /* 0x0000540001297983 */ /* 0x000f220000100800 */
[C---:B------:R-:W-:Y:S01]  /*2720*/  FFMA.FTZ R20, R3.reuse, R44, R7 ;  /* 0x0000002c03147223 */ /* 0x040fe20000010007 */
[----:B------:R-:W-:Y:S01]  /*2730*/  FFMA.FTZ R118, R18, R97, R118 ;  /* 0x0000006112767223 */ /* 0x000fe20000010076 */
[----:B------:R-:W-:Y:S01]  /*2740*/  FMUL.FTZ R44, R3, R105 ;  /* 0x00000069032c7220 */ /* 0x000fe20000410000 */
[----:B------:R-:W-:Y:S01]  /*2750*/  FFMA.FTZ R113, R19, R100, R113 ;  /* 0x0000006413717223 */ /* 0x000fe20000010071 */
[----:B------:R-:W4:Y:S01]  /*2760*/  LDG.E.64.CONSTANT R50, desc[UR12][R28.64+0x5a00] ;  /* 0x005a000c1c327981 */ /* 0x000f22000c1e9b00 */
[----:B------:R-:W-:Y:S01]  /*2770*/  FFMA.FTZ R87, R6, R43, R10 ;  /* 0x0000002b06577223 */ /* 0x000fe2000001000a */
[----:B------:R-:W-:-:S02]  /*2780*/  FMUL.FTZ R43, R4, R106 ;  /* 0x0000006a042b7220 */ /* 0x000fc40000410000 */
[----:B------:R-:W4:Y:S04]  /*2790*/  LDG.E.64.CONSTANT R70, desc[UR12][R28.64+0x7800] ;  /* 0x0078000c1c467981 */ /* 0x000f28000c1e9b00 */
[----:B------:R-:W4:Y:S04]  /*27a0*/  LDG.E.64.CONSTANT R68, desc[UR12][R28.64+0x8700] ;  /* 0x0087000c1c447981 */ /* 0x000f28000c1e9b00 */
[----:B------:R-:W4:Y:S04]  /*27b0*/  LDG.E.64.CONSTANT R56, desc[UR12][R28.64+0x9600] ;  /* 0x0096000c1c387981 */ /* 0x000f28000c1e9b00 */
[----:B------:R-:W4:Y:S01]  /*27c0*/  LDG.E.64.CONSTANT R30, desc[UR12][R78.64+0xb400] ;  /* 0x00b4000c4e1e7981 */ /* 0x000f22000c1e9b00 */
[C---:B--2---:R-:W-:Y:S01]  /*27d0*/  FFMA.FTZ R102, R33.reuse, R46, R102 ;  /* 0x0000002e21667223 */ /* 0x044fe20000010066 */
[----:B------:R-:W-:-:S02]  /*27e0*/  FFMA.FTZ R115, R33, R101, R115 ;  /* 0x0000006521737223 */ /* 0x000fc40000010073 */
[----:B------:R-:W2:Y:S01]  /*27f0*/  LDL R33, [R1+0x60] ;  /* 0x0000600001217983 */ /* 0x000ea20000100800 */
[C---:B---3--:R-:W-:Y:S01]  /*2800*/  FFMA.FTZ R102, R35.reuse, R45, R102 ;  /* 0x0000002d23667223 */ /* 0x048fe20000010066 */
[----:B------:R-:W-:Y:S02]  /*2810*/  FFMA.FTZ R116, R35, R103, R116 ;  /* 0x0000006723747223 */ /* 0x000fe40000010074 */
[----:B------:R3:W-:Y:S01]  /*2820*/  STL [R1+0x68], R45 ;  /* 0x0000682d01007387 */ /* 0x0007e20000100800 */
[C---:B------:R-:W-:Y:S01]  /*2830*/  FFMA.FTZ R102, R36.reuse, R34, R102 ;  /* 0x0000002224667223 */ /* 0x040fe20000010066 */
[----:B------:R-:W-:Y:S02]  /*2840*/  FFMA.FTZ R118, R36, R104, R118 ;  /* 0x0000006824767223 */ /* 0x000fe40000010076 */
[----:B------:R-:W3:Y:S01]  /*2850*/  LDL R35, [R1+0x5c] ;  /* 0x00005c0001237983 */ /* 0x000ee20000100800 */
[C---:B------:R-:W-:Y:S01]  /*2860*/  FFMA.FTZ R113, R120.reuse, R105, R113 ;  /* 0x0000006978717223 */ /* 0x040fe20000010071 */
[----:B------:R-:W-:-:S02]  /*2870*/  FFMA.FTZ R102, R120, R44, R102 ;  /* 0x0000002c78667223 */ /* 0x000fc40000010066 */
[----:B------:R1:W-:Y:S04]  /*2880*/  STL [R1+0x3c], R34 ;  /* 0x00003c2201007387 */ /* 0x0003e80000100800 */
[----:B------:R-:W3:Y:S04]  /*2890*/  LDL R36, [R1+0x6c] ;  /* 0x00006c0001247983 */ /* 0x000ee80000100800 */
[----:B------:R1:W-:Y:S04]  /*28a0*/  STL [R1+0x38], R44 ;  /* 0x0000382c01007387 */ /* 0x0003e80000100800 */
[----:B------:R-:W3:Y:S01]  /*28b0*/  LDL R120, [R1+0x64] ;  /* 0x0000640001787983 */ /* 0x000ee20000100800 */
[C---:B------:R-:W-:Y:S01]  /*28c0*/  FFMA.FTZ R115, R21.reuse, R106, R115 ;  /* 0x0000006a15737223 */ /* 0x040fe20000010073 */
[----:B------:R-:W-:-:S02]  /*28d0*/  FFMA.FTZ R102, R21, R43, R102 ;  /* 0x0000002b15667223 */ /* 0x000fc40000010066 */
[----:B------:R1:W-:Y:S04]  /*28e0*/  STL [R1+0x18], R43 ;  /* 0x0000182b01007387 */ /* 0x0003e80000100800 */
[----:B------:R-:W3:Y:S01]  /*28f0*/  LDL R21, [R1+0x78] ;  /* 0x0000780001157983 */ /* 0x000ee20000100800 */
[----:B------:R-:W-:-:S06]  /*2900*/  FMUL.FTZ R67, R80, -1.4426950216293334961 ;  /* 0xbfb8aa3b50437820 */ /* 0x000fcc0000410000 */
[----:B------:R-:W0:Y:S01]  /*2910*/  MUFU.EX2 R67, R67 ;  /* 0x0000004300437308 */ /* 0x000e220000000800 */
[----:B------:R-:W-:Y:S02]  /*2920*/  FADD.FTZ R119, R98, R63 ;  /* 0x0000003f62777221 */ /* 0x000fe40000010000 */
[----:B------:R-:W3:Y:S01]  /*2930*/  LDG.E.64.CONSTANT R62, desc[UR12][R78.64+0xc300] ;  /* 0x00c3000c4e3e7981 */ /* 0x000ee2000c1e9b00 */
[----:B------:R-:W-:Y:S01]  /*2940*/  FMUL.FTZ R99, R92, -1.4426950216293334961 ;  /* 0xbfb8aa3b5c637820 */ /* 0x000fe20000410000 */
[----:B0-----:R-:W-:Y:S02]  /*2950*/  FADD.FTZ R27, R67, 1 ;  /* 0x3f800000431b7421 */ /* 0x001fe40000010000 */
[----:B------:R-:W3:Y:S03]  /*2960*/  LDG.E.64.CONSTANT R66, desc[UR12][R28.64+0xa500] ;  /* 0x00a5000c1c427981 */ /* 0x000ee6000c1e9b00 */
[----:B------:R-:W0:Y:S01]  /*2970*/  MUFU.EX2 R99, R99 ;  /* 0x0000006300637308 */ /* 0x000e220000000800 */
[C---:B------:R-:W-:Y:S01]  /*2980*/  FMUL.FTZ R37, R5.reuse, R107 ;  /* 0x0000006b05257220 */ /* 0x040fe20000410000 */
[----:B------:R-:W-:Y:S01]  /*2990*/  FFMA.FTZ R82, R5, R38, R9 ;  /* 0x0000002605527223 */ /* 0x000fe20000010009 */
[----:B------:R-:W-:-:S02]  /*29a0*/  FMUL.FTZ R38, R6, R108 ;  /* 0x0000006c06267220 */ /* 0x000fc40000410000 */
[----:B----4-:R-:W-:-:S03]  /*29b0*/  FFMA.FTZ R102, R39, R37, R102 ;  /* 0x0000002527667223 */ /* 0x010fc60000010066 */
[----:B------:R-:W4:Y:S01]  /*29c0*/  MUFU.RCP R27, R27 ;  /* 0x0000001b001b7308 */ /* 0x000f220000001000 */
[----:B------:R-:W-:Y:S01]  /*29d0*/  FMUL.FTZ R76, R84, -1.4426950216293334961 ;  /* 0xbfb8aa3b544c7820 */ /* 0x000fe20000410000 */
[----:B------:R-:W-:Y:S01]  /*29e0*/  FADD.FTZ R114, R114, R94 ;  /* 0x0000005e72727221 */ /* 0x000fe20000010000 */
[----:B------:R-:W-:Y:S01]  /*29f0*/  FFMA.FTZ R116, R39, R107, R116 ;  /* 0x0000006b27747223 */ /* 0x000fe20000010074 */
[----:B------:R-:W-:Y:S01]  /*2a00*/  FMUL.FTZ R39, R3, R110 ;  /* 0x0000006e03277220 */ /* 0x000fe20000410000 */
[----:B------:R-:W-:Y:S01]  /*2a10*/  FFMA.FTZ R102, R40, R38, R102 ;  /* 0x0000002628667223 */ /* 0x000fe20000010066 */
[----:B------:R-:W-:Y:S01]  /*2a20*/  FADD.FTZ R114, R114, R100 ;  /* 0x0000006472727221 */ /* 0x000fe20000010000 */
[----:B------:R-:W-:Y:S01]  /*2a30*/  FFMA.FTZ R118, R40, R108, R118 ;  /* 0x0000006c28767223 */ /* 0x000fe20000010076 */
[----:B------:R-:W-:Y:S01]  /*2a40*/  FMUL.FTZ R40, R4, R111 ;  /* 0x0000006f04287220 */ /* 0x000fe20000410000 */
[----:B------:R-:W-:Y:S01]  /*2a50*/  FFMA.FTZ R102, R41, R39, R102 ;  /* 0x0000002729667223 */ /* 0x000fe20000010066 */
[----:B------:R-:W1:Y:S01]  /*2a60*/  MUFU.EX2 R76, R76 ;  /* 0x0000004c004c7308 */ /* 0x000e620000000800 */
[----:B------:R-:W-:Y:S01]  /*2a70*/  FADD.FTZ R117, R117, R96 ;  /* 0x0000006075757221 */ /* 0x000fe20000010000 */
[----:B------:R-:W-:Y:S01]  /*2a80*/  FADD.FTZ R114, R114, R105 ;  /* 0x0000006972727221 */ /* 0x000fe20000010000 */
[----:B------:R-:W-:Y:S01]  /*2a90*/  FFMA.FTZ R113, R41, R110, R113 ;  /* 0x0000006e29717223 */ /* 0x000fe20000010071 */
[----:B0-----:R-:W-:Y:S01]  /*2aa0*/  FADD.FTZ R61, R99, 1 ;  /* 0x3f800000633d7421 */ /* 0x001fe20000010000 */
[----:B------:R-:W-:-:S03]  /*2ab0*/  FMUL.FTZ R41, R5, R109 ;  /* 0x0000006d05297220 */ /* 0x000fc60000410000 */
[----:B------:R-:W-:Y:S01]  /*2ac0*/  MUFU.RCP R60, R60 ;  /* 0x0000003c003c7308 */ /* 0x000fe20000001000 */
[----:B------:R-:W-:Y:S01]  /*2ad0*/  FADD.FTZ R117, R117, R103 ;  /* 0x0000006775757221 */ /* 0x000fe20000010000 */
[----:B------:R-:W-:Y:S01]  /*2ae0*/  FFMA.FTZ R86, R5, R42, R9 ;  /* 0x0000002a05567223 */ /* 0x000fe20000010009 */
[----:B------:R-:W-:Y:S01]  /*2af0*/  FADD.FTZ R114, R114, R110 ;  /* 0x0000006e72727221 */ /* 0x000fe20000010000 */
[----:B------:R-:W-:Y:S01]  /*2b00*/  FMUL.FTZ R42, R6, R112 ;  /* 0x00000070062a7220 */ /* 0x000fe20000410000 */
[----:B------:R-:W-:Y:S01]  /*2b10*/  FADD.FTZ R117, R117, R107 ;  /* 0x0000006b75757221 */ /* 0x000fe20000010000 */
[----:B----4-:R-:W-:Y:S02]  /*2b20*/  FADD.FTZ R94, -R27, 1 ;  /* 0x3f8000001b5e7421 */ /* 0x010fe40000010100 */
[----:B------:R-:W0:Y:S01]  /*2b30*/  MUFU.RCP R61, R61 ;  /* 0x0000003d003d7308 */ /* 0x000e220000001000 */
[----:B------:R-:W-:Y:S01]  /*2b40*/  FADD.FTZ R117, R117, R109 ;  /* 0x0000006d75757221 */ /* 0x000fe20000010000 */
[----:B------:R-:W-:Y:S01]  /*2b50*/  FFMA.FTZ R94, R80, R94, 1 ;  /* 0x3f800000505e7423 */ /* 0x000fe2000001005e */
[----:B------:R-:W-:Y:S01]  /*2b60*/  FADD.FTZ R80, -R22, 1 ;  /* 0x3f80000016507421 */ /* 0x000fe20000010100 */
[----:B------:R-:W-:Y:S01]  /*2b70*/  FMUL.FTZ R77, R82, -1.4426950216293334961 ;  /* 0xbfb8aa3b524d7820 */ /* 0x000fe20000410000 */
[----:B-1----:R-:W-:-:S02]  /*2b80*/  FADD.FTZ R76, R76, 1 ;  /* 0x3f8000004c4c7421 */ /* 0x002fc40000010000 */
[----:B------:R-:W-:Y:S01]  /*2b90*/  FFMA.FTZ R80, R89, R80, 1 ;  /* 0x3f80000059507423 */ /* 0x000fe20000010050 */
[----:B------:R-:W-:Y:S01]  /*2ba0*/  FMUL.FTZ R88, R83, -1.4426950216293334961 ;  /* 0xbfb8aa3b53587820 */ /* 0x000fe20000410000 */
[----:B------:R1:W-:Y:S02]  /*2bb0*/  MUFU.RCP R89, R76 ;  /* 0x0000004c00597308 */ /* 0x0003e40000001000 */
[----:B------:R-:W-:Y:S01]  /*2bc0*/  FMUL.FTZ R80, R22, R80 ;  /* 0x0000005016507220 */ /* 0x000fe20000410000 */
[----:B------:R-:W-:Y:S02]  /*2bd0*/  HADD2.F32 R22, -RZ, R50.H0_H0 ;  /* 0x20000032ff167230 */ /* 0x000fe40000004100 */
[----:B------:R-:W-:-:S03]  /*2be0*/  FMUL.FTZ R94, R27, R94 ;  /* 0x0000005e1b5e7220 */ /* 0x000fc60000410000 */
[----:B------:R-:W4:Y:S01]  /*2bf0*/  MUFU.EX2 R77, R77 ;  /* 0x0000004d004d7308 */ /* 0x000f220000000800 */
[----:B------:R-:W-:Y:S01]  /*2c00*/  FADD.FTZ R59, R59, R95 ;  /* 0x0000005f3b3b7221 */ /* 0x000fe20000010000 */
[----:B0-----:R-:W-:Y:S01]  /*2c10*/  FADD.FTZ R95, -R61, 1 ;  /* 0x3f8000003d5f7421 */ /* 0x001fe20000010100 */
[----:B-1----:R-:W-:Y:S01]  /*2c20*/  FADD.FTZ R76, R75, 1 ;  /* 0x3f8000004b4c7421 */ /* 0x002fe20000010000 */
[----:B------:R-:W-:Y:S01]  /*2c30*/  FMUL.FTZ R75, R22, R94 ;  /* 0x0000005e164b7220 */ /* 0x000fe20000410000 */
[----:B------:R-:W-:-:S03]  /*2c40*/  HADD2.F32 R22, -RZ, R23.H0_H0 ;  /* 0x20000017ff167230 */ /* 0x000fc60000004100 */
[----:B------:R-:W0:Y:S01]  /*2c50*/  MUFU.EX2 R88, R88 ;  /* 0x0000005800587308 */ /* 0x000e220000000800 */
[----:B------:R-:W-:Y:S01]  /*2c60*/  FFMA.FTZ R95, R92, R95, 1 ;  /* 0x3f8000005c5f7423 */ /* 0x000fe2000001005f */
[----:B------:R-:W-:Y:S02]  /*2c70*/  HADD2.F32 R50, -RZ, R50.H1_H1 ;  /* 0x30000032ff327230 */ /* 0x000fe40000004100 */
[----:B------:R-:W-:Y:S01]  /*2c80*/  FADD.FTZ R22, -R64, R22 ;  /* 0x0000001640167221 */ /* 0x000fe20000010100 */
[----:B------:R-:W-:-:S03]  /*2c90*/  FMUL.FTZ R95, R61, R95 ;  /* 0x0000005f3d5f7220 */ /* 0x000fc60000410000 */
[----:B------:R1:W0:Y:S01]  /*2ca0*/  MUFU.RCP R61, R76 ;  /* 0x0000004c003d7308 */ /* 0x0002220000001000 */
[----:B----4-:R-:W-:Y:S01]  /*2cb0*/  FADD.FTZ R77, R77, 1 ;  /* 0x3f8000004d4d7421 */ /* 0x010fe20000010000 */
[----:B------:R-:W-:Y:S02]  /*2cc0*/  HADD2.F32 R23, -RZ, R23.H1_H1 ;  /* 0x30000017ff177230 */ /* 0x000fe40000004100 */
[----:B-1----:R-:W-:Y:S01]  /*2cd0*/  FMUL.FTZ R76, R50, R80 ;  /* 0x00000050324c7220 */ /* 0x002fe20000410000 */
[----:B------:R-:W-:Y:S01]  /*2ce0*/  FMUL.FTZ R50, R11, R22 ;  /* 0x000000160b327220 */ /* 0x000fe20000410000 */
[----:B------:R-:W-:Y:S01]  /*2cf0*/  FADD.FTZ R22, -R89, 1 ;  /* 0x3f80000059167421 */ /* 0x000fe20000010100 */
[----:B------:R-:W-:Y:S01]  /*2d00*/  FMUL.FTZ R124, R53, -1.4426950216293334961 ;  /* 0xbfb8aa3b357c7820 */ /* 0x000fe20000410000 */
[----:B0-----:R-:W-:Y:S02]  /*2d10*/  FADD.FTZ R92, R88, 1 ;  /* 0x3f800000585c7421 */ /* 0x001fe40000010000 */
[----:B------:R-:W-:Y:S01]  /*2d20*/  FFMA.FTZ R84, R84, R22, 1 ;  /* 0x3f80000054547423 */ /* 0x000fe20000010016 */
[----:B------:R-:W-:-:S02]  /*2d30*/  FMUL.FTZ R81, R85, -1.4426950216293334961 ;  /* 0xbfb8aa3b55517820 */ /* 0x000fc40000410000 */
[----:B------:R-:W0:Y:S01]  /*2d40*/  MUFU.EX2 R124, R124 ;  /* 0x0000007c007c7308 */ /* 0x000e220000000800 */
[----:B------:R-:W-:-:S07]  /*2d50*/  FMUL.FTZ R99, R87, -1.4426950216293334961 ;  /* 0xbfb8aa3b57637820 */ /* 0x000fce0000410000 */
[----:B------:R-:W-:Y:S01]  /*2d60*/  MUFU.RCP R92, R92 ;  /* 0x0000005c005c7308 */ /* 0x000fe20000001000 */
[----:B------:R-:W-:Y:S01]  /*2d70*/  FADD.FTZ R96, -R61, 1 ;  /* 0x3f8000003d607421 */ /* 0x000fe20000010100 */
[----:B------:R-:W-:Y:S01]  /*2d80*/  FMUL.FTZ R123, R86, -1.4426950216293334961 ;  /* 0xbfb8aa3b567b7820 */ /* 0x000fe20000410000 */
[----:B------:R-:W-:-:S05]  /*2d90*/  FMUL.FTZ R84, R89, R84 ;  /* 0x0000005459547220 */ /* 0x000fca0000410000 */
[----:B------:R-:W-:Y:S01]  /*2da0*/  MUFU.EX2 R81, R81 ;  /* 0x0000005100517308 */ /* 0x000fe20000000800 */
[----:B------:R-:W-:-:S07]  /*2db0*/  FFMA.FTZ R96, R52, R96, 1 ;  /* 0x3f80000034607423 */ /* 0x000fce0000010060 */
[----:B------:R-:W1:Y:S01]  /*2dc0*/  MUFU.EX2 R99, R99 ;  /* 0x0000006300637308 */ /* 0x000e620000000800 */
[----:B0-----:R-:W-:-:S07]  /*2dd0*/  FADD.FTZ R100, R124, 1 ;  /* 0x3f8000007c647421 */ /* 0x001fce0000010000 */
[----:B------:R-:W-:Y:S01]  /*2de0*/  MUFU.EX2 R123, R123 ;  /* 0x0000007b007b7308 */ /* 0x000fe20000000800 */
[----:B------:R-:W-:-:S07]  /*2df0*/  FADD.FTZ R59, R59, R101 ;  /* 0x000000653b3b7221 */ /* 0x000fce0000010000 */
[----:B------:R-:W-:Y:S01]  /*2e00*/  MUFU.RCP R100, R100 ;  /* 0x0000006400647308 */ /* 0x000fe20000001000 */
[----:B-1----:R-:W-:Y:S01]  /*2e10*/  FADD.FTZ R101, R99, 1 ;  /* 0x3f80000063657421 */ /* 0x002fe20000010000 */
[----:B------:R-:W-:-:S06]  /*2e20*/  FMUL.FTZ R99, R20, -1.4426950216293334961 ;  /* 0xbfb8aa3b14637820 */ /* 0x000fcc0000410000 */
[----:B------:R-:W-:Y:S08]  /*2e30*/  MUFU.EX2 R99, R99 ;  /* 0x0000006300637308 */ /* 0x000ff00000000800 */
[----:B------:R-:W-:Y:S01]  /*2e40*/  MUFU.RCP R101, R101 ;  /* 0x0000006500657308 */ /* 0x000fe20000001000 */
[C---:B--2---:R-:W-:Y:S01]  /*2e50*/  FFMA.FTZ R102, R33.reuse, R40, R102 ;  /* 0x0000002821667223 */ /* 0x044fe20000010066 */
[----:B------:R-:W-:-:S03]  /*2e60*/  FFMA.FTZ R115, R33, R111, R115 ;  /* 0x0000006f21737223 */ /* 0x000fc60000010073 */
[C---:B---3--:R-:W-:Y:S01]  /*2e70*/  FFMA.FTZ R102, R35.reuse, R41, R102 ;  /* 0x0000002923667223 */ /* 0x048fe20000010066 */
[----:B------:R-:W-:Y:S01]  /*2e80*/  FFMA.FTZ R116, R35, R109, R116 ;  /* 0x0000006d23747223 */ /* 0x000fe20000010074 */
[----:B------:R-:W-:Y:S01]  /*2e90*/  FADD.FTZ R35, R114, R122 ;  /* 0x0000007a72237221 */ /* 0x000fe20000010000 */
[C---:B------:R-:W-:Y:S01]  /*2ea0*/  FFMA.FTZ R33, R36.reuse, R112, R118 ;  /* 0x0000007024217223 */ /* 0x040fe20000010076 */
[----:B------:R-:W-:Y:S01]  /*2eb0*/  FFMA.FTZ R102, R36, R42, R102 ;  /* 0x0000002a24667223 */ /* 0x000fe20000010066 */
[----:B------:R-:W-:Y:S01]  /*2ec0*/  FFMA.FTZ R116, R91, R26, R116 ;  /* 0x0000001a5b747223 */ /* 0x000fe20000010074 */
[-C--:B------:R-:W-:Y:S01]  /*2ed0*/  FFMA.FTZ R118, R120, R122.reuse, R113 ;  /* 0x0000007a78767223 */ /* 0x080fe20000010071 */
[----:B------:R-:W-:Y:S01]  /*2ee0*/  FMUL.FTZ R122, R3, R122 ;  /* 0x0000007a037a7220 */ /* 0x000fe20000410000 */
[----:B------:R-:W-:-:S03]  /*2ef0*/  FADD.FTZ R114, R117, R26 ;  /* 0x0000001a75727221 */ /* 0x000fc60000010000 */
[----:B------:R-:W-:Y:S01]  /*2f00*/  FFMA.FTZ R102, R120, R122, R102 ;  /* 0x0000007a78667223 */ /* 0x000fe20000010066 */
[----:B------:R-:W-:Y:S01]  /*2f10*/  FMUL.FTZ R120, R5, R26 ;  /* 0x0000001a05787220 */ /* 0x000fe20000410000 */
[----:B------:R-:W-:-:S04]  /*2f20*/  FADD.FTZ R26, -R60, 1 ;  /* 0x3f8000003c1a7421 */ /* 0x000fc80000010100 */
[----:B------:R-:W-:-:S04]  /*2f30*/  FFMA.FTZ R26, R90, R26, 1 ;  /* 0x3f8000005a1a7423 */ /* 0x000fc8000001001a */
[----:B------:R-:W-:Y:S02]  /*2f40*/  FMUL.FTZ R60, R60, R26 ;  /* 0x0000001a3c3c7220 */ /* 0x000fe40000410000 */
[----:B------:R-:W2:Y:S01]  /*2f50*/  LDG.E.64.CONSTANT R26, desc[UR12][R28.64+0xb400] ;  /* 0x00b4000c1c1a7981 */ /* 0x000ea2000c1e9b00 */
[--C-:B------:R-:W-:Y:S02]  /*2f60*/  HADD2.F32 R90, -RZ, R51.reuse.H0_H0 ;  /* 0x20000033ff5a7230 */ /* 0x100fe40000004100 */
[----:B------:R-:W-:-:S03]  /*2f70*/  HADD2.F32 R51, -RZ, R51.H1_H1 ;  /* 0x30000033ff337230 */ /* 0x000fc60000004100 */
[----:B------:R-:W-:Y:S02]  /*2f80*/  FMUL.FTZ R80, R90, R60 ;  /* 0x0000003c5a507220 */ /* 0x000fe40000410000 */
[----:B------:R0:W1:Y:S02]  /*2f90*/  MUFU.RCP R60, R77 ;  /* 0x0000004d003c7308 */ /* 0x0000640000001000 */
[----:B0-----:R-:W-:Y:S01]  /*2fa0*/  FMUL.FTZ R77, R51, R95 ;  /* 0x0000005f334d7220 */ /* 0x001fe20000410000 */
[----:B------:R-:W-:Y:S02]  /*2fb0*/  FADD.FTZ R51, -R64, R23 ;  /* 0x0000001740337221 */ /* 0x000fe40000010100 */
[----:B------:R-:W3:Y:S01]  /*2fc0*/  LDG.E.64.CONSTANT R22, desc[UR12][R78.64+0xd200] ;  /* 0x00d2000c4e167981 */ /* 0x000ee2000c1e9b00 */
[----:B-1----:R-:W-:-:S04]  /*2fd0*/  FADD.FTZ R89, -R60, 1 ;  /* 0x3f8000003c597421 */ /* 0x002fc80000010100 */
[----:B------:R-:W-:Y:S01]  /*2fe0*/  FFMA.FTZ R52, R82, R89, 1 ;  /* 0x3f80000052347423 */ /* 0x000fe20000010059 */
[----:B------:R-:W-:Y:S01]  /*2ff0*/  FMUL.FTZ R82, R61, R96 ;  /* 0x000000603d527220 */ /* 0x000fe20000410000 */
[----:B------:R-:W-:Y:S01]  /*3000*/  FADD.FTZ R61, -R92, 1 ;  /* 0x3f8000005c3d7421 */ /* 0x000fe20000010100 */
[----:B------:R-:W-:-:S03]  /*3010*/  HADD2.F32 R96, -RZ, R24.H0_H0 ;  /* 0x20000018ff607230 */ /* 0x000fc60000004100 */
[----:B------:R-:W-:Y:S01]  /*3020*/  FFMA.FTZ R83, R83, R61, 1 ;  /* 0x3f80000053537423 */ /* 0x000fe2000001003d */
[----:B------:R-:W-:Y:S01]  /*3030*/  FMUL.FTZ R61, R60, R52 ;  /* 0x000000343c3d7220 */ /* 0x000fe20000410000 */
[----:B------:R-:W-:Y:S01]  /*3040*/  FADD.FTZ R60, R81, 1 ;  /* 0x3f800000513c7421 */ /* 0x000fe20000010000 */
[----:B------:R-:W-:Y:S01]  /*3050*/  FMUL.FTZ R81, R96, R84 ;  /* 0x0000005460517220 */ /* 0x000fe20000410000 */
[----:B------:R-:W-:Y:S02]  /*3060*/  HADD2.F32 R84, -RZ, R25.H0_H0 ;  /* 0x20000019ff547230 */ /* 0x000fe40000004100 */
[--C-:B------:R-:W-:Y:S02]  /*3070*/  HADD2.F32 R89, -RZ, R54.reuse.H0_H0 ;  /* 0x20000036ff597230 */ /* 0x100fe40000004100 */
[----:B------:R-:W0:Y:S01]  /*3080*/  MUFU.RCP R60, R60 ;  /* 0x0000003c003c7308 */ /* 0x000e220000001000 */
[----:B------:R-:W-:Y:S01]  /*3090*/  FMUL.FTZ R84, R84, R61 ;  /* 0x0000003d54547220 */ /* 0x000fe20000410000 */
[----:B------:R-:W-:-:S02]  /*30a0*/  HADD2.F32 R61, -RZ, R54.H1_H1 ;  /* 0x30000036ff3d7230 */ /* 0x000fc40000004100 */
[----:B------:R-:W-:Y:S01]  /*30b0*/  FADD.FTZ R54, R123, 1 ;  /* 0x3f8000007b367421 */ /* 0x000fe20000010000 */
[----:B------:R-:W-:Y:S02]  /*30c0*/  HADD2.F32 R24, -RZ, R24.H1_H1 ;  /* 0x30000018ff187230 */ /* 0x000fe40000004100 */
[----:B------:R-:W-:Y:S01]  /*30d0*/  FMUL.FTZ R83, R92, R83 ;  /* 0x000000535c537220 */ /* 0x000fe20000410000 */
[----:B------:R-:W-:Y:S02]  /*30e0*/  HADD2.F32 R25, -RZ, R25.H1_H1 ;  /* 0x30000019ff197230 */ /* 0x000fe40000004100 */
[----:B------:R-:W-:Y:S01]  /*30f0*/  FADD.FTZ R92, -R100, 1 ;  /* 0x3f800000645c7421 */ /* 0x000fe20000010100 */
[----:B------:R-:W1:Y:S01]  /*3100*/  MUFU.RCP R54, R54 ;  /* 0x0000003600367308 */ /* 0x000e620000001000 */
[----:B------:R-:W-:Y:S01]  /*3110*/  FADD.FTZ R61, -R64, R61 ;  /* 0x0000003d403d7221 */ /* 0x000fe20000010100 */
[----:B------:R-:W-:Y:S01]  /*3120*/  FMUL.FTZ R82, R24, R82 ;  /* 0x0000005218527220 */ /* 0x000fe20000410000 */
[----:B------:R-:W-:Y:S01]  /*3130*/  FMUL.FTZ R83, R25, R83 ;  /* 0x0000005319537220 */ /* 0x000fe20000410000 */
[----:B------:R-:W-:Y:S01]  /*3140*/  FFMA.FTZ R92, R53, R92, 1 ;  /* 0x3f800000355c7423 */ /* 0x000fe2000001005c */
[----:B------:R-:W4:Y:S01]  /*3150*/  LDG.E.64.CONSTANT R24, desc[UR12][R28.64+0xc300] ;  /* 0x00c3000c1c187981 */ /* 0x000f22000c1e9b00 */
[----:B------:R-:W-:Y:S01]  /*3160*/  FMUL.FTZ R53, R11, R61 ;  /* 0x0000003d0b357220 */ /* 0x000fe20000410000 */
[----:B0-----:R-:W-:Y:S01]  /*3170*/  FADD.FTZ R61, -R60, 1 ;  /* 0x3f8000003c3d7421 */ /* 0x001fe20000010100 */
[----:B------:R-:W-:Y:S01]  /*3180*/  FADD.FTZ R98, R99, 1 ;  /* 0x3f80000063627421 */ /* 0x000fe20000010000 */
[----:B------:R-:W-:-:S02]  /*3190*/  FMUL.FTZ R99, R32, -1.4426950216293334961 ;  /* 0xbfb8aa3b20637820 */ /* 0x000fc40000410000 */
[----:B------:R-:W-:-:S04]  /*31a0*/  FFMA.FTZ R85, R85, R61, 1 ;  /* 0x3f80000055557423 */ /* 0x000fc8000001003d */
[----:B------:R-:W-:Y:S01]  /*31b0*/  FMUL.FTZ R85, R60, R85 ;  /* 0x000000553c557220 */ /* 0x000fe20000410000 */
[----:B-1----:R-:W-:Y:S01]  /*31c0*/  FADD.FTZ R60, -R54, 1 ;  /* 0x3f800000363c7421 */ /* 0x002fe20000010100 */
[----:B------:R-:W0:Y:S03]  /*31d0*/  MUFU.EX2 R99, R99 ;  /* 0x0000006300637308 */ /* 0x000e260000000800 */
[----:B------:R-:W-:Y:S01]  /*31e0*/  FFMA.FTZ R86, R86, R60, 1 ;  /* 0x3f80000056567423 */ /* 0x000fe2000001003c */
[----:B------:R-:W-:Y:S01]  /*31f0*/  FADD.FTZ R60, -R101, 1 ;  /* 0x3f800000653c7421 */ /* 0x000fe20000010100 */
[----:B------:R-:W-:Y:S01]  /*3200*/  FMUL.FTZ R125, R65, -1.4426950216293334961 ;  /* 0xbfb8aa3b417d7820 */ /* 0x000fe20000410000 */
[----:B------:R-:W-:Y:S02]  /*3210*/  FADD.FTZ R59, R59, R106 ;  /* 0x0000006a3b3b7221 */ /* 0x000fe40000010000 */
[----:B------:R-:W-:Y:S01]  /*3220*/  FFMA.FTZ R87, R87, R60, 1 ;  /* 0x3f80000057577423 */ /* 0x000fe2000001003c */
[----:B------:R-:W-:Y:S01]  /*3230*/  FMUL.FTZ R103, R72, -1.4426950216293334961 ;  /* 0xbfb8aa3b48677820 */ /* 0x000fe20000410000 */
[----:B------:R1:W4:Y:S01]  /*3240*/  LDG.E.64.CONSTANT R60, desc[UR12][R78.64+0xe100] ;  /* 0x00e1000c4e3c7981 */ /* 0x000322000c1e9b00 */
[----:B------:R-:W-:Y:S01]  /*3250*/  FADD.FTZ R59, R59, R111 ;  /* 0x0000006f3b3b7221 */ /* 0x000fe20000010000 */
[----:B------:R-:W-:Y:S01]  /*3260*/  FMUL.FTZ R93, R58, -1.4426950216293334961 ;  /* 0xbfb8aa3b3a5d7820 */ /* 0x000fe20000410000 */
[----:B------:R-:W1:Y:S01]  /*3270*/  MUFU.EX2 R125, R125 ;  /* 0x0000007d007d7308 */ /* 0x000e620000000800 */
[-C--:B------:R-:W-:Y:S01]  /*3280*/  FFMA.FTZ R115, R21, R121.reuse, R115 ;  /* 0x0000007915737223 */ /* 0x080fe20000010073 */
[----:B------:R-:W-:Y:S01]  /*3290*/  FADD.FTZ R36, R59, R121 ;  /* 0x000000793b247221 */ /* 0x000fe20000010000 */
[----:B------:R-:W-:Y:S01]  /*32a0*/  FMUL.FTZ R121, R4, R121 ;  /* 0x0000007904797220 */ /* 0x000fe20000410000 */
[----:B0-----:R-:W-:-:S04]  /*32b0*/  FADD.FTZ R99, R99, 1 ;  /* 0x3f80000063637421 */ /* 0x001fc80000010000 */
[----:B------:R-:W0:Y:S01]  /*32c0*/  MUFU.EX2 R103, R103 ;  /* 0x0000006700677308 */ /* 0x000e220000000800 */
[----:B------:R-:W-:Y:S01]  /*32d0*/  FFMA.FTZ R88, R5, R50, R9 ;  /* 0x0000003205587223 */ /* 0x000fe20000010009 */
[----:B------:R-:W-:Y:S01]  /*32e0*/  FFMA.FTZ R102, R21, R121, R102 ;  /* 0x0000007915667223 */ /* 0x000fe20000010066 */
[----:B------:R-:W-:Y:S01]  /*32f0*/  FMUL.FTZ R51, R11, R51 ;  /* 0x000000330b337220 */ /* 0x000fe20000410000 */
[----:B------:R-:W-:-:S04]  /*3300*/  FFMA.FTZ R59, R4, R49, R8 ;  /* 0x00000031043b7223 */ /* 0x000fc80000010008 */
[----:B------:R-:W0:Y:S01]  /*3310*/  MUFU.EX2 R93, R93 ;  /* 0x0000005d005d7308 */ /* 0x000e220000000800 */
[----:B------:R-:W-:Y:S01]  /*3320*/  FMUL.FTZ R94, R88, -1.4426950216293334961 ;  /* 0xbfb8aa3b585e7820 */ /* 0x000fe20000410000 */
[----:B------:R-:W-:Y:S01]  /*3330*/  FFMA.FTZ R21, R91, R120, R102 ;  /* 0x000000785b157223 */ /* 0x000fe20000010066 */
[----:B------:R-:W-:Y:S01]  /*3340*/  FFMA.FTZ R90, R6, R51, R10 ;  /* 0x00000033065a7223 */ /* 0x000fe2000001000a */
[----:B------:R-:W-:Y:S01]  /*3350*/  FMUL.FTZ R91, R59, -1.4426950216293334961 ;  /* 0xbfb8aa3b3b5b7820 */ /* 0x000fe20000410000 */
[----:B-1----:R-:W-:-:S03]  /*3360*/  HADD2.F32 R78, -RZ, R70.H1_H1 ;  /* 0x30000046ff4e7230 */ /* 0x002fc60000004100 */
[----:B------:R-:W-:Y:S01]  /*3370*/  MUFU.RCP R99, R99 ;  /* 0x0000006300637308 */ /* 0x000fe20000001000 */
[----:B------:R-:W-:Y:S01]  /*3380*/  FMUL.FTZ R95, R90, -1.4426950216293334961 ;  /* 0xbfb8aa3b5a5f7820 */ /* 0x000fe20000410000 */
[----:B------:R-:W-:Y:S01]  /*3390*/  FMUL.FTZ R100, R100, R92 ;  /* 0x0000005c64647220 */ /* 0x000fe20000410000 */
[----:B------:R-:W-:Y:S01]  /*33a0*/  FADD.FTZ R102, R125, 1 ;  /* 0x3f8000007d667421 */ /* 0x000fe20000010000 */
[----:B------:R-:W-:Y:S02]  /*33b0*/  HADD2.F32 R79, -RZ, R70.H0_H0 ;  /* 0x20000046ff4f7230 */ /* 0x000fe40000004100 */
[----:B------:R-:W-:Y:S02]  /*33c0*/  FMUL.FTZ R78, R78, R85 ;  /* 0x000000554e4e7220 */ /* 0x000fe40000410000 */
[----:B------:R-:W1:Y:S01]  /*33d0*/  MUFU.EX2 R94, R94 ;  /* 0x0000005e005e7308 */ /* 0x000e620000000800 */
[----:B0-----:R-:W-:Y:S01]  /*33e0*/  FADD.FTZ R70, R103, 1 ;  /* 0x3f80000067467421 */ /* 0x001fe20000010000 */
[----:B------:R-:W-:-:S02]  /*33f0*/  HADD2.F32 R85, -RZ, R71.H0_H0 ;  /* 0x20000047ff557230 */ /* 0x000fc40000004100 */
[----:B------:R-:W-:Y:S01]  /*3400*/  FMUL.FTZ R86, R54, R86 ;  /* 0x0000005636567220 */ /* 0x000fe20000410000 */
[----:B------:R-:W-:Y:S02]  /*3410*/  HADD2.F32 R71, -RZ, R71.H1_H1 ;  /* 0x30000047ff477230 */ /* 0x000fe40000004100 */
[----:B------:R-:W-:Y:S01]  /*3420*/  FMUL.FTZ R101, R101, R87 ;  /* 0x0000005765657220 */ /* 0x000fe20000410000 */
[----:B------:R-:W-:Y:S01]  /*3430*/  MUFU.EX2 R91, R91 ;  /* 0x0000005b005b7308 */ /* 0x000fe20000000800 */
[----:B------:R-:W-:Y:S01]  /*3440*/  FMUL.FTZ R79, R79, R100 ;  /* 0x000000644f4f7220 */ /* 0x000fe20000410000 */
[----:B------:R-:W-:-:S06]  /*3450*/  FADD.FTZ R93, R93, 1 ;  /* 0x3f8000005d5d7421 */ /* 0x000fcc0000010000 */
[----:B------:R-:W0:Y:S01]  /*3460*/  MUFU.RCP R98, R98 ;  /* 0x0000006200627308 */ /* 0x000e220000001000 */
[----:B------:R-:W-:Y:S01]  /*3470*/  FMUL.FTZ R86, R85, R86 ;  /* 0x0000005655567220 */ /* 0x000fe20000410000 */
[----:B------:R-:W-:Y:S01]  /*3480*/  FADD.FTZ R89, -R64, R89 ;  /* 0x0000005940597221 */ /* 0x000fe20000010100 */
[----:B------:R-:W-:-:S05]  /*3490*/  FMUL.FTZ R85, R71, R101 ;  /* 0x0000006547557220 */ /* 0x000fca0000410000 */
[----:B------:R-:W-:Y:S01]  /*34a0*/  MUFU.EX2 R95, R95 ;  /* 0x0000005f005f7308 */ /* 0x000fe20000000800 */
[----:B------:R-:W-:-:S07]  /*34b0*/  FMUL.FTZ R52, R11, R89 ;  /* 0x000000590b347220 */ /* 0x000fce0000410000 */
[----:B------:R-:W0:Y:S08]  /*34c0*/  MUFU.RCP R102, R102 ;  /* 0x0000006600667308 */ /* 0x000e300000001000 */
[----:B------:R-:W0:Y:S01]  /*34d0*/  MUFU.RCP R100, R70 ;  /* 0x0000004600647308 */ /* 0x000e220000001000 */
[----:B------:R-:W-:-:S07]  /*34e0*/  FFMA.FTZ R89, R3, R52, R7 ;  /* 0x0000003403597223 */ /* 0x000fce0000010007 */
[----:B------:R0:W0:Y:S01]  /*34f0*/  MUFU.RCP R71, R93 ;  /* 0x0000005d00477308 */ /* 0x0000220000001000 */
[----:B-1----:R-:W-:Y:S01]  /*3500*/  FADD.FTZ R94, R94, 1 ;  /* 0x3f8000005e5e7421 */ /* 0x002fe20000010000 */
[----:B0-----:R-:W-:-:S04]  /*3510*/  FADD.FTZ R93, -R99, 1 ;  /* 0x3f800000635d7421 */ /* 0x001fc80000010100 */
[----:B------:R-:W-:Y:S01]  /*3520*/  FFMA.FTZ R93, R32, R93, 1 ;  /* 0x3f800000205d7423 */ /* 0x000fe2000001005d */
[----:B------:R-:W-:Y:S01]  /*3530*/  FADD.FTZ R101, -R98, 1 ;  /* 0x3f80000062657421 */ /* 0x000fe20000010100 */
[----:B------:R-:W-:Y:S01]  /*3540*/  FADD.FTZ R91, R91, 1 ;  /* 0x3f8000005b5b7421 */ /* 0x000fe20000010000 */
[----:B------:R-:W-:Y:S01]  /*3550*/  FFMA.FTZ R92, R4, R53, R8 ;  /* 0x00000035045c7223 */ /* 0x000fe20000010008 */
[----:B------:R-:W-:Y:S01]  /*3560*/  FMUL.FTZ R99, R99, R93 ;  /* 0x0000005d63637220 */ /* 0x000fe20000410000 */
[----:B------:R-:W-:Y:S01]  /*3570*/  FMUL.FTZ R96, R89, -1.4426950216293334961 ;  /* 0xbfb8aa3b59607820 */ /* 0x000fe20000410000 */
[----:B------:R0:W-:Y:S01]  /*3580*/  MUFU.RCP R93, R94 ;  /* 0x0000005e005d7308 */ /* 0x0001e20000001000 */
[----:B------:R-:W-:Y:S01]  /*3590*/  FADD.FTZ R119, R119, R97 ;  /* 0x0000006177777221 */ /* 0x000fe20000010000 */
[----:B------:R-:W-:Y:S01]  /*35a0*/  FFMA.FTZ R20, R20, R101, 1 ;  /* 0x3f80000014147423 */ /* 0x000fe20000010065 */
[----:B------:R-:W-:Y:S01]  /*35b0*/  FMUL.FTZ R97, R92, -1.4426950216293334961 ;  /* 0xbfb8aa3b5c617820 */ /* 0x000fe20000410000 */
[----:B------:R-:W-:Y:S01]  /*35c0*/  FADD.FTZ R101, -R102, 1 ;  /* 0x3f80000066657421 */ /* 0x000fe20000010100 */
[----:B------:R-:W-:Y:S01]  /*35d0*/  FADD.FTZ R32, -R100, 1 ;  /* 0x3f80000064207421 */ /* 0x000fe20000010100 */
[----:B0-----:R-:W-:-:S02]  /*35e0*/  FADD.FTZ R94, R95, 1 ;  /* 0x3f8000005f5e7421 */ /* 0x001fc40000010000 */
[----:B------:R-:W0:Y:S01]  /*35f0*/  MUFU.RCP R91, R91 ;  /* 0x0000005b005b7308 */ /* 0x000e220000001000 */
[----:B------:R-:W-:Y:S01]  /*3600*/  FFMA.FTZ R101, R65, R101, 1 ;  /* 0x3f80000041657423 */ /* 0x000fe20000010065 */
[----:B------:R-:W-:Y:S01]  /*3610*/  FFMA.FTZ R72, R72, R32, 1 ;  /* 0x3f80000048487423 */ /* 0x000fe20000010020 */
[----:B------:R-:W-:-:S05]  /*3620*/  FMUL.FTZ R20, R98, R20 ;  /* 0x0000001462147220 */ /* 0x000fca0000410000 */
[----:B------:R-:W1:Y:S01]  /*3630*/  MUFU.EX2 R96, R96 ;  /* 0x0000006000607308 */ /* 0x000e620000000800 */
[----:B------:R-:W-:Y:S01]  /*3640*/  FMUL.FTZ R102, R102, R101 ;  /* 0x0000006566667220 */ /* 0x000fe20000410000 */
[----:B------:R-:W-:Y:S01]  /*3650*/  FMUL.FTZ R98, R100, R72 ;  /* 0x0000004864627220 */ /* 0x000fe20000410000 */
[----:B------:R-:W-:-:S05]  /*3660*/  HADD2.F32 R101, -RZ, R68.H0_H0 ;  /* 0x20000044ff657230 */ /* 0x000fca0000004100 */
[----:B------:R-:W1:Y:S01]  /*3670*/  MUFU.RCP R94, R94 ;  /* 0x0000005e005e7308 */ /* 0x000e620000001000 */
[----:B------:R-:W-:Y:S02]  /*3680*/  HADD2.F32 R100, -RZ, R68.H1_H1 ;  /* 0x30000044ff647230 */ /* 0x000fe40000004100 */
[----:B------:R-:W-:-:S05]  /*3690*/  HADD2.F32 R68, -RZ, R69.H0_H0 ;  /* 0x20000045ff447230 */ /* 0x000fca0000004100 */
[----:B------:R-:W1:Y:S01]  /*36a0*/  MUFU.EX2 R97, R97 ;  /* 0x0000006100617308 */ /* 0x000e620000000800 */
[----:B------:R-:W-:Y:S02]  /*36b0*/  HADD2.F32 R69, -RZ, R69.H1_H1 ;  /* 0x30000045ff457230 */ /* 0x000fe40000004100 */
[----:B------:R-:W-:Y:S01]  /*36c0*/  FADD.FTZ R95, -R71, 1 ;  /* 0x3f800000475f7421 */ /* 0x000fe20000010100 */
[----:B------:R-:W-:Y:S02]  /*36d0*/  FMUL.FTZ R100, R100, R99 ;  /* 0x0000006364647220 */ /* 0x000fe40000410000 */
[----:B------:R-:W-:Y:S01]  /*36e0*/  FMUL.FTZ R98, R69, R98 ;  /* 0x0000006245627220 */ /* 0x000fe20000410000 */
[----:B------:R-:W-:Y:S01]  /*36f0*/  FFMA.FTZ R69, R58, R95, 1 ;  /* 0x3f8000003a457423 */ /* 0x000fe2000001005f */
[----:B0-----:R-:W-:Y:S01]  /*3700*/  FADD.FTZ R95, -R91, 1 ;  /* 0x3f8000005b5f7421 */ /* 0x001fe20000010100 */
[----:B------:R-:W-:Y:S01]  /*3710*/  FMUL.FTZ R99, R68, R102 ;  /* 0x0000006644637220 */ /* 0x000fe20000410000 */
[----:B-1----:R-:W-:Y:S01]  /*3720*/  FADD.FTZ R102, R96, 1 ;  /* 0x3f80000060667421 */ /* 0x002fe20000010000 */
[----:B------:R-:W-:Y:S01]  /*3730*/  FADD.FTZ R96, -R94, 1 ;  /* 0x3f8000005e607421 */ /* 0x000fe20000010100 */
[----:B------:R-:W-:-:S03]  /*3740*/  FFMA.FTZ R95, R59, R95, 1 ;  /* 0x3f8000003b5f7423 */ /* 0x000fc6000001005f */
[----:B------:R-:W-:Y:S01]  /*3750*/  FFMA.FTZ R96, R90, R96, 1 ;  /* 0x3f8000005a607423 */ /* 0x000fe20000010060 */
[----:B------:R-:W-:Y:S01]  /*3760*/  FADD.FTZ R59, R97, 1 ;  /* 0x3f800000613b7421 */ /* 0x000fe20000010000 */
[--C-:B------:R-:W-:Y:S02]  /*3770*/  HADD2.F32 R97, -RZ, R56.reuse.H0_H0 ;  /* 0x20000038ff617230 */ /* 0x100fe40000004100 */
[----:B------:R-:W-:Y:S01]  /*3780*/  FMUL.FTZ R95, R91, R95 ;  /* 0x0000005f5b5f7220 */ /* 0x000fe20000410000 */
[----:B------:R-:W-:Y:S02]  /*3790*/  HADD2.F32 R56, -RZ, R56.H1_H1 ;  /* 0x30000038ff387230 */ /* 0x000fe40000004100 */
[----:B------:R-:W-:-:S03]  /*37a0*/  FMUL.FTZ R94, R94, R96 ;  /* 0x000000605e5e7220 */ /* 0x000fc60000410000 */
[----:B------:R-:W-:Y:S01]  /*37b0*/  FMUL.FTZ R96, R56, R95 ;  /* 0x0000005f38607220 */ /* 0x000fe20000410000 */
[----:B------:R-:W-:Y:S02]  /*37c0*/  HADD2.F32 R56, -RZ, R31.H0_H0 ;  /* 0x2000001fff387230 */ /* 0x000fe40000004100 */
[----:B------:R-:W-:Y:S02]  /*37d0*/  HADD2.F32 R54, -RZ, R55.H0_H0 ;  /* 0x20000037ff367230 */ /* 0x000fe40000004100 */
[--C-:B------:R-:W-:Y:S02]  /*37e0*/  HADD2.F32 R95, -RZ, R57.reuse.H0_H0 ;  /* 0x20000039ff5f7230 */ /* 0x100fe40000004100 */
[C---:B------:R-:W-:Y:S01]  /*37f0*/  FADD.FTZ R56, -R64.reuse, R56 ;  /* 0x0000003840387221 */ /* 0x040fe20000010100 */
[----:B------:R-:W-:Y:S02]  /*3800*/  HADD2.F32 R57, -RZ, R57.H1_H1 ;  /* 0x30000039ff397230 */ /* 0x000fe40000004100 */
[----:B------:R-:W-:Y:S01]  /*3810*/  FADD.FTZ R54, -R64, R54 ;  /* 0x0000003640367221 */ /* 0x000fe20000010100 */
[----:B------:R-:W-:-:S02]  /*3820*/  HADD2.F32 R55, -RZ, R55.H1_H1 ;  /* 0x30000037ff377230 */ /* 0x000fc40000004100 */
[----:B------:R-:W-:Y:S01]  /*3830*/  FMUL.FTZ R69, R71, R69 ;  /* 0x0000004547457220 */ /* 0x000fe20000410000 */
[----:B------:R-:W-:Y:S01]  /*3840*/  FMUL.FTZ R71, R11, R56 ;  /* 0x000000380b477220 */ /* 0x000fe20000410000 */
[----:B------:R-:W-:Y:S01]  /*3850*/  FMUL.FTZ R94, R57, R94 ;  /* 0x0000005e395e7220 */ /* 0x000fe20000410000 */
[----:B------:R-:W-:Y:S01]  /*3860*/  FMUL.FTZ R54, R11, R54 ;  /* 0x000000360b367220 */ /* 0x000fe20000410000 */
[----:B------:R-:W4:Y:S01]  /*3870*/  LDG.E.64.CONSTANT R56, desc[UR12][R28.64+0xd200] ;  /* 0x00d2000c1c387981 */ /* 0x000f22000c1e9b00 */
[----:B------:R-:W-:Y:S02]  /*3880*/  FADD.FTZ R55, -R64, R55 ;  /* 0x0000003740377221 */ /* 0x000fe40000010100 */
[----:B------:R-:W-:Y:S01]  /*3890*/  FFMA.FTZ R87, R5, R54, R9 ;  /* 0x0000003605577223 */ /* 0x000fe20000010009 */
[----:B------:R0:W-:Y:S01]  /*38a0*/  STL [R1+0x14], R37 ;  /* 0x0000142501007387 */ /* 0x0001e20000100800 */
[----:B------:R-:W-:Y:S02]  /*38b0*/  FMUL.FTZ R55, R11, R55 ;  /* 0x000000370b377220 */ /* 0x000fe40000410000 */
[----:B------:R-:W-:Y:S01]  /*38c0*/  FMUL.FTZ R70, R87, -1.4426950216293334961 ;  /* 0xbfb8aa3b57467820 */ /* 0x000fe20000410000 */
[----:B------:R1:W-:Y:S01]  /*38d0*/  STL [R1+0x10], R38 ;  /* 0x0000102601007387 */ /* 0x0003e20000100800 */
[----:B------:R-:W-:-:S03]  /*38e0*/  FFMA.FTZ R32, R6, R55, R10 ;  /* 0x0000003706207223 */ /* 0x000fc6000001000a */
[----:B------:R1:W-:Y:S04]  /*38f0*/  STL [R1+0xc], R39 ;  /* 0x00000c2701007387 */ /* 0x0003e80000100800 */
[----:B------:R1:W-:Y:S01]  /*3900*/  STL [R1+0x8], R40 ;  /* 0x0000082801007387 */ /* 0x0003e20000100800 */
[----:B------:R-:W-:-:S03]  /*3910*/  FMUL.FTZ R72, R32, -1.4426950216293334961 ;  /* 0xbfb8aa3b20487820 */ /* 0x000fc60000410000 */
[----:B------:R1:W-:Y:S01]  /*3920*/  STL [R1+0x4], R41 ;  /* 0x0000042901007387 */ /* 0x0003e20000100800 */
[----:B------:R-:W0:Y:S03]  /*3930*/  MUFU.EX2 R70, R70 ;  /* 0x0000004600467308 */ /* 0x000e260000000800 */
[----:B------:R1:W-:Y:S04]  /*3940*/  STL [R1], R42 ;  /* 0x0000002a01007387 */ /* 0x0003e80000100800 */
[----:B------:R-:W4:Y:S01]  /*3950*/  LDL R123, [R1+0x1c] ;  /* 0x00001c00017b7983 */ /* 0x000f220000100800 */
[----:B------:R-:W1:Y:S03]  /*3960*/  MUFU.EX2 R72, R72 ;  /* 0x0000004800487308 */ /* 0x000e660000000800 */
[----:B------:R-:W4:Y:S01]  /*3970*/  LDL R124, [R1+0x84] ;  /* 0x00008400017c7983 */ /* 0x000f220000100800 */
[----:B------:R-:W-:-:S03]  /*3980*/  HADD2.F32 R65, -RZ, R30.H0_H0 ;  /* 0x2000001eff417230 */ /* 0x000fc60000004100 */
[----:B------:R-:W4:Y:S01]  /*3990*/  LDL R117, [R1+0x80] ;  /* 0x0000800001757983 */ /* 0x000f220000100800 */
[----:B------:R-:W-:Y:S01]  /*39a0*/  FADD.FTZ R58, -R93, 1 ;  /* 0x3f8000005d3a7421 */ /* 0x000fe20000010100 */
[----:B------:R-:W-:Y:S01]  /*39b0*/  FADD.FTZ R65, -R64, R65 ;  /* 0x0000004140417221 */ /* 0x000fe20000010100 */
[----:B------:R-:W-:Y:S01]  /*39c0*/  HADD2.F32 R30, -RZ, R30.H1_H1 ;  /* 0x3000001eff1e7230 */ /* 0x000fe20000004100 */
[----:B------:R-:W2:Y:S01]  /*39d0*/  MUFU.RCP R59, R59 ;  /* 0x0000003b003b7308 */ /* 0x000ea20000001000 */
[----:B------:R-:W-:Y:S01]  /*39e0*/  FFMA.FTZ R88, R88, R58, 1 ;  /* 0x3f80000058587423 */ /* 0x000fe2000001003a */
[----:B------:R-:W-:Y:S01]  /*39f0*/  FMUL.FTZ R65, R11, R65 ;  /* 0x000000410b417220 */ /* 0x000fe20000410000 */
[----:B0-----:R-:W-:Y:S01]  /*3a00*/  FADD.FTZ R70, R70, 1 ;  /* 0x3f80000046467421 */ /* 0x001fe20000010000 */
[----:B------:R-:W-:Y:S01]  /*3a10*/  FADD.FTZ R30, -R64, R30 ;  /* 0x0000001e401e7221 */ /* 0x000fe20000010100 */
[----:B------:R-:W-:-:S03]  /*3a20*/  FMUL.FTZ R101, R101, R20 ;  /* 0x0000001465657220 */ /* 0x000fc60000410000 */
[----:B------:R-:W0:Y:S01]  /*3a30*/  MUFU.RCP R58, R102 ;  /* 0x00000066003a7308 */ /* 0x000e220000001000 */
[----:B------:R-:W-:Y:S01]  /*3a40*/  FFMA.FTZ R20, R3, R65, R7 ;  /* 0x0000004103147223 */ /* 0x000fe20000010007 */
[----:B-1----:R-:W-:Y:S01]  /*3a50*/  FADD.FTZ R72, R72, 1 ;  /* 0x3f80000048487421 */ /* 0x002fe20000010000 */
[----:B------:R-:W-:-:S05]  /*3a60*/  FMUL.FTZ R88, R93, R88 ;  /* 0x000000585d587220 */ /* 0x000fca0000410000 */
[----:B------:R1:W3:Y:S01]  /*3a70*/  MUFU.RCP R90, R70 ;  /* 0x00000046005a7308 */ /* 0x0002e20000001000 */
[----:B------:R-:W-:Y:S01]  /*3a80*/  FMUL.FTZ R68, R20, -1.4426950216293334961 ;  /* 0xbfb8aa3b14447820 */ /* 0x000fe20000410000 */
[----:B-1----:R-:W-:-:S06]  /*3a90*/  FMUL.FTZ R70, R11, R30 ;  /* 0x0000001e0b467220 */ /* 0x002fcc0000410000 */
[----:B------:R1:W3:Y:S01]  /*3aa0*/  MUFU.RCP R93, R72 ;  /* 0x00000048005d7308 */ /* 0x0002e20000001000 */
[----:B------:R-:W-:Y:S01]  /*3ab0*/  FFMA.FTZ R30, R4, R70, R8 ;  /* 0x00000046041e7223 */ /* 0x000fe20000010008 */
[----:B------:R-:W-:-:S03]  /*3ac0*/  FMUL.FTZ R97, R97, R69 ;  /* 0x0000004561617220 */ /* 0x000fc60000410000 */
[----:B------:R-:W-:-:S03]  /*3ad0*/  FMUL.FTZ R91, R30, -1.4426950216293334961 ;  /* 0xbfb8aa3b1e5b7820 */ /* 0x000fc60000410000 */
[----:B------:R-:W3:Y:S01]  /*3ae0*/  MUFU.EX2 R68, R68 ;  /* 0x0000004400447308 */ /* 0x000ee20000000800 */
[----:B-1----:R-:W-:Y:S02]  /*3af0*/  HADD2.F32 R72, -RZ, R31.H1_H1 ;  /* 0x3000001fff487230 */ /* 0x002fe40000004100 */
[----:B--2---:R-:W-:Y:S01]  /*3b00*/  FADD.FTZ R31, -R59, 1 ;  /* 0x3f8000003b1f7421 */ /* 0x004fe20000010100 */
[----:B------:R-:W-:Y:S01]  /*3b10*/  FFMA.FTZ R69, R5, R71, R9 ;  /* 0x0000004705457223 */ /* 0x000fe20000010009 */
[----:B0-----:R-:W-:Y:S02]  /*3b20*/  FADD.FTZ R102, -R58, 1 ;  /* 0x3f8000003a667421 */ /* 0x001fe40000010100 */
[----:B------:R-:W-:Y:S01]  /*3b30*/  FFMA.FTZ R92, R92, R31, 1 ;  /* 0x3f8000005c5c7423 */ /* 0x000fe2000001001f */
[----:B------:R-:W0:Y:S01]  /*3b40*/  MUFU.EX2 R91, R91 ;  /* 0x0000005b005b7308 */ /* 0x000e220000000800 */
[----:B------:R-:W-:Y:S01]  /*3b50*/  FFMA.FTZ R102, R89, R102, 1 ;  /* 0x3f80000059667423 */ /* 0x000fe20000010066 */
[----:B------:R-:W-:Y:S01]  /*3b60*/  FMUL.FTZ R31, R69, -1.4426950216293334961 ;  /* 0xbfb8aa3b451f7820 */ /* 0x000fe20000410000 */
[----:B---3--:R-:W-:-:S02]  /*3b70*/  FADD.FTZ R89, -R90, 1 ;  /* 0x3f8000005a597421 */ /* 0x008fc40000010100 */
[----:B------:R-:W-:Y:S01]  /*3b80*/  FMUL.FTZ R58, R58, R102 ;  /* 0x000000663a3a7220 */ /* 0x000fe20000410000 */
[----:B------:R-:W-:Y:S01]  /*3b90*/  FADD.FTZ R102, -R93, 1 ;  /* 0x3f8000005d667421 */ /* 0x000fe20000010100 */
[----:B------:R-:W-:Y:S01]  /*3ba0*/  FADD.FTZ R72, -R64, R72 ;  /* 0x0000004840487221 */ /* 0x000fe20000010100 */
[----:B------:R-:W1:Y:S01]  /*3bb0*/  MUFU.EX2 R31, R31 ;  /* 0x0000001f001f7308 */ /* 0x000e620000000800 */
[----:B------:R-:W-:Y:S01]  /*3bc0*/  FFMA.FTZ R89, R87, R89, 1 ;  /* 0x3f80000057597423 */ /* 0x000fe20000010059 */
[----:B------:R-:W-:Y:S01]  /*3bd0*/  FFMA.FTZ R32, R32, R102, 1 ;  /* 0x3f80000020207423 */ /* 0x000fe20000010066 */
[----:B------:R-:W-:Y:S01]  /*3be0*/  FMUL.FTZ R72, R11, R72 ;  /* 0x000000480b487220 */ /* 0x000fe20000410000 */
[----:B------:R-:W-:Y:S01]  /*3bf0*/  FADD.FTZ R102, R68, 1 ;  /* 0x3f80000044667421 */ /* 0x000fe20000010000 */
[----:B------:R-:W-:Y:S01]  /*3c00*/  FMUL.FTZ R95, R95, R88 ;  /* 0x000000585f5f7220 */ /* 0x000fe20000410000 */
[----:B------:R-:W-:Y:S01]  /*3c10*/  FMUL.FTZ R68, R90, R89 ;  /* 0x000000595a447220 */ /* 0x000fe20000410000 */
[----:B------:R-:W-:Y:S01]  /*3c20*/  FFMA.FTZ R88, R6, R72, R10 ;  /* 0x0000004806587223 */ /* 0x000fe2000001000a */
[----:B------:R0:W2:Y:S01]  /*3c30*/  MUFU.RCP R89, R102 ;  /* 0x0000006600597308 */ /* 0x0000a20000001000 */
[----:B------:R-:W-:Y:S01]  /*3c40*/  FMUL.FTZ R92, R59, R92 ;  /* 0x0000005c3b5c7220 */ /* 0x000fe20000410000 */
[----:B------:R-:W-:-:S02]  /*3c50*/  HADD2.F32 R59, -RZ, R66.H0_H0 ;  /* 0x20000042ff3b7230 */ /* 0x000fc40000004100 */
[----:B------:R-:W-:Y:S01]  /*3c60*/  FMUL.FTZ R87, R88, -1.4426950216293334961 ;  /* 0xbfb8aa3b58577820 */ /* 0x000fe20000410000 */
[----:B------:R-:W-:Y:S01]  /*3c70*/  FMUL.FTZ R90, R93, R32 ;  /* 0x000000205d5a7220 */ /* 0x000fe20000410000 */
[----:B0-----:R-:W-:Y:S01]  /*3c80*/  FADD.FTZ R102, R91, 1 ;  /* 0x3f8000005b667421 */ /* 0x001fe20000010000 */
[--C-:B------:R-:W-:Y:S02]  /*3c90*/  HADD2.F32 R32, -RZ, R62.reuse.H0_H0 ;  /* 0x2000003eff207230 */ /* 0x100fe40000004100 */
[----:B------:R-:W-:Y:S02]  /*3ca0*/  HADD2.F32 R62, -RZ, R62.H1_H1 ;  /* 0x3000003eff3e7230 */ /* 0x000fe40000004100 */
[----:B-1----:R-:W-:Y:S01]  /*3cb0*/  FADD.FTZ R31, R31, 1 ;  /* 0x3f8000001f1f7421 */ /* 0x002fe20000010000 */
[----:B------:R-:W0:Y:S01]  /*3cc0*/  MUFU.RCP R102, R102 ;  /* 0x0000006600667308 */ /* 0x000e220000001000 */
[----:B------:R-:W-:Y:S01]  /*3cd0*/  FMUL.FTZ R93, R59, R58 ;  /* 0x0000003a3b5d7220 */ /* 0x000fe20000410000 */
[----:B------:R-:W-:Y:S01]  /*3ce0*/  HADD2.F32 R91, -RZ, R67.H0_H0 ;  /* 0x20000043ff5b7230 */ /* 0x000fe20000004100 */
[----:B------:R1:W3:Y:S01]  /*3cf0*/  LDG.E.64.CONSTANT R58, desc[UR12][R28.64+0xe100] ;  /* 0x00e1000c1c3a7981 */ /* 0x0002e2000c1e9b00 */
[----:B------:R-:W-:-:S04]  /*3d00*/  FADD.FTZ R32, -R64, R32 ;  /* 0x0000002040207221 */ /* 0x000fc80000010100 */
[----:B------:R-:W0:Y:S01]  /*3d10*/  MUFU.EX2 R87, R87 ;  /* 0x0000005700577308 */ /* 0x000e220000000800 */
[----:B------:R-:W-:Y:S02]  /*3d20*/  HADD2.F32 R67, -RZ, R67.H1_H1 ;  /* 0x30000043ff437230 */ /* 0x000fe40000004100 */
[----:B------:R-:W-:Y:S01]  /*3d30*/  FMUL.FTZ R32, R11, R32 ;  /* 0x000000200b207220 */ /* 0x000fe20000410000 */
[----:B-1----:R-:W-:-:S04]  /*3d40*/  FADD.FTZ R29, -R64, R62 ;  /* 0x0000003e401d7221 */ /* 0x002fc80000010100 */
[----:B------:R1:W0:Y:S01]  /*3d50*/  MUFU.RCP R62, R31 ;  /* 0x0000001f003e7308 */ /* 0x0002220000001000 */
[----:B------:R-:W-:Y:S01]  /*3d60*/  FMUL.FTZ R91, R91, R68 ;  /* 0x000000445b5b7220 */ /* 0x000fe20000410000 */
[----:B------:R-:W-:Y:S02]  /*3d70*/  HADD2.F32 R66, -RZ, R66.H1_H1 ;  /* 0x30000042ff427230 */ /* 0x000fe40000004100 */
[----:B--2---:R-:W-:Y:S01]  /*3d80*/  FADD.FTZ R68, -R89, 1 ;  /* 0x3f80000059447421 */ /* 0x004fe20000010100 */
[----:B------:R-:W-:Y:S01]  /*3d90*/  FFMA.FTZ R28, R3, R32, R7 ;  /* 0x00000020031c7223 */ /* 0x000fe20000010007 */
[----:B------:R-:W-:Y:S01]  /*3da0*/  FMUL.FTZ R90, R67, R90 ;  /* 0x0000005a435a7220 */ /* 0x000fe20000410000 */
[--C-:B------:R-:W-:Y:S02]  /*3db0*/  HADD2.F32 R67, -RZ, R63.reuse.H0_H0 ;  /* 0x2000003fff437230 */ /* 0x100fe40000004100 */
[----:B------:R-:W-:Y:S01]  /*3dc0*/  FMUL.FTZ R92, R66, R92 ;  /* 0x0000005c425c7220 */ /* 0x000fe20000410000 */
[----:B-1----:R-:W-:Y:S01]  /*3dd0*/  FMUL.FTZ R31, R11, R29 ;  /* 0x0000001d0b1f7220 */ /* 0x002fe20000410000 */
[----:B------:R-:W-:Y:S01]  /*3de0*/  FFMA.FTZ R29, R20, R68, 1 ;  /* 0x3f800000141d7423 */ /* 0x000fe20000010044 */
[----:B------:R-:W-:Y:S01]  /*3df0*/  FMUL.FTZ R66, R28, -1.4426950216293334961 ;  /* 0xbfb8aa3b1c427820 */ /* 0x000fe20000410000 */
[----:B0-----:R-:W-:Y:S01]  /*3e00*/  FADD.FTZ R103, -R102, 1 ;  /* 0x3f80000066677421 */ /* 0x001fe20000010100 */
[----:B------:R-:W-:Y:S01]  /*3e10*/  FADD.FTZ R67, -R64, R67 ;  /* 0x0000004340437221 */ /* 0x000fe20000010100 */
[----:B------:R-:W-:Y:S01]  /*3e20*/  FMUL.FTZ R89, R89, R29 ;  /* 0x0000001d59597220 */ /* 0x000fe20000410000 */
[----:B------:R-:W-:-:S02]  /*3e30*/  HADD2.F32 R29, -RZ, R63.H1_H1 ;  /* 0x3000003fff1d7230 */ /* 0x000fc40000004100 */
[----:B------:R-:W-:Y:S01]  /*3e40*/  FADD.FTZ R87, R87, 1 ;  /* 0x3f80000057577421 */ /* 0x000fe20000010000 */
[----:B------:R-:W-:Y:S01]  /*3e50*/  FFMA.FTZ R103, R30, R103, 1 ;  /* 0x3f8000001e677423 */ /* 0x000fe20000010067 */
[----:B------:R-:W0:Y:S01]  /*3e60*/  MUFU.EX2 R66, R66 ;  /* 0x0000004200427308 */ /* 0x000e220000000800 */
[----:B------:R-:W-:Y:S01]  /*3e70*/  FMUL.FTZ R30, R11, R67 ;  /* 0x000000430b1e7220 */ /* 0x000fe20000410000 */
[----:B------:R-:W-:Y:S01]  /*3e80*/  FADD.FTZ R119, R119, R104 ;  /* 0x0000006877777221 */ /* 0x000fe20000010000 */
[----:B------:R-:W-:Y:S01]  /*3e90*/  FADD.FTZ R67, -R62, 1 ;  /* 0x3f8000003e437421 */ /* 0x000fe20000010100 */
[----:B------:R-:W-:Y:S01]  /*3ea0*/  FFMA.FTZ R20, R4, R31, R8 ;  /* 0x0000001f04147223 */ /* 0x000fe20000010008 */
[----:B------:R-:W-:-:S03]  /*3eb0*/  FADD.FTZ R29, -R64, R29 ;  /* 0x0000001d401d7221 */ /* 0x000fc60000010100 */
[----:B------:R1:W2:Y:S01]  /*3ec0*/  MUFU.RCP R104, R87 ;  /* 0x0000005700687308 */ /* 0x0002a20000001000 */
[----:B------:R-:W-:Y:S01]  /*3ed0*/  FFMA.FTZ R67, R69, R67, 1 ;  /* 0x3f80000045437423 */ /* 0x000fe20000010043 */
[----:B------:R-:W-:Y:S01]  /*3ee0*/  FMUL.FTZ R68, R20, -1.4426950216293334961 ;  /* 0xbfb8aa3b14447820 */ /* 0x000fe20000410000 */
[----:B------:R-:W-:Y:S02]  /*3ef0*/  FMUL.FTZ R29, R11, R29 ;  /* 0x0000001d0b1d7220 */ /* 0x000fe40000410000 */
[----:B-1----:R-:W-:Y:S02]  /*3f00*/  FMUL.FTZ R87, R62, R67 ;  /* 0x000000433e577220 */ /* 0x002fe40000410000 */
[----:B------:R-:W-:Y:S01]  /*3f10*/  FFMA.FTZ R62, R6, R29, R10 ;  /* 0x0000001d063e7223 */ /* 0x000fe2000001000a */
[----:B------:R-:W1:Y:S01]  /*3f20*/  MUFU.EX2 R68, R68 ;  /* 0x0000004400447308 */ /* 0x000e620000000800 */
[----:B------:R-:W-:Y:S02]  /*3f30*/  FFMA.FTZ R63, R5, R30, R9 ;  /* 0x0000001e053f7223 */ /* 0x000fe40000010009 */
[----:B------:R-:W-:Y:S01]  /*3f40*/  FMUL.FTZ R67, R62, -1.4426950216293334961 ;  /* 0xbfb8aa3b3e437820 */ /* 0x000fe20000410000 */
[----:B0-----:R-:W-:Y:S01]  /*3f50*/  FADD.FTZ R66, R66, 1 ;  /* 0x3f80000042427421 */ /* 0x001fe20000010000 */
[----:B------:R-:W-:Y:S01]  /*3f60*/  FMUL.FTZ R102, R102, R103 ;  /* 0x0000006766667220 */ /* 0x000fe20000410000 */
[----:B------:R-:W-:Y:S01]  /*3f70*/  FMUL.FTZ R69, R63, -1.4426950216293334961 ;  /* 0xbfb8aa3b3f457820 */ /* 0x000fe20000410000 */
[----:B--2---:R-:W-:-:S02]  /*3f80*/  FADD.FTZ R103, -R104, 1 ;  /* 0x3f80000068677421 */ /* 0x004fc40000010100 */
[----:B------:R-:W0:Y:S02]  /*3f90*/  MUFU.EX2 R67, R67 ;  /* 0x0000004300437308 */ /* 0x000e240000000800 */
[----:B------:R-:W-:Y:S01]  /*3fa0*/  FFMA.FTZ R103, R88, R103, 1 ;  /* 0x3f80000058677423 */ /* 0x000fe20000010067 */
[----:B------:R-:W-:-:S05]  /*3fb0*/  HADD2.F32 R88, -RZ, R26.H1_H1 ;  /* 0x3000001aff587230 */ /* 0x000fca0000004100 */
[----:B------:R-:W2:Y:S01]  /*3fc0*/  MUFU.RCP R66, R66 ;  /* 0x0000004200427308 */ /* 0x000ea20000001000 */
[----:B------:R-:W-:Y:S01]  /*3fd0*/  FMUL.FTZ R104, R104, R103 ;  /* 0x0000006768687220 */ /* 0x000fe20000410000 */
[----:B------:R-:W-:Y:S02]  /*3fe0*/  HADD2.F32 R103, -RZ, R26.H0_H0 ;  /* 0x2000001aff677230 */ /* 0x000fe40000004100 */
[----:B-1----:R-:W-:-:S04]  /*3ff0*/  FADD.FTZ R26, R68, 1 ;  /* 0x3f800000441a7421 */ /* 0x002fc80000010000 */
[----:B------:R-:W1:Y:S01]  /*4000*/  MUFU.EX2 R69, R69 ;  /* 0x0000004500457308 */ /* 0x000e620000000800 */
[----:B0-----:R-:W-:-:S07]  /*4010*/  FADD.FTZ R67, R67, 1 ;  /* 0x3f80000043437421 */ /* 0x001fce0000010000 */
[----:B------:R-:W0:Y:S01]  /*4020*/  MUFU.RCP R26, R26 ;  /* 0x0000001a001a7308 */ /* 0x000e220000001000 */
[----:B--2---:R-:W-:-:S04]  /*4030*/  FADD.FTZ R105, -R66, 1 ;  /* 0x3f80000042697421 */ /* 0x004fc80000010100 */
[----:B------:R-:W-:Y:S01]  /*4040*/  FFMA.FTZ R105, R28, R105, 1 ;  /* 0x3f8000001c697423 */ /* 0x000fe20000010069 */
[--C-:B------:R-:W-:Y:S02]  /*4050*/  HADD2.F32 R28, -RZ, R22.reuse.H0_H0 ;  /* 0x20000016ff1c7230 */ /* 0x100fe40000004100 */
[----:B------:R-:W2:Y:S01]  /*4060*/  MUFU.RCP R67, R67 ;  /* 0x0000004300437308 */ /* 0x000ea20000001000 */
[----:B-1----:R-:W-:Y:S01]  /*4070*/  FADD.FTZ R68, R69, 1 ;  /* 0x3f80000045447421 */ /* 0x002fe20000010000 */
[----:B------:R-:W-:Y:S02]  /*4080*/  HADD2.F32 R22, -RZ, R22.H1_H1 ;  /* 0x30000016ff167230 */ /* 0x000fe40000004100 */
[----:B------:R-:W-:Y:S01]  /*4090*/  FADD.FTZ R28, -R64, R28 ;  /* 0x0000001c401c7221 */ /* 0x000fe20000010100 */
[----:B------:R-:W-:-:S03]  /*40a0*/  HADD2.F32 R69, -RZ, R27.H0_H0 ;  /* 0x2000001bff457230 */ /* 0x000fc60000004100 */
[----:B------:R-:W1:Y:S01]  /*40b0*/  MUFU.RCP R68, R68 ;  /* 0x0000004400447308 */ /* 0x000e620000001000 */
[----:B0-----:R-:W-:Y:S01]  /*40c0*/  FADD.FTZ R106, -R26, 1 ;  /* 0x3f8000001a6a7421 */ /* 0x001fe20000010100 */
[----:B------:R-:W-:Y:S02]  /*40d0*/  HADD2.F32 R27, -RZ, R27.H1_H1 ;  /* 0x3000001bff1b7230 */ /* 0x000fe40000004100 */
[----:B------:R-:W-:Y:S01]  /*40e0*/  FMUL.FTZ R28, R11, R28 ;  /* 0x0000001c0b1c7220 */ /* 0x000fe20000410000 */
[----:B------:R-:W-:Y:S01]  /*40f0*/  FADD.FTZ R22, -R64, R22 ;  /* 0x0000001640167221 */ /* 0x000fe20000010100 */
[----:B------:R-:W-:Y:S01]  /*4100*/  FFMA.FTZ R106, R20, R106, 1 ;  /* 0x3f800000146a7423 */ /* 0x000fe2000001006a */
[----:B------:R-:W-:Y:S01]  /*4110*/  FMUL.FTZ R104, R27, R104 ;  /* 0x000000681b687220 */ /* 0x000fe20000410000 */
[----:B------:R-:W-:Y:S01]  /*4120*/  FFMA.FTZ R20, R3, R28, R7 ;  /* 0x0000001c03147223 */ /* 0x000fe20000010007 */
[----:B------:R-:W-:Y:S01]  /*4130*/  FMUL.FTZ R27, R11, R22 ;  /* 0x000000160b1b7220 */ /* 0x000fe20000410000 */
[----:B------:R-:W-:Y:S01]  /*4140*/  FMUL.FTZ R106, R26, R106 ;  /* 0x0000006a1a6a7220 */ /* 0x000fe20000410000 */
[----:B--2---:R-:W-:Y:S01]  /*4150*/  FADD.FTZ R22, -R67, 1 ;  /* 0x3f80000043167421 */ /* 0x004fe20000010100 */
[----:B------:R-:W-:Y:S01]  /*4160*/  FMUL.FTZ R105, R66, R105 ;  /* 0x0000006942697220 */ /* 0x000fe20000410000 */
[----:B------:R-:W-:-:S02]  /*4170*/  HADD2.F32 R26, -RZ, R23.H0_H0 ;  /* 0x20000017ff1a7230 */ /* 0x000fc40000004100 */
[----:B------:R-:W-:Y:S01]  /*4180*/  FMUL.FTZ R66, R20, -1.4426950216293334961 ;  /* 0xbfb8aa3b14427820 */ /* 0x000fe20000410000 */
[----:B------:R-:W-:Y:S01]  /*4190*/  FMUL.FTZ R89, R103, R89 ;  /* 0x0000005967597220 */ /* 0x000fe20000410000 */
[----:B------:R-:W-:Y:S01]  /*41a0*/  FFMA.FTZ R62, R62, R22, 1 ;  /* 0x3f8000003e3e7423 */ /* 0x000fe20000010016 */
[----:B-1----:R-:W-:Y:S01]  /*41b0*/  FADD.FTZ R103, -R68, 1 ;  /* 0x3f80000044677421 */ /* 0x002fe20000010100 */
[----:B------:R-:W-:Y:S01]  /*41c0*/  FFMA.FTZ R22, R4, R27, R8 ;  /* 0x0000001b04167223 */ /* 0x000fe20000010008 */
[----:B------:R-:W-:Y:S01]  /*41d0*/  FADD.FTZ R26, -R64, R26 ;  /* 0x0000001a401a7221 */ /* 0x000fe20000010100 */
[----:B------:R-:W0:Y:S01]  /*41e0*/  MUFU.EX2 R66, R66 ;  /* 0x0000004200427308 */ /* 0x000e220000000800 */
[----:B------:R-:W-:Y:S01]  /*41f0*/  FMUL.FTZ R62, R67, R62 ;  /* 0x0000003e433e7220 */ /* 0x000fe20000410000 */
[----:B------:R-:W-:Y:S01]  /*4200*/  FFMA.FTZ R103, R63, R103, 1 ;  /* 0x3f8000003f677423 */ /* 0x000fe20000010067 */
[----:B------:R-:W-:Y:S01]  /*4210*/  FMUL.FTZ R67, R22, -1.4426950216293334961 ;  /* 0xbfb8aa3b16437820 */ /* 0x000fe20000410000 */
[----:B------:R-:W-:-:S02]  /*4220*/  FMUL.FTZ R26, R11, R26 ;  /* 0x0000001a0b1a7220 */ /* 0x000fc40000410000 */
[----:B------:R-:W-:Y:S02]  /*4230*/  FMUL.FTZ R103, R68, R103 ;  /* 0x0000006744677220 */ /* 0x000fe40000410000 */
[----:B------:R-:W-:Y:S01]  /*4240*/  FFMA.FTZ R68, R5, R26, R9 ;  /* 0x0000001a05447223 */ /* 0x000fe20000010009 */
[----:B------:R-:W1:Y:S03]  /*4250*/  MUFU.EX2 R67, R67 ;  /* 0x0000004300437308 */ /* 0x000e660000000800 */
[----:B------:R-:W-:Y:S01]  /*4260*/  FMUL.FTZ R63, R68, -1.4426950216293334961 ;  /* 0xbfb8aa3b443f7820 */ /* 0x000fe20000410000 */
[----:B0-----:R-:W-:-:S05]  /*4270*/  FADD.FTZ R66, R66, 1 ;  /* 0x3f80000042427421 */ /* 0x001fca0000010000 */
[----:B------:R-:W0:Y:S01]  /*4280*/  MUFU.EX2 R63, R63 ;  /* 0x0000003f003f7308 */ /* 0x000e220000000800 */
[----:B------:R-:W-:Y:S01]  /*4290*/  FMUL.FTZ R87, R69, R87 ;  /* 0x0000005745577220 */ /* 0x000fe20000410000 */
[----:B----4-:R-:W-:-:S06]  /*42a0*/  HADD2.F32 R69, -RZ, R24.H0_H0 ;  /* 0x20000018ff457230 */ /* 0x010fcc0000004100 */
[----:B------:R-:W2:Y:S01]  /*42b0*/  MUFU.RCP R66, R66 ;  /* 0x0000004200427308 */ /* 0x000ea20000001000 */
[----:B-1----:R-:W-:Y:S01]  /*42c0*/  FADD.FTZ R67, R67, 1 ;  /* 0x3f80000043437421 */ /* 0x002fe20000010000 */
[----:B------:R-:W-:-:S06]  /*42d0*/  HADD2.F32 R24, -RZ, R24.H1_H1 ;  /* 0x30000018ff187230 */ /* 0x000fcc0000004100 */
[----:B------:R-:W1:Y:S01]  /*42e0*/  MUFU.RCP R67, R67 ;  /* 0x0000004300437308 */ /* 0x000e620000001000 */
[----:B------:R-:W-:Y:S01]  /*42f0*/  FMUL.FTZ R106, R24, R106 ;  /* 0x0000006a186a7220 */ /* 0x000fe20000410000 */
[----:B0-----:R-:W-:Y:S01]  /*4300*/  FADD.FTZ R63, R63, 1 ;  /* 0x3f8000003f3f7421 */ /* 0x001fe20000010000 */
[----:B------:R-:W-:-:S05]  /*4310*/  HADD2.F32 R24, -RZ, R25.H0_H0 ;  /* 0x20000019ff187230 */ /* 0x000fca0000004100 */
[----:B------:R-:W-:Y:S01]  /*4320*/  FMUL.FTZ R103, R24, R103 ;  /* 0x0000006718677220 */ /* 0x000fe20000410000 */
[----:B------:R-:W0:Y:S01]  /*4330*/  MUFU.RCP R63, R63 ;  /* 0x0000003f003f7308 */ /* 0x000e220000001000 */
[----:B--2---:R-:W-:Y:S01]  /*4340*/  FADD.FTZ R24, -R66, 1 ;  /* 0x3f80000042187421 */ /* 0x004fe20000010100 */
[----:B------:R-:W-:-:S03]  /*4350*/  HADD2.F32 R23, -RZ, R23.H1_H1 ;  /* 0x30000017ff177230 */ /* 0x000fc60000004100 */
[----:B------:R-:W-:Y:S01]  /*4360*/  FFMA.FTZ R20, R20, R24, 1 ;  /* 0x3f80000014147423 */ /* 0x000fe20000010018 */
[----:B------:R-:W-:Y:S02]  /*4370*/  HADD2.F32 R25, -RZ, R25.H1_H1 ;  /* 0x30000019ff197230 */ /* 0x000fe40000004100 */
[----:B-1----:R-:W-:Y:S01]  /*4380*/  FADD.FTZ R24, -R67, 1 ;  /* 0x3f80000043187421 */ /* 0x002fe20000010100 */
[----:B------:R-:W-:Y:S01]  /*4390*/  FMUL.FTZ R66, R66, R20 ;  /* 0x0000001442427220 */ /* 0x000fe20000410000 */
[--C-:B------:R-:W-:Y:S02]  /*43a0*/  HADD2.F32 R20, -RZ, R60.reuse.H0_H0 ;  /* 0x2000003cff147230 */ /* 0x100fe40000004100 */
[----:B------:R-:W-:Y:S01]  /*43b0*/  FADD.FTZ R23, -R64, R23 ;  /* 0x0000001740177221 */ /* 0x000fe20000010100 */
[----:B------:R-:W-:Y:S01]  /*43c0*/  FFMA.FTZ R22, R22, R24, 1 ;  /* 0x3f80000016167423 */ /* 0x000fe20000010018 */
[----:B------:R-:W-:Y:S01]  /*43d0*/  FMUL.FTZ R62, R25, R62 ;  /* 0x0000003e193e7220 */ /* 0x000fe20000410000 */
[----:B------:R-:W-:-:S02]  /*43e0*/  HADD2.F32 R60, -RZ, R60.H1_H1 ;  /* 0x3000003cff3c7230 */ /* 0x000fc40000004100 */
[----:B------:R-:W-:Y:S01]  /*43f0*/  FADD.FTZ R20, -R64, R20 ;  /* 0x0000001440147221 */ /* 0x000fe20000010100 */
[----:B------:R-:W-:Y:S01]  /*4400*/  FMUL.FTZ R67, R67, R22 ;  /* 0x0000001643437220 */ /* 0x000fe20000410000 */
[----:B------:R-:W-:Y:S01]  /*4410*/  FMUL.FTZ R25, R11, R23 ;  /* 0x000000170b197220 */ /* 0x000fe20000410000 */
[----:B0-----:R-:W-:Y:S01]  /*4420*/  FADD.FTZ R22, -R63, 1 ;  /* 0x3f8000003f167421 */ /* 0x001fe20000010100 */
[----:B------:R-:W-:Y:S01]  /*4430*/  FMUL.FTZ R88, R88, R102 ;  /* 0x0000006658587220 */ /* 0x000fe20000410000 */
[----:B------:R-:W-:Y:S01]  /*4440*/  FMUL.FTZ R24, R11, R20 ;  /* 0x000000140b187220 */ /* 0x000fe20000410000 */
[----:B------:R-:W-:Y:S01]  /*4450*/  FFMA.FTZ R102, R6, R25, R10 ;  /* 0x0000001906667223 */ /* 0x000fe2000001000a */
[----:B------:R-:W-:Y:S01]  /*4460*/  FADD.FTZ R23, -R64, R60 ;  /* 0x0000003c40177221 */ /* 0x000fe20000010100 */
[----:B------:R-:W-:Y:S01]  /*4470*/  FFMA.FTZ R68, R68, R22, 1 ;  /* 0x3f80000044447423 */ /* 0x000fe20000010016 */
[----:B------:R-:W-:Y:S01]  /*4480*/  FMUL.FTZ R105, R69, R105 ;  /* 0x0000006945697220 */ /* 0x000fe20000410000 */
[----:B------:R-:W-:-:S02]  /*4490*/  HADD2.F32 R22, -RZ, R61.H0_H0 ;  /* 0x2000003dff167230 */ /* 0x000fc40000004100 */
[----:B------:R-:W-:Y:S01]  /*44a0*/  FFMA.FTZ R69, R3, R24, R7 ;  /* 0x0000001803457223 */ /* 0x000fe20000010007 */
[----:B------:R-:W-:Y:S01]  /*44b0*/  FMUL.FTZ R109, R102, -1.4426950216293334961 ;  /* 0xbfb8aa3b666d7820 */ /* 0x000fe20000410000 */
[----:B------:R-:W-:Y:S01]  /*44c0*/  FMUL.FTZ R23, R11, R23 ;  /* 0x000000170b177220 */ /* 0x000fe20000410000 */
[----:B------:R-:W-:Y:S01]  /*44d0*/  FADD.FTZ R119, R119, R108 ;  /* 0x0000006c77777221 */ /* 0x000fe20000010000 */
[----:B------:R-:W-:Y:S01]  /*44e0*/  FMUL.FTZ R108, R69, -1.4426950216293334961 ;  /* 0xbfb8aa3b456c7820 */ /* 0x000fe20000410000 */
[----:B------:R-:W-:Y:S01]  /*44f0*/  FADD.FTZ R22, -R64, R22 ;  /* 0x0000001640167221 */ /* 0x000fe20000010100 */
[----:B------:R-:W-:Y:S01]  /*4500*/  FFMA.FTZ R60, R4, R23, R8 ;  /* 0x00000017043c7223 */ /* 0x000fe20000010008 */
[----:B------:R-:W-:Y:S01]  /*4510*/  HADD2.F32 R20, -RZ, R61.H1_H1 ;  /* 0x3000003dff147230 */ /* 0x000fe20000004100 */
[----:B------:R-:W0:Y:S01]  /*4520*/  MUFU.EX2 R109, R109 ;  /* 0x0000006d006d7308 */ /* 0x000e220000000800 */
[----:B------:R-:W-:Y:S01]  /*4530*/  FMUL.FTZ R22, R11, R22 ;  /* 0x000000160b167220 */ /* 0x000fe20000410000 */
[----:B------:R-:W-:-:S02]  /*4540*/  FMUL.FTZ R113, R60, -1.4426950216293334961 ;  /* 0xbfb8aa3b3c717820 */ /* 0x000fc40000410000 */
[----:B------:R-:W-:Y:S01]  /*4550*/  FADD.FTZ R20, -R64, R20 ;  /* 0x0000001440147221 */ /* 0x000fe20000010100 */
[----:B------:R-:W-:-:S03]  /*4560*/  FFMA.FTZ R61, R5, R22, R9 ;  /* 0x00000016053d7223 */ /* 0x000fc60000010009 */
[----:B------:R-:W1:Y:S01]  /*4570*/  MUFU.EX2 R108, R108 ;  /* 0x0000006c006c7308 */ /* 0x000e620000000800 */
[----:B------:R-:W-:Y:S01]  /*4580*/  FADD.FTZ R119, R119, R112 ;  /* 0x0000007077777221 */ /* 0x000fe20000010000 */
[----:B------:R-:W-:Y:S01]  /*4590*/  FMUL.FTZ R20, R11, R20 ;  /* 0x000000140b147220 */ /* 0x000fe20000410000 */
[----:B------:R-:W-:-:S05]  /*45a0*/  FMUL.FTZ R112, R61, -1.4426950216293334961 ;  /* 0xbfb8aa3b3d707820 */ /* 0x000fca0000410000 */
[----:B------:R-:W-:Y:S01]  /*45b0*/  MUFU.EX2 R113, R113 ;  /* 0x0000007100717308 */ /* 0x000fe20000000800 */
[----:B------:R-:W-:Y:S01]  /*45c0*/  FFMA.FTZ R107, R6, R20, R10 ;  /* 0x00000014066b7223 */ /* 0x000fe2000001000a */
[----:B0-----:R-:W-:-:S03]  /*45d0*/  FADD.FTZ R109, R109, 1 ;  /* 0x3f8000006d6d7421 */ /* 0x001fc60000010000 */
[----:B------:R-:W-:-:S03]  /*45e0*/  FMUL.FTZ R111, R107, -1.4426950216293334961 ;  /* 0xbfb8aa3b6b6f7820 */ /* 0x000fc60000410000 */
[----:B------:R-:W0:Y:S01]  /*45f0*/  MUFU.EX2 R112, R112 ;  /* 0x0000007000707308 */ /* 0x000e220000000800 */
[----:B-1----:R-:W-:-:S07]  /*4600*/  FADD.FTZ R108, R108, 1 ;  /* 0x3f8000006c6c7421 */ /* 0x002fce0000010000 */
[----:B------:R-:W-:Y:S08]  /*4610*/  MUFU.RCP R110, R109 ;  /* 0x0000006d006e7308 */ /* 0x000ff00000001000 */
[----:B------:R-:W1:Y:S08]  /*4620*/  MUFU.EX2 R111, R111 ;  /* 0x0000006f006f7308 */ /* 0x000e700000000800 */
[----:B------:R2:W4:Y:S01]  /*4630*/  MUFU.RCP R109, R108 ;  /* 0x0000006c006d7308 */ /* 0x0005220000001000 */
[----:B0-----:R-:W-:Y:S01]  /*4640*/  FADD.FTZ R112, R112, 1 ;  /* 0x3f80000070707421 */ /* 0x001fe20000010000 */
[----:B--2---:R-:W-:Y:S01]  /*4650*/  FADD.FTZ R108, R113, 1 ;  /* 0x3f800000716c7421 */ /* 0x004fe20000010000 */
[----:B------:R-:W-:-:S05]  /*4660*/  FMUL.FTZ R68, R63, R68 ;  /* 0x000000443f447220 */ /* 0x000fca0000410000 */
[----:B------:R-:W0:Y:S01]  /*4670*/  MUFU.RCP R108, R108 ;  /* 0x0000006c006c7308 */ /* 0x000e220000001000 */
[----:B-1----:R-:W-:-:S07]  /*4680*/  FADD.FTZ R111, R111, 1 ;  /* 0x3f8000006f6f7421 */ /* 0x002fce0000010000 */
[----:B------:R1:W2:Y:S02]  /*4690*/  MUFU.RCP R63, R112 ;  /* 0x00000070003f7308 */ /* 0x0002a40000001000 */
[----:B-1----:R-:W-:-:S06]  /*46a0*/  FADD.FTZ R112, -R110, 1 ;  /* 0x3f8000006e707421 */ /* 0x002fcc0000010100 */
[----:B------:R-:W1:Y:S01]  /*46b0*/  MUFU.RCP R111, R111 ;  /* 0x0000006f006f7308 */ /* 0x000e620000001000 */
[----:B------:R-:W-:Y:S01]  /*46c0*/  FFMA.FTZ R102, R102, R112, 1 ;  /* 0x3f80000066667423 */ /* 0x000fe20000010070 */
[----:B----4-:R-:W-:-:S04]  /*46d0*/  FADD.FTZ R112, -R109, 1 ;  /* 0x3f8000006d707421 */ /* 0x010fc80000010100 */
[----:B------:R-:W-:Y:S01]  /*46e0*/  FFMA.FTZ R69, R69, R112, 1 ;  /* 0x3f80000045457423 */ /* 0x000fe20000010070 */
[----:B0-----:R-:W-:-:S04]  /*46f0*/  FADD.FTZ R112, -R108, 1 ;  /* 0x3f8000006c707421 */ /* 0x001fc80000010100 */
[----:B------:R-:W-:Y:S01]  /*4700*/  FFMA.FTZ R60, R60, R112, 1 ;  /* 0x3f8000003c3c7423 */ /* 0x000fe20000010070 */
[----:B--2---:R-:W-:-:S04]  /*4710*/  FADD.FTZ R112, -R63, 1 ;  /* 0x3f8000003f707421 */ /* 0x004fc80000010100 */
[----:B------:R-:W-:-:S04]  /*4720*/  FFMA.FTZ R61, R61, R112, 1 ;  /* 0x3f8000003d3d7423 */ /* 0x000fc80000010070 */
[----:B------:R-:W-:Y:S01]  /*4730*/  FMUL.FTZ R61, R63, R61 ;  /* 0x0000003d3f3d7220 */ /* 0x000fe20000410000 */
[----:B-1----:R-:W-:-:S04]  /*4740*/  FADD.FTZ R63, -R111, 1 ;  /* 0x3f8000006f3f7421 */ /* 0x002fc80000010100 */
[----:B------:R-:W-:Y:S01]  /*4750*/  FFMA.FTZ R63, R107, R63, 1 ;  /* 0x3f8000006b3f7423 */ /* 0x000fe2000001003f */
[--C-:B------:R-:W-:Y:S02]  /*4760*/  HADD2.F32 R107, -RZ, R56.reuse.H0_H0 ;  /* 0x20000038ff6b7230 */ /* 0x100fe40000004100 */
[----:B------:R-:W-:-:S05]  /*4770*/  HADD2.F32 R56, -RZ, R56.H1_H1 ;  /* 0x30000038ff387230 */ /* 0x000fca0000004100 */
[----:B------:R-:W-:Y:S01]  /*4780*/  FMUL.FTZ R67, R56, R67 ;  /* 0x0000004338437220 */ /* 0x000fe20000410000 */
[----:B------:R-:W-:-:S05]  /*4790*/  HADD2.F32 R56, -RZ, R57.H0_H0 ;  /* 0x20000039ff387230 */ /* 0x000fca0000004100 */
[----:B------:R-:W-:Y:S01]  /*47a0*/  FMUL.FTZ R68, R56, R68 ;  /* 0x0000004438447220 */ /* 0x000fe20000410000 */
[----:B------:R-:W-:-:S04]  /*47b0*/  FADD.FTZ R56, RZ, R123 ;  /* 0x0000007bff387221 */ /* 0x000fc80000010000 */
[----:B------:R-:W-:-:S04]  /*47c0*/  FADD.FTZ R56, R56, R124 ;  /* 0x0000007c38387221 */ /* 0x000fc80000010000 */
[----:B------:R-:W-:-:S04]  /*47d0*/  FADD.FTZ R56, R56, R117 ;  /* 0x0000007538387221 */ /* 0x000fc80000010000 */
[----:B------:R-:W-:Y:S02]  /*47e0*/  FADD.FTZ R56, R56, R48 ;  /* 0x0000003038387221 */ /* 0x000fe40000010000 */
[----:B------:R-:W2:Y:S02]  /*47f0*/  LDL.LU R48, [R1+0xf8] ;  /* 0x0000f80001307983 */ /* 0x000ea40000300800 */
[----:B------:R-:W-:Y:S02]  /*4800*/  FADD.FTZ R56, R56, R0 ;  /* 0x0000000038387221 */ /* 0x000fe40000010000 */
[----:B------:R0:W5:Y:S02]  /*4810*/  LDL.LU R0, [R1+0xf4] ;  /* 0x0000f40001007983 */ /* 0x0001640000300800 */
[----:B------:R-:W-:Y:S02]  /*4820*/  FADD.FTZ R56, R56, R74 ;  /* 0x0000004a38387221 */ /* 0x000fe40000010000 */
[----:B------:R-:W4:Y:S02]  /*4830*/  LDL.LU R74, [R1+0xf0] ;  /* 0x0000f000014a7983 */ /* 0x000f240000300800 */
[----:B------:R-:W-:-:S02]  /*4840*/  FADD.FTZ R56, R56, R73 ;  /* 0x0000004938387221 */ /* 0x000fc40000010000 */
[----:B------:R-:W2:Y:S02]  /*4850*/  LDL.LU R73, [R1+0xec] ;  /* 0x0000ec0001497983 */ /* 0x000ea40000300800 */
[----:B------:R-:W-:Y:S02]  /*4860*/  FADD.FTZ R56, R56, R47 ;  /* 0x0000002f38387221 */ /* 0x000fe40000010000 */
[----:B------:R-:W2:Y:S02]  /*4870*/  LDL.LU R47, [R1+0xe8] ;  /* 0x0000e800012f7983 */ /* 0x000ea40000300800 */
[----:B------:R-:W-:Y:S02]  /*4880*/  FADD.FTZ R56, R56, R2 ;  /* 0x0000000238387221 */ /* 0x000fe40000010000 */
[----:B------:R-:W2:Y:S01]  /*4890*/  LDL.LU R2, [R1+0xe4] ;  /* 0x0000e40001027983 */ /* 0x000ea20000300800 */
[----:B------:R-:W-:Y:S02]  /*48a0*/  HADD2.F32 R57, -RZ, R57.H1_H1 ;  /* 0x30000039ff397230 */ /* 0x000fe40000004100 */
[----:B------:R-:W-:Y:S01]  /*48b0*/  FMUL.FTZ R102, R110, R102 ;  /* 0x000000666e667220 */ /* 0x000fe20000410000 */
[----:B------:R-:W-:Y:S01]  /*48c0*/  FMUL.FTZ R69, R109, R69 ;  /* 0x000000456d457220 */ /* 0x000fe20000410000 */
[----:B------:R-:W-:-:S02]  /*48d0*/  FADD.FTZ R56, R56, R46 ;  /* 0x0000002e38387221 */ /* 0x000fc40000010000 */
[----:B------:R-:W-:Y:S01]  /*48e0*/  FMUL.FTZ R102, R57, R102 ;  /* 0x0000006639667220 */ /* 0x000fe20000410000 */
[----:B---3--:R-:W-:Y:S02]  /*48f0*/  HADD2.F32 R57, -RZ, R58.H0_H0 ;  /* 0x2000003aff397230 */ /* 0x008fe40000004100 */
[----:B------:R-:W-:Y:S01]  /*4900*/  FADD.FTZ R56, R56, R45 ;  /* 0x0000002d38387221 */ /* 0x000fe20000010000 */
[----:B------:R-:W-:Y:S01]  /*4910*/  FMUL.FTZ R63, R111, R63 ;  /* 0x0000003f6f3f7220 */ /* 0x000fe20000410000 */
[----:B------:R-:W-:Y:S01]  /*4920*/  FMUL.FTZ R60, R108, R60 ;  /* 0x0000003c6c3c7220 */ /* 0x000fe20000410000 */
[----:B------:R-:W-:Y:S01]  /*4930*/  FADD.FTZ R123, R35, R75 ;  /* 0x0000004b237b7221 */ /* 0x000fe20000010000 */
[----:B------:R-:W-:Y:S01]  /*4940*/  FMUL.FTZ R69, R57, R69 ;  /* 0x0000004539457220 */ /* 0x000fe20000410000 */
[--C-:B------:R-:W-:Y:S01]  /*4950*/  HADD2.F32 R57, -RZ, R59.reuse.H0_H0 ;  /* 0x2000003bff397230 */ /* 0x100fe20000004100 */
[----:B------:R-:W3:Y:S01]  /*4960*/  LDL.LU R46, [R1+0xe0] ;  /* 0x0000e000012e7983 */ /* 0x000ee20000300800 */
[----:B------:R-:W-:-:S02]  /*4970*/  HADD2.F32 R59, -RZ, R59.H1_H1 ;  /* 0x3000003bff3b7230 */ /* 0x000fc40000004100 */
[----:B------:R-:W-:Y:S01]  /*4980*/  FADD.FTZ R56, R56, R34 ;  /* 0x0000002238387221 */ /* 0x000fe20000010000 */
[----:B------:R-:W-:Y:S01]  /*4990*/  HADD2.F32 R58, -RZ, R58.H1_H1 ;  /* 0x3000003aff3a7230 */ /* 0x000fe20000004100 */
[----:B------:R-:W3:Y:S01]  /*49a0*/  LDL.LU R45, [R1+0xdc] ;  /* 0x0000dc00012d7983 */ /* 0x000ee20000300800 */
[----:B------:R-:W-:Y:S01]  /*49b0*/  FMUL.FTZ R63, R59, R63 ;  /* 0x0000003f3b3f7220 */ /* 0x000fe20000410000 */
[----:B------:R-:W-:Y:S02]  /*49c0*/  FADD.FTZ R56, R56, R44 ;  /* 0x0000002c38387221 */ /* 0x000fe40000010000 */
[----:B------:R-:W-:Y:S01]  /*49d0*/  FMUL.FTZ R60, R58, R60 ;  /* 0x0000003c3a3c7220 */ /* 0x000fe20000410000 */
[----:B------:R-:W-:Y:S01]  /*49e0*/  FADD.FTZ R124, R36, R76 ;  /* 0x0000004c247c7221 */ /* 0x000fe20000010000 */
[----:B----4-:R-:W-:Y:S01]  /*49f0*/  FADD.FTZ R59, R119, R74 ;  /* 0x0000004a773b7221 */ /* 0x010fe20000010000 */
[-C--:B------:R-:W-:Y:S01]  /*4a00*/  FMUL.FTZ R119, R6, R74.reuse ;  /* 0x0000004a06777220 */ /* 0x080fe20000410000 */
[----:B--2---:R-:W-:-:S02]  /*4a10*/  FFMA.FTZ R58, R73, R74, R33 ;  /* 0x0000004a493a7223 */ /* 0x004fc40000010021 */
[----:B------:R-:W2:Y:S04]  /*4a20*/  LDL.LU R33, [R1+0xd8] ;  /* 0x0000d80001217983 */ /* 0x000ea80000300800 */
[----:B------:R-:W4:Y:S01]  /*4a30*/  LDL.LU R34, [R1+0xd4] ;  /* 0x0000d40001227983 */ /* 0x000f220000300800 */
[-C--:B------:R-:W-:Y:S01]  /*4a40*/  FFMA.FTZ R74, R2, R75.reuse, R118 ;  /* 0x0000004b024a7223 */ /* 0x080fe20000010076 */
[----:B------:R-:W-:Y:S01]  /*4a50*/  FMUL.FTZ R118, R3, R75 ;  /* 0x0000004b03767220 */ /* 0x000fe20000410000 */
[----:B------:R-:W-:Y:S01]  /*4a60*/  FADD.FTZ R75, R56, R43 ;  /* 0x0000002b384b7221 */ /* 0x000fe20000010000 */
[----:B------:R-:W3:Y:S03]  /*4a70*/  LDL.LU R44, [R1+0xd0] ;  /* 0x0000d000012c7983 */ /* 0x000ee60000300800 */
        /* <DEDUP_REMOVED lines=9> */
[----:B------:R-:W3:Y:S04]  /*4b10*/  LDL.LU R38, [R1+0xbc] ;  /* 0x0000bc0001267983 */ /* 0x000ee80000300800 */
[----:B------:R-:W3:Y:S01]  /*4b20*/  LDL.LU R39, [R1+0xb8] ;  /* 0x0000b80001277983 */ /* 0x000ee20000300800 */
[----:B------:R-:W-:-:S03]  /*4b30*/  FADD.FTZ R75, R75, R42 ;  /* 0x0000002a4b4b7221 */ /* 0x000fc60000010000 */
[----:B------:R-:W3:Y:S04]  /*4b40*/  LDL.LU R40, [R1+0xb4] ;  /* 0x0000b40001287983 */ /* 0x000ee80000300800 */
[----:B------:R-:W3:Y:S04]  /*4b50*/  LDL.LU R41, [R1+0xb0] ;  /* 0x0000b00001297983 */ /* 0x000ee80000300800 */
[----:B------:R-:W3:Y:S01]  /*4b60*/  LDL.LU R42, [R1+0xac] ;  /* 0x0000ac00012a7983 */ /* 0x000ee20000300800 */
[----:B------:R-:W-:Y:S01]  /*4b70*/  FMUL.FTZ R61, R57, R61 ;  /* 0x0000003d393d7220 */ /* 0x000fe20000410000 */
[----:B------:R-:W-:Y:S01]  /*4b80*/  FADD.FTZ R125, R114, R80 ;  /* 0x00000050727d7221 */ /* 0x000fe20000010000 */
        /* <DEDUP_REMOVED lines=21> */
[----:B------:R-:W-:Y:S01]  /*4ce0*/  FMUL.FTZ R117, R4, R76 ;  /* 0x0000004c04757220 */ /* 0x000fe20000410000 */
[----:B------:R-:W-:Y:S01]  /*4cf0*/  FADD.FTZ R123, R123, R89 ;  /* 0x000000597b7b7221 */ /* 0x000fe20000010000 */
[----:B------:R-:W-:Y:S01]  /*4d00*/  FADD.FTZ R124, R124, R88 ;  /* 0x000000587c7c7221 */ /* 0x000fe20000010000 */
[----:B------:R-:W-:Y:S01]  /*4d10*/  FMUL.FTZ R66, R107, R66 ;  /* 0x000000426b427220 */ /* 0x000fe20000410000 */
[----:B------:R-:W-:Y:S01]  /*4d20*/  FMUL.FTZ R108, R5, R86 ;  /* 0x00000056056c7220 */ /* 0x000fe20000410000 */
[----:B------:R-:W-:Y:S01]  /*4d30*/  FADD.FTZ R125, R125, R87 ;  /* 0x000000577d7d7221 */ /* 0x000fe20000010000 */
[C---:B------:R-:W-:Y:S01]  /*4d40*/  FMUL.FTZ R107, R6.reuse, R85 ;  /* 0x00000055066b7220 */ /* 0x040fe20000410000 */
[----:B------:R-:W-:Y:S01]  /*4d50*/  FADD.FTZ R59, R59, R104 ;  /* 0x000000683b3b7221 */ /* 0x000fe20000010000 */
[----:B------:R-:W-:Y:S01]  /*4d60*/  FMUL.FTZ R112, R5, R84 ;  /* 0x0000005405707220 */ /* 0x000fe20000410000 */
[----:B------:R-:W-:Y:S01]  /*4d70*/  FADD.FTZ R123, R123, R105 ;  /* 0x000000697b7b7221 */ /* 0x000fe20000010000 */
[----:B------:R-:W-:Y:S01]  /*4d80*/  FMUL.FTZ R111, R6, R83 ;  /* 0x00000053066f7220 */ /* 0x000fe20000410000 */
[----:B------:R-:W-:Y:S01]  /*4d90*/  FADD.FTZ R124, R124, R106 ;  /* 0x0000006a7c7c7221 */ /* 0x000fe20000010000 */
[----:B------:R-:W-:Y:S01]  /*4da0*/  FADD.FTZ R125, R125, R103 ;  /* 0x000000677d7d7221 */ /* 0x000fe20000010000 */
[----:B------:R-:W-:-:S04]  /*4db0*/  FADD.FTZ R75, R75, R122 ;  /* 0x0000007a4b4b7221 */ /* 0x000fc80000010000 */
[----:B------:R-:W-:-:S04]  /*4dc0*/  FADD.FTZ R75, R75, R121 ;  /* 0x000000794b4b7221 */ /* 0x000fc80000010000 */
[----:B------:R-:W-:-:S04]  /*4dd0*/  FADD.FTZ R75, R75, R120 ;  /* 0x000000784b4b7221 */ /* 0x000fc80000010000 */
[----:B------:R-:W-:-:S04]  /*4de0*/  FADD.FTZ R75, R75, R119 ;  /* 0x000000774b4b7221 */ /* 0x000fc80000010000 */
[----:B------:R-:W-:-:S04]  /*4df0*/  FADD.FTZ R75, R75, R118 ;  /* 0x000000764b4b7221 */ /* 0x000fc80000010000 */
[----:B------:R-:W-:Y:S01]  /*4e00*/  FADD.FTZ R75, R75, R117 ;  /* 0x000000754b4b7221 */ /* 0x000fe20000010000 */
[----:B------:R-:W-:Y:S01]  /*4e10*/  FMUL.FTZ R114, R3, R81 ;  /* 0x0000005103727220 */ /* 0x000fe20000410000 */
[----:B------:R-:W-:Y:S01]  /*4e20*/  FMUL.FTZ R113, R4, R82 ;  /* 0x0000005204717220 */ /* 0x000fe20000410000 */
[----:B--2---:R-:W-:Y:S01]  /*4e30*/  FFMA.FTZ R57, R33, R76, R115 ;  /* 0x0000004c21397223 */ /* 0x004fe20000010073 */
[----:B----4-:R-:W-:Y:S01]  /*4e40*/  FFMA.FTZ R56, R34, R80, R116 ;  /* 0x0000005022387223 */ /* 0x010fe20000010074 */
[----:B---3--:R-:W-:Y:S01]  /*4e50*/  FFMA.FTZ R58, R35, R77, R58 ;  /* 0x0000004d233a7223 */ /* 0x008fe2000001003a */
[----:B------:R-:W-:Y:S01]  /*4e60*/  FFMA.FTZ R74, R36, R81, R74 ;  /* 0x00000051244a7223 */ /* 0x000fe2000001004a */
[----:B------:R-:W-:Y:S01]  /*4e70*/  FFMA.FTZ R57, R37, R82, R57 ;  /* 0x0000005225397223 */ /* 0x000fe20000010039 */
[----:B------:R-:W-:Y:S01]  /*4e80*/  FFMA.FTZ R56, R38, R84, R56 ;  /* 0x0000005426387223 */ /* 0x000fe20000010038 */
[----:B------:R-:W-:Y:S01]  /*4e90*/  FFMA.FTZ R58, R39, R83, R58 ;  /* 0x00000053273a7223 */ /* 0x000fe2000001003a */
[----:B------:R-:W-:-:S03]  /*4ea0*/  FFMA.FTZ R74, R40, R79, R74 ;  /* 0x0000004f284a7223 */ /* 0x000fc6000001004a */
[----:B------:R-:W-:Y:S01]  /*4eb0*/  FFMA.FTZ R58, R43, R85, R58 ;  /* 0x000000552b3a7223 */ /* 0x000fe2000001003a */
[----:B------:R-:W-:Y:S01]  /*4ec0*/  FFMA.FTZ R57, R41, R78, R57 ;  /* 0x0000004e29397223 */ /* 0x000fe20000010039 */
[----:B------:R-:W-:Y:S01]  /*4ed0*/  FFMA.FTZ R74, R44, R101, R74 ;  /* 0x000000652c4a7223 */ /* 0x000fe2000001004a */
[----:B------:R-:W-:Y:S02]  /*4ee0*/  FFMA.FTZ R56, R42, R86, R56 ;  /* 0x000000562a387223 */ /* 0x000fe40000010038 */
[----:B------:R-:W-:Y:S01]  /*4ef0*/  FFMA.FTZ R57, R45, R100, R57 ;  /* 0x000000642d397223 */ /* 0x000fe20000010039 */
        /* <DEDUP_REMOVED lines=14> */
[-C--:B------:R-:W-:Y:S01]  /*4fe0*/  FFMA.FTZ R58, R72, R104.reuse, R58 ;  /* 0x00000068483a7223 */ /* 0x080fe2000001003a */
[----:B------:R-:W-:Y:S01]  /*4ff0*/  FMUL.FTZ R86, R6, R104 ;  /* 0x0000006806567220 */ /* 0x000fe20000410000 */
[----:B------:R0:W5:Y:S01]  /*5000*/  LDL.LU R21, [R1+0xa8] ;  /* 0x0000a80001157983 */ /* 0x0001620000300800 */
[-C--:B------:R-:W-:Y:S01]  /*5010*/  FFMA.FTZ R104, R32, R105.reuse, R74 ;  /* 0x0000006920687223 */ /* 0x080fe2000001004a */
[----:B------:R-:W-:Y:S01]  /*5020*/  FMUL.FTZ R85, R3, R105 ;  /* 0x0000006903557220 */ /* 0x000fe20000410000 */
[----:B------:R-:W-:Y:S01]  /*5030*/  FFMA.FTZ R76, R2, R118, R76 ;  /* 0x00000076024c7223 */ /* 0x000fe2000001004c */
[----:B------:R0:W5:Y:S01]  /*5040*/  LDL.LU R73, [R1+0xa4] ;  /* 0x0000a40001497983 */ /* 0x0001620000300800 */
[-C--:B------:R-:W-:Y:S01]  /*5050*/  FFMA.FTZ R105, R31, R106.reuse, R57 ;  /* 0x0000006a1f697223 */ /* 0x080fe20000010039 */
[----:B------:R-:W-:Y:S01]  /*5060*/  FMUL.FTZ R84, R4, R106 ;  /* 0x0000006a04547220 */ /* 0x000fe20000410000 */
[-C--:B------:R-:W-:Y:S01]  /*5070*/  FFMA.FTZ R106, R30, R103.reuse, R56 ;  /* 0x000000671e6a7223 */ /* 0x080fe20000010038 */
[----:B------:R0:W5:Y:S01]  /*5080*/  LDL.LU R2, [R1+0xa0] ;  /* 0x0000a00001027983 */ /* 0x0001620000300800 */
[----:B------:R-:W-:-:S03]  /*5090*/  FMUL.FTZ R83, R5, R103 ;  /* 0x0000006705537220 */ /* 0x000fc60000410000 */
[----:B------:R-:W2:Y:S01]  /*50a0*/  LDL R103, [R1+0x9c] ;  /* 0x00009c0001677983 */ /* 0x000ea20000100800 */
[----:B------:R-:W-:Y:S01]  /*50b0*/  FMUL.FTZ R116, R5, R80 ;  /* 0x0000005005747220 */ /* 0x000fe20000410000 */
[----:B------:R-:W-:Y:S01]  /*50c0*/  FFMA.FTZ R76, R33, R117, R76 ;  /* 0x00000075214c7223 */ /* 0x000fe2000001004c */
[----:B------:R-:W-:Y:S02]  /*50d0*/  FMUL.FTZ R115, R6, R77 ;  /* 0x0000004d06737220 */ /* 0x000fe40000410000 */
        /* <DEDUP_REMOVED lines=10> */
[----:B------:R-:W-:Y:S02]  /*5180*/  FMUL.FTZ R110, R3, R79 ;  /* 0x0000004f036e7220 */ /* 0x000fe40000410000 */
[----:B------:R-:W-:Y:S01]  /*5190*/  FADD.FTZ R75, R75, R111 ;  /* 0x0000006f4b4b7221 */ /* 0x000fe20000010000 */
[----:B------:R-:W-:Y:S01]  /*51a0*/  FFMA.FTZ R76, R39, R111, R76 ;  /* 0x0000006f274c7223 */ /* 0x000fe2000001004c */
[----:B------:R-:W-:Y:S02]  /*51b0*/  FMUL.FTZ R109, R4, R78 ;  /* 0x0000004e046d7220 */ /* 0x000fe40000410000 */
        /* <DEDUP_REMOVED lines=86> */
[----:B------:R-:W-:Y:S02]  /*5720*/  FADD.FTZ R123, R123, R66 ;  /* 0x000000427b7b7221 */ /* 0x000fe40000010000 */
[----:B------:R-:W-:Y:S01]  /*5730*/  FADD.FTZ R56, R56, R74 ;  /* 0x0000004a38387221 */ /* 0x000fe20000010000 */
[----:B------:R-:W-:Y:S01]  /*5740*/  FFMA.FTZ R57, R20, R74, R57 ;  /* 0x0000004a14397223 */ /* 0x000fe20000010039 */
[----:B------:R-:W-:-:S04]  /*5750*/  UIADD3 UR9, UP0, UPT, UR8, 0x4, URZ ;  /* 0x0000000408097890 */ /* 0x000fc8000ff1e0ff */
        /* <DEDUP_REMOVED lines=16> */
[----:B------:R-:W-:Y:S01]  /*5860*/  FADD.FTZ R61, R125, R61 ;  /* 0x0000003d7d3d7221 */ /* 0x000fe20000010000 */
[----:B------:R-:W-:Y:S01]  /*5870*/  FADD.FTZ R63, R102, R63 ;  /* 0x0000003f663f7221 */ /* 0x000fe20000010000 */
[----:B--2---:R1:W-:Y:S02]  /*5880*/  STS.64 [R103], R56 ;  /* 0x0000003867007388 */ /* 0x0043e40000000a00 */
[----:B-1----:R-:W-:-:S02]  /*5890*/  FADD.FTZ R57, R123, R69 ;  /* 0x000000457b397221 */ /* 0x002fc40000010000 */
[----:B------:R-:W1:Y:S01]  /*58a0*/  S2R R123, SR_TID.X ;  /* 0x00000000007b7919 */ /* 0x000e620000002100 */
[----:B------:R-:W-:Y:S01]  /*58b0*/  FFMA.FTZ R56, R24, R69, R104 ;  /* 0x0000004518387223 */ /* 0x000fe20000010068 */
[----:B------:R-:W-:Y:S06]  /*58c0*/  BAR.SYNC.DEFER_BLOCKING 0x0 ;  /* 0x0000000000007b1d */ /* 0x000fec0000010000 */
[----:B0-----:R-:W-:Y:S05]  /*58d0*/  BRA.U !UP0, `(.L_x_1220) ;  /* 0x0000000108ec7547 */ /* 0x001fea000b800000 */
[----:B-1----:R-:W0:Y:S01]  /*58e0*/  S2R R123, SR_TID.X ;  /* 0x00000000007b7919 */ /* 0x002e220000002100 */
        /* <DEDUP_REMOVED lines=8> */
[----:B------:R-:W-:Y:S02]  /*5970*/  LOP3.LUT R68, R68, 0x18, RZ, 0xc0, !PT ;  /* 0x0000001844447812 */ /* 0x000fe400078ec0ff */
[----:B------:R-:W-:Y:S02]  /*5980*/  SHF.R.U32.HI R102, RZ, 0x4, R123 ;  /* 0x00000004ff667819 */ /* 0x000fe4000001167b */
[----:B------:R-:W-:Y:S02]  /*5990*/  IADD3 R67, PT, PT, R66, R68, RZ ;  /* 0x0000004442437210 */ /* 0x000fe40007ffe0ff */
[----:B------:R-:W-:-:S02]  /*59a0*/  LOP3.LUT R69, R68, 0x8, RZ, 0x3c, !PT ;  /* 0x0000000844457812 */ /* 0x000fc400078e3cff */
[----:B-----5:R-:W-:Y:S01]  /*59b0*/  LOP3.LUT R73, R68, 0x10, RZ, 0x3c, !PT ;  /* 0x0000001044497812 */ /* 0x020fe200078e3cff */
[----:B------:R0:W-:Y:S01]  /*59c0*/  STS.64 [R67], R56 ;  /* 0x0000003843007388 */ /* 0x0001e20000000a00 */
[C---:B------:R-:W-:Y:S02]  /*59d0*/  IADD3 R69, PT, PT, R66.reuse, R69, RZ ;  /* 0x0000004542457210 */ /* 0x040fe40007ffe0ff */
[----:B------:R-:W-:Y:S01]  /*59e0*/  IADD3 R73, PT, PT, R66, R73, RZ ;  /* 0x0000004942497210 */ /* 0x000fe20007ffe0ff */
[----:B-1----:R-:W-:Y:S02]  /*59f0*/  ULOP3.LUT UR8, UR8, 0x1f, URZ, 0xc0, !UPT ;  /* 0x0000001f08087892 */ /* 0x002fe4000f8ec0ff */
[----:B------:R-:W-:Y:S04]  /*5a00*/  STS.64 [R69], R58 ;  /* 0x0000003a45007388 */ /* 0x000fe80000000a00 */
[----:B------:R1:W-:Y:S01]  /*5a10*/  STS.64 [R73], R60 ;  /* 0x0000003c49007388 */ /* 0x0003e20000000a00 */
[----:B0-----:R-:W-:-:S02]  /*5a20*/  LOP3.LUT R67, R68, 0x18, RZ, 0x3c, !PT ;  /* 0x0000001844437812 */ /* 0x001fc400078e3cff */
[----:B------:R-:W-:Y:S02]  /*5a30*/  LOP3.LUT R68, R102, R123, RZ, 0x3c, !PT ;  /* 0x0000007b66447212 */ /* 0x000fe400078e3cff */
[----:B------:R-:W-:Y:S02]  /*5a40*/  IADD3 R67, PT, PT, R66, R67, RZ ;  /* 0x0000004342437210 */ /* 0x000fe40007ffe0ff */
[----:B------:R-:W-:Y:S02]  /*5a50*/  SHF.L.U32 R68, R68, 0x3, RZ ;  /* 0x0000000344447819 */ /* 0x000fe400000006ff */
[----:B------:R-:W-:Y:S01]  /*5a60*/  SHF.L.U32 R66, R123, 0x3, RZ ;  /* 0x000000037b427819 */ /* 0x000fe200000006ff */
[----:B------:R-:W-:Y:S01]  /*5a70*/  STS.64 [R67], R62 ;  /* 0x0000003e43007388 */ /* 0x000fe20000000a00 */
[----:B------:R-:W-:Y:S02]  /*5a80*/  LOP3.LUT R68, R68, 0x18, RZ, 0xc0, !PT ;  /* 0x0000001844447812 */ /* 0x000fe400078ec0ff */
[----:B------:R-:W-:-:S02]  /*5a90*/  LOP3.LUT R66, R66, 0x1fe0, RZ, 0xc0, !PT ;  /* 0x00001fe042427812 */ /* 0x000fc400078ec0ff */
[----:B-1----:R-:W-:Y:S02]  /*5aa0*/  MOV R73, UR11 ;  /* 0x0000000b00497c02 */ /* 0x002fe40008000f00 */
        /* <DEDUP_REMOVED lines=30> */
.L_x_1220:
[----:B-1----:R-:W-:Y:S01]  /*5c90*/  ISETP.GT.U32.AND P0, PT, R123, 0x1f, PT ;  /* 0x0000001f7b00780c */ /* 0x002fe20003f04070 */
        /* <DEDUP_REMOVED lines=48> */
.L_x_1222:
[----:B------:R-:W-:Y:S05]  /*5fa0*/  BSYNC.RECONVERGENT B0 ;  /* 0x0000000000007941 */ /* 0x000fea0003800200 */
.L_x_1221:
        /* <DEDUP_REMOVED lines=18> */
.L_x_1224:
[----:B------:R-:W-:Y:S05]  /*60d0*/  BSYNC.RECONVERGENT B0 ;  /* 0x0000000000007941 */ /* 0x000fea0003800200 */
.L_x_1223:
        /* <DEDUP_REMOVED lines=18> */
.L_x_1227:
[----:B0-----:R-:W2:Y:S04]  /*6200*/  LD.E.STRONG.GPU R67, desc[UR12][R68.64+0x10] ;  /* 0x0000100c44437980 */ /* 0x001ea8000c10f900 */
[----:B--2---:R-:W-:Y:S01]  /*6210*/  CCTL.IVALL ;  /* 0x00000000ff00798f */ /* 0x004fe20002000000 */
[----:B------:R-:W-:Y:S05]  /*6220*/  YIELD ;  /* 0x0000000000007946 */ /* 0x000fea0003800000 */
[----:B-----5:R-:W-:-:S04]  /*6230*/  LOP3.LUT R67, R67, R66, RZ, 0x3c, !PT ;  /* 0x0000004243437212 */ /* 0x020fc800078e3cff */
[----:B------:R-:W-:-:S13]  /*6240*/  ISETP.GT.AND P0, PT, R67, -0x1, PT ;  /* 0xffffffff4300780c */ /* 0x000fda0003f04270 */
[----:B------:R-:W-:Y:S05]  /*6250*/  @P0 BRA `(.L_x_1227) ;  /* 0xfffffffc00e80947 */ /* 0x000fea000383ffff */
.L_x_1226:
[----:B------:R-:W-:Y:S05]  /*6260*/  WARPSYNC.ALL ;  /* 0x0000000000007948 */ /* 0x000fea0003800000 */
[----:B------:R-:W-:Y:S06]  /*6270*/  BAR.SYNC.DEFER_BLOCKING 0x0 ;  /* 0x0000000000007b1d */ /* 0x000fec0000010000 */
[----:B------:R-:W-:Y:S05]  /*6280*/  BRA `(.L_x_1228) ;  /* 0x0000000000607947 */ /* 0x000fea0003800000 */
.L_x_1225:
        /* <DEDUP_REMOVED lines=16> */
.L_x_1230:
[----:B------:R-:W2:Y:S04]  /*6390*/  LD.E.STRONG.GPU R69, desc[UR12][R66.64] ;  /* 0x0000000c42457980 */ /* 0x000ea8000c10f900 */
[----:B--2---:R-:W-:Y:S01]  /*63a0*/  CCTL.IVALL ;  /* 0x00000000ff00798f */ /* 0x004fe20002000000 */
[----:B------:R-:W-:Y:S05]  /*63b0*/  YIELD ;  /* 0x0000000000007946 */ /* 0x000fea0003800000 */
[----:B-----5:R-:W-:-:S04]  /*63c0*/  LOP3.LUT R69, R69, R68, RZ, 0x3c, !PT ;  /* 0x0000004445457212 */ /* 0x020fc800078e3cff */
[----:B------:R-:W-:-:S13]  /*63d0*/  ISETP.GT.AND P0, PT, R69, -0x1, PT ;  /* 0xffffffff4500780c */ /* 0x000fda0003f04270 */
[----:B------:R-:W-:Y:S05]  /*63e0*/  @P0 BRA `(.L_x_1230) ;  /* 0xfffffffc00e80947 */ /* 0x000fea000383ffff */
.L_x_1229:
[----:B------:R-:W-:Y:S05]  /*63f0*/  WARPSYNC.ALL ;  /* 0x0000000000007948 */ /* 0x000fea0003800000 */
[----:B------:R-:W-:Y:S06]  /*6400*/  BAR.SYNC.DEFER_BLOCKING 0x0 ;  /* 0x0000000000007b1d */ /* 0x000fec0000010000 */
.L_x_1228:
[----:B------:R-:W1:Y:S01]  /*6410*/  S2R R125, SR_TID.X ;  /* 0x00000000007d7919 */ /* 0x000e620000002100 */
[----:B------:R-:W2:Y:S01]  /*6420*/  LDL R124, [R1+0x98] ;  /* 0x00009800017c7983 */ /* 0x000ea20000100800 */
[----:B------:R-:W3:Y:S01]  /*6430*/  S2UR UR8, SR_CgaCtaId ;  /* 0x00000000000879c3 */ /* 0x000ee20000008800 */
[----:B------:R-:W-:Y:S01]  /*6440*/  UMOV UR5, 0x400 ;  /* 0x0000040000057882 */ /* 0x000fe20000000000 */
[----:B-----5:R-:W-:Y:S01]  /*6450*/  HADD2.F32 R21, -RZ, R21.H0_H0 ;  /* 0x20000015ff157230 */ /* 0x020fe20000004100 */
[----:B------:R-:W4:Y:S01]  /*6460*/  LDL.LU R123, [R1+0x1c] ;  /* 0x00001c00017b7983 */ /* 0x000f220000300800 */
[----:B------:R-:W4:Y:S03]  /*6470*/  LDCU.64 UR16, c[0x0][0x380] ;  /* 0x00007000ff1077ac */ /* 0x000f260008000a00 */
[----:B------:R-:W4:Y:S04]  /*6480*/  LDL.LU R106, [R1+0x84] ;  /* 0x00008400016a7983 */ /* 0x000f280000300800 */
[----:B------:R-:W4:Y:S01]  /*6490*/  LDL.LU R104, [R1+0x80] ;  /* 0x0000800001687983 */ /* 0x000f220000300800 */
[----:B-1----:R-:W-:Y:S01]  /*64a0*/  ISETP.GT.U32.AND P0, PT, R125, 0xff, PT ;  /* 0x000000ff7d00780c */ /* 0x002fe20003f04070 */
[----:B------:R-:W-:-:S02]  /*64b0*/  UIADD3 UR5, UPT, UPT, UR5, 0x5280, URZ ;  /* 0x0000528005057890 */ /* 0x000fc4000fffe0ff */
[----:B------:R-:W4:Y:S10]  /*64c0*/  LDL.LU R105, [R1+0x7c] ;  /* 0x00007c0001697983 */ /* 0x000f340000300800 */
[----:B------:R-:W1:Y:S01]  /*64d0*/  @!P0 S2R R73, SR_CTAID.Y ;  /* 0x0000000000498919 */ /* 0x000e620000002600 */
[----:B0-----:R-:W1:Y:S01]  /*64e0*/  @!P0 LDC R67, c[0x0][0x374] ;  /* 0x0000dd00ff438b82 */ /* 0x001e620000000800 */
[----:B------:R-:W-:-:S07]  /*64f0*/  @!P0 SHF.L.U32 R66, R125, 0x1, RZ ;  /* 0x000000017d428819 */ /* 0x000fce00000006ff */
[----:B------:R-:W0:Y:S01]  /*6500*/  @!P0 LDC.64 R102, c[0x0][0x3d0] ;  /* 0x0000f400ff668b82 */ /* 0x000e220000000a00 */
[----:B------:R-:W-:Y:S01]  /*6510*/  @!P0 LOP3.LUT R66, R66, 0x1e0, RZ, 0xc0, !PT ;  /* 0x000001e042428812 */ /* 0x000fe200078ec0ff */
[----:B---3--:R-:W-:Y:S01]  /*6520*/  ULEA UR5, UR8, UR5, 0x18 ;  /* 0x0000000508057291 */ /* 0x008fe2000f8ec0ff */
[----:B------:R-:W-:Y:S04]  /*6530*/  STL [R1+0xd8], R61 ;  /* 0x0000d83d01007387 */ /* 0x000fe80000100800 */
[----:B------:R-:W-:Y:S04]  /*6540*/  STL [R1+0xd4], R60 ;  /* 0x0000d43c01007387 */ /* 0x000fe80000100800 */
[----:B------:R-:W-:Y:S04]  /*6550*/  STL [R1+0xd0], R59 ;  /* 0x0000d03b01007387 */ /* 0x000fe80000100800 */
[----:B------:R-:W-:Y:S04]  /*6560*/  STL [R1+0xcc], R58 ;  /* 0x0000cc3a01007387 */ /* 0x000fe80000100800 */
[----:B------:R-:W-:Y:S01]  /*6570*/  STL [R1+0xc8], R57 ;  /* 0x0000c83901007387 */ /* 0x000fe20000100800 */
[----:B-1----:R-:W-:-:S03]  /*6580*/  @!P0 IMAD R67, R67, UR4, R73 ;  /* 0x0000000443438c24 */ /* 0x002fc6000f8e0249 */
[----:B------:R-:W-:Y:S02]  /*6590*/  STL [R1+0xc4], R56 ;  /* 0x0000c43801007387 */ /* 0x000fe40000100800 */
[----:B------:R-:W-:Y:S02]  /*65a0*/  @!P0 LEA R66, R67, R66, 0x9 ;  /* 0x0000004243428211 */ /* 0x000fe400078e48ff */
[----:B------:R-:W-:Y:S01]  /*65b0*/  STL [R1+0xc0], R10 ;  /* 0x0000c00a01007387 */ /* 0x000fe20000100800 */
[----:B------:R-:W-:-:S03]  /*65c0*/  @!P0 LOP3.LUT R67, R125, 0xf, RZ, 0xc0, !PT ;  /* 0x0000000f7d438812 */ /* 0x000fc600078ec0ff */
[----:B------:R-:W-:Y:S01]  /*65d0*/  STL [R1+0xbc], R9 ;  /* 0x0000bc0901007387 */ /* 0x000fe20000100800 */
[----:B------:R-:W-:-:S03]  /*65e0*/  @!P0 IADD3 R66, PT, PT, R66, R67, RZ ;  /* 0x0000004342428210 */ /* 0x000fc60007ffe0ff */
[----:B------:R-:W-:Y:S01]  /*65f0*/  STL [R1+0xb8], R8 ;  /* 0x0000b80801007387 */ /* 0x000fe20000100800 */
[----:B------:R-:W-:-:S03]  /*6600*/  @!P0 SHF.L.U32 R66, R66, 0x1, RZ ;  /* 0x0000000142428819 */ /* 0x000fc600000006ff */
[----:B------:R-:W-:Y:S01]  /*6610*/  STL [R1+0xb4], R7 ;  /* 0x0000b40701007387 */ /* 0x000fe20000100800 */
[C---:B------:R-:W-:Y:S01]  /*6620*/  @!P0 IADD3 R68, PT, PT, R66.reuse, 0x20, RZ ;  /* 0x0000002042448810 */ /* 0x040fe20007ffe0ff */
[--C-:B0-----:R-:W-:Y:S02]  /*6630*/  @!P0 IMAD.WIDE.U32 R66, R66, 0x4, R102.reuse ;  /* 0x0000000442428825 */ /* 0x101fe400078e0066 */
[----:B------:R-:W-:Y:S02]  /*6640*/  STL [R1+0xb0], R6 ;  /* 0x0000b00601007387 */ /* 0x000fe40000100800 */
[----:B------:R-:W-:Y:S02]  /*6650*/  @!P0 IMAD.WIDE.U32 R68, R68, 0x4, R102 ;  /* 0x0000000444448825 */ /* 0x000fe400078e0066 */
[----:B------:R-:W3:Y:S04]  /*6660*/  @!P0 LDG.E.64 R66, desc[UR12][R66.64] ;  /* 0x0000000c42428981 */ /* 0x000ee8000c1e1b00 */
[----:B------:R-:W2:Y:S01]  /*6670*/  @!P0 LDG.E.64 R68, desc[UR12][R68.64] ;  /* 0x0000000c44448981 */ /* 0x000ea2000c1e1b00 */
[----:B------:R-:W-:-:S03]  /*6680*/  HFMA2 R102, -RZ, RZ, 0, 0 ;  /* 0x00000000ff667431 */ /* 0x000fc600000001ff */
[----:B------:R0:W-:Y:S04]  /*6690*/  STL [R1+0xac], R5 ;  /* 0x0000ac0501007387 */ /* 0x0001e80000100800 */
[----:B------:R1:W-:Y:S04]  /*66a0*/  STL [R1+0xa8], R4 ;  /* 0x0000a80401007387 */ /* 0x0003e80000100800 */
[----:B------:R1:W-:Y:S04]  /*66b0*/  STL [R1+0xa4], R3 ;  /* 0x0000a40301007387 */ /* 0x0003e80000100800 */
[----:B------:R1:W-:Y:S04]  /*66c0*/  STL [R1+0xa0], R2 ;  /* 0x0000a00201007387 */ /* 0x0003e80000100800 */
[----:B0-----:R-:W4:Y:S04]  /*66d0*/  LDL.LU R5, [R1+0x20] ;  /* 0x0000200001057983 */ /* 0x001f280000300800 */
[----:B-1----:R-:W4:Y:S04]  /*66e0*/  LDL.LU R4, [R1+0x24] ;  /* 0x0000240001047983 */ /* 0x002f280000300800 */
[----:B------:R-:W4:Y:S01]  /*66f0*/  LDL.LU R3, [R1+0x28] ;  /* 0x0000280001037983 */ /* 0x000f220000300800 */
[----:B------:R-:W-:-:S03]  /*6700*/  FADD.FTZ R64, -R64, R21 ;  /* 0x0000001540407221 */ /* 0x000fc60000010100 */
[----:B------:R-:W4:Y:S04]  /*6710*/  LDL.LU R61, [R1+0x2c] ;  /* 0x00002c00013d7983 */ /* 0x000f280000300800 */
[----:B------:R-:W4:Y:S04]  /*6720*/  LDL.LU R2, [R1+0x30] ;  /* 0x0000300001027983 */ /* 0x000f280000300800 */
[----:B------:R-:W4:Y:S01]  /*6730*/  LDL.LU R60, [R1+0x74] ;  /* 0x00007400013c7983 */ /* 0x000f220000300800 */
[----:B---3--:R-:W-:Y:S01]  /*6740*/  @!P0 FADD.FTZ R66, RZ, R66 ;  /* 0x00000042ff428221 */ /* 0x008fe20000010000 */
[----:B------:R-:W-:-:S03]  /*6750*/  @!P0 FADD.FTZ R67, RZ, R67 ;  /* 0x00000043ff438221 */ /* 0x000fc60000010000 */
[----:B--2---:R-:W-:Y:S01]  /*6760*/  @!P0 FADD.FTZ R102, R68, R66 ;  /* 0x0000004244668221 */ /* 0x004fe20000010000 */
[----:B------:R-:W-:Y:S01]  /*6770*/  MOV R66, RZ ;  /* 0x000000ff00427202 */ /* 0x000fe20000000f00 */
[----:B------:R-:W-:-:S03]  /*6780*/  @!P0 FADD.FTZ R66, R69, R67 ;  /* 0x0000004345428221 */ /* 0x000fc60000010000 */
[----:B------:R-:W0:Y:S04]  /*6790*/  SHFL.BFLY PT, R68, R102, 0x8, 0x1f ;  /* 0x0d001f0066447f89 */ /* 0x000e2800000e0000 */
[----:B------:R-:W1:Y:S01]  /*67a0*/  SHFL.BFLY PT, R67, R66, 0x8, 0x1f ;  /* 0x0d001f0042437f89 */ /* 0x000e6200000e0000 */
[----:B0-----:R-:W-:Y:S01]  /*67b0*/  FADD.FTZ R68, R68, R102 ;  /* 0x0000006644447221 */ /* 0x001fe20000010000 */
[----:B------:R-:W-:Y:S02]  /*67c0*/  LOP3.LUT P0, RZ, R125, 0x30f, RZ, 0xc0, !PT ;  /* 0x0000030f7dff7812 */ /* 0x000fe4000780c0ff */
[----:B------:R-:W2:Y:S01]  /*67d0*/  LDL.LU R102, [R1+0x68] ;  /* 0x0000680001667983 */ /* 0x000ea20000300800 */
[----:B-1----:R-:W-:-:S03]  /*67e0*/  FADD.FTZ R67, R67, R66 ;  /* 0x0000004243437221 */ /* 0x002fc60000010000 */
[----:B------:R-:W0:Y:S04]  /*67f0*/  SHFL.BFLY PT, R69, R68, 0x4, 0x1f ;  /* 0x0c801f0044457f89 */ /* 0x000e2800000e0000 */
[----:B------:R-:W1:Y:S04]  /*6800*/  SHFL.BFLY PT, R66, R67, 0x4, 0x1f ;  /* 0x0c801f0043427f89 */ /* 0x000e6800000e0000 */
[----:B------:R-:W3:Y:S01]  /*6810*/  LDL.LU R21, [R1+0x3c] ;  /* 0x00003c0001157983 */ /* 0x000ee20000300800 */
        /* <DEDUP_REMOVED lines=9> */
[----:B-1----:R-:W-:-:S03]  /*68b0*/  FADD.FTZ R67, R67, R69 ;  /* 0x0000004543437221 */ /* 0x002fc60000010000 */
[----:B------:R-:W-:Y:S01]  /*68c0*/  @!P0 FMUL.FTZ R66, R66, 1.6276042515528388321e-05 ;  /* 0x3788888942428820 */ /* 0x000fe20000410000 */
[----:B------:R-:W-:Y:S01]  /*68d0*/  @!P0 LEA.HI R68, R125, UR5, RZ, 0x1f ;  /* 0x000000057d448c11 */ /* 0x000fe2000f8ff8ff */
[----:B------:R-:W3:Y:S01]  /*68e0*/  LDL.LU R69, [R1+0x38] ;  /* 0x0000380001457983 */ /* 0x000ee20000300800 */
[----:B------:R-:W-:-:S03]  /*68f0*/  @!P0 FMUL.FTZ R67, R67, 1.6276042515528388321e-05 ;  /* 0x3788888943438820 */ /* 0x000fc60000410000 */
[----:B------:R-:W3:Y:S04]  /*6900*/  LDL.LU R103, [R1+0x18] ;  /* 0x0000180001677983 */ /* 0x000ee80000300800 */
[----:B------:R0:W-:Y:S02]  /*6910*/  @!P0 STS.64 [R68], R66 ;  /* 0x0000004244008388 */ /* 0x0001e40000000a00 */
[----:B0-----:R-:W-:-:S04]  /*6920*/  LOP3.LUT R68, R124, 0xffff, RZ, 0xc0, !PT ;  /* 0x0000ffff7c447812 */ /* 0x001fc800078ec0ff */
[----:B------:R-:W-:Y:S01]  /*6930*/  LEA R66, R68, UR5, 0x3 ;  /* 0x0000000544427c11 */ /* 0x000fe2000f8e18ff */
[----:B------:R-:W-:Y:S06]  /*6940*/  BAR.SYNC.DEFER_BLOCKING 0x0 ;  /* 0x0000000000007b1d */ /* 0x000fec0000010000 */
[----:B------:R-:W4:Y:S02]  /*6950*/  LDS.64 R66, [R66] ;  /* 0x0000000042427984 */ /* 0x000f240000000a00 */
[--C-:B----4-:R-:W-:Y:S02]  /*6960*/  FADD.FTZ R7, R104, -R66.reuse ;  /* 0x8000004268077221 */ /* 0x110fe40000010000 */
[----:B------:R-:W4:Y:S04]  /*6970*/  LDL.LU R104, [R1+0x14] ;  /* 0x0000140001687983 */ /* 0x000f280000300800 */
[----:B------:R-:W4:Y:S04]  /*6980*/  LDL.LU R59, [R1+0x10] ;  /* 0x00001000013b7983 */ /* 0x000f280000300800 */
[----:B------:R-:W4:Y:S04]  /*6990*/  LDL.LU R58, [R1+0xc] ;  /* 0x00000c00013a7983 */ /* 0x000f280000300800 */
[----:B------:R-:W4:Y:S04]  /*69a0*/  LDL.LU R57, [R1+0x8] ;  /* 0x0000080001397983 */ /* 0x000f280000300800 */
[----:B------:R-:W4:Y:S04]  /*69b0*/  LDL.LU R56, [R1+0x4] ;  /* 0x0000040001387983 */ /* 0x000f280000300800 */
[----:B------:R-:W4:Y:S01]  /*69c0*/  LDL.LU R10, [R1] ;  /* 0x00000000010a7983 */ /* 0x000f220000300800 */
        /* <DEDUP_REMOVED lines=58> */
[----:B------:R-:W-:Y:S01]  /*6d70*/  FFMA.FTZ R17, R17, -R67, R3 ;  /* 0x8000004311117223 */ /* 0x000fe20000010003 */
[--C-:B--2---:R-:W-:Y:S01]  /*6d80*/  FADD.FTZ R102, R102, -R66.reuse ;  /* 0x8000004266667221 */ /* 0x104fe20000010000 */
[--C-:B---3--:R-:W-:Y:S01]  /*6d90*/  FADD.FTZ R21, R21, -R66.reuse ;  /* 0x8000004215157221 */ /* 0x108fe20000010000 */
[--C-:B------:R-:W-:Y:S01]  /*6da0*/  FADD.FTZ R69, R69, -R66.reuse ;  /* 0x8000004245457221 */ /* 0x100fe20000010000 */
[--C-:B------:R-:W-:Y:S01]  /*6db0*/  FADD.FTZ R103, R103, -R66.reuse ;  /* 0x8000004267677221 */ /* 0x100fe20000010000 */
[--C-:B----4-:R-:W-:Y:S01]  /*6dc0*/  FADD.FTZ R104, R104, -R66.reuse ;  /* 0x8000004268687221 */ /* 0x110fe20000010000 */
[--C-:B------:R-:W-:Y:S01]  /*6dd0*/  FADD.FTZ R105, R59, -R66.reuse ;  /* 0x800000423b697221 */ /* 0x100fe20000010000 */
[--C-:B------:R-:W-:Y:S01]  /*6de0*/  FADD.FTZ R106, R58, -R66.reuse ;  /* 0x800000423a6a7221 */ /* 0x100fe20000010000 */
[--C-:B------:R-:W-:Y:S01]  /*6df0*/  FADD.FTZ R123, R57, -R66.reuse ;  /* 0x80000042397b7221 */ /* 0x100fe20000010000 */
[--C-:B------:R-:W-:Y:S01]  /*6e00*/  FADD.FTZ R124, R56, -R66.reuse ;  /* 0x80000042387c7221 */ /* 0x100fe20000010000 */
[--C-:B------:R-:W-:Y:S01]  /*6e10*/  FADD.FTZ R125, R10, -R66.reuse ;  /* 0x800000420a7d7221 */ /* 0x100fe20000010000 */
[----:B------:R-:W-:-:S02]  /*6e20*/  FADD.FTZ R66, R74, -R66 ;  /* 0x800000424a427221 */ /* 0x000fc40000010000 */
[----:B------:R-:W2:Y:S04]  /*6e30*/  LDL.LU R74, [R1+0x34] ;  /* 0x00003400014a7983 */ /* 0x000ea80000300800 */
        /* <DEDUP_REMOVED lines=12> */
[-C--:B------:R-:W-:Y:S01]  /*6f00*/  FFMA.FTZ R18, R18, -R67.reuse, R61 ;  /* 0x8000004312127223 */ /* 0x080fe2000001003d */
[----:B------:R-:W-:-:S02]  /*6f10*/  FFMA.FTZ R19, R19, -R67, R2 ;  /* 0x8000004313137223 */ /* 0x000fc40000010002 */
[----:B------:R0:W5:Y:S04]  /*6f20*/  LDL.LU R61, [R1+0xd8] ;  /* 0x0000d800013d7983 */ /* 0x0001680000300800 */
[----:B------:R-:W4:Y:S01]  /*6f30*/  LDL.LU R2, [R1+0x88] ;  /* 0x0000880001027983 */ /* 0x000f220000300800 */
[----:B------:R-:W-:-:S04]  /*6f40*/  FMUL.FTZ R64, R11, R64 ;  /* 0x000000400b407220 */ /* 0x000fc80000410000 */
[-C--:B------:R-:W-:Y:S01]  /*6f50*/  FFMA.FTZ R64, R64, -R67.reuse, R120 ;  /* 0x8000004340407223 */ /* 0x080fe20000010078 */
[-C--:B--2---:R-:W-:Y:S02]  /*6f60*/  FFMA.FTZ R74, R74, -R67.reuse, R60 ;  /* 0x800000434a4a7223 */ /* 0x084fe4000001003c */
[----:B------:R0:W5:Y:S01]  /*6f70*/  LDL.LU R60, [R1+0xd4] ;  /* 0x0000d400013c7983 */ /* 0x0001620000300800 */
[----:B---3--:R-:W-:-:S03]  /*6f80*/  FFMA.FTZ R102, R59, -R67, R102 ;  /* 0x800000433b667223 */ /* 0x008fc60000010066 */
[----:B------:R0:W5:Y:S01]  /*6f90*/  LDL.LU R59, [R1+0xd0] ;  /* 0x0000d000013b7983 */ /* 0x0001620000300800 */
[----:B----4-:R-:W-:-:S03]  /*6fa0*/  FFMA.FTZ R21, R58, -R67, R21 ;  /* 0x800000433a157223 */ /* 0x010fc60000010015 */
        /* <DEDUP_REMOVED lines=20> */
[----:B------:R0:W5:Y:S04]  /*70f0*/  LDL.LU R3, [R1+0xa4] ;  /* 0x0000a40001037983 */ /* 0x0001680000300800 */
[----:B------:R-:W2:Y:S01]  /*7100*/  LDL.LU R120, [R1+0x70] ;  /* 0x0000700001787983 */ /* 0x000ea20000300800 */
[-C--:B------:R-:W-:Y:S01]  /*7110*/  FFMA.FTZ R119, R2, -R67.reuse, R119 ;  /* 0x8000004302777223 */ /* 0x080fe20000010077 */
[-C--:B------:R-:W-:Y:S02]  /*7120*/  FFMA.FTZ R117, R33, -R67.reuse, R117 ;  /* 0x8000004321757223 */ /* 0x080fe40000010075 */
[----:B------:R0:W5:Y:S01]  /*7130*/  LDL.LU R2, [R1+0xa0] ;  /* 0x0000a00001027983 */ /* 0x0001620000300800 */
[-C--:B------:R-:W-:Y:S01]  /*7140*/  FFMA.FTZ R76, R23, -R67.reuse, R76 ;  /* 0x80000043174c7223 */ /* 0x080fe2000001004c */
[----:B--2---:R-:W-:-:S02]  /*7150*/  FFMA.FTZ R118, R120, -R67, R118 ;  /* 0x8000004378767223 */ /* 0x004fc40000010076 */
[----:B------:R-:W2:Y:S04]  /*7160*/  LDL.LU R120, [R1+0x90] ;  /* 0x0000900001787983 */ /* 0x000ea80000300800 */
[----:B------:R-:W3:Y:S01]  /*7170*/  LDL.LU R33, [R1+0x8c] ;  /* 0x00008c0001217983 */ /* 0x000ee20000300800 */
[C---:B------:R-:W-:Y:S01]  /*7180*/  FMUL.FTZ R0, R11.reuse, R0 ;  /* 0x000000000b007220 */ /* 0x040fe20000410000 */
[C---:B------:R-:W-:Y:S01]  /*7190*/  FMUL.FTZ R23, R11.reuse, R12 ;  /* 0x0000000c0b177220 */ /* 0x040fe20000410000 */
[----:B------:R-:W-:Y:S01]  /*71a0*/  FFMA.FTZ R88, R70, -R67, R88 ;  /* 0x8000004346587223 */ /* 0x000fe20000010058 */
[C---:B------:R-:W-:Y:S01]  /*71b0*/  FMUL.FTZ R13, R11.reuse, R13 ;  /* 0x0000000d0b0d7220 */ /* 0x040fe20000410000 */
[C---:B------:R-:W-:Y:S01]  /*71c0*/  FMUL.FTZ R14, R11.reuse, R14 ;  /* 0x0000000e0b0e7220 */ /* 0x040fe20000410000 */
[----:B------:R-:W-:Y:S01]  /*71d0*/  FMUL.FTZ R15, R11, R15 ;  /* 0x0000000f0b0f7220 */ /* 0x000fe20000410000 */
[----:B------:R-:W-:Y:S01]  /*71e0*/  F2FP.F16.F32.PACK_AB R12, R23, R0 ;  /* 0x00000000170c723e */ /* 0x000fe200000000ff */
[C---:B------:R-:W-:Y:S01]  /*71f0*/  FMUL.FTZ R16, R11.reuse, R16 ;  /* 0x000000100b107220 */ /* 0x040fe20000410000 */
[----:B------:R-:W-:Y:S01]  /*7200*/  FFMA.FTZ R70, R24, -R67, R77 ;  /* 0x8000004318467223 */ /* 0x000fe2000001004d */
        /* <DEDUP_REMOVED lines=40> */
[C---:B------:R-:W-:Y:S01]  /*7490*/  FMUL.FTZ R106, R11.reuse, R106 ;  /* 0x0000006a0b6a7220 */ /* 0x040fe20000410000 */
[C---:B------:R-:W-:Y:S01]  /*74a0*/  FMUL.FTZ R123, R11.reuse, R123 ;  /* 0x0000007b0b7b7220 */ /* 0x040fe20000410000 */
[----:B------:R-:W-:Y:S01]  /*74b0*/  F2FP.F16.F32.PACK_AB R16, R16, R15 ;  /* 0x0000000f1010723e */ /* 0x000fe200000000ff */
[C---:B------:R-:W-:Y:S01]  /*74c0*/  FMUL.FTZ R64, R11.reuse, R64 ;  /* 0x000000400b407220 */ /* 0x040fe20000410000 */
        /* <DEDUP_REMOVED lines=70> */
[----:B------:R-:W-:Y:S01]  /*7930*/  F2FP.F16.F32.PACK_AB R70, R55, R70 ;  /* 0x000000463746723e */ /* 0x000fe200000000ff */
[----:B------:R-:W-:Y:S01]  /*7940*/  ULOP3.LUT UR4, UR4, 0x1, URZ, 0x3c, !UPT ;  /* 0x0000000104047892 */ /* 0x000fe2000f8e3cff */
[----:B------:R-:W-:Y:S01]  /*7950*/  UMOV UR8, UR9 ;  /* 0x0000000900087c82 */ /* 0x000fe20008000000 */
[----:B------:R-:W-:Y:S01]  /*7960*/  UMOV UR5, UR10 ;  /* 0x0000000a00057c82 */ /* 0x000fe20008000000 */
[----:B---3--:R-:W-:Y:S01]  /*7970*/  IADD3 R24, P0, PT, R33, UR16, RZ ;  /* 0x0000001021187c10 */ /* 0x008fe2000ff1e0ff */
[C---:B------:R-:W-:Y:S01]  /*7980*/  FMUL.FTZ R33, R11.reuse, R98 ;  /* 0x000000620b217220 */ /* 0x040fe20000410000 */
[----:B------:R-:W-:Y:S02]  /*7990*/  FMUL.FTZ R11, R11, R66 ;  /* 0x000000420b0b7220 */ /* 0x000fe40000410000 */
[----:B--2---:R-:W-:-:S03]  /*79a0*/  IADD3.X R25, PT, PT, R120, UR17, RZ, P0, !PT ;  /* 0x0000001178197c10 */ /* 0x004fc600087fe4ff */
[----:B------:R-:W-:Y:S02]  /*79b0*/  F2FP.F16.F32.PACK_AB R71, R11, R22 ;  /* 0x000000160b47723e */ /* 0x000fe400000000ff */
[----:B------:R1:W-:Y:S04]  /*79c0*/  STG.E.64 desc[UR12][R24.64], R12 ;  /* 0x0000000c18007986 */ /* 0x0003e8000c101b0c */
[----:B------:R2:W-:Y:S04]  /*79d0*/  STG.E.64 desc[UR12][R24.64+0x2d00], R14 ;  /* 0x002d000e18007986 */ /* 0x0005e8000c101b0c */
[----:B------:R0:W-:Y:S01]  /*79e0*/  STG.E.64 desc[UR12][R24.64+0xf00], R16 ;  /* 0x000f001018007986 */ /* 0x0001e2000c101b0c */
[----:B-1----:R-:W-:-:S02]  /*79f0*/  F2FP.F16.F32.PACK_AB R13, R33, R46 ;  /* 0x0000002e210d723e */ /* 0x002fc400000000ff */
[----:B------:R-:W-:Y:S02]  /*7a00*/  F2FP.F16.F32.PACK_AB R12, R31, R44 ;  /* 0x0000002c1f0c723e */ /* 0x000fe400000000ff */
[----:B--2---:R-:W-:Y:S02]  /*7a10*/  F2FP.F16.F32.PACK_AB R15, R41, R54 ;  /* 0x00000036290f723e */ /* 0x004fe400000000ff */
        /* <DEDUP_REMOVED lines=17> */
.L_x_1219:
[----:B-----5:R-:W1:Y:S01]  /*7b30*/  S2R R10, SR_CTAID.Y ;  /* 0x00000000000a7919 */ /* 0x020e620000002600 */
[----:B------:R-:W1:Y:S02]  /*7b40*/  S2R R3, SR_CTAID.X ;  /* 0x0000000000037919 */ /* 0x000e640000002500 */
[----:B-1----:R-:W-:-:S04]  /*7b50*/  LEA R10, R10, R3, 0x5 ;  /* 0x000000030a0a7211 */ /* 0x002fc800078e28ff */
[----:B------:R-:W-:-:S04]  /*7b60*/  SHF.L.U32 R10, R10, 0x5, RZ ;  /* 0x000000050a0a7819 */ /* 0x000fc800000006ff */
[----:B------:R-:W-:-:S13]  /*7b70*/  ISETP.GT.AND P0, PT, R10, 0x3bf, PT ;  /* 0x000003bf0a00780c */ /* 0x000fda0003f04270 */
[----:B------:R-:W-:Y:S05]  /*7b80*/  @P0 EXIT ;  /* 0x000000000000094d */ /* 0x000fea0003800000 */
[----:B0-----:R-:W0:Y:S01]  /*7b90*/  S2R R12, SR_TID.X ;  /* 0x00000000000c7919 */ /* 0x001e220000002100 */
        /* <DEDUP_REMOVED lines=48> */
.L_x_1243:
        /* <DEDUP_REMOVED lines=28> */
.L_x_1236:
        /* <DEDUP_REMOVED lines=33> */
.L_x_1235:
[----:B------:R-:W-:Y:S05]  /*8270*/  BSYNC.RECONVERGENT B1 ;  /* 0x0000000000017941 */ /* 0x000fea0003800200 */
.L_x_1234:
        /* <DEDUP_REMOVED lines=25> */
.L_x_1238:
[----:B------:R-:W-:Y:S05]  /*8410*/  BSYNC.RECONVERGENT B1 ;  /* 0x0000000000017941 */ /* 0x000fea0003800200 */
.L_x_1237:
        /* <DEDUP_REMOVED lines=26> */
.L_x_1233:
[----:B------:R-:W-:Y:S05]  /*85c0*/  BSYNC.RECONVERGENT B0 ;  /* 0x0000000000007941 */ /* 0x000fea0003800200 */
.L_x_1232:
[----:B------:R0:W-:Y:S01]  /*85d0*/  STS [R7], R25 ;  /* 0x0000001907007388 */ /* 0x0001e20000000800 */
[----:B------:R-:W1:Y:S01]  /*85e0*/  LDC.64 R20, c[0x0][0x388] ;  /* 0x0000e200ff147b82 */ /* 0x000e620000000a00 */
[----:B------:R-:W-:Y:S02]  /*85f0*/  ISETP.NE.AND P1, PT, R42, 0xf, PT ;  /* 0x0000000f2a00780c */ /* 0x000fe40003f25270 */
[----:B------:R0:W-:Y:S01]  /*8600*/  STS [R7+0x780], R16 ;  /* 0x0007801007007388 */ /* 0x0001e20000000800 */
[----:B------:R-:W-:-:S04]  /*8610*/  MOV R27, R6 ;  /* 0x00000006001b7202 */ /* 0x000fc80000000f00 */
[----:B------:R-:W2:Y:S08]  /*8620*/  LDC.64 R22, c[0x0][0x390] ;  /* 0x0000e400ff167b82 */ /* 0x000eb00000000a00 */
[----:B0-----:R-:W-:Y:S06]  /*8630*/  BAR.SYNC.DEFER_BLOCKING 0x0 ;  /* 0x0000000000007b1d */ /* 0x001fec0000010000 */
.L_x_1242:
        /* <DEDUP_REMOVED lines=31> */
.L_x_1253:
        /* <DEDUP_REMOVED lines=11> */
.L_x_1241:
[----:B------:R-:W-:Y:S05]  /*88e0*/  BSYNC.RECONVERGENT B0 ;  /* 0x0000000000007941 */ /* 0x000fea0003800200 */
.L_x_1240:
        /* <DEDUP_REMOVED lines=9> */
.L_x_1239:
        /* <DEDUP_REMOVED lines=8> */
.L_x_1245:
[----:B------:R-:W-:Y:S05]  /*8a00*/  BSYNC B0 ;  /* 0x0000000000007941 */ /* 0x000fea0003800000 */
.L_x_1244:
        /* <DEDUP_REMOVED lines=8> */
.L_x_1246:
[----:B------:R-:W-:Y:S01]  /*8a90*/  FADD.FTZ R19, R19, R12 ;  /* 0x0000000c13137221 */ /* 0x000fe20000010000 */
[----:B------:R-:W-:-:S04]  /*8aa0*/  HFMA2 R30, -RZ, RZ, 0, 2.384185791015625e-07 ;  /* 0x00000004ff1e7431 */ /* 0x000fc800000001ff */
[----:B------:R-:W-:Y:S02]  /*8ab0*/  MOV R31, R19 ;  /* 0x00000013001f7202 */ /* 0x000fe40000000f00 */
[----:B------:R-:W-:-:S07]  /*8ac0*/  MOV R16, R28 ;  /* 0x0000001c00107202 */ /* 0x000fce0000000f00 */
[----:B------:R-:W-:Y:S05]  /*8ad0*/  WARPSYNC.COLLECTIVE R26, `(.L_x_1247) ;  /* 0x000000001a087348 */ /* 0x000fea0003c00000 */
[----:B------:R0:W1:Y:S02]  /*8ae0*/  SHFL.BFLY P3, R28, R31, R30, R33 ;  /* 0x0c00001e1f1c7389 */ /* 0x0000640000060021 */
[----:B01----:R-:W-:Y:S05]  /*8af0*/  ENDCOLLECTIVE ;  /* 0x000000000000791b */ /* 0x003fea0003800000 */
.L_x_1247:
[----:B------:R-:W-:-:S05]  /*8b00*/  FADD.FTZ R16, R16, R13 ;  /* 0x0000000d10107221 */ /* 0x000fca0000010000 */
[----:B------:R-:W-:Y:S02]  /*8b10*/  MOV R31, R16 ;  /* 0x00000010001f7202 */ /* 0x000fe40000000f00 */
[----:B------:R-:W-:-:S07]  /*8b20*/  MOV R18, R28 ;  /* 0x0000001c00127202 */ /* 0x000fce0000000f00 */
[----:B------:R-:W-:Y:S05]  /*8b30*/  WARPSYNC.COLLECTIVE R26, `(.L_x_1248) ;  /* 0x000000001a087348 */ /* 0x000fea0003c00000 */
[----:B------:R0:W1:Y:S02]  /*8b40*/  SHFL.BFLY P3, R28, R31, R30, R33 ;  /* 0x0c00001e1f1c7389 */ /* 0x0000640000060021 */
[----:B01----:R-:W-:Y:S05]  /*8b50*/  ENDCOLLECTIVE ;  /* 0x000000000000791b */ /* 0x003fea0003800000 */
.L_x_1248:
[----:B------:R-:W-:Y:S01]  /*8b60*/  FADD.FTZ R18, R19, R18 ;  /* 0x0000001213127221 */ /* 0x000fe20000010000 */
[----:B------:R-:W-:-:S04]  /*8b70*/  HFMA2 R30, -RZ, RZ, 0, 1.1920928955078125e-07 ;  /* 0x00000002ff1e7431 */ /* 0x000fc800000001ff */
[----:B------:R-:W-:Y:S02]  /*8b80*/  MOV R31, R18 ;  /* 0x00000012001f7202 */ /* 0x000fe40000000f00 */
[----:B------:R-:W-:-:S07]  /*8b90*/  MOV R25, R28 ;  /* 0x0000001c00197202 */ /* 0x000fce0000000f00 */
[----:B------:R-:W-:Y:S05]  /*8ba0*/  WARPSYNC.COLLECTIVE R26, `(.L_x_1249) ;  /* 0x000000001a087348 */ /* 0x000fea0003c00000 */
[----:B------:R0:W1:Y:S02]  /*8bb0*/  SHFL.BFLY P3, R28, R31, R30, R33 ;  /* 0x0c00001e1f1c7389 */ /* 0x0000640000060021 */
[----:B01----:R-:W-:Y:S05]  /*8bc0*/  ENDCOLLECTIVE ;  /* 0x000000000000791b */ /* 0x003fea0003800000 */
.L_x_1249:
[----:B------:R-:W-:-:S05]  /*8bd0*/  FADD.FTZ R25, R16, R25 ;  /* 0x0000001910197221 */ /* 0x000fca0000010000 */
[----:B------:R-:W-:Y:S02]  /*8be0*/  MOV R31, R25 ;  /* 0x00000019001f7202 */ /* 0x000fe40000000f00 */
[----:B------:R-:W-:-:S07]  /*8bf0*/  MOV R29, R28 ;  /* 0x0000001c001d7202 */ /* 0x000fce0000000f00 */
[----:B------:R-:W-:Y:S05]  /*8c00*/  WARPSYNC.COLLECTIVE R26, `(.L_x_1250) ;  /* 0x000000001a087348 */ /* 0x000fea0003c00000 */
[----:B------:R0:W1:Y:S02]  /*8c10*/  SHFL.BFLY P3, R28, R31, R30, R33 ;  /* 0x0c00001e1f1c7389 */ /* 0x0000640000060021 */
[----:B01----:R-:W-:Y:S05]  /*8c20*/  ENDCOLLECTIVE ;  /* 0x000000000000791b */ /* 0x003fea0003800000 */
.L_x_1250:
[----:B------:R-:W-:Y:S01]  /*8c30*/  FADD.FTZ R29, R18, R29 ;  /* 0x0000001d121d7221 */ /* 0x000fe20000010000 */
[----:B------:R-:W-:-:S04]  /*8c40*/  HFMA2 R30, -RZ, RZ, 0, 5.9604644775390625e-08 ;  /* 0x00000001ff1e7431 */ /* 0x000fc800000001ff */
[----:B------:R-:W-:Y:S02]  /*8c50*/  MOV R31, R29 ;  /* 0x0000001d001f7202 */ /* 0x000fe40000000f00 */
[----:B------:R-:W-:-:S07]  /*8c60*/  MOV R12, R28 ;  /* 0x0000001c000c7202 */ /* 0x000fce0000000f00 */
[----:B------:R-:W-:Y:S05]  /*8c70*/  WARPSYNC.COLLECTIVE R26, `(.L_x_1251) ;  /* 0x000000001a087348 */ /* 0x000fea0003c00000 */
[----:B------:R0:W1:Y:S02]  /*8c80*/  SHFL.BFLY P3, R28, R31, R30, R33 ;  /* 0x0c00001e1f1c7389 */ /* 0x0000640000060021 */
[----:B01----:R-:W-:Y:S05]  /*8c90*/  ENDCOLLECTIVE ;  /* 0x000000000000791b */ /* 0x003fea0003800000 */
.L_x_1251:
[----:B------:R-:W-:-:S05]  /*8ca0*/  FADD.FTZ R12, R25, R12 ;  /* 0x0000000c190c7221 */ /* 0x000fca0000010000 */
[----:B------:R-:W-:Y:S02]  /*8cb0*/  MOV R31, R12 ;  /* 0x0000000c001f7202 */ /* 0x000fe40000000f00 */
[----:B------:R-:W-:-:S07]  /*8cc0*/  MOV R24, R28 ;  /* 0x0000001c00187202 */ /* 0x000fce0000000f00 */
[----:B------:R-:W-:Y:S05]  /*8cd0*/  WARPSYNC.COLLECTIVE R26, `(.L_x_1252) ;  /* 0x000000001a087348 */ /* 0x000fea0003c00000 */
[----:B------:R0:W1:Y:S02]  /*8ce0*/  SHFL.BFLY P3, R28, R31, R30, R33 ;  /* 0x0c00001e1f1c7389 */ /* 0x0000640000060021 */
[----:B01----:R-:W-:Y:S05]  /*8cf0*/  ENDCOLLECTIVE ;  /* 0x000000000000791b */ /* 0x003fea0003800000 */
.L_x_1252:
[----:B------:R-:W-:Y:S01]  /*8d00*/  FADD.FTZ R24, R29, R24 ;  /* 0x000000181d187221 */ /* 0x000fe20000010000 */
[----:B------:R-:W-:Y:S01]  /*8d10*/  MOV R13, R28 ;  /* 0x0000001c000d7202 */ /* 0x000fe20000000f00 */
[----:B------:R-:W-:Y:S06]  /*8d20*/  BRA `(.L_x_1253) ;  /* 0xfffffff800c07947 */ /* 0x000fec000383ffff */
.L_x_1254:
        /* <DEDUP_REMOVED lines=13> */
.L_x_1584:


//--------------------- .text._ZN13group_norm_v218gn_bwd_cuda_kernelI6__halfLi480ELi2ELi16ELi60ELi1024ELb1ELb1ELi16ELi960ELi960ELi4ELb1ELi3ELb0ELb0ELNS_15WgradSyncMethodE3ENS_16CompileConditionILi1000EEEEEvPT_S6_S6_PKS5_S8_S8_S8_PKfflPfPj --------------------------
	.section	.text._ZN13group_norm_v218gn_bwd_cuda_kernelI6__halfLi480ELi2ELi16ELi60ELi1024ELb1ELb1ELi16ELi960ELi960ELi4ELb1ELi3ELb0ELb0ELNS_15WgradSyncMethodE3ENS_16CompileConditionILi1000EEEEEvPT_S6_S6_PKS5_S8_S8_S8_PKfflPfPj,"ax",@progbits
	.align	128
        .global         _ZN13group_norm_v218gn_bwd_cuda_kernelI6__halfLi480ELi2ELi16ELi60ELi1024ELb1ELb1ELi16ELi960ELi960ELi4ELb1ELi3ELb0ELb0ELNS_15WgradSyncMethodE3ENS_16CompileConditionILi1000EEEEEvPT_S6_S6_PKS5_S8_S8_S8_PKfflPfPj
        .type           _ZN13group_norm_v218gn_bwd_cuda_kernelI6__halfLi480ELi2ELi16ELi60ELi1024ELb1ELb1ELi16ELi960ELi960ELi4ELb1ELi3ELb0ELb0ELNS_15WgradSyncMethodE3ENS_16CompileConditionILi1000EEEEEvPT_S6_S6_PKS5_S8_S8_S8_PKfflPfPj,@function
        .size           _ZN13group_norm_v218gn_bwd_cuda_kernelI6__halfLi480ELi2ELi16ELi60ELi1024ELb1ELb1ELi16ELi960ELi960ELi4ELb1ELi3ELb0ELb0ELNS_15WgradSyncMethodE3ENS_16CompileConditionILi1000EEEEEvPT_S6_S6_PKS5_S8_S8_S8_PKfflPfPj,(.L_x_1585 - _ZN13group_norm_v218gn_bwd_cuda_kernelI6__halfLi480ELi2ELi16ELi60ELi1024ELb1ELb1ELi16ELi960ELi960ELi4ELb1ELi3ELb0ELb0ELNS_15WgradSyncMethodE3ENS_16CompileConditionILi1000EEEEEvPT_S6_S6_PKS5_S8_S8_S8_PKfflPfPj)
        .other          _ZN13group_norm_v218gn_bwd_cuda_kernelI6__halfLi480ELi2ELi16ELi60ELi1024ELb1ELb1ELi16ELi960ELi960ELi4ELb1ELi3ELb0ELb0ELNS_15WgradSyncMethodE3ENS_16CompileConditionILi1000EEEEEvPT_S6_S6_PKS5_S8_S8_S8_PKfflPfPj,@"STO_CUDA_ENTRY STV_DEFAULT"
_ZN13group_norm_v218gn_bwd_cuda_kernelI6__halfLi480ELi2ELi16ELi60ELi1024ELb1ELb1ELi16ELi960ELi960ELi4ELb1ELi3ELb0ELb0ELNS_15WgradSyncMethodE3ENS_16CompileConditionILi1000EEEEEvPT_S6_S6_PKS5_S8_S8_S8_PKfflPfPj:
.text._ZN13group_norm_v218gn_bwd_cuda_kernelI6__halfLi480ELi2ELi16ELi60ELi1024ELb1ELb1ELi16ELi960ELi960ELi4ELb1ELi3ELb0ELb0ELNS_15WgradSyncMethodE3ENS_16CompileConditionILi1000EEEEEvPT_S6_S6_PKS5_S8_S8_S8_PKfflPfPj:
        /* <DEDUP_REMOVED lines=30> */
.L_x_1257:
        /* <DEDUP_REMOVED lines=8> */
.L_x_1256:
[----:B------:R-:W-:Y:S05]  /*0260*/  WARPSYNC.ALL ;  /* 0x0000000000007948 */ /* 0x000fea0003800000 */
[----:B------:R-:W-:Y:S06]  /*0270*/  BAR.SYNC.DEFER_BLOCKING 0x0 ;  /* 0x0000000000007b1d */ /* 0x000fec0000010000 */
[----:B------:R-:W-:Y:S05]  /*0280*/  BRA `(.L_x_1258) ;  /* 0x0000004c00307947 */ /* 0x000fea0003800000 */
.L_x_1255:
        /* <DEDUP_REMOVED lines=20> */
[----:B------:R-:W-:Y:S02]  /*03d0*/  IADD3 R5, PT, PT, R5, 0x3c00, RZ ;  /* 0x00003c0005057810 */ /* 0x000fe40007ffe0ff */
[----:B---3--:R-:W-:Y:S02]  /*03e0*/  PRMT R12, R12, 0x9910, RZ ;  /* 0x000099100c0c7816 */ /* 0x008fe400000000ff */
[----:B--2---:R-:W-:Y:S02]  /*03f0*/  LEA R5, R6, R5, 0x18 ;  /* 0x0000000506057211 */ /* 0x004fe400078ec0ff */
[----:B------:R-:W-:Y:S02]  /*0400*/  SHF.R.U32.HI R6, RZ, 0x1, R7 ;  /* 0x00000001ff067819 */ /* 0x000fe40000011607 */
[----:B0-----:R-:W-:-:S03]  /*0410*/  SHF.L.U32 R3, R9, 0x4, RZ ;  /* 0x0000000409037819 */ /* 0x001fc600000006ff */
[--C-:B------:R-:W-:Y:S02]  /*0420*/  IMAD R6, R6, 0x168, R5.reuse ;  /* 0x0000016806067824 */ /* 0x100fe400078e0205 */
[----:B------:R-:W-:Y:S01]  /*0430*/  IMAD R5, R8, 0x18, R5 ;  /* 0x0000001808057824 */ /* 0x000fe200078e0205 */
[----:B------:R-:W-:Y:S01]  /*0440*/  SHF.L.U32 R7, R7, 0x3, RZ ;  /* 0x0000000307077819 */ /* 0x000fe200000006ff */
[----:B------:R-:W-:Y:S01]  /*0450*/  IMAD R12, R12, 0x89, RZ ;  /* 0x000000890c0c7824 */ /* 0x000fe200078e02ff */
[C---:B------:R-:W-:Y:S02]  /*0460*/  LOP3.LUT R3, R4.reuse, 0x3f0, R3, 0xf8, !PT ;  /* 0x000003f004037812 */ /* 0x040fe400078ef803 */
[----:B------:R-:W-:Y:S02]  /*0470*/  LEA R4, R4, R5, 0x3 ;  /* 0x0000000504047211 */ /* 0x000fe400078e18ff */
[----:B------:R-:W-:Y:S02]  /*0480*/  LOP3.LUT R7, R7, 0x8, RZ, 0xc0, !PT ;  /* 0x0000000807077812 */ /* 0x000fe400078ec0ff */
[----:B------:R-:W-:Y:S01]  /*0490*/  LOP3.LUT R12, R12, 0xffff, RZ, 0xc0, !PT ;  /* 0x0000ffff0c0c7812 */ /* 0x000fe200078ec0ff */
[----:B------:R0:W-:Y:S01]  /*04a0*/  STL [R1+0xb4], R4 ;  /* 0x0000b40401007387 */ /* 0x0001e20000100800 */
[----:B------:R-:W-:-:S03]  /*04b0*/  IADD3 R2, PT, PT, R6, R7, RZ ;  /* 0x0000000706027210 */ /* 0x000fc60007ffe0ff */
[----:B------:R1:W-:Y:S04]  /*04c0*/  STL [R1+0x5c], RZ ;  /* 0x00005cff01007387 */ /* 0x0003e80000100800 */
[----:B------:R1:W-:Y:S04]  /*04d0*/  STL [R1+0x54], RZ ;  /* 0x000054ff01007387 */ /* 0x0003e80000100800 */
[----:B------:R1:W-:Y:S04]  /*04e0*/  STL [R1+0x4c], RZ ;  /* 0x00004cff01007387 */ /* 0x0003e80000100800 */
[----:B------:R1:W-:Y:S04]  /*04f0*/  STL [R1+0x44], RZ ;  /* 0x000044ff01007387 */ /* 0x0003e80000100800 */
[----:B------:R1:W-:Y:S04]  /*0500*/  STL [R1+0x58], RZ ;  /* 0x000058ff01007387 */ /* 0x0003e80000100800 */
[----:B------:R1:W-:Y:S04]  /*0510*/  STL [R1+0x50], RZ ;  /* 0x000050ff01007387 */ /* 0x0003e80000100800 */
[----:B------:R1:W-:Y:S04]  /*0520*/  STL [R1+0x48], RZ ;  /* 0x000048ff01007387 */ /* 0x0003e80000100800 */
[----:B------:R1:W-:Y:S01]  /*0530*/  STL [R1+0x40], RZ ;  /* 0x000040ff01007387 */ /* 0x0003e20000100800 */
[----:B------:R-:W-:Y:S01]  /*0540*/  UMOV UR4, URZ ;  /* 0x000000ff00047c82 */ /* 0x000fe20008000000 */
[----:B----4-:R-:W-:-:S02]  /*0550*/  HADD2.F32 R7, -RZ, R10.H0_H0 ;  /* 0x2000000aff077230 */ /* 0x010fc40000004100 */
[----:B------:R-:W-:Y:S02]  /*0560*/  HADD2.F32 R8, -RZ, R10.H1_H1 ;  /* 0x3000000aff087230 */ /* 0x000fe40000004100 */
[--C-:B------:R-:W-:Y:S02]  /*0570*/  HADD2.F32 R9, -RZ, R11.reuse.H0_H0 ;  /* 0x2000000bff097230 */ /* 0x100fe40000004100 */
[----:B------:R-:W-:Y:S01]  /*0580*/  HADD2.F32 R10, -RZ, R11.H1_H1 ;  /* 0x3000000bff0a7230 */ /* 0x000fe20000004100 */
[----:B------:R-:W-:-:S05]  /*0590*/  SHF.R.U32.HI R11, RZ, 0xb, R12 ;  /* 0x0000000bff0b7819 */ /* 0x000fca000001160c */
[----:B------:R1:W-:Y:S01]  /*05a0*/  STL [R1+0xb0], R11 ;  /* 0x0000b00b01007387 */ /* 0x0003e20000100800 */
[--C-:B-----5:R-:W-:Y:S01]  /*05b0*/  HADD2.F32 R3, -RZ, R14.reuse.H0_H0 ;  /* 0x2000000eff037230 */ /* 0x120fe20000004100 */
[----:B------:R-:W-:Y:S01]  /*05c0*/  LOP3.LUT R30, R11, 0xffff, RZ, 0xc0, !PT ;  /* 0x0000ffff0b1e7812 */ /* 0x000fe200078ec0ff */
[----:B0-----:R-:W-:Y:S02]  /*05d0*/  HADD2.F32 R4, -RZ, R14.H1_H1 ;  /* 0x3000000eff047230 */ /* 0x001fe40000004100 */
[--C-:B------:R-:W-:Y:S02]  /*05e0*/  HADD2.F32 R5, -RZ, R15.reuse.H0_H0 ;  /* 0x2000000fff057230 */ /* 0x100fe40000004100 */
[----:B------:R-:W-:-:S07]  /*05f0*/  HADD2.F32 R6, -RZ, R15.H1_H1 ;  /* 0x3000000fff067230 */ /* 0x000fce0000004100 */
.L_x_1272:
[----:B-1----:R-:W2:Y:S01]  /*0600*/  LDL R11, [R1+0xac] ;  /* 0x0000ac00010b7983 */ /* 0x002ea20000100800 */
        /* <DEDUP_REMOVED lines=44> */
[----:B------:R-:W2:Y:S01]  /*08d0*/  LDG.E.64.CONSTANT R28, desc[UR12][R24.64] ;  /* 0x0000000c181c7981 */ /* 0x000ea2000c1e9b00 */
[----:B------:R-:W1:Y:S03]  /*08e0*/  MUFU.RSQ R11, R11 ;  /* 0x0000000b000b7308 */ /* 0x000e660000001400 */
[----:B------:R1:W-:Y:S04]  /*08f0*/  STL [R1+0xa8], R0 ;  /* 0x0000a80001007387 */ /* 0x0003e80000100800 */
[----:B------:R-:W2:Y:S04]  /*0900*/  LDG.E.64.CONSTANT R32, desc[UR12][R24.64+0xf00] ;  /* 0x000f000c18207981 */ /* 0x000ea8000c1e9b00 */
[----:B------:R-:W2:Y:S04]  /*0910*/  LDG.E.64.CONSTANT R40, desc[UR12][R24.64+0x1e00] ;  /* 0x001e000c18287981 */ /* 0x000ea8000c1e9b00 */
[----:B------:R-:W2:Y:S01]  /*0920*/  LDG.E.64.CONSTANT R38, desc[UR12][R24.64+0x2d00] ;  /* 0x002d000c18267981 */ /* 0x000ea2000c1e9b00 */
[----:B---3--:R-:W-:-:S05]  /*0930*/  HADD2.F32 R19, -RZ, R14.H0_H0 ;  /* 0x2000000eff137230 */ /* 0x008fca0000004100 */
[----:B------:R-:W-:Y:S01]  /*0940*/  FADD.FTZ R30, -R18, R19 ;  /* 0x00000013121e7221 */ /* 0x000fe20000010100 */
[----:B------:R-:W-:-:S03]  /*0950*/  HADD2.F32 R19, -RZ, R14.H1_H1 ;  /* 0x3000000eff137230 */ /* 0x000fc60000004100 */
[----:B-1----:R-:W-:Y:S02]  /*0960*/  FMUL.FTZ R0, R11, R30 ;  /* 0x0000001e0b007220 */ /* 0x002fe40000410000 */
[----:B------:R-:W-:Y:S01]  /*0970*/  FADD.FTZ R14, -R18, R19 ;  /* 0x00000013120e7221 */ /* 0x000fe20000010100 */
[----:B------:R-:W-:Y:S01]  /*0980*/  HADD2.F32 R19, -RZ, R15.H0_H0 ;  /* 0x2000000fff137230 */ /* 0x000fe20000004100 */
[----:B----4-:R-:W-:Y:S01]  /*0990*/  STL [R1+0x108], R27 ;  /* 0x0001081b01007387 */ /* 0x010fe20000100800 */
[----:B------:R-:W-:-:S03]  /*09a0*/  FFMA.FTZ R31, R3, R0, R7 ;  /* 0x00000000031f7223 */ /* 0x000fc60000010007 */
[----:B------:R1:W-:Y:S01]  /*09b0*/  STL [R1+0x60], R0 ;  /* 0x0000600001007387 */ /* 0x0003e20000100800 */
[----:B------:R-:W-:Y:S02]  /*09c0*/  HADD2.F32 R15, -RZ, R15.H1_H1 ;  /* 0x3000000fff0f7230 */ /* 0x000fe40000004100 */
[----:B-1----:R-:W-:Y:S01]  /*09d0*/  FMUL.FTZ R0, R11, R14 ;  /* 0x0000000e0b007220 */ /* 0x002fe20000410000 */
[----:B------:R-:W-:-:S03]  /*09e0*/  FADD.FTZ R14, -R18, R19 ;  /* 0x00000013120e7221 */ /* 0x000fc60000010100 */
[----:B------:R-:W-:Y:S01]  /*09f0*/  FFMA.FTZ R44, R4, R0, R8 ;  /* 0x00000000042c7223 */ /* 0x000fe20000010008 */
[----:B------:R1:W-:Y:S01]  /*0a00*/  STL [R1+0x6c], R0 ;  /* 0x00006c0001007387 */ /* 0x0003e20000100800 */
[----:B------:R-:W-:Y:S01]  /*0a10*/  FADD.FTZ R42, -R18, R15 ;  /* 0x0000000f122a7221 */ /* 0x000fe20000010100 */
[----:B------:R-:W-:Y:S02]  /*0a20*/  HADD2.F32 R36, -RZ, R34.H0_H0 ;  /* 0x20000022ff247230 */ /* 0x000fe40000004100 */
[----:B-1----:R-:W-:-:S03]  /*0a30*/  FMUL.FTZ R0, R11, R14 ;  /* 0x0000000e0b007220 */ /* 0x002fc60000410000 */
[----:B------:R-:W-:Y:S01]  /*0a40*/  FADD.FTZ R36, -R18, R36 ;  /* 0x0000002412247221 */ /* 0x000fe20000010100 */
[----:B------:R-:W-:Y:S02]  /*0a50*/  HADD2.F32 R34, -RZ, R34.H1_H1 ;  /* 0x30000022ff227230 */ /* 0x000fe40000004100 */
[----:B------:R-:W-:Y:S01]  /*0a60*/  FMUL.FTZ R30, R44, -1.4426950216293334961 ;  /* 0xbfb8aa3b2c1e7820 */ /* 0x000fe20000410000 */
[----:B------:R-:W-:Y:S01]  /*0a70*/  FFMA.FTZ R53, R5, R0, R9 ;  /* 0x0000000005357223 */ /* 0x000fe20000010009 */
[----:B------:R1:W-:Y:S01]  /*0a80*/  STL [R1+0x70], R0 ;  /* 0x0000700001007387 */ /* 0x0003e20000100800 */
[----:B------:R-:W-:Y:S02]  /*0a90*/  FADD.FTZ R34, -R18, R34 ;  /* 0x0000002212227221 */ /* 0x000fe40000010100 */
[----:B------:R-:W-:Y:S01]  /*0aa0*/  FMUL.FTZ R46, R53, -1.4426950216293334961 ;  /* 0xbfb8aa3b352e7820 */ /* 0x000fe20000410000 */
[----:B------:R-:W-:Y:S01]  /*0ab0*/  FMUL.FTZ R45, R31, -1.4426950216293334961 ;  /* 0xbfb8aa3b1f2d7820 */ /* 0x000fe20000410000 */
[----:B------:R-:W-:Y:S01]  /*0ac0*/  HADD2.F32 R49, -RZ, R23.H0_H0 ;  /* 0x20000017ff317230 */ /* 0x000fe20000004100 */
[----:B------:R-:W3:Y:S01]  /*0ad0*/  LDG.E.64.CONSTANT R14, desc[UR12][R16.64+0x5a00] ;  /* 0x005a000c100e7981 */ /* 0x000ee2000c1e9b00 */
[----:B-1----:R-:W-:-:S04]  /*0ae0*/  FMUL.FTZ R0, R11, R42 ;  /* 0x0000002a0b007220 */ /* 0x002fc80000410000 */
[----:B------:R-:W-:Y:S01]  /*0af0*/  FFMA.FTZ R19, R6, R0, R10 ;  /* 0x0000000006137223 */ /* 0x000fe2000001000a */
[----:B------:R1:W-:Y:S01]  /*0b00*/  STL [R1+0x98], R0 ;  /* 0x0000980001007387 */ /* 0x0003e20000100800 */
[----:B------:R-:W4:Y:S08]  /*0b10*/  MUFU.EX2 R46, R46 ;  /* 0x0000002e002e7308 */ /* 0x000f300000000800 */
[----:B------:R-:W0:Y:S01]  /*0b20*/  MUFU.EX2 R30, R30 ;  /* 0x0000001e001e7308 */ /* 0x000e220000000800 */
[----:B-1----:R-:W-:Y:S01]  /*0b30*/  FMUL.FTZ R0, R11, R36 ;  /* 0x000000240b007220 */ /* 0x002fe20000410000 */
[----:B------:R-:W-:-:S06]  /*0b40*/  HADD2.F32 R36, -RZ, R35.H0_H0 ;  /* 0x20000023ff247230 */ /* 0x000fcc0000004100 */
[----:B------:R-:W1:Y:S01]  /*0b50*/  MUFU.EX2 R45, R45 ;  /* 0x0000002d002d7308 */ /* 0x000e620000000800 */
[----:B------:R2:W-:Y:S01]  /*0b60*/  STL [R1+0x90], R0 ;  /* 0x0000900001007387 */ /* 0x0005e20000100800 */
[----:B------:R-:W-:Y:S01]  /*0b70*/  FFMA.FTZ R37, R3, R0, R7 ;  /* 0x0000000003257223 */ /* 0x000fe20000010007 */
[C---:B------:R-:W-:Y:S01]  /*0b80*/  FADD.FTZ R49, -R18.reuse, R49 ;  /* 0x0000003112317221 */ /* 0x040fe20000010100 */
[----:B------:R-:W-:Y:S01]  /*0b90*/  HADD2.F32 R23, -RZ, R23.H1_H1 ;  /* 0x30000017ff177230 */ /* 0x000fe20000004100 */
[----:B------:R-:W3:Y:S01]  /*0ba0*/  LDG.E.64.CONSTANT R16, desc[UR12][R16.64+0x6900] ;  /* 0x0069000c10107981 */ /* 0x000ee2000c1e9b00 */
[----:B--2---:R-:W-:Y:S01]  /*0bb0*/  FMUL.FTZ R0, R11, R34 ;  /* 0x000000220b007220 */ /* 0x004fe20000410000 */
[----:B------:R-:W-:Y:S02]  /*0bc0*/  HADD2.F32 R34, -RZ, R35.H1_H1 ;  /* 0x30000023ff227230 */ /* 0x000fe40000004100 */
[----:B------:R-:W-:Y:S01]  /*0bd0*/  FADD.FTZ R35, -R18, R36 ;  /* 0x0000002412237221 */ /* 0x000fe20000010100 */
[----:B------:R-:W-:Y:S01]  /*0be0*/  FFMA.FTZ R43, R4, R0, R8 ;  /* 0x00000000042b7223 */ /* 0x000fe20000010008 */
[----:B------:R2:W-:Y:S01]  /*0bf0*/  STL [R1+0xa0], R0 ;  /* 0x0000a00001007387 */ /* 0x0005e20000100800 */
[----:B------:R-:W-:Y:S01]  /*0c00*/  FADD.FTZ R34, -R18, R34 ;  /* 0x0000002212227221 */ /* 0x000fe20000010100 */
[----:B------:R-:W-:Y:S01]  /*0c10*/  FMUL.FTZ R42, R19, -1.4426950216293334961 ;  /* 0xbfb8aa3b132a7820 */ /* 0x000fe20000410000 */
[----:B--2---:R-:W-:Y:S01]  /*0c20*/  FMUL.FTZ R0, R11, R35 ;  /* 0x000000230b007220 */ /* 0x004fe20000410000 */
[----:B------:R-:W-:-:S03]  /*0c30*/  HADD2.F32 R35, -RZ, R22.H0_H0 ;  /* 0x20000016ff237230 */ /* 0x000fc60000004100 */
[----:B------:R-:W-:Y:S01]  /*0c40*/  FFMA.FTZ R36, R5, R0, R9 ;  /* 0x0000000005247223 */ /* 0x000fe20000010009 */
[----:B------:R2:W-:Y:S01]  /*0c50*/  STL [R1+0x9c], R0 ;  /* 0x00009c0001007387 */ /* 0x0005e20000100800 */
[----:B------:R-:W1:Y:S01]  /*0c60*/  MUFU.EX2 R42, R42 ;  /* 0x0000002a002a7308 */ /* 0x000e620000000800 */
[----:B----4-:R-:W-:Y:S01]  /*0c70*/  FADD.FTZ R46, R46, 1 ;  /* 0x3f8000002e2e7421 */ /* 0x010fe20000010000 */
[----:B--2---:R-:W-:Y:S01]  /*0c80*/  FMUL.FTZ R0, R11, R34 ;  /* 0x000000220b007220 */ /* 0x004fe20000410000 */
[----:B------:R-:W-:Y:S02]  /*0c90*/  HADD2.F32 R34, -RZ, R22.H1_H1 ;  /* 0x30000016ff227230 */ /* 0x000fe40000004100 */
[----:B------:R-:W-:Y:S01]  /*0ca0*/  FADD.FTZ R22, -R18, R35 ;  /* 0x0000002312167221 */ /* 0x000fe20000010100 */
[----:B------:R-:W-:Y:S01]  /*0cb0*/  FFMA.FTZ R51, R6, R0, R10 ;  /* 0x0000000006337223 */ /* 0x000fe2000001000a */
[----:B------:R2:W-:Y:S01]  /*0cc0*/  STL [R1+0x94], R0 ;  /* 0x0000940001007387 */ /* 0x0005e20000100800 */
[----:B------:R-:W-:Y:S01]  /*0cd0*/  FADD.FTZ R34, -R18, R34 ;  /* 0x0000002212227221 */ /* 0x000fe20000010100 */
[----:B0-----:R-:W-:Y:S01]  /*0ce0*/  FADD.FTZ R30, R30, 1 ;  /* 0x3f8000001e1e7421 */ /* 0x001fe20000010000 */
[----:B-1----:R-:W-:Y:S01]  /*0cf0*/  FADD.FTZ R45, R45, 1 ;  /* 0x3f8000002d2d7421 */ /* 0x002fe20000010000 */
[----:B------:R-:W0:Y:S01]  /*0d00*/  MUFU.RCP R46, R46 ;  /* 0x0000002e002e7308 */ /* 0x000e220000001000 */
[----:B--2---:R-:W-:-:S04]  /*0d10*/  FMUL.FTZ R0, R11, R22 ;  /* 0x000000160b007220 */ /* 0x004fc80000410000 */
[----:B------:R-:W-:Y:S01]  /*0d20*/  FFMA.FTZ R48, R3, R0, R7 ;  /* 0x0000000003307223 */ /* 0x000fe20000010007 */
[----:B------:R1:W-:Y:S02]  /*0d30*/  STL [R1+0x8c], R0 ;  /* 0x00008c0001007387 */ /* 0x0003e40000100800 */
[----:B------:R-:W-:Y:S01]  /*0d40*/  MUFU.RCP R59, R30 ;  /* 0x0000001e003b7308 */ /* 0x000fe20000001000 */
[----:B------:R-:W-:Y:S02]  /*0d50*/  HADD2.F32 R58, -RZ, R20.H0_H0 ;  /* 0x20000014ff3a7230 */ /* 0x000fe40000004100 */
[----:B-1----:R-:W-:-:S05]  /*0d60*/  FMUL.FTZ R0, R11, R34 ;  /* 0x000000220b007220 */ /* 0x002fca0000410000 */
[----:B------:R-:W1:Y:S01]  /*0d70*/  MUFU.RCP R45, R45 ;  /* 0x0000002d002d7308 */ /* 0x000e620000001000 */
[----:B------:R-:W-:Y:S01]  /*0d80*/  FADD.FTZ R23, -R18, R23 ;  /* 0x0000001712177221 */ /* 0x000fe20000010100 */
[----:B------:R-:W-:Y:S02]  /*0d90*/  HADD2.F32 R60, -RZ, R20.H1_H1 ;  /* 0x30000014ff3c7230 */ /* 0x000fe40000004100 */
[----:B------:R-:W-:Y:S01]  /*0da0*/  FFMA.FTZ R47, R4, R0, R8 ;  /* 0x00000000042f7223 */ /* 0x000fe20000010008 */
[----:B------:R2:W-:Y:S01]  /*0db0*/  STL [R1+0x88], R0 ;  /* 0x0000880001007387 */ /* 0x0005e20000100800 */
[----:B------:R-:W-:Y:S01]  /*0dc0*/  FADD.FTZ R20, -R18, R58 ;  /* 0x0000003a12147221 */ /* 0x000fe20000010100 */
[----:B------:R-:W-:Y:S01]  /*0dd0*/  FADD.FTZ R58, R42, 1 ;  /* 0x3f8000002a3a7421 */ /* 0x000fe20000010000 */
[----:B------:R-:W-:Y:S01]  /*0de0*/  FMUL.FTZ R50, R47, -1.4426950216293334961 ;  /* 0xbfb8aa3b2f327820 */ /* 0x000fe20000410000 */
[----:B------:R-:W-:Y:S02]  /*0df0*/  HADD2.F32 R27, -RZ, R21.H0_H0 ;  /* 0x20000015ff1b7230 */ /* 0x000fe40000004100 */
[----:B0-----:R-:W-:Y:S01]  /*0e00*/  FADD.FTZ R61, -R46, 1 ;  /* 0x3f8000002e3d7421 */ /* 0x001fe20000010100 */
[----:B------:R-:W4:Y:S01]  /*0e10*/  LDG.E.64.CONSTANT R34, desc[UR12][R24.64+0x3c00] ;  /* 0x003c000c18227981 */ /* 0x000f22000c1e9b00 */
[----:B--2---:R-:W-:-:S04]  /*0e20*/  FMUL.FTZ R0, R11, R49 ;  /* 0x000000310b007220 */ /* 0x004fc80000410000 */
[----:B------:R-:W-:Y:S01]  /*0e30*/  FFMA.FTZ R49, R5, R0, R9 ;  /* 0x0000000005317223 */ /* 0x000fe20000010009 */
[----:B------:R0:W-:Y:S01]  /*0e40*/  STL [R1+0x84], R0 ;  /* 0x0000840001007387 */ /* 0x0001e20000100800 */
[----:B------:R2:W-:Y:S01]  /*0e50*/  MUFU.EX2 R2, R50 ;  /* 0x0000003200027308 */ /* 0x0005e20000000800 */
[----:B0-----:R-:W-:-:S07]  /*0e60*/  FMUL.FTZ R0, R11, R23 ;  /* 0x000000170b007220 */ /* 0x001fce0000410000 */
[----:B------:R-:W0:Y:S01]  /*0e70*/  MUFU.RCP R58, R58 ;  /* 0x0000003a003a7308 */ /* 0x000e220000001000 */
[----:B--2---:R-:W-:Y:S01]  /*0e80*/  FFMA.FTZ R50, R6, R0, R10 ;  /* 0x0000000006327223 */ /* 0x004fe2000001000a */
[----:B------:R2:W-:Y:S01]  /*0e90*/  STL [R1+0x80], R0 ;  /* 0x0000800001007387 */ /* 0x0005e20000100800 */
[C---:B------:R-:W-:Y:S01]  /*0ea0*/  FADD.FTZ R60, -R18.reuse, R60 ;  /* 0x0000003c123c7221 */ /* 0x040fe20000010100 */
[----:B------:R-:W-:Y:S01]  /*0eb0*/  FFMA.FTZ R53, R53, R61, 1 ;  /* 0x3f80000035357423 */ /* 0x000fe2000001003d */
[----:B-1----:R-:W-:Y:S01]  /*0ec0*/  FADD.FTZ R23, -R45, 1 ;  /* 0x3f8000002d177421 */ /* 0x002fe20000010100 */
[----:B------:R-:W-:Y:S01]  /*0ed0*/  FADD.FTZ R61, -R18, R27 ;  /* 0x0000001b123d7221 */ /* 0x000fe20000010100 */
[----:B------:R-:W-:Y:S02]  /*0ee0*/  HADD2.F32 R21, -RZ, R21.H1_H1 ;  /* 0x30000015ff157230 */ /* 0x000fe40000004100 */
[----:B--2---:R-:W-:Y:S01]  /*0ef0*/  FMUL.FTZ R0, R11, R20 ;  /* 0x000000140b007220 */ /* 0x004fe20000410000 */
[----:B------:R-:W-:Y:S01]  /*0f00*/  FADD.FTZ R20, -R59, 1 ;  /* 0x3f8000003b147421 */ /* 0x000fe20000010100 */
[----:B------:R-:W-:-:S02]  /*0f10*/  FFMA.FTZ R23, R31, R23, 1 ;  /* 0x3f8000001f177423 */ /* 0x000fc40000010017 */
[----:B------:R-:W-:Y:S01]  /*0f20*/  FFMA.FTZ R42, R3, R0, R7 ;  /* 0x00000000032a7223 */ /* 0x000fe20000010007 */
[----:B------:R-:W-:Y:S01]  /*0f30*/  FFMA.FTZ R20, R44, R20, 1 ;  /* 0x3f8000002c147423 */ /* 0x000fe20000010014 */
[----:B------:R1:W-:Y:S01]  /*0f40*/  STL [R1+0x7c], R0 ;  /* 0x00007c0001007387 */ /* 0x0003e20000100800 */
[----:B------:R-:W-:Y:S02]  /*0f50*/  FMUL.FTZ R27, R11, R61 ;  /* 0x0000003d0b1b7220 */ /* 0x000fe40000410000 */
[----:B------:R-:W-:Y:S01]  /*0f60*/  FMUL.FTZ R20, R59, R20 ;  /* 0x000000143b147220 */ /* 0x000fe20000410000 */
[----:B------:R-:W-:Y:S01]  /*0f70*/  FADD.FTZ R59, -R18, R21 ;  /* 0x00000015123b7221 */ /* 0x000fe20000010100 */
[----:B------:R-:W-:Y:S01]  /*0f80*/  FMUL.FTZ R23, R45, R23 ;  /* 0x000000172d177220 */ /* 0x000fe20000410000 */
[----:B------:R-:W2:Y:S01]  /*0f90*/  LDG.E.64.CONSTANT R30, desc[UR12][R24.64+0x4b00] ;  /* 0x004b000c181e7981 */ /* 0x000ea2000c1e9b00 */
[----:B-1----:R-:W-:Y:S01]  /*0fa0*/  FMUL.FTZ R0, R11, R60 ;  /* 0x0000003c0b007220 */ /* 0x002fe20000410000 */
[----:B------:R-:W-:Y:S01]  /*0fb0*/  FFMA.FTZ R45, R5, R27, R9 ;  /* 0x0000001b052d7223 */ /* 0x000fe20000010009 */
[----:B------:R-:W-:-:S03]  /*0fc0*/  FMUL.FTZ R21, R46, R53 ;  /* 0x000000352e157220 */ /* 0x000fc60000410000 */
[----:B------:R-:W-:Y:S01]  /*0fd0*/  STL [R1+0x78], R0 ;  /* 0x0000780001007387 */ /* 0x000fe20000100800 */
[----:B0-----:R-:W-:-:S03]  /*0fe0*/  FADD.FTZ R46, -R58, 1 ;  /* 0x3f8000003a2e7421 */ /* 0x001fc60000010100 */
[----:B------:R0:W-:Y:S01]  /*0ff0*/  STL [R1+0x74], R27 ;  /* 0x0000741b01007387 */ /* 0x0001e20000100800 */
[----:B------:R-:W-:Y:S01]  /*1000*/  FFMA.FTZ R19, R19, R46, 1 ;  /* 0x3f80000013137423 */ /* 0x000fe2000001002e */
[----:B0-----:R-:W-:Y:S01]  /*1010*/  FMUL.FTZ R27, R11, R59 ;  /* 0x0000003b0b1b7220 */ /* 0x001fe20000410000 */
[----:B------:R-:W-:-:S03]  /*1020*/  HADD2.F32 R59, -RZ, R26.H0_H0 ;  /* 0x2000001aff3b7230 */ /* 0x000fc60000004100 */
[----:B------:R-:W-:Y:S02]  /*1030*/  FFMA.FTZ R46, R6, R27, R10 ;  /* 0x0000001b062e7223 */ /* 0x000fe4000001000a */
[----:B------:R-:W-:Y:S01]  /*1040*/  FADD.FTZ R59, -R18, R59 ;  /* 0x0000003b123b7221 */ /* 0x000fe20000010100 */
[----:B------:R0:W-:Y:S01]  /*1050*/  STL [R1+0x68], R27 ;  /* 0x0000681b01007387 */ /* 0x0001e20000100800 */
[----:B------:R-:W-:Y:S01]  /*1060*/  FMUL.FTZ R58, R58, R19 ;  /* 0x000000133a3a7220 */ /* 0x000fe20000410000 */
[----:B------:R-:W-:Y:S01]  /*1070*/  FMUL.FTZ R19, R46, -1.4426950216293334961 ;  /* 0xbfb8aa3b2e137820 */ /* 0x000fe20000410000 */
[----:B0-----:R-:W-:-:S03]  /*1080*/  FMUL.FTZ R27, R11, R59 ;  /* 0x0000003b0b1b7220 */ /* 0x001fc60000410000 */
[----:B------:R0:W-:Y:S02]  /*1090*/  MUFU.EX2 R59, R19 ;  /* 0x00000013003b7308 */ /* 0x0001e40000000800 */
[----:B------:R1:W-:Y:S01]  /*10a0*/  STL [R1+0x64], R27 ;  /* 0x0000641b01007387 */ /* 0x0003e20000100800 */
[----:B0-----:R-:W-:Y:S01]  /*10b0*/  FFMA.FTZ R19, R3, R27, R7 ;  /* 0x0000001b03137223 */ /* 0x001fe20000010007 */
[----:B-1----:R-:W-:-:S05]  /*10c0*/  HADD2.F32 R27, -RZ, R28.H0_H0 ;  /* 0x2000001cff1b7230 */ /* 0x002fca0000004100 */
[----:B------:R-:W-:Y:S01]  /*10d0*/  FMUL.FTZ R23, R27, R23 ;  /* 0x000000171b177220 */ /* 0x000fe20000410000 */
[----:B------:R-:W-:-:S05]  /*10e0*/  HADD2.F32 R27, -RZ, R28.H1_H1 ;  /* 0x3000001cff1b7230 */ /* 0x000fca0000004100 */
[----:B------:R-:W-:Y:S02]  /*10f0*/  FMUL.FTZ R20, R27, R20 ;  /* 0x000000141b147220 */ /* 0x000fe40000410000 */
[----:B------:R-:W3:Y:S01]  /*1100*/  LDL.LU R27, [R1+0x108] ;  /* 0x00010800011b7983 */ /* 0x000ee20000300800 */
[----:B------:R-:W-:Y:S01]  /*1110*/  FMUL.FTZ R57, R37, -1.4426950216293334961 ;  /* 0xbfb8aa3b25397820 */ /* 0x000fe20000410000 */
[----:B------:R-:W-:Y:S01]  /*1120*/  FMUL.FTZ R56, R43, -1.4426950216293334961 ;  /* 0xbfb8aa3b2b387820 */ /* 0x000fe20000410000 */
[----:B------:R-:W-:-:S04]  /*1130*/  FMUL.FTZ R55, R36, -1.4426950216293334961 ;  /* 0xbfb8aa3b24377820 */ /* 0x000fc80000410000 */
[----:B------:R-:W0:Y:S01]  /*1140*/  MUFU.EX2 R57, R57 ;  /* 0x0000003900397308 */ /* 0x000e220000000800 */
[----:B------:R-:W-:-:S07]  /*1150*/  FMUL.FTZ R22, R51, -1.4426950216293334961 ;  /* 0xbfb8aa3b33167820 */ /* 0x000fce0000410000 */
[----:B------:R-:W1:Y:S08]  /*1160*/  MUFU.EX2 R56, R56 ;  /* 0x0000003800387308 */ /* 0x000e700000000800 */
[----:B------:R-:W1:Y:S01]  /*1170*/  MUFU.EX2 R55, R55 ;  /* 0x0000003700377308 */ /* 0x000e620000000800 */
[----:B0-----:R-:W-:-:S07]  /*1180*/  FADD.FTZ R57, R57, 1 ;  /* 0x3f80000039397421 */ /* 0x001fce0000010000 */
[----:B------:R-:W0:Y:S01]  /*1190*/  MUFU.EX2 R22, R22 ;  /* 0x0000001600167308 */ /* 0x000e220000000800 */
[----:B-1----:R-:W-:Y:S01]  /*11a0*/  FADD.FTZ R28, R56, 1 ;  /* 0x3f800000381c7421 */ /* 0x002fe20000010000 */
[----:B------:R-:W-:-:S06]  /*11b0*/  HADD2.F32 R56, -RZ, R29.H0_H0 ;  /* 0x2000001dff387230 */ /* 0x000fcc0000004100 */
[----:B------:R-:W1:Y:S01]  /*11c0*/  MUFU.RCP R57, R57 ;  /* 0x0000003900397308 */ /* 0x000e620000001000 */
[----:B------:R-:W-:Y:S01]  /*11d0*/  FADD.FTZ R55, R55, 1 ;  /* 0x3f80000037377421 */ /* 0x000fe20000010000 */
[----:B------:R-:W-:Y:S01]  /*11e0*/  FMUL.FTZ R21, R56, R21 ;  /* 0x0000001538157220 */ /* 0x000fe20000410000 */
[----:B------:R-:W-:-:S05]  /*11f0*/  HADD2.F32 R56, -RZ, R29.H1_H1 ;  /* 0x3000001dff387230 */ /* 0x000fca0000004100 */
[----:B------:R-:W1:Y:S01]  /*1200*/  MUFU.RCP R28, R28 ;  /* 0x0000001c001c7308 */ /* 0x000e620000001000 */
[----:B0-----:R-:W-:Y:S01]  /*1210*/  FADD.FTZ R29, R22, 1 ;  /* 0x3f800000161d7421 */ /* 0x001fe20000010000 */
[----:B------:R-:W-:-:S06]  /*1220*/  FMUL.FTZ R22, R56, R58 ;  /* 0x0000003a38167220 */ /* 0x000fcc0000410000 */
[----:B------:R-:W0:Y:S01]  /*1230*/  MUFU.RCP R55, R55 ;  /* 0x0000003700377308 */ /* 0x000e220000001000 */
[----:B-1----:R-:W-:-:S07]  /*1240*/  FADD.FTZ R56, -R57, 1 ;  /* 0x3f80000039387421 */ /* 0x002fce0000010100 */
[----:B------:R-:W1:Y:S01]  /*1250*/  MUFU.RCP R29, R29 ;  /* 0x0000001d001d7308 */ /* 0x000e620000001000 */
[----:B------:R-:W-:Y:S01]  /*1260*/  FFMA.FTZ R56, R37, R56, 1 ;  /* 0x3f80000025387423 */ /* 0x000fe20000010038 */
[----:B------:R-:W-:-:S04]  /*1270*/  FADD.FTZ R37, -R28, 1 ;  /* 0x3f8000001c257421 */ /* 0x000fc80000010100 */
[----:B------:R-:W-:Y:S01]  /*1280*/  FFMA.FTZ R43, R43, R37, 1 ;  /* 0x3f8000002b2b7423 */ /* 0x000fe20000010025 */
[----:B0-----:R-:W-:Y:S01]  /*1290*/  FADD.FTZ R37, -R55, 1 ;  /* 0x3f80000037257421 */ /* 0x001fe20000010100 */
[----:B------:R-:W-:Y:S01]  /*12a0*/  FMUL.FTZ R52, R48, -1.4426950216293334961 ;  /* 0xbfb8aa3b30347820 */ /* 0x000fe20000410000 */
[----:B------:R-:W-:Y:S02]  /*12b0*/  HADD2.F32 R26, -RZ, R26.H1_H1 ;  /* 0x3000001aff1a7230 */ /* 0x000fe40000004100 */
[----:B------:R-:W-:Y:S01]  /*12c0*/  FFMA.FTZ R37, R36, R37, 1 ;  /* 0x3f80000024257423 */ /* 0x000fe20000010025 */
[----:B-1----:R-:W-:Y:S02]  /*12d0*/  FADD.FTZ R36, -R29, 1 ;  /* 0x3f8000001d247421 */ /* 0x002fe40000010100 */
[----:B------:R-:W-:Y:S01]  /*12e0*/  FADD.FTZ R58, -R18, R26 ;  /* 0x0000001a123a7221 */ /* 0x000fe20000010100 */
[----:B------:R-:W0:Y:S01]  /*12f0*/  MUFU.EX2 R52, R52 ;  /* 0x0000003400347308 */ /* 0x000e220000000800 */
[----:B------:R-:W-:Y:S01]  /*1300*/  FMUL.FTZ R54, R49, -1.4426950216293334961 ;  /* 0xbfb8aa3b31367820 */ /* 0x000fe20000410000 */
[----:B------:R-:W-:Y:S01]  /*1310*/  FFMA.FTZ R26, R51, R36, 1 ;  /* 0x3f800000331a7423 */ /* 0x000fe20000010024 */
[----:B------:R-:W-:-:S05]  /*1320*/  FMUL.FTZ R51, R50, -1.4426950216293334961 ;  /* 0xbfb8aa3b32337820 */ /* 0x000fca0000410000 */
[----:B------:R-:W1:Y:S08]  /*1330*/  MUFU.EX2 R54, R54 ;  /* 0x0000003600367308 */ /* 0x000e700000000800 */
[----:B------:R-:W1:Y:S01]  /*1340*/  MUFU.EX2 R51, R51 ;  /* 0x0000003300337308 */ /* 0x000e620000000800 */
[----:B0-----:R-:W-:Y:S01]  /*1350*/  FADD.FTZ R52, R52, 1 ;  /* 0x3f80000034347421 */ /* 0x001fe20000010000 */
[----:B------:R-:W-:Y:S01]  /*1360*/  FMUL.FTZ R60, R42, -1.4426950216293334961 ;  /* 0xbfb8aa3b2a3c7820 */ /* 0x000fe20000410000 */
[----:B------:R-:W-:Y:S01]  /*1370*/  FFMA.FTZ R44, R4, R0, R8 ;  /* 0x00000000042c7223 */ /* 0x000fe20000010008 */
[----:B------:R-:W-:-:S04]  /*1380*/  FMUL.FTZ R36, R28, R43 ;  /* 0x0000002b1c247220 */ /* 0x000fc80000410000 */
[----:B------:R-:W0:Y:S01]  /*1390*/  MUFU.RCP R52, R52 ;  /* 0x0000003400347308 */ /* 0x000e220000001000 */
[----:B-1----:R-:W-:Y:S01]  /*13a0*/  FADD.FTZ R54, R54, 1 ;  /* 0x3f80000036367421 */ /* 0x002fe20000010000 */
[----:B------:R-:W-:Y:S01]  /*13b0*/  FMUL.FTZ R37, R55, R37 ;  /* 0x0000002537257220 */ /* 0x000fe20000410000 */
[----:B------:R-:W-:-:S05]  /*13c0*/  HADD2.F32 R55, -RZ, R32.H0_H0 ;  /* 0x20000020ff377230 */ /* 0x000fca0000004100 */
[----:B------:R1:W0:Y:S01]  /*13d0*/  MUFU.EX2 R0, R60 ;  /* 0x0000003c00007308 */ /* 0x0002220000000800 */
[----:B------:R-:W-:Y:S01]  /*13e0*/  FADD.FTZ R28, R51, 1 ;  /* 0x3f800000331c7421 */ /* 0x000fe20000010000 */
[----:B------:R-:W-:Y:S01]  /*13f0*/  FMUL.FTZ R57, R57, R56 ;  /* 0x0000003839397220 */ /* 0x000fe20000410000 */
[----:B------:R-:W-:Y:S01]  /*1400*/  FADD.FTZ R56, R2, 1 ;  /* 0x3f80000002387421 */ /* 0x000fe20000010000 */
[----:B------:R-:W-:-:S04]  /*1410*/  FMUL.FTZ R26, R29, R26 ;  /* 0x0000001a1d1a7220 */ /* 0x000fc80000410000 */
[----:B------:R-:W-:Y:S01]  /*1420*/  MUFU.RCP R54, R54 ;  /* 0x0000003600367308 */ /* 0x000fe20000001000 */
[----:B------:R-:W-:Y:S02]  /*1430*/  HADD2.F32 R32, -RZ, R32.H1_H1 ;  /* 0x30000020ff207230 */ /* 0x000fe40000004100 */
[----:B------:R-:W-:Y:S01]  /*1440*/  FMUL.FTZ R29, R55, R57 ;  /* 0x00000039371d7220 */ /* 0x000fe20000410000 */
[----:B------:R-:W-:-:S04]  /*1450*/  HADD2.F32 R55, -RZ, R33.H0_H0 ;  /* 0x20000021ff377230 */ /* 0x000fc80000004100 */
[----:B------:R-:W0:Y:S01]  /*1460*/  MUFU.RCP R28, R28 ;  /* 0x0000001c001c7308 */ /* 0x000e220000001000 */
[----:B------:R-:W-:Y:S01]  /*1470*/  FMUL.FTZ R53, R45, -1.4426950216293334961 ;  /* 0xbfb8aa3b2d357820 */ /* 0x000fe20000410000 */
[----:B-1----:R-:W-:Y:S01]  /*1480*/  FMUL.FTZ R60, R44, -1.4426950216293334961 ;  /* 0xbfb8aa3b2c3c7820 */ /* 0x002fe20000410000 */
[----:B------:R-:W-:Y:S02]  /*1490*/  HADD2.F32 R33, -RZ, R33.H1_H1 ;  /* 0x30000021ff217230 */ /* 0x000fe40000004100 */
[----:B------:R-:W-:Y:S01]  /*14a0*/  FMUL.FTZ R36, R32, R36 ;  /* 0x0000002420247220 */ /* 0x000fe20000410000 */
[----:B0-----:R-:W-:Y:S01]  /*14b0*/  FADD.FTZ R32, -R52, 1 ;  /* 0x3f80000034207421 */ /* 0x001fe20000010100 */
[----:B------:R-:W-:Y:S01]  /*14c0*/  FMUL.FTZ R37, R55, R37 ;  /* 0x0000002537257220 */ /* 0x000fe20000410000 */
[----:B------:R-:W0:Y:S01]  /*14d0*/  MUFU.RCP R56, R56 ;  /* 0x0000003800387308 */ /* 0x000e220000001000 */
[----:B------:R-:W-:Y:S01]  /*14e0*/  FADD.FTZ R55, R0, 1 ;  /* 0x3f80000000377421 */ /* 0x000fe20000010000 */
[----:B------:R-:W-:Y:S01]  /*14f0*/  FMUL.FTZ R26, R33, R26 ;  /* 0x0000001a211a7220 */ /* 0x000fe20000410000 */
[----:B------:R-:W-:-:S05]  /*1500*/  FFMA.FTZ R33, R48, R32, 1 ;  /* 0x3f80000030217423 */ /* 0x000fca0000010020 */
[----:B------:R-:W1:Y:S01]  /*1510*/  MUFU.EX2 R53, R53 ;  /* 0x0000003500357308 */ /* 0x000e620000000800 */
[----:B------:R-:W-:-:S07]  /*1520*/  FADD.FTZ R57, -R28, 1 ;  /* 0x3f8000001c397421 */ /* 0x000fce0000010100 */
[----:B------:R-:W1:Y:S08]  /*1530*/  MUFU.EX2 R60, R60 ;  /* 0x0000003c003c7308 */ /* 0x000e700000000800 */
[----:B------:R0:W-:Y:S02]  /*1540*/  MUFU.RCP R48, R55 ;  /* 0x0000003700307308 */ /* 0x0001e40000001000 */
[----:B0-----:R-:W-:-:S04]  /*1550*/  FADD.FTZ R55, -R54, 1 ;  /* 0x3f80000036377421 */ /* 0x001fc80000010100 */
[----:B------:R-:W-:Y:S01]  /*1560*/  FFMA.FTZ R55, R49, R55, 1 ;  /* 0x3f80000031377423 */ /* 0x000fe20000010037 */
[----:B------:R-:W-:Y:S01]  /*1570*/  FFMA.FTZ R49, R50, R57, 1 ;  /* 0x3f80000032317423 */ /* 0x000fe20000010039 */
[----:B------:R-:W-:Y:S01]  /*1580*/  FMUL.FTZ R2, R11, R58 ;  /* 0x0000003a0b027220 */ /* 0x000fe20000410000 */
[----:B------:R-:W-:Y:S01]  /*1590*/  FADD.FTZ R32, -R56, 1 ;  /* 0x3f80000038207421 */ /* 0x000fe20000010100 */
[----:B-1----:R-:W-:-:S03]  /*15a0*/  FADD.FTZ R53, R53, 1 ;  /* 0x3f80000035357421 */ /* 0x002fc60000010000 */
[----:B------:R-:W-:Y:S01]  /*15b0*/  FFMA.FTZ R32, R47, R32, 1 ;  /* 0x3f8000002f207423 */ /* 0x000fe20000010020 */
[----:B------:R-:W-:Y:S01]  /*15c0*/  FADD.FTZ R47, R60, 1 ;  /* 0x3f8000003c2f7421 */ /* 0x000fe20000010000 */
[----:B------:R-:W-:Y:S01]  /*15d0*/  FFMA.FTZ R43, R4, R2, R8 ;  /* 0x00000002042b7223 */ /* 0x000fe20000010008 */
[----:B------:R-:W-:Y:S01]  /*15e0*/  FMUL.FTZ R54, R54, R55 ;  /* 0x0000003736367220 */ /* 0x000fe20000410000 */
[----:B------:R-:W-:Y:S01]  /*15f0*/  STL [R1+0x3c], R2 ;  /* 0x00003c0201007387 */ /* 0x000fe20000100800 */
[----:B------:R-:W-:Y:S02]  /*1600*/  HADD2.F32 R55, -RZ, R40.H0_H0 ;  /* 0x20000028ff377230 */ /* 0x000fe40000004100 */
[----:B------:R-:W-:Y:S01]  /*1610*/  FMUL.FTZ R52, R52, R33 ;  /* 0x0000002134347220 */ /* 0x000fe20000410000 */
[----:B------:R-:W-:Y:S01]  /*1620*/  FMUL.FTZ R51, R43, -1.4426950216293334961 ;  /* 0xbfb8aa3b2b337820 */ /* 0x000fe20000410000 */
[----:B------:R-:W-:Y:S01]  /*1630*/  MUFU.RCP R47, R47 ;  /* 0x0000002f002f7308 */ /* 0x000fe20000001000 */
[----:B------:R-:W-:Y:S01]  /*1640*/  FMUL.FTZ R56, R56, R32 ;  /* 0x0000002038387220 */ /* 0x000fe20000410000 */
[----:B------:R-:W-:Y:S01]  /*1650*/  FMUL.FTZ R61, R19, -1.4426950216293334961 ;  /* 0xbfb8aa3b133d7820 */ /* 0x000fe20000410000 */
[----:B------:R-:W-:Y:S01]  /*1660*/  FADD.FTZ R59, R59, 1 ;  /* 0x3f8000003b3b7421 */ /* 0x000fe20000010000 */
[----:B------:R-:W2:Y:S04]  /*1670*/  LDG.E.64.CONSTANT R32, desc[UR12][R24.64+0x5a00] ;  /* 0x005a000c18207981 */ /* 0x000ea8000c1e9b00 */
[----:B------:R-:W0:Y:S01]  /*1680*/  MUFU.EX2 R51, R51 ;  /* 0x0000003300337308 */ /* 0x000e220000000800 */
[----:B------:R-:W2:Y:S07]  /*1690*/  LDG.E.64.CONSTANT R24, desc[UR12][R24.64+0x6900] ;  /* 0x0069000c18187981 */ /* 0x000eae000c1e9b00 */
[----:B------:R-:W1:Y:S01]  /*16a0*/  MUFU.EX2 R61, R61 ;  /* 0x0000003d003d7308 */ /* 0x000e620000000800 */
[----:B0-----:R-:W-:Y:S01]  /*16b0*/  FADD.FTZ R51, R51, 1 ;  /* 0x3f80000033337421 */ /* 0x001fe20000010000 */
[----:B-1----:R-:W-:Y:S01]  /*16c0*/  FADD.FTZ R61, R61, 1 ;  /* 0x3f8000003d3d7421 */ /* 0x002fe20000010000 */
[----:B---3--:R-:W-:-:S02]  /*16d0*/  HADD2.F32 R50, -RZ, R27.H0_H0 ;  /* 0x2000001bff327230 */ /* 0x008fc40000004100 */
[----:B------:R-:W-:-:S03]  /*16e0*/  HADD2.F32 R57, -RZ, R27.H1_H1 ;  /* 0x3000001bff397230 */ /* 0x000fc60000004100 */
[C---:B------:R-:W-:Y:S02]  /*16f0*/  FADD.FTZ R58, -R18.reuse, R50 ;  /* 0x00000032123a7221 */ /* 0x040fe40000010100 */
[----:B------:R0:W1:Y:S02]  /*1700*/  MUFU.RCP R50, R53 ;  /* 0x0000003500327308 */ /* 0x0000640000001000 */
[----:B------:R-:W-:Y:S01]  /*1710*/  FMUL.FTZ R0, R11, R58 ;  /* 0x0000003a0b007220 */ /* 0x000fe20000410000 */
[----:B------:R-:W-:-:S04]  /*1720*/  FADD.FTZ R57, -R18, R57 ;  /* 0x0000003912397221 */ /* 0x000fc80000010100 */
[----:B------:R3:W-:Y:S01]  /*1730*/  STL [R1+0x38], R0 ;  /* 0x0000380001007387 */ /* 0x0007e20000100800 */
[----:B0-----:R-:W-:Y:S01]  /*1740*/  FMUL.FTZ R53, R28, R49 ;  /* 0x000000311c357220 */ /* 0x001fe20000410000 */
[----:B------:R-:W-:Y:S01]  /*1750*/  FFMA.FTZ R49, R5, R0, R9 ;  /* 0x0000000005317223 */ /* 0x000fe20000010009 */
[----:B------:R-:W-:Y:S02]  /*1760*/  HADD2.F32 R28, -RZ, R40.H1_H1 ;  /* 0x30000028ff1c7230 */ /* 0x000fe40000004100 */
[----:B------:R-:W-:Y:S01]  /*1770*/  FMUL.FTZ R27, R55, R52 ;  /* 0x00000034371b7220 */ /* 0x000fe20000410000 */
[--C-:B------:R-:W-:Y:S02]  /*1780*/  HADD2.F32 R40, -RZ, R41.reuse.H0_H0 ;  /* 0x20000029ff287230 */ /* 0x100fe40000004100 */
[----:B---3--:R-:W-:Y:S01]  /*1790*/  FMUL.FTZ R0, R11, R57 ;  /* 0x000000390b007220 */ /* 0x008fe20000410000 */
[----:B------:R-:W-:-:S03]  /*17a0*/  HADD2.F32 R41, -RZ, R41.H1_H1 ;  /* 0x30000029ff297230 */ /* 0x000fc60000004100 */
[----:B------:R-:W-:Y:S01]  /*17b0*/  FFMA.FTZ R52, R6, R0, R10 ;  /* 0x0000000006347223 */ /* 0x000fe2000001000a */
[----:B------:R-:W-:Y:S01]  /*17c0*/  FMUL.FTZ R28, R28, R56 ;  /* 0x000000381c1c7220 */ /* 0x000fe20000410000 */
[----:B------:R-:W-:Y:S01]  /*17d0*/  FMUL.FTZ R40, R40, R54 ;  /* 0x0000003628287220 */ /* 0x000fe20000410000 */
[----:B------:R-:W-:Y:S01]  /*17e0*/  FADD.FTZ R56, -R48, 1 ;  /* 0x3f80000030387421 */ /* 0x000fe20000010100 */
[----:B------:R-:W-:Y:S01]  /*17f0*/  FMUL.FTZ R54, R52, -1.4426950216293334961 ;  /* 0xbfb8aa3b34367820 */ /* 0x000fe20000410000 */
[----:B------:R-:W-:Y:S02]  /*1800*/  FMUL.FTZ R41, R41, R53 ;  /* 0x0000003529297220 */ /* 0x000fe40000410000 */
[----:B------:R-:W-:Y:S01]  /*1810*/  FFMA.FTZ R42, R42, R56, 1 ;  /* 0x3f8000002a2a7423 */ /* 0x000fe20000010038 */
[----:B------:R0:W-:Y:S01]  /*1820*/  MUFU.EX2 R53, R54 ;  /* 0x0000003600357308 */ /* 0x0001e20000000800 */
[----:B-1----:R-:W-:Y:S01]  /*1830*/  FADD.FTZ R56, -R50, 1 ;  /* 0x3f80000032387421 */ /* 0x002fe20000010100 */
[----:B------:R-:W-:Y:S01]  /*1840*/  FADD.FTZ R58, -R47, 1 ;  /* 0x3f8000002f3a7421 */ /* 0x000fe20000010100 */
[----:B------:R-:W-:-:S02]  /*1850*/  FMUL.FTZ R57, R49, -1.4426950216293334961 ;  /* 0xbfb8aa3b31397820 */ /* 0x000fc40000410000 */
[----:B------:R-:W-:Y:S01]  /*1860*/  FFMA.FTZ R56, R45, R56, 1 ;  /* 0x3f8000002d387423 */ /* 0x000fe20000010038 */
[----:B0-----:R-:W-:Y:S02]  /*1870*/  HADD2.F32 R54, -RZ, R12.H0_H0 ;  /* 0x2000000cff367230 */ /* 0x001fe40000004100 */
[----:B------:R-:W0:Y:S01]  /*1880*/  MUFU.RCP R55, R59 ;  /* 0x0000003b00377308 */ /* 0x000e220000001000 */
[----:B------:R1:W-:Y:S02]  /*1890*/  STL [R1+0x30], R0 ;  /* 0x0000300001007387 */ /* 0x0003e40000100800 */
[----:B------:R-:W-:Y:S01]  /*18a0*/  FADD.FTZ R45, -R18, R54 ;  /* 0x00000036122d7221 */ /* 0x000fe20000010100 */
[----:B------:R-:W-:-:S04]  /*18b0*/  FFMA.FTZ R44, R44, R58, 1 ;  /* 0x3f8000002c2c7423 */ /* 0x000fc8000001003a */
[----:B------:R-:W3:Y:S01]  /*18c0*/  MUFU.EX2 R57, R57 ;  /* 0x0000003900397308 */ /* 0x000ee20000000800 */
[----:B-1----:R-:W-:Y:S01]  /*18d0*/  FMUL.FTZ R0, R11, R45 ;  /* 0x0000002d0b007220 */ /* 0x002fe20000410000 */
[----:B------:R-:W-:Y:S01]  /*18e0*/  FMUL.FTZ R47, R47, R44 ;  /* 0x0000002c2f2f7220 */ /* 0x000fe20000410000 */
[----:B------:R-:W-:Y:S01]  /*18f0*/  FMUL.FTZ R44, R50, R56 ;  /* 0x00000038322c7220 */ /* 0x000fe20000410000 */
[--C-:B------:R-:W-:Y:S02]  /*1900*/  HADD2.F32 R50, -RZ, R38.reuse.H0_H0 ;  /* 0x20000026ff327230 */ /* 0x100fe40000004100 */
[----:B------:R-:W-:Y:S02]  /*1910*/  FFMA.FTZ R45, R3, R0, R7 ;  /* 0x00000000032d7223 */ /* 0x000fe40000010007 */
[----:B------:R1:W-:Y:S01]  /*1920*/  MUFU.RCP R56, R51 ;  /* 0x0000003300387308 */ /* 0x0003e20000001000 */
[----:B------:R-:W-:Y:S01]  /*1930*/  FMUL.FTZ R42, R48, R42 ;  /* 0x0000002a302a7220 */ /* 0x000fe20000410000 */
[----:B------:R-:W-:Y:S01]  /*1940*/  FMUL.FTZ R48, R45, -1.4426950216293334961 ;  /* 0xbfb8aa3b2d307820 */ /* 0x000fe20000410000 */
[----:B-1----:R-:W-:-:S02]  /*1950*/  HADD2.F32 R51, -RZ, R38.H1_H1 ;  /* 0x30000026ff337230 */ /* 0x002fc40000004100 */
[----:B------:R-:W-:-:S03]  /*1960*/  FMUL.FTZ R38, R50, R42 ;  /* 0x0000002a32267220 */ /* 0x000fc60000410000 */
[----:B------:R-:W1:Y:S01]  /*1970*/  MUFU.RCP R54, R61 ;  /* 0x0000003d00367308 */ /* 0x000e620000001000 */
[----:B------:R-:W-:Y:S01]  /*1980*/  FMUL.FTZ R42, R51, R47 ;  /* 0x0000002f332a7220 */ /* 0x000fe20000410000 */
[----:B0-----:R-:W-:-:S06]  /*1990*/  FADD.FTZ R58, -R55, 1 ;  /* 0x3f800000373a7421 */ /* 0x001fcc0000010100 */
[----:B------:R0:W-:Y:S01]  /*19a0*/  MUFU.EX2 R47, R48 ;  /* 0x00000030002f7308 */ /* 0x0001e20000000800 */
[----:B------:R-:W-:Y:S01]  /*19b0*/  STL [R1+0x104], R41 ;  /* 0x0001042901007387 */ /* 0x000fe20000100800 */
[----:B------:R-:W-:Y:S01]  /*19c0*/  FFMA.FTZ R58, R46, R58, 1 ;  /* 0x3f8000002e3a7423 */ /* 0x000fe2000001003a */
[----:B0-----:R-:W-:Y:S02]  /*19d0*/  HADD2.F32 R48, -RZ, R12.H1_H1 ;  /* 0x3000000cff307230 */ /* 0x001fe40000004100 */
[----:B---3--:R-:W-:Y:S01]  /*19e0*/  FADD.FTZ R12, R57, 1 ;  /* 0x3f800000390c7421 */ /* 0x008fe20000010000 */
[----:B------:R0:W-:Y:S02]  /*19f0*/  STL [R1+0x2c], R0 ;  /* 0x00002c0001007387 */ /* 0x0001e40000100800 */
[----:B------:R-:W-:Y:S01]  /*1a00*/  FADD.FTZ R48, -R18, R48 ;  /* 0x0000003012307221 */ /* 0x000fe20000010100 */
[--C-:B------:R-:W-:Y:S02]  /*1a10*/  HADD2.F32 R46, -RZ, R39.reuse.H0_H0 ;  /* 0x20000027ff2e7230 */ /* 0x100fe40000004100 */
[----:B------:R-:W3:Y:S01]  /*1a20*/  MUFU.RCP R12, R12 ;  /* 0x0000000c000c7308 */ /* 0x000ee20000001000 */
[----:B------:R-:W-:Y:S01]  /*1a30*/  FMUL.FTZ R58, R55, R58 ;  /* 0x0000003a373a7220 */ /* 0x000fe20000410000 */
[----:B0-----:R-:W-:Y:S01]  /*1a40*/  FMUL.FTZ R0, R11, R48 ;  /* 0x000000300b007220 */ /* 0x001fe20000410000 */
[----:B------:R-:W-:Y:S01]  /*1a50*/  FMUL.FTZ R44, R46, R44 ;  /* 0x0000002c2e2c7220 */ /* 0x000fe20000410000 */
[----:B------:R-:W-:-:S02]  /*1a60*/  HADD2.F32 R39, -RZ, R39.H1_H1 ;  /* 0x30000027ff277230 */ /* 0x000fc40000004100 */
[----:B------:R-:W-:Y:S01]  /*1a70*/  FFMA.FTZ R50, R4, R0, R8 ;  /* 0x0000000004327223 */ /* 0x000fe20000010008 */
[--C-:B------:R-:W-:Y:S02]  /*1a80*/  HADD2.F32 R46, -RZ, R13.reuse.H0_H0 ;  /* 0x2000000dff2e7230 */ /* 0x100fe40000004100 */
[----:B-1----:R-:W-:Y:S01]  /*1a90*/  FADD.FTZ R51, -R54, 1 ;  /* 0x3f80000036337421 */ /* 0x002fe20000010100 */
[----:B------:R-:W-:Y:S01]  /*1aa0*/  FADD.FTZ R53, R53, 1 ;  /* 0x3f80000035357421 */ /* 0x000fe20000010000 */
[----:B------:R-:W-:Y:S01]  /*1ab0*/  FMUL.FTZ R55, R50, -1.4426950216293334961 ;  /* 0xbfb8aa3b32377820 */ /* 0x000fe20000410000 */
[----:B------:R-:W-:Y:S01]  /*1ac0*/  FMUL.FTZ R39, R39, R58 ;  /* 0x0000003a27277220 */ /* 0x000fe20000410000 */
[----:B------:R-:W-:Y:S01]  /*1ad0*/  FFMA.FTZ R51, R19, R51, 1 ;  /* 0x3f80000013337423 */ /* 0x000fe20000010033 */
[----:B------:R-:W-:Y:S01]  /*1ae0*/  FADD.FTZ R46, -R18, R46 ;  /* 0x0000002e122e7221 */ /* 0x000fe20000010100 */
[----:B------:R3:W0:Y:S01]  /*1af0*/  MUFU.RCP R58, R53 ;  /* 0x00000035003a7308 */ /* 0x0006220000001000 */
[----:B------:R-:W-:-:S02]  /*1b00*/  HADD2.F32 R19, -RZ, R13.H1_H1 ;  /* 0x3000000dff137230 */ /* 0x000fc40000004100 */
[----:B------:R-:W-:Y:S01]  /*1b10*/  FADD.FTZ R48, -R56, 1 ;  /* 0x3f80000038307421 */ /* 0x000fe20000010100 */
[----:B------:R-:W-:Y:S01]  /*1b20*/  FMUL.FTZ R2, R11, R46 ;  /* 0x0000002e0b027220 */ /* 0x000fe20000410000 */
[----:B------:R-:W-:Y:S01]  /*1b30*/  STL [R1+0xf8], R38 ;  /* 0x0000f82601007387 */ /* 0x000fe20000100800 */
[----:B------:R-:W-:Y:S02]  /*1b40*/  FADD.FTZ R19, -R18, R19 ;  /* 0x0000001312137221 */ /* 0x000fe40000010100 */
[----:B------:R-:W1:Y:S01]  /*1b50*/  MUFU.EX2 R55, R55 ;  /* 0x0000003700377308 */ /* 0x000e620000000800 */
[----:B------:R-:W-:Y:S01]  /*1b60*/  STL [R1+0xec], R42 ;  /* 0x0000ec2a01007387 */ /* 0x000fe20000100800 */
[----:B------:R-:W-:Y:S01]  /*1b70*/  FFMA.FTZ R43, R43, R48, 1 ;  /* 0x3f8000002b2b7423 */ /* 0x000fe20000010030 */
[----:B------:R-:W-:Y:S02]  /*1b80*/  FFMA.FTZ R48, R5, R2, R9 ;  /* 0x0000000205307223 */ /* 0x000fe40000010009 */
[----:B------:R-:W-:Y:S01]  /*1b90*/  STL [R1+0xe8], R44 ;  /* 0x0000e82c01007387 */ /* 0x000fe20000100800 */
[----:B---3--:R-:W-:Y:S01]  /*1ba0*/  FADD.FTZ R53, -R12, 1 ;  /* 0x3f8000000c357421 */ /* 0x008fe20000010100 */
[----:B------:R-:W-:-:S02]  /*1bb0*/  HADD2.F32 R13, -RZ, R14.H0_H0 ;  /* 0x2000000eff0d7230 */ /* 0x000fc40000004100 */
[----:B------:R-:W-:Y:S01]  /*1bc0*/  STL [R1+0xdc], R39 ;  /* 0x0000dc2701007387 */ /* 0x000fe20000100800 */
[----:B------:R-:W-:-:S03]  /*1bd0*/  FMUL.FTZ R57, R48, -1.4426950216293334961 ;  /* 0xbfb8aa3b30397820 */ /* 0x000fc60000410000 */
[----:B------:R3:W-:Y:S01]  /*1be0*/  STL [R1+0x28], R0 ;  /* 0x0000280001007387 */ /* 0x0007e20000100800 */
[----:B------:R-:W-:Y:S01]  /*1bf0*/  FFMA.FTZ R53, R49, R53, 1 ;  /* 0x3f80000031357423 */ /* 0x000fe20000010035 */
[----:B------:R-:W-:Y:S01]  /*1c00*/  FADD.FTZ R47, R47, 1 ;  /* 0x3f8000002f2f7421 */ /* 0x000fe20000010000 */
[----:B------:R-:W-:Y:S01]  /*1c10*/  FADD.FTZ R13, -R18, R13 ;  /* 0x0000000d120d7221 */ /* 0x000fe20000010100 */
[----:B------:R-:W-:Y:S01]  /*1c20*/  FMUL.FTZ R56, R56, R43 ;  /* 0x0000002b38387220 */ /* 0x000fe20000410000 */
[----:B---3--:R-:W-:Y:S01]  /*1c30*/  FMUL.FTZ R0, R11, R19 ;  /* 0x000000130b007220 */ /* 0x008fe20000410000 */
[----:B0-----:R-:W-:Y:S01]  /*1c40*/  FADD.FTZ R43, -R58, 1 ;  /* 0x3f8000003a2b7421 */ /* 0x001fe20000010100 */
[----:B------:R-:W0:Y:S01]  /*1c50*/  MUFU.EX2 R57, R57 ;  /* 0x0000003900397308 */ /* 0x000e220000000800 */
[----:B-1----:R-:W-:Y:S01]  /*1c60*/  FADD.FTZ R55, R55, 1 ;  /* 0x3f80000037377421 */ /* 0x002fe20000010000 */
[----:B------:R-:W-:Y:S01]  /*1c70*/  FFMA.FTZ R46, R6, R0, R10 ;  /* 0x00000000062e7223 */ /* 0x000fe2000001000a */
[----:B------:R-:W-:Y:S01]  /*1c80*/  FMUL.FTZ R53, R12, R53 ;  /* 0x000000350c357220 */ /* 0x000fe20000410000 */
[----:B------:R-:W-:Y:S01]  /*1c90*/  FMUL.FTZ R12, R11, R13 ;  /* 0x0000000d0b0c7220 */ /* 0x000fe20000410000 */
[----:B------:R-:W-:Y:S01]  /*1ca0*/  FMUL.FTZ R51, R54, R51 ;  /* 0x0000003336337220 */ /* 0x000fe20000410000 */
[----:B------:R-:W-:Y:S01]  /*1cb0*/  FMUL.FTZ R19, R46, -1.4426950216293334961 ;  /* 0xbfb8aa3b2e137820 */ /* 0x000fe20000410000 */
[----:B------:R-:W-:Y:S01]  /*1cc0*/  FFMA.FTZ R43, R52, R43, 1 ;  /* 0x3f800000342b7423 */ /* 0x000fe2000001002b */
[----:B------:R-:W1:Y:S01]  /*1cd0*/  MUFU.RCP R47, R47 ;  /* 0x0000002f002f7308 */ /* 0x000e620000001000 */
[----:B----4-:R-:W-:Y:S01]  /*1ce0*/  HADD2.F32 R49, -RZ, R34.H0_H0 ;  /* 0x20000022ff317230 */ /* 0x010fe20000004100 */
[----:B------:R-:W3:Y:S01]  /*1cf0*/  LDL.LU R44, [R1+0x4c] ;  /* 0x00004c00012c7983 */ /* 0x000ee20000300800 */
[----:B------:R-:W-:-:S05]  /*1d00*/  HADD2.F32 R13, -RZ, R14.H1_H1 ;  /* 0x3000000eff0d7230 */ /* 0x000fca0000004100 */
[----:B------:R4:W1:Y:S01]  /*1d10*/  MUFU.EX2 R52, R19 ;  /* 0x0000001300347308 */ /* 0x0008620000000800 */
[----:B------:R-:W-:-:S07]  /*1d20*/  FMUL.FTZ R49, R49, R51 ;  /* 0x0000003331317220 */ /* 0x000fce0000410000 */
[----:B------:R-:W-:Y:S01]  /*1d30*/  MUFU.RCP R55, R55 ;  /* 0x0000003700377308 */ /* 0x000fe20000001000 */
[----:B----4-:R-:W-:Y:S01]  /*1d40*/  FFMA.FTZ R19, R3, R12, R7 ;  /* 0x0000000c03137223 */ /* 0x010fe20000010007 */
[----:B------:R-:W-:Y:S01]  /*1d50*/  FMUL.FTZ R54, R58, R43 ;  /* 0x0000002b3a367220 */ /* 0x000fe20000410000 */
[----:B------:R-:W4:Y:S02]  /*1d60*/  LDL.LU R41, [R1+0x40] ;  /* 0x0000400001297983 */ /* 0x000f240000300800 */
[----:B------:R-:W-:Y:S01]  /*1d70*/  FMUL.FTZ R14, R19, -1.4426950216293334961 ;  /* 0xbfb8aa3b130e7820 */ /* 0x000fe20000410000 */
[----:B------:R-:W-:Y:S02]  /*1d80*/  HADD2.F32 R51, -RZ, R34.H1_H1 ;  /* 0x30000022ff337230 */ /* 0x000fe40000004100 */
[----:B0-----:R-:W-:Y:S01]  /*1d90*/  FADD.FTZ R34, R57, 1 ;  /* 0x3f80000039227421 */ /* 0x001fe20000010000 */
[----:B------:R-:W-:Y:S01]  /*1da0*/  FADD.FTZ R13, -R18, R13 ;  /* 0x0000000d120d7221 */ /* 0x000fe20000010100 */
[----:B------:R-:W3:Y:S01]  /*1db0*/  LDL.LU R38, [R1+0x44] ;  /* 0x0000440001267983 */ /* 0x000ee20000300800 */
[----:B------:R-:W0:Y:S01]  /*1dc0*/  MUFU.EX2 R14, R14 ;  /* 0x0000000e000e7308 */ /* 0x000e220000000800 */
[----:B------:R-:W-:Y:S01]  /*1dd0*/  FMUL.FTZ R51, R51, R56 ;  /* 0x0000003833337220 */ /* 0x000fe20000410000 */
[----:B-1----:R-:W-:Y:S01]  /*1de0*/  FADD.FTZ R56, -R47, 1 ;  /* 0x3f8000002f387421 */ /* 0x002fe20000010100 */
[----:B------:R-:W-:Y:S01]  /*1df0*/  FADD.FTZ R57, R52, 1 ;  /* 0x3f80000034397421 */ /* 0x000fe20000010000 */
[----:B------:R-:W-:Y:S01]  /*1e00*/  FMUL.FTZ R13, R11, R13 ;  /* 0x0000000d0b0d7220 */ /* 0x000fe20000410000 */
[----:B------:R-:W-:-:S02]  /*1e10*/  HADD2.F32 R52, -RZ, R35.H0_H0 ;  /* 0x20000023ff347230 */ /* 0x000fc40000004100 */
[----:B------:R-:W-:Y:S01]  /*1e20*/  FFMA.FTZ R45, R45, R56, 1 ;  /* 0x3f8000002d2d7423 */ /* 0x000fe20000010038 */
[----:B------:R-:W-:Y:S01]  /*1e30*/  HADD2.F32 R56, -RZ, R35.H1_H1 ;  /* 0x30000023ff387230 */ /* 0x000fe20000004100 */
[----:B------:R-:W1:Y:S01]  /*1e40*/  MUFU.RCP R34, R34 ;  /* 0x0000002200227308 */ /* 0x000e620000001000 */
[----:B------:R-:W-:Y:S01]  /*1e50*/  FFMA.FTZ R43, R4, R13, R8 ;  /* 0x0000000d042b7223 */ /* 0x000fe20000010008 */
[----:B------:R-:W4:Y:S06]  /*1e60*/  LDL R42, [R1+0x98] ;  /* 0x00009800012a7983 */ /* 0x000f2c0000100800 */
[----:B------:R2:W1:Y:S01]  /*1e70*/  MUFU.RCP R35, R57 ;  /* 0x0000003900237308 */ /* 0x0004620000001000 */
[----:B------:R-:W-:Y:S01]  /*1e80*/  FMUL.FTZ R58, R43, -1.4426950216293334961 ;  /* 0xbfb8aa3b2b3a7820 */ /* 0x000fe20000410000 */
[----:B0-----:R-:W-:Y:S01]  /*1e90*/  FADD.FTZ R14, R14, 1 ;  /* 0x3f8000000e0e7421 */ /* 0x001fe20000010000 */
[----:B--2---:R-:W-:-:S04]  /*1ea0*/  FADD.FTZ R57, -R55, 1 ;  /* 0x3f80000037397421 */ /* 0x004fc80000010100 */
[----:B------:R-:W-:Y:S01]  /*1eb0*/  FFMA.FTZ R57, R50, R57, 1 ;  /* 0x3f80000032397423 */ /* 0x000fe20000010039 */
[----:B------:R-:W-:Y:S01]  /*1ec0*/  FMUL.FTZ R50, R56, R54 ;  /* 0x0000003638327220 */ /* 0x000fe20000410000 */
[----:B------:R-:W-:Y:S02]  /*1ed0*/  HADD2.F32 R54, -RZ, R15.H0_H0 ;  /* 0x2000000fff367230 */ /* 0x000fe40000004100 */
[----:B------:R-:W-:Y:S01]  /*1ee0*/  FMUL.FTZ R52, R52, R53 ;  /* 0x0000003534347220 */ /* 0x000fe20000410000 */
[----:B------:R-:W0:Y:S01]  /*1ef0*/  MUFU.EX2 R58, R58 ;  /* 0x0000003a003a7308 */ /* 0x000e220000000800 */
[----:B------:R-:W-:Y:S01]  /*1f00*/  FMUL.FTZ R45, R47, R45 ;  /* 0x0000002d2f2d7220 */ /* 0x000fe20000410000 */
[----:B------:R-:W-:Y:S01]  /*1f10*/  FMUL.FTZ R47, R55, R57 ;  /* 0x00000039372f7220 */ /* 0x000fe20000410000 */
[----:B-1----:R-:W-:-:S05]  /*1f20*/  FADD.FTZ R55, -R34, 1 ;  /* 0x3f80000022377421 */ /* 0x002fca0000010100 */
[----:B------:R1:W2:Y:S01]  /*1f30*/  MUFU.RCP R53, R14 ;  /* 0x0000000e00357308 */ /* 0x0002a20000001000 */
[----:B------:R-:W-:Y:S01]  /*1f40*/  FFMA.FTZ R48, R48, R55, 1 ;  /* 0x3f80000030307423 */ /* 0x000fe20000010037 */
[----:B-1----:R-:W-:-:S04]  /*1f50*/  FADD.FTZ R14, -R18, R54 ;  /* 0x00000036120e7221 */ /* 0x002fc80000010100 */
[----:B------:R-:W-:Y:S01]  /*1f60*/  FMUL.FTZ R14, R11, R14 ;  /* 0x0000000e0b0e7220 */ /* 0x000fe20000410000 */
[----:B------:R-:W-:-:S03]  /*1f70*/  FMUL.FTZ R48, R34, R48 ;  /* 0x0000003022307220 */ /* 0x000fc60000410000 */
[----:B------:R-:W-:-:S04]  /*1f80*/  FFMA.FTZ R61, R5, R14, R9 ;  /* 0x0000000e053d7223 */ /* 0x000fc80000010009 */
[----:B------:R-:W-:Y:S01]  /*1f90*/  FMUL.FTZ R34, R61, -1.4426950216293334961 ;  /* 0xbfb8aa3b3d227820 */ /* 0x000fe20000410000 */
[----:B------:R-:W-:Y:S01]  /*1fa0*/  FADD.FTZ R54, -R35, 1 ;  /* 0x3f80000023367421 */ /* 0x000fe20000010100 */
[----:B0-----:R-:W-:-:S04]  /*1fb0*/  FADD.FTZ R55, R58, 1 ;  /* 0x3f8000003a377421 */ /* 0x001fc80000010000 */
[----:B------:R-:W0:Y:S01]  /*1fc0*/  MUFU.EX2 R34, R34 ;  /* 0x0000002200227308 */ /* 0x000e220000000800 */
[----:B------:R-:W-:Y:S01]  /*1fd0*/  FFMA.FTZ R54, R46, R54, 1 ;  /* 0x3f8000002e367423 */ /* 0x000fe20000010036 */
[----:B------:R-:W-:-:S06]  /*1fe0*/  HADD2.F32 R46, -RZ, R30.H0_H0 ;  /* 0x2000001eff2e7230 */ /* 0x000fcc0000004100 */
[----:B------:R-:W1:Y:S01]  /*1ff0*/  MUFU.RCP R55, R55 ;  /* 0x0000003700377308 */ /* 0x000e620000001000 */
[----:B------:R-:W-:Y:S01]  /*2000*/  FMUL.FTZ R46, R46, R45 ;  /* 0x0000002d2e2e7220 */ /* 0x000fe20000410000 */
[----:B------:R-:W-:Y:S02]  /*2010*/  HADD2.F32 R45, -RZ, R31.H0_H0 ;  /* 0x2000001fff2d7230 */ /* 0x000fe40000004100 */
[----:B------:R-:W-:Y:S02]  /*2020*/  HADD2.F32 R30, -RZ, R30.H1_H1 ;  /* 0x3000001eff1e7230 */ /* 0x000fe40000004100 */
[----:B------:R-:W-:Y:S01]  /*2030*/  FMUL.FTZ R54, R35, R54 ;  /* 0x0000003623367220 */ /* 0x000fe20000410000 */
[----:B------:R-:W-:Y:S02]  /*2040*/  HADD2.F32 R15, -RZ, R15.H1_H1 ;  /* 0x3000000fff0f7230 */ /* 0x000fe40000004100 */
[----:B------:R-:W-:Y:S01]  /*2050*/  FMUL.FTZ R45, R45, R48 ;  /* 0x000000302d2d7220 */ /* 0x000fe20000410000 */
[----:B------:R-:W-:-:S02]  /*2060*/  HADD2.F32 R48, -RZ, R31.H1_H1 ;  /* 0x3000001fff307230 */ /* 0x000fc40000004100 */
[----:B------:R-:W-:Y:S01]  /*2070*/  FMUL.FTZ R47, R30, R47 ;  /* 0x0000002f1e2f7220 */ /* 0x000fe20000410000 */
[----:B--2---:R-:W-:Y:S01]  /*2080*/  FADD.FTZ R30, -R53, 1 ;  /* 0x3f800000351e7421 */ /* 0x004fe20000010100 */
[----:B0-----:R-:W-:Y:S01]  /*2090*/  FADD.FTZ R34, R34, 1 ;  /* 0x3f80000022227421 */ /* 0x001fe20000010000 */
[----:B------:R-:W-:Y:S01]  /*20a0*/  FADD.FTZ R15, -R18, R15 ;  /* 0x0000000f120f7221 */ /* 0x000fe20000010100 */
[----:B------:R-:W-:Y:S01]  /*20b0*/  FMUL.FTZ R48, R48, R54 ;  /* 0x0000003630307220 */ /* 0x000fe20000410000 */
[----:B------:R-:W-:Y:S01]  /*20c0*/  FFMA.FTZ R30, R19, R30, 1 ;  /* 0x3f800000131e7423 */ /* 0x000fe2000001001e */
[----:B------:R0:W2:Y:S01]  /*20d0*/  MUFU.RCP R54, R34 ;  /* 0x0000002200367308 */ /* 0x0000a20000001000 */
[----:B-1----:R-:W-:Y:S01]  /*20e0*/  FADD.FTZ R19, -R55, 1 ;  /* 0x3f80000037137421 */ /* 0x002fe20000010100 */
[----:B------:R-:W-:Y:S01]  /*20f0*/  FMUL.FTZ R15, R11, R15 ;  /* 0x0000000f0b0f7220 */ /* 0x000fe20000410000 */
[----:B------:R-:W-:Y:S02]  /*2100*/  FMUL.FTZ R30, R53, R30 ;  /* 0x0000001e351e7220 */ /* 0x000fe40000410000 */
[----:B------:R-:W-:Y:S01]  /*2110*/  FFMA.FTZ R19, R43, R19, 1 ;  /* 0x3f8000002b137423 */ /* 0x000fe20000010013 */
[----:B0-----:R-:W-:-:S02]  /*2120*/  HADD2.F32 R34, -RZ, R16.H0_H0 ;  /* 0x20000010ff227230 */ /* 0x001fc40000004100 */
[----:B------:R-:W-:Y:S01]  /*2130*/  FFMA.FTZ R53, R6, R15, R10 ;  /* 0x0000000f06357223 */ /* 0x000fe2000001000a */
[----:B------:R-:W-:Y:S02]  /*2140*/  HADD2.F32 R16, -RZ, R16.H1_H1 ;  /* 0x30000010ff107230 */ /* 0x000fe40000004100 */
[----:B------:R-:W-:Y:S01]  /*2150*/  FMUL.FTZ R31, R55, R19 ;  /* 0x00000013371f7220 */ /* 0x000fe20000410000 */
[C---:B------:R-:W-:Y:S01]  /*2160*/  FADD.FTZ R34, -R18.reuse, R34 ;  /* 0x0000002212227221 */ /* 0x040fe20000010100 */
[--C-:B------:R-:W-:Y:S02]  /*2170*/  HADD2.F32 R35, -RZ, R17.reuse.H0_H0 ;  /* 0x20000011ff237230 */ /* 0x100fe40000004100 */
[----:B------:R-:W-:Y:S01]  /*2180*/  FMUL.FTZ R60, R53, -1.4426950216293334961 ;  /* 0xbfb8aa3b353c7820 */ /* 0x000fe20000410000 */
[----:B------:R-:W-:Y:S02]  /*2190*/  HADD2.F32 R19, -RZ, R17.H1_H1 ;  /* 0x30000011ff137230 */ /* 0x000fe40000004100 */
[C---:B------:R-:W-:Y:S01]  /*21a0*/  FADD.FTZ R17, -R18.reuse, R16 ;  /* 0x0000001012117221 */ /* 0x040fe20000010100 */
[----:B------:R-:W-:Y:S01]  /*21b0*/  FMUL.FTZ R16, R11, R34 ;  /* 0x000000220b107220 */ /* 0x000fe20000410000 */
[C---:B------:R-:W-:Y:S01]  /*21c0*/  FADD.FTZ R35, -R18.reuse, R35 ;  /* 0x0000002312237221 */ /* 0x040fe20000010100 */
[----:B------:R-:W-:-:S02]  /*21d0*/  FADD.FTZ R19, -R18, R19 ;  /* 0x0000001312137221 */ /* 0x000fc40000010100 */
[----:B------:R-:W-:Y:S01]  /*21e0*/  FFMA.FTZ R59, R3, R16, R7 ;  /* 0x00000010033b7223 */ /* 0x000fe20000010007 */
[----:B------:R-:W0:Y:S01]  /*21f0*/  MUFU.EX2 R60, R60 ;  /* 0x0000003c003c7308 */ /* 0x000e220000000800 */
[----:B------:R-:W-:Y:S01]  /*2200*/  FMUL.FTZ R17, R11, R17 ;  /* 0x000000110b117220 */ /* 0x000fe20000410000 */
[----:B--2---:R-:W-:Y:S01]  /*2210*/  FADD.FTZ R18, -R54, 1 ;  /* 0x3f80000036127421 */ /* 0x004fe20000010100 */
[----:B------:R-:W-:Y:S02]  /*2220*/  FMUL.FTZ R34, R59, -1.4426950216293334961 ;  /* 0xbfb8aa3b3b227820 */ /* 0x000fe40000410000 */
[----:B------:R-:W-:Y:S01]  /*2230*/  FFMA.FTZ R58, R4, R17, R8 ;  /* 0x00000011043a7223 */ /* 0x000fe20000010008 */
[----:B------:R-:W-:Y:S01]  /*2240*/  FFMA.FTZ R61, R61, R18, 1 ;  /* 0x3f8000003d3d7423 */ /* 0x000fe20000010012 */
[----:B------:R-:W-:Y:S02]  /*2250*/  FMUL.FTZ R18, R11, R35 ;  /* 0x000000230b127220 */ /* 0x000fe40000410000 */
[----:B------:R-:W-:Y:S01]  /*2260*/  FMUL.FTZ R35, R58, -1.4426950216293334961 ;  /* 0xbfb8aa3b3a237820 */ /* 0x000fe20000410000 */
[----:B------:R-:W1:Y:S01]  /*2270*/  MUFU.EX2 R34, R34 ;  /* 0x0000002200227308 */ /* 0x000e620000000800 */
[----:B------:R-:W-:Y:S01]  /*2280*/  FFMA.FTZ R57, R5, R18, R9 ;  /* 0x0000001205397223 */ /* 0x000fe20000010009 */
[----:B------:R-:W-:-:S03]  /*2290*/  FMUL.FTZ R19, R11, R19 ;  /* 0x000000130b137220 */ /* 0x000fc60000410000 */
[----:B------:R-:W-:Y:S01]  /*22a0*/  FMUL.FTZ R43, R57, -1.4426950216293334961 ;  /* 0xbfb8aa3b392b7820 */ /* 0x000fe20000410000 */
[----:B------:R-:W-:Y:S02]  /*22b0*/  FFMA.FTZ R56, R6, R19, R10 ;  /* 0x0000001306387223 */ /* 0x000fe4000001000a */
[----:B------:R-:W2:Y:S01]  /*22c0*/  MUFU.EX2 R35, R35 ;  /* 0x0000002300237308 */ /* 0x000ea20000000800 */
[----:B0-----:R-:W-:Y:S01]  /*22d0*/  FADD.FTZ R60, R60, 1 ;  /* 0x3f8000003c3c7421 */ /* 0x001fe20000010000 */
[----:B------:R-:W-:-:S06]  /*22e0*/  FMUL.FTZ R55, R56, -1.4426950216293334961 ;  /* 0xbfb8aa3b38377820 */ /* 0x000fcc0000410000 */
[----:B------:R-:W0:Y:S01]  /*22f0*/  MUFU.EX2 R43, R43 ;  /* 0x0000002b002b7308 */ /* 0x000e220000000800 */
[----:B-1----:R-:W-:-:S07]  /*2300*/  FADD.FTZ R34, R34, 1 ;  /* 0x3f80000022227421 */ /* 0x002fce0000010000 */
[----:B------:R-:W1:Y:S01]  /*2310*/  MUFU.RCP R60, R60 ;  /* 0x0000003c003c7308 */ /* 0x000e620000001000 */
[----:B--2---:R-:W-:-:S07]  /*2320*/  FADD.FTZ R35, R35, 1 ;  /* 0x3f80000023237421 */ /* 0x004fce0000010000 */
[----:B------:R-:W2:Y:S01]  /*2330*/  MUFU.EX2 R55, R55 ;  /* 0x0000003700377308 */ /* 0x000ea20000000800 */
[----:B0-----:R-:W-:-:S07]  /*2340*/  FADD.FTZ R43, R43, 1 ;  /* 0x3f8000002b2b7421 */ /* 0x001fce0000010000 */
[----:B------:R-:W0:Y:S01]  /*2350*/  MUFU.RCP R34, R34 ;  /* 0x0000002200227308 */ /* 0x000e220000001000 */
[----:B------:R-:W-:Y:S01]  /*2360*/  FMUL.FTZ R54, R54, R61 ;  /* 0x0000003d36367220 */ /* 0x000fe20000410000 */
[----:B-1----:R-:W-:-:S06]  /*2370*/  FADD.FTZ R61, -R60, 1 ;  /* 0x3f8000003c3d7421 */ /* 0x002fcc0000010100 */
[----:B------:R-:W1:Y:S01]  /*2380*/  MUFU.RCP R35, R35 ;  /* 0x0000002300237308 */ /* 0x000e620000001000 */
[----:B--2---:R-:W-:Y:S01]  /*2390*/  FADD.FTZ R55, R55, 1 ;  /* 0x3f80000037377421 */ /* 0x004fe20000010000 */
[----:B------:R-:W-:-:S06]  /*23a0*/  FFMA.FTZ R53, R53, R61, 1 ;  /* 0x3f80000035357423 */ /* 0x000fcc000001003d */
[----:B------:R-:W2:Y:S01]  /*23b0*/  MUFU.RCP R43, R43 ;  /* 0x0000002b002b7308 */ /* 0x000ea20000001000 */
[----:B------:R-:W-:Y:S01]  /*23c0*/  FMUL.FTZ R53, R60, R53 ;  /* 0x000000353c357220 */ /* 0x000fe20000410000 */
[----:B------:R-:W-:Y:S01]  /*23d0*/  STL [R1+0x24], R2 ;  /* 0x0000240201007387 */ /* 0x000fe20000100800 */
[----:B0-----:R-:W-:-:S05]  /*23e0*/  FADD.FTZ R60, -R34, 1 ;  /* 0x3f800000223c7421 */ /* 0x001fca0000010100 */
[----:B------:R-:W0:Y:S01]  /*23f0*/  MUFU.RCP R55, R55 ;  /* 0x0000003700377308 */ /* 0x000e220000001000 */
[----:B------:R2:W-:Y:S01]  /*2400*/  STL [R1+0xc8], R2 ;  /* 0x0000c80201007387 */ /* 0x0005e20000100800 */
[----:B------:R-:W-:Y:S01]  /*2410*/  FFMA.FTZ R59, R59, R60, 1 ;  /* 0x3f8000003b3b7423 */ /* 0x000fe2000001003c */
[----:B-1----:R-:W-:Y:S02]  /*2420*/  FADD.FTZ R60, -R35, 1 ;  /* 0x3f800000233c7421 */ /* 0x002fe40000010100 */
[----:B--2---:R-:W2:Y:S04]  /*2430*/  LDL.LU R2, [R1+0x48] ;  /* 0x0000480001027983 */ /* 0x004ea80000300800 */
[----:B------:R-:W-:Y:S04]  /*2440*/  STL [R1+0x14], R0 ;  /* 0x0000140001007387 */ /* 0x000fe80000100800 */
[----:B------:R-:W-:Y:S04]  /*2450*/  STL [R1+0xc4], R0 ;  /* 0x0000c40001007387 */ /* 0x000fe80000100800 */
[----:B------:R1:W-:Y:S01]  /*2460*/  STL [R1+0xcc], R12 ;  /* 0x0000cc0c01007387 */ /* 0x0003e20000100800 */
[----:B------:R-:W-:Y:S01]  /*2470*/  FFMA.FTZ R58, R58, R60, 1 ;  /* 0x3f8000003a3a7423 */ /* 0x000fe2000001003c */
[----:B------:R-:W-:-:S02]  /*2480*/  FADD.FTZ R60, -R43, 1 ;  /* 0x3f8000002b3c7421 */ /* 0x000fc40000010100 */
[----:B-1----:R-:W2:Y:S04]  /*2490*/  LDL.LU R12, [R1+0x54] ;  /* 0x00005400010c7983 */ /* 0x002ea80000300800 */
[----:B------:R1:W-:Y:S01]  /*24a0*/  STL [R1+0xc0], R13 ;  /* 0x0000c00d01007387 */ /* 0x0003e20000100800 */
[----:B------:R-:W-:Y:S01]  /*24b0*/  FFMA.FTZ R57, R57, R60, 1 ;  /* 0x3f80000039397423 */ /* 0x000fe2000001003c */
[----:B0-----:R-:W-:Y:S02]  /*24c0*/  FADD.FTZ R60, -R55, 1 ;  /* 0x3f800000373c7421 */ /* 0x001fe40000010100 */
[----:B-1----:R-:W2:Y:S04]  /*24d0*/  LDL.LU R13, [R1+0x50] ;  /* 0x00005000010d7983 */ /* 0x002ea80000300800 */
[----:B------:R-:W-:Y:S04]  /*24e0*/  STL [R1+0xd4], R49 ;  /* 0x0000d43101007387 */ /* 0x000fe80000100800 */
[----:B------:R0:W-:Y:S01]  /*24f0*/  STL [R1+0xd8], R51 ;  /* 0x0000d83301007387 */ /* 0x0001e20000100800 */
[----:B------:R-:W-:-:S03]  /*2500*/  FFMA.FTZ R56, R56, R60, 1 ;  /* 0x3f80000038387423 */ /* 0x000fc6000001003c */
[----:B0-----:R-:W2:Y:S04]  /*2510*/  LDL.LU R51, [R1+0x5c] ;  /* 0x00005c0001337983 */ /* 0x001ea80000300800 */
[----:B------:R0:W-:Y:S01]  /*2520*/  STL [R1+0xd0], R52 ;  /* 0x0000d03401007387 */ /* 0x0001e20000100800 */
[----:B------:R-:W-:-:S03]  /*2530*/  FMUL.FTZ R35, R35, R58 ;  /* 0x0000003a23237220 */ /* 0x000fc60000410000 */
[----:B0-----:R-:W2:Y:S04]  /*2540*/  LDL.LU R52, [R1+0x58] ;  /* 0x0000580001347983 */ /* 0x001ea80000300800 */
[----:B------:R-:W-:Y:S04]  /*2550*/  STL [R1+0xe0], R50 ;  /* 0x0000e03201007387 */ /* 0x000fe80000100800 */
[----:B------:R0:W-:Y:S04]  /*2560*/  STL [R1+0xe4], R14 ;  /* 0x0000e40e01007387 */ /* 0x0001e80000100800 */
[----:B------:R-:W-:Y:S04]  /*2570*/  STL [R1+0xf0], R46 ;  /* 0x0000f02e01007387 */ /* 0x000fe80000100800 */
[----:B------:R1:W-:Y:S01]  /*2580*/  STL [R1+0xf4], R47 ;  /* 0x0000f42f01007387 */ /* 0x0003e20000100800 */
[----:B0-----:R-:W-:-:S03]  /*2590*/  FMUL.FTZ R14, R55, R56 ;  /* 0x00000038370e7220 */ /* 0x001fc60000410000 */
[----:B-1----:R-:W2:Y:S04]  /*25a0*/  LDL R47, [R1+0x70] ;  /* 0x00007000012f7983 */ /* 0x002ea80000100800 */
[----:B------:R0:W-:Y:S04]  /*25b0*/  STL [R1+0xfc], R45 ;  /* 0x0000fc2d01007387 */ /* 0x0001e80000100800 */
[----:B0-----:R-:W2:Y:S04]  /*25c0*/  LDL R45, [R1+0x6c] ;  /* 0x00006c00012d7983 */ /* 0x001ea80000100800 */
[----:B------:R0:W-:Y:S04]  /*25d0*/  STL [R1+0x100], R48 ;  /* 0x0001003001007387 */ /* 0x0001e80000100800 */
[----:B------:R-:W2:Y:S04]  /*25e0*/  LDL R58, [R1+0x60] ;  /* 0x00006000013a7983 */ /* 0x000ea80000100800 */
[----:B------:R-:W2:Y:S04]  /*25f0*/  LDL R0, [R1+0x90] ;  /* 0x0000900001007983 */ /* 0x000ea80000100800 */
[----:B------:R-:W2:Y:S04]  /*2600*/  LDL R50, [R1+0xa0] ;  /* 0x0000a00001327983 */ /* 0x000ea80000100800 */
[----:B------:R1:W-:Y:S04]  /*2610*/  STL [R1+0x34], R14 ;  /* 0x0000340e01007387 */ /* 0x0003e80000100800 */
[----:B------:R-:W2:Y:S01]  /*2620*/  LDL R39, [R1+0x9c] ;  /* 0x00009c0001277983 */ /* 0x000ea20000100800 */
[----:B------:R-:W-:-:S02]  /*2630*/  HADD2.F32 R55, -RZ, R32.H0_H0 ;  /* 0x20000020ff377230 */ /* 0x000fc40000004100 */
[----:B------:R-:W-:Y:S01]  /*2640*/  FMUL.FTZ R43, R43, R57 ;  /* 0x000000392b2b7220 */ /* 0x000fe20000410000 */
[----:B----4-:R-:W-:Y:S01]  /*2650*/  FFMA.FTZ R61, R42, R22, R41 ;  /* 0x000000162a3d7223 */ /* 0x010fe20000010029 */
[----:B0-----:R-:W-:Y:S01]  /*2660*/  FMUL.FTZ R48, R4, R20 ;  /* 0x0000001404307220 */ /* 0x001fe20000410000 */
[----:B------:R-:W-:Y:S01]  /*2670*/  FMUL.FTZ R34, R34, R59 ;  /* 0x0000003b22227220 */ /* 0x000fe20000410000 */
[----:B------:R-:W-:Y:S01]  /*2680*/  FMUL.FTZ R30, R55, R30 ;  /* 0x0000001e371e7220 */ /* 0x000fe20000410000 */
[----:B------:R-:W-:Y:S02]  /*2690*/  HADD2.F32 R55, -RZ, R32.H1_H1 ;  /* 0x30000020ff377230 */ /* 0x000fe40000004100 */
[----:B---3--:R-:W-:Y:S01]  /*26a0*/  FADD.FTZ R60, R21, R44 ;  /* 0x0000002c153c7221 */ /* 0x008fe20000010000 */
[--C-:B------:R-:W-:Y:S02]  /*26b0*/  HADD2.F32 R32, -RZ, R33.reuse.H0_H0 ;  /* 0x20000021ff207230 */ /* 0x100fe40000004100 */
[----:B------:R-:W-:Y:S01]  /*26c0*/  FMUL.FTZ R46, R6, R22 ;  /* 0x00000016062e7220 */ /* 0x000fe20000410000 */
[----:B------:R-:W-:Y:S01]  /*26d0*/  HADD2.F32 R33, -RZ, R33.H1_H1 ;  /* 0x30000021ff217230 */ /* 0x000fe20000004100 */
[----:B------:R-:W3:Y:S01]  /*26e0*/  LDL R49, [R1+0x94] ;  /* 0x0000940001317983 */ /* 0x000ee20000100800 */
[----:B------:R-:W-:Y:S01]  /*26f0*/  FMUL.FTZ R32, R32, R54 ;  /* 0x0000003620207220 */ /* 0x000fe20000410000 */
[----:B------:R-:W-:-:S02]  /*2700*/  HADD2.F32 R54, -RZ, R24.H1_H1 ;  /* 0x30000018ff367230 */ /* 0x000fc40000004100 */
[----:B------:R-:W-:Y:S01]  /*2710*/  FMUL.FTZ R33, R33, R53 ;  /* 0x0000003521217220 */ /* 0x000fe20000410000 */
[----:B------:R-:W-:Y:S02]  /*2720*/  HADD2.F32 R53, -RZ, R24.H0_H0 ;  /* 0x20000018ff357230 */ /* 0x000fe40000004100 */
[----:B------:R-:W-:Y:S02]  /*2730*/  HADD2.F32 R24, -RZ, R25.H0_H0 ;  /* 0x20000019ff187230 */ /* 0x000fe40000004100 */
[----:B------:R-:W-:Y:S01]  /*2740*/  FMUL.FTZ R41, R3, R23 ;  /* 0x0000001703297220 */ /* 0x000fe20000410000 */
[----:B------:R-:W-:Y:S01]  /*2750*/  FMUL.FTZ R31, R55, R31 ;  /* 0x0000001f371f7220 */ /* 0x000fe20000410000 */
[----:B------:R-:W-:Y:S01]  /*2760*/  FMUL.FTZ R35, R54, R35 ;  /* 0x0000002336237220 */ /* 0x000fe20000410000 */
[----:B------:R-:W-:Y:S01]  /*2770*/  FMUL.FTZ R43, R24, R43 ;  /* 0x0000002b182b7220 */ /* 0x000fe20000410000 */
[----:B------:R-:W-:Y:S01]  /*2780*/  FADD.FTZ R24, R22, R38 ;  /* 0x0000002616187221 */ /* 0x000fe20000010000 */
[----:B------:R-:W-:Y:S01]  /*2790*/  FMUL.FTZ R38, R5, R21 ;  /* 0x0000001505267220 */ /* 0x000fe20000410000 */
[----:B------:R-:W-:Y:S01]  /*27a0*/  FMUL.FTZ R44, R3, R29 ;  /* 0x0000001d032c7220 */ /* 0x000fe20000410000 */
[----:B-1----:R-:W-:Y:S01]  /*27b0*/  FMUL.FTZ R14, R4, R36 ;  /* 0x00000024040e7220 */ /* 0x002fe20000410000 */
[----:B------:R-:W-:Y:S01]  /*27c0*/  FMUL.FTZ R34, R53, R34 ;  /* 0x0000002235227220 */ /* 0x000fe20000410000 */
[----:B------:R-:W-:Y:S01]  /*27d0*/  FADD.FTZ R60, R60, R37 ;  /* 0x000000253c3c7221 */ /* 0x000fe20000010000 */
[----:B--2---:R-:W-:-:S02]  /*27e0*/  FADD.FTZ R55, R20, R12 ;  /* 0x0000000c14377221 */ /* 0x004fc40000010000 */
[----:B------:R-:W2:Y:S02]  /*27f0*/  LDL R12, [R1+0x80] ;  /* 0x00008000010c7983 */ /* 0x000ea40000100800 */
[----:B------:R-:W-:Y:S01]  /*2800*/  FADD.FTZ R22, R55, R36 ;  /* 0x0000002437167221 */ /* 0x000fe20000010000 */
[----:B------:R-:W-:Y:S01]  /*2810*/  FADD.FTZ R53, R23, R51 ;  /* 0x0000003317357221 */ /* 0x000fe20000010000 */
[----:B------:R-:W-:Y:S02]  /*2820*/  FFMA.FTZ R54, R47, R21, R2 ;  /* 0x000000152f367223 */ /* 0x000fe40000010002 */
[----:B------:R-:W4:Y:S01]  /*2830*/  LDL R2, [R1+0x7c] ;  /* 0x00007c0001027983 */ /* 0x000f220000100800 */
[----:B------:R-:W-:Y:S01]  /*2840*/  FFMA.FTZ R56, R45, R20, R13 ;  /* 0x000000142d387223 */ /* 0x000fe2000001000d */
[----:B------:R-:W-:Y:S02]  /*2850*/  FFMA.FTZ R57, R58, R23, R52 ;  /* 0x000000173a397223 */ /* 0x000fe40000010034 */
[----:B------:R-:W2:Y:S04]  /*2860*/  LDL R52, [R1+0x84] ;  /* 0x0000840001347983 */ /* 0x000ea80000100800 */
[----:B------:R0:W-:Y:S04]  /*2870*/  STL [R1+0x8], R41 ;  /* 0x0000082901007387 */ /* 0x0001e80000100800 */
[----:B------:R1:W-:Y:S01]  /*2880*/  STL [R1+0x20], R48 ;  /* 0x0000203001007387 */ /* 0x0003e20000100800 */
[----:B------:R-:W-:-:S03]  /*2890*/  FFMA.FTZ R23, R50, R36, R56 ;  /* 0x0000002432177223 */ /* 0x000fc60000010038 */
[----:B------:R1:W-:Y:S01]  /*28a0*/  STL [R1+0x1c], R38 ;  /* 0x00001c2601007387 */ /* 0x0003e20000100800 */
[----:B------:R-:W-:-:S03]  /*28b0*/  FFMA.FTZ R20, R39, R37, R54 ;  /* 0x0000002527147223 */ /* 0x000fc60000010036 */
[----:B------:R1:W-:Y:S01]  /*28c0*/  STL [R1+0x18], R46 ;  /* 0x0000182e01007387 */ /* 0x0003e20000100800 */
[----:B------:R-:W-:-:S03]  /*28d0*/  FMUL.FTZ R54, R5, R37 ;  /* 0x0000002505367220 */ /* 0x000fc60000410000 */
[----:B------:R4:W-:Y:S04]  /*28e0*/  STL [R1+0x10], R44 ;  /* 0x0000102c01007387 */ /* 0x0009e80000100800 */
[----:B------:R-:W4:Y:S04]  /*28f0*/  LDL R36, [R1+0x88] ;  /* 0x0000880001247983 */ /* 0x000f280000100800 */
[----:B------:R4:W-:Y:S04]  /*2900*/  STL [R1+0xc], R14 ;  /* 0x00000c0e01007387 */ /* 0x0009e80000100800 */
[----:B------:R-:W4:Y:S01]  /*2910*/  LDL R37, [R1+0x8c] ;  /* 0x00008c0001257983 */ /* 0x000f220000100800 */
[----:B------:R-:W-:-:S02]  /*2920*/  HADD2.F32 R13, -RZ, R25.H1_H1 ;  /* 0x30000019ff0d7230 */ /* 0x000fc40000004100 */
[----:B------:R-:W-:Y:S01]  /*2930*/  FFMA.FTZ R25, R0, R29, R57 ;  /* 0x0000001d00197223 */ /* 0x000fe20000010039 */
[----:B------:R-:W-:Y:S01]  /*2940*/  FADD.FTZ R53, R53, R29 ;  /* 0x0000001d35357221 */ /* 0x000fe20000010000 */
[----:B------:R-:W-:Y:S01]  /*2950*/  FADD.FTZ R21, R24, R26 ;  /* 0x0000001a18157221 */ /* 0x000fe20000010000 */
[-C--:B------:R-:W-:Y:S01]  /*2960*/  FMUL.FTZ R51, R6, R26.reuse ;  /* 0x0000001a06337220 */ /* 0x080fe20000410000 */
[----:B---3--:R-:W-:Y:S01]  /*2970*/  FFMA.FTZ R61, R49, R26, R61 ;  /* 0x0000001a313d7223 */ /* 0x008fe2000001003d */
[----:B------:R-:W-:Y:S01]  /*2980*/  FADD.FTZ R24, R53, R27 ;  /* 0x0000001b35187221 */ /* 0x000fe20000010000 */
[----:B------:R-:W-:Y:S01]  /*2990*/  FMUL.FTZ R59, R3, R27 ;  /* 0x0000001b033b7220 */ /* 0x000fe20000410000 */
[----:B------:R-:W-:Y:S01]  /*29a0*/  FFMA.FTZ R26, R58, R41, RZ ;  /* 0x000000293a1a7223 */ /* 0x000fe200000100ff */
[----:B------:R-:W-:Y:S03]  /*29b0*/  STL [R1+0x4], R54 ;  /* 0x0000043601007387 */ /* 0x000fe60000100800 */
[----:B------:R-:W-:Y:S01]  /*29c0*/  FFMA.FTZ R26, R45, R48, R26 ;  /* 0x000000302d1a7223 */ /* 0x000fe2000001001a */
[----:B------:R3:W-:Y:S01]  /*29d0*/  STL [R1], R51 ;  /* 0x0000003301007387 */ /* 0x0007e20000100800 */
[----:B------:R-:W-:Y:S01]  /*29e0*/  FADD.FTZ R60, R60, R40 ;  /* 0x000000283c3c7221 */ /* 0x000fe20000010000 */
[----:B------:R-:W-:Y:S01]  /*29f0*/  FMUL.FTZ R57, R5, R40 ;  /* 0x0000002805397220 */ /* 0x000fe20000410000 */
[----:B------:R-:W-:Y:S01]  /*2a00*/  FFMA.FTZ R26, R47, R38, R26 ;  /* 0x000000262f1a7223 */ /* 0x000fe2000001001a */
[----:B--2---:R-:W-:Y:S01]  /*2a10*/  FFMA.FTZ R20, R52, R40, R20 ;  /* 0x0000002834147223 */ /* 0x004fe20000010014 */
[----:B----4-:R-:W-:Y:S01]  /*2a20*/  FFMA.FTZ R25, R37, R27, R25 ;  /* 0x0000001b25197223 */ /* 0x010fe20000010019 */
[----:B------:R-:W-:-:S02]  /*2a30*/  FADD.FTZ R27, RZ, R41 ;  /* 0x00000029ff1b7221 */ /* 0x000fc40000010000 */
[----:B0-----:R-:W2:Y:S02]  /*2a40*/  LDL.LU R41, [R1+0x104] ;  /* 0x0001040001297983 */ /* 0x001ea40000300800 */
[----:B------:R-:W-:Y:S02]  /*2a50*/  FADD.FTZ R27, R27, R48 ;  /* 0x000000301b1b7221 */ /* 0x000fe40000010000 */
[----:B------:R-:W4:Y:S02]  /*2a60*/  LDL R29, [R1+0x74] ;  /* 0x00007400011d7983 */ /* 0x000f240000100800 */
[----:B------:R-:W-:Y:S02]  /*2a70*/  FADD.FTZ R27, R27, R38 ;  /* 0x000000261b1b7221 */ /* 0x000fe40000010000 */
[----:B-1----:R-:W4:Y:S04]  /*2a80*/  LDL.LU R48, [R1+0x100] ;  /* 0x0001000001307983 */ /* 0x002f280000300800 */
[----:B------:R-:W4:Y:S04]  /*2a90*/  LDL.LU R45, [R1+0xfc] ;  /* 0x0000fc00012d7983 */ /* 0x000f280000300800 */
[----:B------:R-:W4:Y:S04]  /*2aa0*/  LDL R40, [R1+0x68] ;  /* 0x0000680001287983 */ /* 0x000f280000100800 */
[----:B------:R-:W3:Y:S01]  /*2ab0*/  LDL.LU R38, [R1+0xf8] ;  /* 0x0000f80001267983 */ /* 0x000ee20000300800 */
[----:B------:R-:W-:Y:S01]  /*2ac0*/  FFMA.FTZ R26, R42, R46, R26 ;  /* 0x0000002e2a1a7223 */ /* 0x000fe2000001001a */
[----:B------:R-:W-:-:S02]  /*2ad0*/  FADD.FTZ R27, R27, R46 ;  /* 0x0000002e1b1b7221 */ /* 0x000fc40000010000 */
[----:B------:R-:W4:Y:S01]  /*2ae0*/  LDL.LU R47, [R1+0xf4] ;  /* 0x0000f400012f7983 */ /* 0x000f220000300800 */
[----:B------:R-:W-:Y:S01]  /*2af0*/  FFMA.FTZ R26, R0, R44, R26 ;  /* 0x0000002c001a7223 */ /* 0x000fe2000001001a */
[----:B------:R-:W-:Y:S02]  /*2b00*/  FADD.FTZ R27, R27, R44 ;  /* 0x0000002c1b1b7221 */ /* 0x000fe40000010000 */
[----:B------:R-:W4:Y:S01]  /*2b10*/  LDL.LU R46, [R1+0xf0] ;  /* 0x0000f000012e7983 */ /* 0x000f220000300800 */
[----:B------:R-:W-:-:S03]  /*2b20*/  FFMA.FTZ R26, R50, R14, R26 ;  /* 0x0000000e321a7223 */ /* 0x000fc6000001001a */
[----:B------:R-:W4:Y:S01]  /*2b30*/  LDL.LU R42, [R1+0xec] ;  /* 0x0000ec00012a7983 */ /* 0x000f220000300800 */
[----:B------:R-:W-:Y:S01]  /*2b40*/  FADD.FTZ R27, R27, R14 ;  /* 0x0000000e1b1b7221 */ /* 0x000fe20000010000 */
[----:B------:R-:W-:Y:S01]  /*2b50*/  FFMA.FTZ R26, R39, R54, R26 ;  /* 0x00000036271a7223 */ /* 0x000fe2000001001a */
[-C--:B--2---:R-:W-:Y:S01]  /*2b60*/  FFMA.FTZ R61, R12, R41.reuse, R61 ;  /* 0x000000290c3d7223 */ /* 0x084fe2000001003d */
[----:B------:R-:W-:Y:S01]  /*2b70*/  FADD.FTZ R21, R21, R41 ;  /* 0x0000002915157221 */ /* 0x000fe20000010000 */
[----:B------:R-:W-:Y:S02]  /*2b80*/  FMUL.FTZ R56, R6, R41 ;  /* 0x0000002906387220 */ /* 0x000fe40000410000 */
[----:B------:R-:W2:Y:S04]  /*2b90*/  LDL R41, [R1+0x78] ;  /* 0x0000780001297983 */ /* 0x000ea80000100800 */
[----:B------:R-:W4:Y:S04]  /*2ba0*/  LDL.LU R44, [R1+0xe8] ;  /* 0x0000e800012c7983 */ /* 0x000f280000300800 */
[----:B------:R-:W2:Y:S04]  /*2bb0*/  LDL R0, [R1+0x3c] ;  /* 0x00003c0001007983 */ /* 0x000ea80000100800 */
[----:B------:R-:W2:Y:S01]  /*2bc0*/  LDL.LU R14, [R1+0xe4] ;  /* 0x0000e400010e7983 */ /* 0x000ea20000300800 */
[-C--:B---3--:R-:W-:Y:S01]  /*2bd0*/  FFMA.FTZ R25, R2, R38.reuse, R25 ;  /* 0x0000002602197223 */ /* 0x088fe20000010019 */
[----:B------:R-:W-:Y:S01]  /*2be0*/  FADD.FTZ R24, R24, R38 ;  /* 0x0000002618187221 */ /* 0x000fe20000010000 */
[----:B------:R-:W-:Y:S01]  /*2bf0*/  FMUL.FTZ R55, R3, R38 ;  /* 0x0000002603377220 */ /* 0x000fe20000410000 */
[----:B------:R-:W3:Y:S04]  /*2c00*/  LDL.LU R50, [R1+0xe0] ;  /* 0x0000e00001327983 */ /* 0x000ee80000300800 */
[----:B------:R-:W3:Y:S04]  /*2c10*/  LDL R38, [R1+0x38] ;  /* 0x0000380001267983 */ /* 0x000ee80000100800 */
[----:B------:R-:W2:Y:S01]  /*2c20*/  LDL.LU R39, [R1+0xdc] ;  /* 0x0000dc0001277983 */ /* 0x000ea20000300800 */
[----:B------:R-:W-:Y:S01]  /*2c30*/  FADD.FTZ R27, R27, R54 ;  /* 0x000000361b1b7221 */ /* 0x000fe20000010000 */
[----:B------:R-:W-:-:S03]  /*2c40*/  FFMA.FTZ R26, R49, R51, R26 ;  /* 0x00000033311a7223 */ /* 0x000fc6000001001a */
[----:B------:R-:W-:Y:S02]  /*2c50*/  FADD.FTZ R27, R27, R51 ;  /* 0x000000331b1b7221 */ /* 0x000fe40000010000 */
[----:B------:R-:W3:Y:S04]  /*2c60*/  LDL.LU R51, [R1+0xd8] ;  /* 0x0000d80001337983 */ /* 0x000ee80000300800 */
[----:B------:R-:W3:Y:S01]  /*2c70*/  LDL.LU R49, [R1+0xd4] ;  /* 0x0000d40001317983 */ /* 0x000ee20000300800 */
[-C--:B----4-:R-:W-:Y:S01]  /*2c80*/  FFMA.FTZ R20, R29, R44.reuse, R20 ;  /* 0x0000002c1d147223 */ /* 0x090fe20000010014 */
[----:B------:R-:W-:Y:S01]  /*2c90*/  FADD.FTZ R60, R60, R44 ;  /* 0x0000002c3c3c7221 */ /* 0x000fe20000010000 */
[----:B------:R-:W-:Y:S01]  /*2ca0*/  FMUL.FTZ R53, R5, R44 ;  /* 0x0000002c05357220 */ /* 0x000fe20000410000 */
[-C--:B--2---:R-:W-:Y:S01]  /*2cb0*/  FFMA.FTZ R61, R40, R39.reuse, R61 ;  /* 0x00000027283d7223 */ /* 0x084fe2000001003d */
[----:B------:R-:W-:Y:S01]  /*2cc0*/  FADD.FTZ R21, R21, R39 ;  /* 0x0000002715157221 */ /* 0x000fe20000010000 */
[----:B------:R-:W-:-:S02]  /*2cd0*/  FMUL.FTZ R44, R6, R39 ;  /* 0x00000027062c7220 */ /* 0x000fc40000410000 */
[----:B------:R-:W2:Y:S01]  /*2ce0*/  LDL R39, [R1+0x64] ;  /* 0x0000640001277983 */ /* 0x000ea20000100800 */
[C---:B------:R-:W-:Y:S01]  /*2cf0*/  FMUL.FTZ R58, R4.reuse, R28 ;  /* 0x0000001c043a7220 */ /* 0x040fe20000410000 */
[----:B------:R-:W-:Y:S01]  /*2d00*/  FFMA.FTZ R26, R37, R59, R26 ;  /* 0x0000003b251a7223 */ /* 0x000fe2000001001a */
[----:B------:R-:W-:Y:S01]  /*2d10*/  FMUL.FTZ R54, R4, R42 ;  /* 0x0000002a04367220 */ /* 0x000fe20000410000 */
[----:B------:R-:W-:Y:S01]  /*2d20*/  FFMA.FTZ R23, R36, R28, R23 ;  /* 0x0000001c24177223 */ /* 0x000fe20000010017 */
[----:B------:R-:W-:Y:S01]  /*2d30*/  FADD.FTZ R22, R22, R28 ;  /* 0x0000001c16167221 */ /* 0x000fe20000010000 */
[----:B------:R-:W-:Y:S01]  /*2d40*/  FFMA.FTZ R26, R36, R58, R26 ;  /* 0x0000003a241a7223 */ /* 0x000fe2000001001a */
[----:B------:R-:W4:Y:S03]  /*2d50*/  LDL R28, [R1+0x30] ;  /* 0x00003000011c7983 */ /* 0x000f260000100800 */
[----:B------:R-:W-:Y:S01]  /*2d60*/  FFMA.FTZ R26, R52, R57, R26 ;  /* 0x00000039341a7223 */ /* 0x000fe2000001001a */
[----:B------:R-:W4:Y:S03]  /*2d70*/  LDL R37, [R1+0x2c] ;  /* 0x00002c0001257983 */ /* 0x000f260000100800 */
[----:B------:R-:W-:Y:S01]  /*2d80*/  FFMA.FTZ R26, R12, R56, R26 ;  /* 0x000000380c1a7223 */ /* 0x000fe2000001001a */
[----:B------:R-:W4:Y:S03]  /*2d90*/  LDL R36, [R1+0x28] ;  /* 0x0000280001247983 */ /* 0x000f260000100800 */
[----:B------:R-:W-:Y:S01]  /*2da0*/  FFMA.FTZ R26, R2, R55, R26 ;  /* 0x00000037021a7223 */ /* 0x000fe2000001001a */
[----:B---3--:R-:W-:Y:S01]  /*2db0*/  FADD.FTZ R24, R24, R49 ;  /* 0x0000003118187221 */ /* 0x008fe20000010000 */
[----:B------:R-:W3:Y:S02]  /*2dc0*/  LDL.LU R52, [R1+0xd0] ;  /* 0x0000d00001347983 */ /* 0x000ee40000300800 */
[C---:B------:R-:W-:Y:S01]  /*2dd0*/  FFMA.FTZ R26, R41.reuse, R54, R26 ;  /* 0x00000036291a7223 */ /* 0x040fe2000001001a */
[----:B------:R-:W-:Y:S01]  /*2de0*/  FFMA.FTZ R23, R41, R42, R23 ;  /* 0x0000002a29177223 */ /* 0x000fe20000010017 */
[----:B------:R-:W-:Y:S01]  /*2df0*/  FADD.FTZ R22, R22, R42 ;  /* 0x0000002a16167221 */ /* 0x000fe20000010000 */
[----:B------:R-:W3:Y:S01]  /*2e00*/  LDL.LU R12, [R1+0xcc] ;  /* 0x0000cc00010c7983 */ /* 0x000ee20000300800 */
[----:B------:R-:W-:Y:S01]  /*2e10*/  FFMA.FTZ R26, R29, R53, R26 ;  /* 0x000000351d1a7223 */ /* 0x000fe2000001001a */
[----:B------:R-:W-:-:S02]  /*2e20*/  FMUL.FTZ R42, R4, R51 ;  /* 0x00000033042a7220 */ /* 0x000fc40000410000 */
[----:B------:R-:W3:Y:S01]  /*2e30*/  LDL.LU R2, [R1+0xc8] ;  /* 0x0000c80001027983 */ /* 0x000ee20000300800 */
[----:B------:R-:W-:Y:S01]  /*2e40*/  FFMA.FTZ R26, R40, R44, R26 ;  /* 0x0000002c281a7223 */ /* 0x000fe2000001001a */
[----:B------:R-:W-:Y:S02]  /*2e50*/  FFMA.FTZ R23, R0, R51, R23 ;  /* 0x0000003300177223 */ /* 0x000fe40000010017 */
[----:B------:R-:W3:Y:S01]  /*2e60*/  LDL.LU R29, [R1+0x34] ;  /* 0x00003400011d7983 */ /* 0x000ee20000300800 */
[-C--:B--2---:R-:W-:Y:S01]  /*2e70*/  FFMA.FTZ R25, R39, R49.reuse, R25 ;  /* 0x0000003127197223 */ /* 0x084fe20000010019 */
[----:B------:R-:W-:-:S04]  /*2e80*/  FMUL.FTZ R49, R3, R49 ;  /* 0x0000003103317220 */ /* 0x000fc80000410000 */
[----:B------:R-:W-:-:S04]  /*2e90*/  FFMA.FTZ R26, R39, R49, R26 ;  /* 0x00000031271a7223 */ /* 0x000fc8000001001a */
[----:B------:R-:W-:Y:S02]  /*2ea0*/  FFMA.FTZ R26, R0, R42, R26 ;  /* 0x0000002a001a7223 */ /* 0x000fe4000001001a */
[----:B------:R-:W2:Y:S01]  /*2eb0*/  LDL.LU R0, [R1+0xc4] ;  /* 0x0000c40001007983 */ /* 0x000ea20000300800 */
[----:B------:R-:W-:Y:S01]  /*2ec0*/  FADD.FTZ R22, R22, R51 ;  /* 0x0000003316167221 */ /* 0x000fe20000010000 */
[-C--:B----4-:R-:W-:Y:S01]  /*2ed0*/  FFMA.FTZ R61, R28, R50.reuse, R61 ;  /* 0x000000321c3d7223 */ /* 0x090fe2000001003d */
[----:B------:R-:W-:Y:S01]  /*2ee0*/  FADD.FTZ R21, R21, R50 ;  /* 0x0000003215157221 */ /* 0x000fe20000010000 */
[----:B------:R-:W-:Y:S01]  /*2ef0*/  FMUL.FTZ R40, R6, R50 ;  /* 0x0000003206287220 */ /* 0x000fe20000410000 */
[----:B------:R-:W-:Y:S01]  /*2f00*/  FFMA.FTZ R50, R37, R46, R25 ;  /* 0x0000002e25327223 */ /* 0x000fe20000010019 */
[-C--:B---3--:R-:W-:Y:S01]  /*2f10*/  FMUL.FTZ R41, R5, R52.reuse ;  /* 0x0000003405297220 */ /* 0x088fe20000410000 */
[----:B------:R-:W-:Y:S01]  /*2f20*/  FFMA.FTZ R20, R38, R52, R20 ;  /* 0x0000003426147223 */ /* 0x000fe20000010014 */
[----:B------:R-:W-:Y:S01]  /*2f30*/  FADD.FTZ R60, R60, R52 ;  /* 0x000000343c3c7221 */ /* 0x000fe20000010000 */
[----:B------:R-:W-:Y:S01]  /*2f40*/  FADD.FTZ R51, R24, R46 ;  /* 0x0000002e18337221 */ /* 0x000fe20000010000 */
[----:B------:R-:W-:Y:S01]  /*2f50*/  FMUL.FTZ R39, R3, R46 ;  /* 0x0000002e03277220 */ /* 0x000fe20000410000 */
[----:B------:R-:W-:Y:S01]  /*2f60*/  FFMA.FTZ R26, R38, R41, R26 ;  /* 0x00000029261a7223 */ /* 0x000fe2000001001a */
[-C--:B------:R-:W-:Y:S01]  /*2f70*/  FFMA.FTZ R46, R36, R47.reuse, R23 ;  /* 0x0000002f242e7223 */ /* 0x080fe20000010017 */
[----:B------:R-:W-:Y:S01]  /*2f80*/  FADD.FTZ R52, R22, R47 ;  /* 0x0000002f16347221 */ /* 0x000fe20000010000 */
[----:B------:R-:W-:Y:S01]  /*2f90*/  FMUL.FTZ R38, R4, R47 ;  /* 0x0000002f04267220 */ /* 0x000fe20000410000 */
[-C--:B------:R-:W-:Y:S01]  /*2fa0*/  FFMA.FTZ R47, R2, R45.reuse, R20 ;  /* 0x0000002d022f7223 */ /* 0x080fe20000010014 */
[----:B------:R-:W-:Y:S01]  /*2fb0*/  FADD.FTZ R60, R60, R45 ;  /* 0x0000002d3c3c7221 */ /* 0x000fe20000010000 */
[----:B------:R-:W-:Y:S01]  /*2fc0*/  FMUL.FTZ R20, R5, R45 ;  /* 0x0000002d05147220 */ /* 0x000fe20000410000 */
[----:B------:R-:W-:Y:S01]  /*2fd0*/  FADD.FTZ R45, R21, R48 ;  /* 0x00000030152d7221 */ /* 0x000fe20000010000 */
[----:B------:R-:W-:Y:S01]  /*2fe0*/  FMUL.FTZ R21, R6, R48 ;  /* 0x0000003006157220 */ /* 0x000fe20000410000 */
[----:B------:R-:W-:-:S04]  /*2ff0*/  FFMA.FTZ R26, R28, R40, R26 ;  /* 0x000000281c1a7223 */ /* 0x000fc8000001001a */
[----:B------:R-:W-:-:S04]  /*3000*/  FFMA.FTZ R26, R37, R39, R26 ;  /* 0x00000027251a7223 */ /* 0x000fc8000001001a */
[----:B------:R-:W-:-:S04]  /*3010*/  FFMA.FTZ R26, R36, R38, R26 ;  /* 0x00000026241a7223 */ /* 0x000fc8000001001a */
[----:B------:R-:W-:Y:S01]  /*3020*/  FFMA.FTZ R26, R2, R20, R26 ;  /* 0x00000014021a7223 */ /* 0x000fe2000001001a */
[----:B------:R-:W-:-:S04]  /*3030*/  FADD.FTZ R27, R27, R59 ;  /* 0x0000003b1b1b7221 */ /* 0x000fc80000010000 */
[----:B------:R-:W-:-:S04]  /*3040*/  FADD.FTZ R27, R27, R58 ;  /* 0x0000003a1b1b7221 */ /* 0x000fc80000010000 */
[----:B------:R-:W-:-:S04]  /*3050*/  FADD.FTZ R27, R27, R57 ;  /* 0x000000391b1b7221 */ /* 0x000fc80000010000 */
[----:B------:R-:W-:Y:S01]  /*3060*/  FADD.FTZ R27, R27, R56 ;  /* 0x000000381b1b7221 */ /* 0x000fe20000010000 */
[C---:B--2---:R-:W-:Y:S01]  /*3070*/  FFMA.FTZ R61, R0.reuse, R48, R61 ;  /* 0x00000030003d7223 */ /* 0x044fe2000001003d */
[----:B------:R-:W-:Y:S02]  /*3080*/  FMUL.FTZ R48, R13, R29 ;  /* 0x0000001d0d307220 */ /* 0x000fe40000410000 */
[----:B------:R-:W2:Y:S01]  /*3090*/  LDL.LU R13, [R1+0xc0] ;  /* 0x0000c000010d7983 */ /* 0x000ea20000300800 */
[----:B------:R-:W-:-:S03]  /*30a0*/  FFMA.FTZ R29, R0, R21, R26 ;  /* 0x00000015001d7223 */ /* 0x000fc6000001001a */
[----:B------:R0:W5:Y:S04]  /*30b0*/  LDL.LU R2, [R1+0xbc] ;  /* 0x0000bc0001027983 */ /* 0x0001680000300800 */
[----:B------:R-:W3:Y:S01]  /*30c0*/  LDL R0, [R1+0xb4] ;  /* 0x0000b40001007983 */ /* 0x000ee20000100800 */
        /* <DEDUP_REMOVED lines=11> */
[----:B------:R-:W-:-:S03]  /*3180*/  FMUL.FTZ R22, R3, R30 ;  /* 0x0000001e03167220 */ /* 0x000fc60000410000 */
        /* <DEDUP_REMOVED lines=16> */
[----:B------:R-:W-:Y:S01]  /*3290*/  FFMA.FTZ R50, R12, R30, R50 ;  /* 0x0000001e0c327223 */ /* 0x000fe20000010032 */
[----:B------:R-:W-:Y:S02]  /*32a0*/  FADD.FTZ R51, R51, R30 ;  /* 0x0000001e33337221 */ /* 0x000fe40000010000 */
[----:B------:R-:W-:Y:S01]  /*32b0*/  FADD.FTZ R28, R28, R37 ;  /* 0x000000251c1c7221 */ /* 0x000fe20000010000 */
[----:B------:R-:W-:Y:S01]  /*32c0*/  FADD.FTZ R52, R52, R31 ;  /* 0x0000001f34347221 */ /* 0x000fe20000010000 */
[----:B------:R-:W-:Y:S01]  /*32d0*/  FFMA.FTZ R47, R14, R32, R47 ;  /* 0x000000200e2f7223 */ /* 0x000fe2000001002f */
[----:B------:R-:W-:Y:S01]  /*32e0*/  FFMA.FTZ R30, R16, R34, R50 ;  /* 0x00000022101e7223 */ /* 0x000fe20000010032 */
[----:B------:R-:W-:Y:S01]  /*32f0*/  FADD.FTZ R60, R60, R32 ;  /* 0x000000203c3c7221 */ /* 0x000fe20000010000 */
[----:B------:R-:W-:Y:S01]  /*3300*/  FFMA.FTZ R61, R15, R33, R61 ;  /* 0x000000210f3d7223 */ /* 0x000fe2000001003d */
[----:B------:R-:W-:Y:S01]  /*3310*/  FADD.FTZ R45, R45, R33 ;  /* 0x000000212d2d7221 */ /* 0x000fe20000010000 */
[----:B------:R-:W-:Y:S01]  /*3320*/  UIADD3 UR9, UP0, UPT, UR8, 0x3, URZ ;  /* 0x0000000308097890 */ /* 0x000fe2000ff1e0ff */
[----:B------:R-:W1:Y:S03]  /*3330*/  S2R R50, SR_TID.X ;  /* 0x0000000000327919 */ /* 0x000e660000002100 */
[----:B------:R-:W-:-:S02]  /*3340*/  UIADD3.X UR10, UPT, UPT, URZ, UR5, URZ, UP0, !UPT ;  /* 0x00000005ff0a7290 */ /* 0x000fc400087fe4ff */
[----:B------:R-:W-:-:S04]  /*3350*/  UISETP.GE.U32.AND UP0, UPT, UR9, UR14, UPT ;  /* 0x0000000e0900728c */ /* 0x000fc8000bf06070 */
[----:B------:R-:W-:Y:S01]  /*3360*/  UISETP.GE.AND.EX UP0, UPT, UR10, UR15, UPT, UP0 ;  /* 0x0000000f0a00728c */ /* 0x000fe2000bf06300 */
[----:B--2---:R-:W-:-:S04]  /*3370*/  FFMA.FTZ R29, R13, R23, R29 ;  /* 0x000000170d1d7223 */ /* 0x004fc8000001001d */
[----:B------:R-:W-:-:S04]  /*3380*/  FFMA.FTZ R29, R14, R24, R29 ;  /* 0x000000180e1d7223 */ /* 0x000fc8000001001d */
[----:B------:R-:W-:-:S04]  /*3390*/  FFMA.FTZ R29, R15, R25, R29 ;  /* 0x000000190f1d7223 */ /* 0x000fc8000001001d */
[----:B------:R-:W-:-:S04]  /*33a0*/  FFMA.FTZ R29, R16, R26, R29 ;  /* 0x0000001a101d7223 */ /* 0x000fc8000001001d */
[----:B------:R-:W-:-:S04]  /*33b0*/  FFMA.FTZ R29, R17, R27, R29 ;  /* 0x0000001b111d7223 */ /* 0x000fc8000001001d */
[----:B------:R-:W-:Y:S01]  /*33c0*/  FFMA.FTZ R29, R18, R36, R29 ;  /* 0x00000024121d7223 */ /* 0x000fe2000001001d */
[----:B------:R-:W-:-:S03]  /*33d0*/  FFMA.FTZ R46, R13, R31, R46 ;  /* 0x0000001f0d2e7223 */ /* 0x000fc6000001002e */
[----:B------:R-:W-:Y:S01]  /*33e0*/  FFMA.FTZ R29, R19, R37, R29 ;  /* 0x00000025131d7223 */ /* 0x000fe2000001001d */
[----:B------:R-:W-:-:S04]  /*33f0*/  FADD.FTZ R31, R51, R34 ;  /* 0x00000022331f7221 */ /* 0x000fc80000010000 */
[----:B---3--:R2:W-:Y:S01]  /*3400*/  STS.64 [R0], R28 ;  /* 0x0000001c00007388 */ /* 0x0085e20000000a00 */
[----:B------:R-:W-:Y:S01]  /*3410*/  FFMA.FTZ R34, R19, R48, R61 ;  /* 0x0000003013227223 */ /* 0x000fe2000001003d */
[----:B--2---:R-:W-:Y:S01]  /*3420*/  FFMA.FTZ R28, R17, R35, R46 ;  /* 0x00000023111c7223 */ /* 0x004fe2000001002e */
[----:B------:R-:W-:Y:S01]  /*3430*/  FADD.FTZ R29, R52, R35 ;  /* 0x00000023341d7221 */ /* 0x000fe20000010000 */
[----:B------:R0:W5:Y:S01]  /*3440*/  LDL.LU R0, [R1+0xb8] ;  /* 0x0000b80001007983 */ /* 0x0001620000300800 */
[----:B------:R-:W-:Y:S01]  /*3450*/  FFMA.FTZ R46, R18, R43, R47 ;  /* 0x0000002b122e7223 */ /* 0x000fe2000001002f */
[----:B------:R-:W-:Y:S01]  /*3460*/  FADD.FTZ R47, R60, R43 ;  /* 0x0000002b3c2f7221 */ /* 0x000fe20000010000 */
[----:B------:R-:W-:Y:S01]  /*3470*/  FADD.FTZ R35, R45, R48 ;  /* 0x000000302d237221 */ /* 0x000fe20000010000 */
[----:B------:R0:W-:Y:S04]  /*3480*/  STL [R1+0x58], R30 ;  /* 0x0000581e01007387 */ /* 0x0001e80000100800 */
[----:B------:R0:W-:Y:S04]  /*3490*/  STL [R1+0x5c], R31 ;  /* 0x00005c1f01007387 */ /* 0x0001e80000100800 */
[----:B------:R0:W-:Y:S04]  /*34a0*/  STL [R1+0x50], R28 ;  /* 0x0000501c01007387 */ /* 0x0001e80000100800 */
[----:B------:R0:W-:Y:S04]  /*34b0*/  STL [R1+0x54], R29 ;  /* 0x0000541d01007387 */ /* 0x0001e80000100800 */
[----:B------:R0:W-:Y:S04]  /*34c0*/  STL [R1+0x48], R46 ;  /* 0x0000482e01007387 */ /* 0x0001e80000100800 */
[----:B------:R0:W-:Y:S04]  /*34d0*/  STL [R1+0x4c], R47 ;  /* 0x00004c2f01007387 */ /* 0x0001e80000100800 */
[----:B------:R0:W-:Y:S01]  /*34e0*/  STL.64 [R1+0x40], R34 ;  /* 0x0000402201007387 */ /* 0x0001e20000100a00 */
[----:B------:R-:W-:Y:S06]  /*34f0*/  BAR.SYNC.DEFER_BLOCKING 0x0 ;  /* 0x0000000000007b1d */ /* 0x000fec0000010000 */
[----:B-1----:R-:W-:Y:S05]  /*3500*/  BRA.U !UP0, `(.L_x_1259) ;  /* 0x0000000108f47547 */ /* 0x002fea000b800000 */
[----:B------:R-:W0:Y:S01]  /*3510*/  S2R R50, SR_TID.X ;  /* 0x0000000000327919 */ /* 0x000e220000002100 */
[----:B------:R-:W1:Y:S01]  /*3520*/  S2UR UR8, SR_CgaCtaId ;  /* 0x00000000000879c3 */ /* 0x000e620000008800 */
[----:B------:R-:W-:Y:S01]  /*3530*/  UMOV UR5, 0x400 ;  /* 0x0000040000057882 */ /* 0x000fe20000000000 */
[----:B------:R-:W-:Y:S02]  /*3540*/  MOV R60, R28 ;  /* 0x0000001c003c7202 */ /* 0x000fe40000000f00 */
[----:B------:R-:W-:-:S04]  /*3550*/  MOV R61, R29 ;  /* 0x0000001d003d7202 */ /* 0x000fc80000000f00 */
[----:B------:R-:W-:Y:S01]  /*3560*/  S2UR UR11, SR_CTAID.Y ;  /* 0x00000000000b79c3 */ /* 0x000fe20000002600 */
[----:B-1----:R-:W-:-:S07]  /*3570*/  ULEA UR5, UR8, UR5, 0x18 ;  /* 0x0000000508057291 */ /* 0x002fce000f8ec0ff */
[----:B------:R-:W1:Y:S01]  /*3580*/  S2UR UR8, SR_CTAID.X ;  /* 0x00000000000879c3 */ /* 0x000e620000002500 */
[C---:B0-----:R-:W-:Y:S02]  /*3590*/  SHF.L.U32 R28, R50.reuse, 0x1, RZ ;  /* 0x00000001321c7819 */ /* 0x041fe400000006ff */
[----:B-----5:R-:W-:Y:S02]  /*35a0*/  LEA R0, R50, UR5, 0x5 ;  /* 0x0000000532007c11 */ /* 0x020fe4000f8e28ff */
[----:B------:R-:W-:Y:S02]  /*35b0*/  LOP3.LUT R28, R28, 0x18, RZ, 0xc0, !PT ;  /* 0x000000181c1c7812 */ /* 0x000fe400078ec0ff */
[----:B------:R-:W-:Y:S02]  /*35c0*/  SHF.L.U32 R32, R50, 0x3, RZ ;  /* 0x0000000332207819 */ /* 0x000fe400000006ff */
[----:B------:R-:W-:Y:S02]  /*35d0*/  IADD3 R29, PT, PT, R0, R28, RZ ;  /* 0x0000001c001d7210 */ /* 0x000fe40007ffe0ff */
[----:B------:R-:W-:-:S03]  /*35e0*/  LOP3.LUT R32, R32, 0x1fe0, RZ, 0xc0, !PT ;  /* 0x00001fe020207812 */ /* 0x000fc600078ec0ff */
[----:B------:R0:W-:Y:S01]  /*35f0*/  STS.64 [R29], R30 ;  /* 0x0000001e1d007388 */ /* 0x0001e20000000a00 */
[----:B-1----:R-:W-:Y:S01]  /*3600*/  ULOP3.LUT UR8, UR8, 0x3f, URZ, 0xc0, !UPT ;  /* 0x0000003f08087892 */ /* 0x002fe2000f8ec0ff */
[C---:B0-----:R-:W-:Y:S02]  /*3610*/  LOP3.LUT R30, R28.reuse, 0x8, RZ, 0x3c, !PT ;  /* 0x000000081c1e7812 */ /* 0x041fe400078e3cff */
[C---:B------:R-:W-:Y:S02]  /*3620*/  LOP3.LUT R31, R28.reuse, 0x10, RZ, 0x3c, !PT ;  /* 0x000000101c1f7812 */ /* 0x040fe400078e3cff */
[----:B------:R-:W-:Y:S02]  /*3630*/  LOP3.LUT R28, R28, 0x18, RZ, 0x3c, !PT ;  /* 0x000000181c1c7812 */ /* 0x000fe400078e3cff */
[C---:B------:R-:W-:Y:S02]  /*3640*/  IADD3 R30, PT, PT, R0.reuse, R30, RZ ;  /* 0x0000001e001e7210 */ /* 0x040fe40007ffe0ff */
[----:B------:R-:W-:-:S02]  /*3650*/  IADD3 R31, PT, PT, R0, R31, RZ ;  /* 0x0000001f001f7210 */ /* 0x000fc40007ffe0ff */
[----:B------:R-:W-:Y:S01]  /*3660*/  IADD3 R28, PT, PT, R0, R28, RZ ;  /* 0x0000001c001c7210 */ /* 0x000fe20007ffe0ff */
[----:B------:R-:W-:Y:S01]  /*3670*/  STS.64 [R30], R60 ;  /* 0x0000003c1e007388 */ /* 0x000fe20000000a00 */
[----:B------:R-:W-:-:S03]  /*3680*/  SHF.R.U32.HI R29, RZ, 0x4, R50 ;  /* 0x00000004ff1d7819 */ /* 0x000fc60000011632 */
[----:B------:R-:W-:Y:S01]  /*3690*/  STS.64 [R31], R46 ;  /* 0x0000002e1f007388 */ /* 0x000fe20000000a00 */
[----:B------:R-:W-:-:S03]  /*36a0*/  LOP3.LUT R29, R29, R50, RZ, 0x3c, !PT ;  /* 0x000000321d1d7212 */ /* 0x000fc600078e3cff */
[----:B------:R0:W-:Y:S01]  /*36b0*/  STS.64 [R28], R34 ;  /* 0x000000221c007388 */ /* 0x0001e20000000a00 */
[----:B------:R-:W-:-:S04]  /*36c0*/  SHF.L.U32 R29, R29, 0x3, RZ ;  /* 0x000000031d1d7819 */ /* 0x000fc800000006ff */
[----:B------:R-:W-:-:S04]  /*36d0*/  LOP3.LUT R0, R29, 0x18, RZ, 0xc0, !PT ;  /* 0x000000181d007812 */ /* 0x000fc800078ec0ff */
[----:B------:R-:W-:Y:S01]  /*36e0*/  IADD3 R0, PT, PT, R32, UR5, R0 ;  /* 0x0000000520007c10 */ /* 0x000fe2000fffe000 */
[----:B------:R-:W-:Y:S08]  /*36f0*/  BAR.SYNC.DEFER_BLOCKING 0x0 ;  /* 0x0000000000007b1d */ /* 0x000ff00000010000 */
[----:B0-----:R-:W0:Y:S01]  /*3700*/  LDC.64 R34, c[0x0][0x3d0] ;  /* 0x0000f400ff227b82 */ /* 0x001e220000000a00 */
        /* <DEDUP_REMOVED lines=29> */
.L_x_1259:
[----:B------:R-:W-:Y:S01]  /*38e0*/  ISETP.GT.U32.AND P0, PT, R50, 0x1f, PT ;  /* 0x0000001f3200780c */ /* 0x000fe20003f04070 */
[----:B------:R-:W-:Y:S01]  /*38f0*/  BSSY.RECONVERGENT B0, `(.L_x_1260) ;  /* 0x0000030000007945 */ /* 0x000fe20003800200 */
[----:B0-----:R-:W-:-:S11]  /*3900*/  CS2R R28, SRZ ;  /* 0x00000000001c7805 */ /* 0x001fd6000001ff00 */
[----:B------:R-:W-:Y:S05]  /*3910*/  @P0 BRA `(.L_x_1261) ;  /* 0x0000000000b40947 */ /* 0x000fea0003800000 */
[----:B-----5:R-:W0:Y:S04]  /*3920*/  LDS.64 R28, [R2] ;  /* 0x00000000021c7984 */ /* 0x020e280000000a00 */
[----:B-1----:R-:W1:Y:S01]  /*3930*/  LDS.64 R30, [R2+0x18] ;  /* 0x00001800021e7984 */ /* 0x002e620000000a00 */
        /* <DEDUP_REMOVED lines=43> */
.L_x_1261:
[----:B------:R-:W-:Y:S05]  /*3bf0*/  BSYNC.RECONVERGENT B0 ;  /* 0x0000000000007941 */ /* 0x000fea0003800200 */
.L_x_1260:
[----:B-1----:R-:W0:Y:S01]  /*3c00*/  SHFL.BFLY PT, R31, R28, 0x1, 0x1f ;  /* 0x0c201f001c1f7f89 */ /* 0x002e2200000e0000 */
        /* <DEDUP_REMOVED lines=17> */
.L_x_1263:
[----:B------:R-:W-:Y:S05]  /*3d20*/  BSYNC.RECONVERGENT B0 ;  /* 0x0000000000007941 */ /* 0x000fea0003800200 */
.L_x_1262:
        /* <DEDUP_REMOVED lines=18> */
.L_x_1266:
[----:B0-----:R-:W2:Y:S04]  /*3e50*/  LD.E.STRONG.GPU R31, desc[UR12][R28.64+0xc] ;  /* 0x00000c0c1c1f7980 */ /* 0x001ea8000c10f900 */
[----:B--2---:R-:W-:Y:S01]  /*3e60*/  CCTL.IVALL ;  /* 0x00000000ff00798f */ /* 0x004fe20002000000 */
[----:B------:R-:W-:Y:S05]  /*3e70*/  YIELD ;  /* 0x0000000000007946 */ /* 0x000fea0003800000 */
[----:B-----5:R-:W-:-:S04]  /*3e80*/  LOP3.LUT R31, R31, R30, RZ, 0x3c, !PT ;  /* 0x0000001e1f1f7212 */ /* 0x020fc800078e3cff */
[----:B------:R-:W-:-:S13]  /*3e90*/  ISETP.GT.AND P0, PT, R31, -0x1, PT ;  /* 0xffffffff1f00780c */ /* 0x000fda0003f04270 */
[----:B------:R-:W-:Y:S05]  /*3ea0*/  @P0 BRA `(.L_x_1266) ;  /* 0xfffffffc00e80947 */ /* 0x000fea000383ffff */
.L_x_1265:
[----:B------:R-:W-:Y:S05]  /*3eb0*/  WARPSYNC.ALL ;  /* 0x0000000000007948 */ /* 0x000fea0003800000 */
[----:B------:R-:W-:Y:S06]  /*3ec0*/  BAR.SYNC.DEFER_BLOCKING 0x0 ;  /* 0x0000000000007b1d */ /* 0x000fec0000010000 */
[----:B------:R-:W-:Y:S05]  /*3ed0*/  BRA `(.L_x_1267) ;  /* 0x0000000000607947 */ /* 0x000fea0003800000 */
.L_x_1264:
        /* <DEDUP_REMOVED lines=16> */
.L_x_1269:
[----:B------:R-:W2:Y:S04]  /*3fe0*/  LD.E.STRONG.GPU R31, desc[UR12][R28.64] ;  /* 0x0000000c1c1f7980 */ /* 0x000ea8000c10f900 */
[----:B--2---:R-:W-:Y:S01]  /*3ff0*/  CCTL.IVALL ;  /* 0x00000000ff00798f */ /* 0x004fe20002000000 */
[----:B------:R-:W-:Y:S05]  /*4000*/  YIELD ;  /* 0x0000000000007946 */ /* 0x000fea0003800000 */
[----:B-----5:R-:W-:-:S04]  /*4010*/  LOP3.LUT R31, R31, R30, RZ, 0x3c, !PT ;  /* 0x0000001e1f1f7212 */ /* 0x020fc800078e3cff */
[----:B------:R-:W-:-:S13]  /*4020*/  ISETP.GT.AND P0, PT, R31, -0x1, PT ;  /* 0xffffffff1f00780c */ /* 0x000fda0003f04270 */
[----:B------:R-:W-:Y:S05]  /*4030*/  @P0 BRA `(.L_x_1269) ;  /* 0xfffffffc00e80947 */ /* 0x000fea000383ffff */
.L_x_1268:
[----:B------:R-:W-:Y:S05]  /*4040*/  WARPSYNC.ALL ;  /* 0x0000000000007948 */ /* 0x000fea0003800000 */
[----:B------:R-:W-:Y:S06]  /*4050*/  BAR.SYNC.DEFER_BLOCKING 0x0 ;  /* 0x0000000000007b1d */ /* 0x000fec0000010000 */
.L_x_1267:
        /* <DEDUP_REMOVED lines=35> */
.L_x_1271:
[----:B------:R-:W-:Y:S05]  /*4290*/  BSYNC.RECONVERGENT B0 ;  /* 0x0000000000007941 */ /* 0x000fea0003800200 */
.L_x_1270:
        /* <DEDUP_REMOVED lines=16> */
[----:B------:R-:W4:Y:S01]  /*43a0*/  LDL.LU R46, [R1] ;  /* 0x00000000012e7983 */ /* 0x000f220000300800 */
[----:B0-----:R-:W-:Y:S01]  /*43b0*/  FADD.FTZ R30, R30, R28 ;  /* 0x0000001c1e1e7221 */ /* 0x001fe20000010000 */
[----:B------:R-:W-:-:S02]  /*43c0*/  UIADD3 UR5, UPT, UPT, UR5, 0x5280, URZ ;  /* 0x0000528005057890 */ /* 0x000fc4000fffe0ff */
[----:B------:R0:W-:Y:S02]  /*43d0*/  STL [R1+0xcc], R6 ;  /* 0x0000cc0601007387 */ /* 0x0001e40000100800 */
[----:B-1----:R-:W-:Y:S02]  /*43e0*/  ULEA UR5, UR8, UR5, 0x18 ;  /* 0x0000000508057291 */ /* 0x002fe4000f8ec0ff */
[----:B------:R1:W-:Y:S04]  /*43f0*/  STL [R1+0xc8], R5 ;  /* 0x0000c80501007387 */ /* 0x0003e80000100800 */
[----:B------:R1:W-:Y:S04]  /*4400*/  STL [R1+0xc4], R4 ;  /* 0x0000c40401007387 */ /* 0x0003e80000100800 */
[----:B------:R1:W-:Y:S04]  /*4410*/  STL [R1+0xc0], R3 ;  /* 0x0000c00301007387 */ /* 0x0003e80000100800 */
[----:B-----5:R1:W-:Y:S04]  /*4420*/  STL [R1+0xbc], R2 ;  /* 0x0000bc0201007387 */ /* 0x0203e80000100800 */
[----:B------:R1:W-:Y:S04]  /*4430*/  STL [R1+0xb8], R0 ;  /* 0x0000b80001007387 */ /* 0x0003e80000100800 */
[----:B0-----:R-:W4:Y:S04]  /*4440*/  LDL.LU R6, [R1+0x98] ;  /* 0x0000980001067983 */ /* 0x001f280000300800 */
[----:B-1----:R-:W4:Y:S04]  /*4450*/  LDL.LU R5, [R1+0x90] ;  /* 0x0000900001057983 */ /* 0x002f280000300800 */
[----:B------:R-:W4:Y:S04]  /*4460*/  LDL.LU R4, [R1+0xa0] ;  /* 0x0000a00001047983 */ /* 0x000f280000300800 */
[----:B------:R-:W4:Y:S04]  /*4470*/  LDL.LU R3, [R1+0x9c] ;  /* 0x00009c0001037983 */ /* 0x000f280000300800 */
[----:B------:R-:W4:Y:S04]  /*4480*/  LDL.LU R2, [R1+0x94] ;  /* 0x0000940001027983 */ /* 0x000f280000300800 */
[----:B------:R-:W4:Y:S04]  /*4490*/  LDL.LU R0, [R1+0x8c] ;  /* 0x00008c0001007983 */ /* 0x000f280000300800 */
        /* <DEDUP_REMOVED lines=23> */
[--C-:B----4-:R-:W-:Y:S01]  /*4610*/  FADD.FTZ R34, R34, -R28.reuse ;  /* 0x8000001c22227221 */ /* 0x110fe20000010000 */
[--C-:B------:R-:W-:Y:S01]  /*4620*/  FADD.FTZ R35, R35, -R28.reuse ;  /* 0x8000001c23237221 */ /* 0x100fe20000010000 */
[----:B------:R-:W-:Y:S01]  /*4630*/  FADD.FTZ R43, R43, -R28 ;  /* 0x8000001c2b2b7221 */ /* 0x000fe20000010000 */
[-C--:B------:R-:W-:Y:S01]  /*4640*/  FFMA.FTZ R32, R48, -R29.reuse, R32 ;  /* 0x8000001d30207223 */ /* 0x080fe20000010020 */
[--C-:B------:R-:W-:Y:S01]  /*4650*/  FADD.FTZ R33, R33, -R28.reuse ;  /* 0x8000001c21217221 */ /* 0x100fe20000010000 */
[----:B------:R-:W2:Y:S01]  /*4660*/  LDL.LU R48, [R1+0x88] ;  /* 0x0000880001307983 */ /* 0x000ea20000300800 */
[----:B------:R-:W-:Y:S01]  /*4670*/  FADD.FTZ R45, R45, -R28 ;  /* 0x8000001c2d2d7221 */ /* 0x000fe20000010000 */
[-C--:B------:R-:W-:Y:S01]  /*4680*/  FFMA.FTZ R34, R6, -R29.reuse, R34 ;  /* 0x8000001d06227223 */ /* 0x080fe20000010022 */
[--C-:B------:R-:W-:Y:S01]  /*4690*/  FADD.FTZ R46, R46, -R28.reuse ;  /* 0x8000001c2e2e7221 */ /* 0x100fe20000010000 */
[-C--:B------:R-:W-:Y:S01]  /*46a0*/  FFMA.FTZ R35, R5, -R29.reuse, R35 ;  /* 0x8000001d05237223 */ /* 0x080fe20000010023 */
[----:B------:R-:W3:Y:S01]  /*46b0*/  LDL.LU R6, [R1+0x84] ;  /* 0x0000840001067983 */ /* 0x000ee20000300800 */
[--C-:B------:R-:W-:Y:S01]  /*46c0*/  FADD.FTZ R59, R59, -R28.reuse ;  /* 0x8000001c3b3b7221 */ /* 0x100fe20000010000 */
[-C--:B------:R-:W-:Y:S01]  /*46d0*/  FFMA.FTZ R33, R47, -R29.reuse, R33 ;  /* 0x8000001d2f217223 */ /* 0x080fe20000010021 */
[-C--:B------:R-:W-:Y:S01]  /*46e0*/  FFMA.FTZ R43, R4, -R29.reuse, R43 ;  /* 0x8000001d042b7223 */ /* 0x080fe2000001002b */
[----:B------:R-:W4:Y:S01]  /*46f0*/  LDL.LU R5, [R1+0x80] ;  /* 0x0000800001057983 */ /* 0x000f220000300800 */
[----:B------:R-:W-:Y:S01]  /*4700*/  FADD.FTZ R31, R31, -R28 ;  /* 0x8000001c1f1f7221 */ /* 0x000fe20000010000 */
[----:B------:R-:W-:-:S02]  /*4710*/  FFMA.FTZ R45, R3, -R29, R45 ;  /* 0x8000001d032d7223 */ /* 0x000fc4000001002d */
[----:B------:R-:W4:Y:S01]  /*4720*/  LDL.LU R4, [R1+0x7c] ;  /* 0x00007c0001047983 */ /* 0x000f220000300800 */
[--C-:B------:R-:W-:Y:S01]  /*4730*/  FADD.FTZ R58, R58, -R28.reuse ;  /* 0x8000001c3a3a7221 */ /* 0x100fe20000010000 */
[----:B------:R-:W-:Y:S01]  /*4740*/  FADD.FTZ R57, R57, -R28 ;  /* 0x8000001c39397221 */ /* 0x000fe20000010000 */
[-C--:B------:R-:W-:Y:S01]  /*4750*/  FFMA.FTZ R46, R2, -R29.reuse, R46 ;  /* 0x8000001d022e7223 */ /* 0x080fe2000001002e */
        /* <DEDUP_REMOVED lines=22> */
[-C--:B------:R-:W-:Y:S01]  /*48c0*/  FFMA.FTZ R59, R0, -R29.reuse, R59 ;  /* 0x8000001d003b7223 */ /* 0x080fe2000001003b */
[----:B------:R-:W4:Y:S01]  /*48d0*/  LDL.LU R2, [R1+0x68] ;  /* 0x0000680001027983 */ /* 0x000f220000300800 */
[----:B------:R-:W-:Y:S01]  /*48e0*/  FADD.FTZ R28, R37, -R28 ;  /* 0x8000001c251c7221 */ /* 0x000fe20000010000 */
[----:B------:R-:W-:-:S02]  /*48f0*/  FFMA.FTZ R31, R50, -R29, R31 ;  /* 0x8000001d321f7223 */ /* 0x000fc4000001001f */
[----:B------:R-:W4:Y:S04]  /*4900*/  LDL.LU R0, [R1+0x64] ;  /* 0x0000640001007983 */ /* 0x000f280000300800 */
[----:B------:R-:W4:Y:S04]  /*4910*/  LDL.LU R37, [R1+0x3c] ;  /* 0x00003c0001257983 */ /* 0x000f280000300800 */
[----:B------:R-:W4:Y:S04]  /*4920*/  LDL.LU R61, [R1+0x38] ;  /* 0x00003800013d7983 */ /* 0x000f280000300800 */
[----:B------:R-:W4:Y:S04]  /*4930*/  LDL.LU R60, [R1+0x30] ;  /* 0x00003000013c7983 */ /* 0x000f280000300800 */
[----:B------:R-:W4:Y:S04]  /*4940*/  LDL.LU R52, [R1+0x2c] ;  /* 0x00002c0001347983 */ /* 0x000f280000300800 */
[----:B------:R-:W4:Y:S04]  /*4950*/  LDL.LU R51, [R1+0x28] ;  /* 0x0000280001337983 */ /* 0x000f280000300800 */
[----:B------:R-:W4:Y:S01]  /*4960*/  LDL.LU R50, [R1+0x24] ;  /* 0x0000240001327983 */ /* 0x000f220000300800 */
[----:B--2---:R-:W-:-:S03]  /*4970*/  FFMA.FTZ R58, R48, -R29, R58 ;  /* 0x8000001d303a7223 */ /* 0x004fc6000001003a */
[----:B------:R-:W2:Y:S01]  /*4980*/  LDL.LU R48, [R1+0x14] ;  /* 0x0000140001307983 */ /* 0x000ea20000300800 */
[----:B---3--:R-:W-:-:S03]  /*4990*/  FFMA.FTZ R57, R6, -R29, R57 ;  /* 0x8000001d06397223 */ /* 0x008fc60000010039 */
[----:B------:R0:W5:Y:S01]  /*49a0*/  LDL.LU R6, [R1+0xcc] ;  /* 0x0000cc0001067983 */ /* 0x0001620000300800 */
[----:B----4-:R-:W-:-:S03]  /*49b0*/  FFMA.FTZ R56, R5, -R29, R56 ;  /* 0x8000001d05387223 */ /* 0x010fc60000010038 */
[----:B------:R0:W5:Y:S01]  /*49c0*/  LDL.LU R5, [R1+0xc8] ;  /* 0x0000c80001057983 */ /* 0x0001620000300800 */
[----:B------:R-:W-:-:S03]  /*49d0*/  FFMA.FTZ R55, R4, -R29, R55 ;  /* 0x8000001d04377223 */ /* 0x000fc60000010037 */
[----:B------:R0:W5:Y:S01]  /*49e0*/  LDL.LU R4, [R1+0xc4] ;  /* 0x0000c40001047983 */ /* 0x0001620000300800 */
[----:B------:R-:W-:-:S03]  /*49f0*/  FFMA.FTZ R54, R47, -R29, R54 ;  /* 0x8000001d2f367223 */ /* 0x000fc60000010036 */
[----:B------:R-:W3:Y:S01]  /*4a00*/  LDL.LU R47, [R1+0xa4] ;  /* 0x0000a400012f7983 */ /* 0x000ee20000300800 */
        /* <DEDUP_REMOVED lines=8> */
[----:B------:R-:W-:Y:S01]  /*4a90*/  FFMA.FTZ R24, R14, -R29, R24 ;  /* 0x8000001d0e187223 */ /* 0x000fe20000010018 */
        /* <DEDUP_REMOVED lines=13> */
[----:B------:R-:W-:Y:S01]  /*4b70*/  F2FP.F16.F32.PACK_AB R14, R32, R14 ;  /* 0x0000000e200e723e */ /* 0x000fe200000000ff */
        /* <DEDUP_REMOVED lines=37> */
[----:B------:R-:W-:Y:S01]  /*4dd0*/  F2FP.F16.F32.PACK_AB R23, R25, R24 ;  /* 0x000000181917723e */ /* 0x000fe200000000ff */
[----:B------:R-:W-:Y:S01]  /*4de0*/  ULOP3.LUT UR4, UR4, 0x1, URZ, 0x3c, !UPT ;  /* 0x0000000104047892 */ /* 0x000fe2000f8e3cff */
[----:B------:R-:W-:Y:S01]  /*4df0*/  UMOV UR8, UR9 ;  /* 0x0000000900087c82 */ /* 0x000fe20008000000 */
[----:B------:R-:W-:Y:S01]  /*4e00*/  UMOV UR5, UR10 ;  /* 0x0000000a00057c82 */ /* 0x000fe20008000000 */
[----:B--2---:R-:W-:Y:S01]  /*4e10*/  FFMA.FTZ R21, R48, -R29, R21 ;  /* 0x8000001d30157223 */ /* 0x004fe20000010015 */
[----:B------:R-:W-:-:S03]  /*4e20*/  FMUL.FTZ R29, R11, R20 ;  /* 0x000000140b1d7220 */ /* 0x000fc60000410000 */
[C---:B------:R-:W-:Y:S01]  /*4e30*/  FMUL.FTZ R32, R11.reuse, R21 ;  /* 0x000000150b207220 */ /* 0x040fe20000410000 */
[----:B------:R-:W-:Y:S01]  /*4e40*/  FMUL.FTZ R11, R11, R28 ;  /* 0x0000001c0b0b7220 */ /* 0x000fe20000410000 */
[----:B------:R-:W-:Y:S02]  /*4e50*/  F2FP.F16.F32.PACK_AB R20, R54, R55 ;  /* 0x000000373614723e */ /* 0x000fe400000000ff */
[----:B------:R-:W-:Y:S02]  /*4e60*/  F2FP.F16.F32.PACK_AB R21, R44, R53 ;  /* 0x000000352c15723e */ /* 0x000fe400000000ff */
[----:B------:R-:W-:Y:S02]  /*4e70*/  F2FP.F16.F32.PACK_AB R28, R38, R39 ;  /* 0x00000027261c723e */ /* 0x000fe400000000ff */
[----:B------:R-:W-:Y:S02]  /*4e80*/  F2FP.F16.F32.PACK_AB R29, R32, R29 ;  /* 0x0000001d201d723e */ /* 0x000fe400000000ff */
[----:B---3--:R-:W-:-:S02]  /*4e90*/  IADD3 R12, P0, PT, R47, UR16, RZ ;  /* 0x000000102f0c7c10 */ /* 0x008fc4000ff1e0ff */
[----:B------:R-:W-:Y:S02]  /*4ea0*/  F2FP.F16.F32.PACK_AB R27, R11, R36 ;  /* 0x000000240b1b723e */ /* 0x000fe400000000ff */
[----:B----4-:R-:W-:-:S05]  /*4eb0*/  IADD3.X R13, PT, PT, R37, UR17, RZ, P0, !PT ;  /* 0x00000011250d7c10 */ /* 0x010fca00087fe4ff */
        /* <DEDUP_REMOVED lines=9> */
.L_x_1258:
        /* <DEDUP_REMOVED lines=54> */
.L_x_1284:
        /* <DEDUP_REMOVED lines=26> */
.L_x_1277:
        /* <DEDUP_REMOVED lines=33> */
.L_x_1276:
[----:B------:R-:W-:Y:S05]  /*5660*/  BSYNC.RECONVERGENT B1 ;  /* 0x0000000000017941 */ /* 0x000fea0003800200 */
.L_x_1275:
        /* <DEDUP_REMOVED lines=25> */
.L_x_1279:
[----:B------:R-:W-:Y:S05]  /*5800*/  BSYNC.RECONVERGENT B1 ;  /* 0x0000000000017941 */ /* 0x000fea0003800200 */
.L_x_1278:
        /* <DEDUP_REMOVED lines=28> */
.L_x_1274:
[----:B------:R-:W-:Y:S05]  /*59d0*/  BSYNC.RECONVERGENT B0 ;  /* 0x0000000000007941 */ /* 0x000fea0003800200 */
.L_x_1273:
[----:B------:R0:W-:Y:S01]  /*59e0*/  STS [R27], R35 ;  /* 0x000000231b007388 */ /* 0x0001e20000000800 */
[----:B------:R-:W1:Y:S01]  /*59f0*/  LDC.64 R6, c[0x0][0x388] ;  /* 0x0000e200ff067b82 */ /* 0x000e620000000a00 */
[----:B------:R-:W-:Y:S02]  /*5a00*/  ISETP.NE.AND P1, PT, R40, 0xf, PT ;  /* 0x0000000f2800780c */ /* 0x000fe40003f25270 */
[----:B------:R0:W-:Y:S01]  /*5a10*/  STS [R27+0x780], R36 ;  /* 0x000780241b007388 */ /* 0x0001e20000000800 */
[----:B------:R-:W-:-:S04]  /*5a20*/  MOV R9, R28 ;  /* 0x0000001c00097202 */ /* 0x000fc80000000f00 */
[----:B------:R-:W2:Y:S08]  /*5a30*/  LDC.64 R4, c[0x0][0x390] ;  /* 0x0000e400ff047b82 */ /* 0x000eb00000000a00 */
[----:B0-----:R-:W-:Y:S06]  /*5a40*/  BAR.SYNC.DEFER_BLOCKING 0x0 ;  /* 0x0000000000007b1d */ /* 0x001fec0000010000 */
.L_x_1283:
        /* <DEDUP_REMOVED lines=32> */
.L_x_1294:
        /* <DEDUP_REMOVED lines=10> */
.L_x_1282:
[----:B------:R-:W-:Y:S05]  /*5cf0*/  BSYNC.RECONVERGENT B0 ;  /* 0x0000000000007941 */ /* 0x000fea0003800200 */
.L_x_1281:
        /* <DEDUP_REMOVED lines=9> */
.L_x_1280:
        /* <DEDUP_REMOVED lines=8> */
.L_x_1286:
[----:B------:R-:W-:Y:S05]  /*5e10*/  BSYNC B0 ;  /* 0x0000000000007941 */ /* 0x000fea0003800000 */
.L_x_1285:
        /* <DEDUP_REMOVED lines=8> */
.L_x_1287:
[----:B------:R-:W-:Y:S01]  /*5ea0*/  FADD.FTZ R11, R11, R8 ;  /* 0x000000080b0b7221 */ /* 0x000fe20000010000 */
[----:B------:R-:W-:-:S04]  /*5eb0*/  HFMA2 R20, -RZ, RZ, 0, 2.384185791015625e-07 ;  /* 0x00000004ff147431 */ /* 0x000fc800000001ff */
[----:B------:R-:W-:Y:S02]  /*5ec0*/  MOV R19, R11 ;  /* 0x0000000b00137202 */ /* 0x000fe40000000f00 */
[----:B------:R-:W-:-:S07]  /*5ed0*/  MOV R13, R18 ;  /* 0x00000012000d7202 */ /* 0x000fce0000000f00 */
[----:B------:R-:W-:Y:S05]  /*5ee0*/  WARPSYNC.COLLECTIVE R16, `(.L_x_1288) ;  /* 0x0000000010087348 */ /* 0x000fea0003c00000 */
[----:B------:R0:W1:Y:S02]  /*5ef0*/  SHFL.BFLY P3, R18, R19, R20, R21 ;  /* 0x0c00001413127389 */ /* 0x0000640000060015 */
[----:B01----:R-:W-:Y:S05]  /*5f00*/  ENDCOLLECTIVE ;  /* 0x000000000000791b */ /* 0x003fea0003800000 */
.L_x_1288:
[----:B------:R-:W-:-:S05]  /*5f10*/  FADD.FTZ R13, R13, R10 ;  /* 0x0000000a0d0d7221 */ /* 0x000fca0000010000 */
[----:B------:R-:W-:Y:S02]  /*5f20*/  MOV R19, R13 ;  /* 0x0000000d00137202 */ /* 0x000fe40000000f00 */
[----:B------:R-:W-:-:S07]  /*5f30*/  MOV R12, R18 ;  /* 0x00000012000c7202 */ /* 0x000fce0000000f00 */
[----:B------:R-:W-:Y:S05]  /*5f40*/  WARPSYNC.COLLECTIVE R16, `(.L_x_1289) ;  /* 0x0000000010087348 */ /* 0x000fea0003c00000 */
[----:B------:R0:W1:Y:S02]  /*5f50*/  SHFL.BFLY P3, R18, R19, R20, R21 ;  /* 0x0c00001413127389 */ /* 0x0000640000060015 */
[----:B01----:R-:W-:Y:S05]  /*5f60*/  ENDCOLLECTIVE ;  /* 0x000000000000791b */ /* 0x003fea0003800000 */
.L_x_1289:
[----:B------:R-:W-:Y:S01]  /*5f70*/  FADD.FTZ R12, R11, R12 ;  /* 0x0000000c0b0c7221 */ /* 0x000fe20000010000 */
[----:B------:R-:W-:-:S04]  /*5f80*/  HFMA2 R20, -RZ, RZ, 0, 1.1920928955078125e-07 ;  /* 0x00000002ff147431 */ /* 0x000fc800000001ff */
[----:B------:R-:W-:Y:S02]  /*5f90*/  MOV R19, R12 ;  /* 0x0000000c00137202 */ /* 0x000fe40000000f00 */
[----:B------:R-:W-:-:S07]  /*5fa0*/  MOV R14, R18 ;  /* 0x00000012000e7202 */ /* 0x000fce0000000f00 */
[----:B------:R-:W-:Y:S05]  /*5fb0*/  WARPSYNC.COLLECTIVE R16, `(.L_x_1290) ;  /* 0x0000000010087348 */ /* 0x000fea0003c00000 */
[----:B------:R0:W1:Y:S02]  /*5fc0*/  SHFL.BFLY P3, R18, R19, R20, R21 ;  /* 0x0c00001413127389 */ /* 0x0000640000060015 */
[----:B01----:R-:W-:Y:S05]  /*5fd0*/  ENDCOLLECTIVE ;  /* 0x000000000000791b */ /* 0x003fea0003800000 */
.L_x_1290:
[----:B------:R-:W-:-:S05]  /*5fe0*/  FADD.FTZ R14, R13, R14 ;  /* 0x0000000e0d0e7221 */ /* 0x000fca0000010000 */
[----:B------:R-:W-:Y:S02]  /*5ff0*/  MOV R19, R14 ;  /* 0x0000000e00137202 */ /* 0x000fe40000000f00 */
[----:B------:R-:W-:-:S07]  /*6000*/  MOV R15, R18 ;  /* 0x00000012000f7202 */ /* 0x000fce0000000f00 */
[----:B------:R-:W-:Y:S05]  /*6010*/  WARPSYNC.COLLECTIVE R16, `(.L_x_1291) ;  /* 0x0000000010087348 */ /* 0x000fea0003c00000 */
[----:B------:R0:W1:Y:S02]  /*6020*/  SHFL.BFLY P3, R18, R19, R20, R21 ;  /* 0x0c00001413127389 */ /* 0x0000640000060015 */
[----:B01----:R-:W-:Y:S05]  /*6030*/  ENDCOLLECTIVE ;  /* 0x000000000000791b */ /* 0x003fea0003800000 */
.L_x_1291:
[----:B------:R-:W-:Y:S01]  /*6040*/  FADD.FTZ R15, R12, R15 ;  /* 0x0000000f0c0f7221 */ /* 0x000fe20000010000 */
[----:B------:R-:W-:-:S04]  /*6050*/  HFMA2 R20, -RZ, RZ, 0, 5.9604644775390625e-08 ;  /* 0x00000001ff147431 */ /* 0x000fc800000001ff */
[----:B------:R-:W-:Y:S02]  /*6060*/  MOV R19, R15 ;  /* 0x0000000f00137202 */ /* 0x000fe40000000f00 */
[----:B------:R-:W-:-:S07]  /*6070*/  MOV R17, R18 ;  /* 0x0000001200117202 */ /* 0x000fce0000000f00 */
[----:B------:R-:W-:Y:S05]  /*6080*/  WARPSYNC.COLLECTIVE R16, `(.L_x_1292) ;  /* 0x0000000010087348 */ /* 0x000fea0003c00000 */
[----:B------:R0:W1:Y:S02]  /*6090*/  SHFL.BFLY P3, R18, R19, R20, R21 ;  /* 0x0c00001413127389 */ /* 0x0000640000060015 */
[----:B01----:R-:W-:Y:S05]  /*60a0*/  ENDCOLLECTIVE ;  /* 0x000000000000791b */ /* 0x003fea0003800000 */
.L_x_1292:
[----:B------:R-:W-:-:S05]  /*60b0*/  FADD.FTZ R17, R14, R17 ;  /* 0x000000110e117221 */ /* 0x000fca0000010000 */
[----:B------:R-:W-:Y:S02]  /*60c0*/  MOV R19, R17 ;  /* 0x0000001100137202 */ /* 0x000fe40000000f00 */
[----:B------:R-:W-:-:S07]  /*60d0*/  MOV R8, R18 ;  /* 0x0000001200087202 */ /* 0x000fce0000000f00 */
[----:B------:R-:W-:Y:S05]  /*60e0*/  WARPSYNC.COLLECTIVE R16, `(.L_x_1293) ;  /* 0x0000000010087348 */ /* 0x000fea0003c00000 */
[----:B------:R0:W1:Y:S02]  /*60f0*/  SHFL.BFLY P3, R18, R19, R20, R21 ;  /* 0x0c00001413127389 */ /* 0x0000640000060015 */
[----:B01----:R-:W-:Y:S05]  /*6100*/  ENDCOLLECTIVE ;  /* 0x000000000000791b */ /* 0x003fea0003800000 */
.L_x_1293:
[----:B------:R-:W-:Y:S01]  /*6110*/  FADD.FTZ R8, R15, R8 ;  /* 0x000000080f087221 */ /* 0x000fe20000010000 */
[----:B------:R-:W-:Y:S01]  /*6120*/  MOV R10, R18 ;  /* 0x00000012000a7202 */ /* 0x000fe20000000f00 */
[----:B------:R-:W-:Y:S06]  /*6130*/  BRA `(.L_x_1294) ;  /* 0xfffffff800c47947 */ /* 0x000fec000383ffff */
.L_x_1295:
        /* <DEDUP_REMOVED lines=12> */
.L_x_1585:


//--------------------- .text._ZN13group_norm_v218gn_bwd_cuda_kernelI6__halfLi480ELi2ELi16ELi60ELi1024ELb1ELb1ELi16ELi960ELi960ELi4ELb1ELi4ELb0ELb0ELNS_15WgradSyncMethodE3ENS_16CompileConditionILi1000EEEEEvPT_S6_S6_PKS5_S8_S8_S8_PKfflPfPj --------------------------
	.section	.text._ZN13group_norm_v218gn_bwd_cuda_kernelI6__halfLi480ELi2ELi16ELi60ELi1024ELb1ELb1ELi16ELi960ELi960ELi4ELb1ELi4ELb0ELb0ELNS_15WgradSyncMethodE3ENS_16CompileConditionILi1000EEEEEvPT_S6_S6_PKS5_S8_S8_S8_PKfflPfPj,"ax",@progbits
	.align	128
        .global         _ZN13group_norm_v218gn_bwd_cuda_kernelI6__halfLi480ELi2ELi16ELi60ELi1024ELb1ELb1ELi16ELi960ELi960ELi4ELb1ELi4ELb0ELb0ELNS_15WgradSyncMethodE3ENS_16CompileConditionILi1000EEEEEvPT_S6_S6_PKS5_S8_S8_S8_PKfflPfPj
        .type           _ZN13group_norm_v218gn_bwd_cuda_kernelI6__halfLi480ELi2ELi16ELi60ELi1024ELb1ELb1ELi16ELi960ELi960ELi4ELb1ELi4ELb0ELb0ELNS_15WgradSyncMethodE3ENS_16CompileConditionILi1000EEEEEvPT_S6_S6_PKS5_S8_S8_S8_PKfflPfPj,@function
        .size           _ZN13group_norm_v218gn_bwd_cuda_kernelI6__halfLi480ELi2ELi16ELi60ELi1024ELb1ELb1ELi16ELi960ELi960ELi4ELb1ELi4ELb0ELb0ELNS_15WgradSyncMethodE3ENS_16CompileConditionILi1000EEEEEvPT_S6_S6_PKS5_S8_S8_S8_PKfflPfPj,(.L_x_1586 - _ZN13group_norm_v218gn_bwd_cuda_kernelI6__halfLi480ELi2ELi16ELi60ELi1024ELb1ELb1ELi16ELi960ELi960ELi4ELb1ELi4ELb0ELb0ELNS_15WgradSyncMethodE3ENS_16CompileConditionILi1000EEEEEvPT_S6_S6_PKS5_S8_S8_S8_PKfflPfPj)
        .other          _ZN13group_norm_v218gn_bwd_cuda_kernelI6__halfLi480ELi2ELi16ELi60ELi1024ELb1ELb1ELi16ELi960ELi960ELi4ELb1ELi4ELb0ELb0ELNS_15WgradSyncMethodE3ENS_16CompileConditionILi1000EEEEEvPT_S6_S6_PKS5_S8_S8_S8_PKfflPfPj,@"STO_CUDA_ENTRY STV_DEFAULT"
_ZN13group_norm_v218gn_bwd_cuda_kernelI6__halfLi480ELi2ELi16ELi60ELi1024ELb1ELb1ELi16ELi960ELi960ELi4ELb1ELi4ELb0ELb0ELNS_15WgradSyncMethodE3ENS_16CompileConditionILi1000EEEEEvPT_S6_S6_PKS5_S8_S8_S8_PKfflPfPj:
.text._ZN13group_norm_v218gn_bwd_cuda_kernelI6__halfLi480ELi2ELi16ELi60ELi1024ELb1ELb1ELi16ELi960ELi960ELi4ELb1ELi4ELb0ELb0ELNS_15WgradSyncMethodE3ENS_16CompileConditionILi1000EEEEEvPT_S6_S6_PKS5_S8_S8_S8_PKfflPfPj:
        /* <DEDUP_REMOVED lines=30> */
.L_x_1298:
        /* <DEDUP_REMOVED lines=8> */
.L_x_1297:
[----:B------:R-:W-:Y:S05]  /*0260*/  WARPSYNC.ALL ;  /* 0x0000000000007948 */ /* 0x000fea0003800000 */
[----:B------:R-:W-:Y:S06]  /*0270*/  BAR.SYNC.DEFER_BLOCKING 0x0 ;  /* 0x0000000000007b1d */ /* 0x000fec0000010000 */
[----:B------:R-:W-:Y:S05]  /*0280*/  BRA `(.L_x_1299) ;  /* 0x0000004c00307947 */ /* 0x000fea0003800000 */
.L_x_1296:
        /* <DEDUP_REMOVED lines=55> */
.L_x_1313:
        /* <DEDUP_REMOVED lines=814> */
.L_x_1300:
        /* <DEDUP_REMOVED lines=49> */
.L_x_1302:
[----:B------:R-:W-:Y:S05]  /*3bf0*/  BSYNC.RECONVERGENT B0 ;  /* 0x0000000000007941 */ /* 0x000fea0003800200 */
.L_x_1301:
        /* <DEDUP_REMOVED lines=18> */
.L_x_1304:
[----:B------:R-:W-:Y:S05]  /*3d20*/  BSYNC.RECONVERGENT B0 ;  /* 0x0000000000007941 */ /* 0x000fea0003800200 */
.L_x_1303:
        /* <DEDUP_REMOVED lines=18> */
.L_x_1307:
[----:B0-----:R-:W2:Y:S04]  /*3e50*/  LD.E.STRONG.GPU R31, desc[UR12][R28.64+0x10] ;  /* 0x0000100c1c1f7980 */ /* 0x001ea8000c10f900 */
[----:B--2---:R-:W-:Y:S01]  /*3e60*/  CCTL.IVALL ;  /* 0x00000000ff00798f */ /* 0x004fe20002000000 */
[----:B------:R-:W-:Y:S05]  /*3e70*/  YIELD ;  /* 0x0000000000007946 */ /* 0x000fea0003800000 */
[----:B-----5:R-:W-:-:S04]  /*3e80*/  LOP3.LUT R31, R31, R30, RZ, 0x3c, !PT ;  /* 0x0000001e1f1f7212 */ /* 0x020fc800078e3cff */
[----:B------:R-:W-:-:S13]  /*3e90*/  ISETP.GT.AND P0, PT, R31, -0x1, PT ;  /* 0xffffffff1f00780c */ /* 0x000fda0003f04270 */
[----:B------:R-:W-:Y:S05]  /*3ea0*/  @P0 BRA `(.L_x_1307) ;  /* 0xfffffffc00e80947 */ /* 0x000fea000383ffff */
.L_x_1306:
[----:B------:R-:W-:Y:S05]  /*3eb0*/  WARPSYNC.ALL ;  /* 0x0000000000007948 */ /* 0x000fea0003800000 */
[----:B------:R-:W-:Y:S06]  /*3ec0*/  BAR.SYNC.DEFER_BLOCKING 0x0 ;  /* 0x0000000000007b1d */ /* 0x000fec0000010000 */
[----:B------:R-:W-:Y:S05]  /*3ed0*/  BRA `(.L_x_1308) ;  /* 0x0000000000607947 */ /* 0x000fea0003800000 */
.L_x_1305:
        /* <DEDUP_REMOVED lines=16> */
.L_x_1310:
[----:B------:R-:W2:Y:S04]  /*3fe0*/  LD.E.STRONG.GPU R31, desc[UR12][R28.64] ;  /* 0x0000000c1c1f7980 */ /* 0x000ea8000c10f900 */
[----:B--2---:R-:W-:Y:S01]  /*3ff0*/  CCTL.IVALL ;  /* 0x00000000ff00798f */ /* 0x004fe20002000000 */
[----:B------:R-:W-:Y:S05]  /*4000*/  YIELD ;  /* 0x0000000000007946 */ /* 0x000fea0003800000 */
[----:B-----5:R-:W-:-:S04]  /*4010*/  LOP3.LUT R31, R31, R30, RZ, 0x3c, !PT ;  /* 0x0000001e1f1f7212 */ /* 0x020fc800078e3cff */
[----:B------:R-:W-:-:S13]  /*4020*/  ISETP.GT.AND P0, PT, R31, -0x1, PT ;  /* 0xffffffff1f00780c */ /* 0x000fda0003f04270 */
[----:B------:R-:W-:Y:S05]  /*4030*/  @P0 BRA `(.L_x_1310) ;  /* 0xfffffffc00e80947 */ /* 0x000fea000383ffff */
.L_x_1309:
[----:B------:R-:W-:Y:S05]  /*4040*/  WARPSYNC.ALL ;  /* 0x0000000000007948 */ /* 0x000fea0003800000 */
[----:B------:R-:W-:Y:S06]  /*4050*/  BAR.SYNC.DEFER_BLOCKING 0x0 ;  /* 0x0000000000007b1d */ /* 0x000fec0000010000 */
.L_x_1308:
        /* <DEDUP_REMOVED lines=35> */
.L_x_1312:
[----:B------:R-:W-:Y:S05]  /*4290*/  BSYNC.RECONVERGENT B0 ;  /* 0x0000000000007941 */ /* 0x000fea0003800200 */
.L_x_1311:
        /* <DEDUP_REMOVED lines=203> */
.L_x_1299:
        /* <DEDUP_REMOVED lines=54> */
.L_x_1325:
        /* <DEDUP_REMOVED lines=26> */
.L_x_1318:
        /* <DEDUP_REMOVED lines=33> */
.L_x_1317:
[----:B------:R-:W-:Y:S05]  /*5660*/  BSYNC.RECONVERGENT B1 ;  /* 0x0000000000017941 */ /* 0x000fea0003800200 */
.L_x_1316:
        /* <DEDUP_REMOVED lines=25> */
.L_x_1320:
[----:B------:R-:W-:Y:S05]  /*5800*/  BSYNC.RECONVERGENT B1 ;  /* 0x0000000000017941 */ /* 0x000fea0003800200 */
.L_x_1319:
        /* <DEDUP_REMOVED lines=28> */
.L_x_1315:
[----:B------:R-:W-:Y:S05]  /*59d0*/  BSYNC.RECONVERGENT B0 ;  /* 0x0000000000007941 */ /* 0x000fea0003800200 */
.L_x_1314:
[----:B------:R0:W-:Y:S01]  /*59e0*/  STS [R27], R35 ;  /* 0x000000231b007388 */ /* 0x0001e20000000800 */
[----:B------:R-:W1:Y:S01]  /*59f0*/  LDC.64 R6, c[0x0][0x388] ;  /* 0x0000e200ff067b82 */ /* 0x000e620000000a00 */
[----:B------:R-:W-:Y:S02]  /*5a00*/  ISETP.NE.AND P1, PT, R40, 0xf, PT ;  /* 0x0000000f2800780c */ /* 0x000fe40003f25270 */
[----:B------:R0:W-:Y:S01]  /*5a10*/  STS [R27+0x780], R36 ;  /* 0x000780241b007388 */ /* 0x0001e20000000800 */
[----:B------:R-:W-:-:S04]  /*5a20*/  MOV R9, R28 ;  /* 0x0000001c00097202 */ /* 0x000fc80000000f00 */
[----:B------:R-:W2:Y:S08]  /*5a30*/  LDC.64 R4, c[0x0][0x390] ;  /* 0x0000e400ff047b82 */ /* 0x000eb00000000a00 */
[----:B0-----:R-:W-:Y:S06]  /*5a40*/  BAR.SYNC.DEFER_BLOCKING 0x0 ;  /* 0x0000000000007b1d */ /* 0x001fec0000010000 */
.L_x_1324:
        /* <DEDUP_REMOVED lines=32> */
.L_x_1335:
        /* <DEDUP_REMOVED lines=10> */
.L_x_1323:
[----:B------:R-:W-:Y:S05]  /*5cf0*/  BSYNC.RECONVERGENT B0 ;  /* 0x0000000000007941 */ /* 0x000fea0003800200 */
.L_x_1322:
        /* <DEDUP_REMOVED lines=9> */
.L_x_1321:
        /* <DEDUP_REMOVED lines=8> */
.L_x_1327:
[----:B------:R-:W-:Y:S05]  /*5e10*/  BSYNC B0 ;  /* 0x0000000000007941 */ /* 0x000fea0003800000 */
.L_x_1326:
        /* <DEDUP_REMOVED lines=8> */
.L_x_1328:
[----:B------:R-:W-:Y:S01]  /*5ea0*/  FADD.FTZ R11, R11, R8 ;  /* 0x000000080b0b7221 */ /* 0x000fe20000010000 */
[----:B------:R-:W-:-:S04]  /*5eb0*/  HFMA2 R20, -RZ, RZ, 0, 2.384185791015625e-07 ;  /* 0x00000004ff147431 */ /* 0x000fc800000001ff */
[----:B------:R-:W-:Y:S02]  /*5ec0*/  MOV R19, R11 ;  /* 0x0000000b00137202 */ /* 0x000fe40000000f00 */
[----:B------:R-:W-:-:S07]  /*5ed0*/  MOV R13, R18 ;  /* 0x00000012000d7202 */ /* 0x000fce0000000f00 */
[----:B------:R-:W-:Y:S05]  /*5ee0*/  WARPSYNC.COLLECTIVE R16, `(.L_x_1329) ;  /* 0x0000000010087348 */ /* 0x000fea0003c00000 */
[----:B------:R0:W1:Y:S02]  /*5ef0*/  SHFL.BFLY P3, R18, R19, R20, R21 ;  /* 0x0c00001413127389 */ /* 0x0000640000060015 */
[----:B01----:R-:W-:Y:S05]  /*5f00*/  ENDCOLLECTIVE ;  /* 0x000000000000791b */ /* 0x003fea0003800000 */
.L_x_1329:
[----:B------:R-:W-:-:S05]  /*5f10*/  FADD.FTZ R13, R13, R10 ;  /* 0x0000000a0d0d7221 */ /* 0x000fca0000010000 */
[----:B------:R-:W-:Y:S02]  /*5f20*/  MOV R19, R13 ;  /* 0x0000000d00137202 */ /* 0x000fe40000000f00 */
[----:B------:R-:W-:-:S07]  /*5f30*/  MOV R12, R18 ;  /* 0x00000012000c7202 */ /* 0x000fce0000000f00 */
[----:B------:R-:W-:Y:S05]  /*5f40*/  WARPSYNC.COLLECTIVE R16, `(.L_x_1330) ;  /* 0x0000000010087348 */ /* 0x000fea0003c00000 */
[----:B------:R0:W1:Y:S02]  /*5f50*/  SHFL.BFLY P3, R18, R19, R20, R21 ;  /* 0x0c00001413127389 */ /* 0x0000640000060015 */
[----:B01----:R-:W-:Y:S05]  /*5f60*/  ENDCOLLECTIVE ;  /* 0x000000000000791b */ /* 0x003fea0003800000 */
.L_x_1330:
[----:B------:R-:W-:Y:S01]  /*5f70*/  FADD.FTZ R12, R11, R12 ;  /* 0x0000000c0b0c7221 */ /* 0x000fe20000010000 */
[----:B------:R-:W-:-:S04]  /*5f80*/  HFMA2 R20, -RZ, RZ, 0, 1.1920928955078125e-07 ;  /* 0x00000002ff147431 */ /* 0x000fc800000001ff */
[----:B------:R-:W-:Y:S02]  /*5f90*/  MOV R19, R12 ;  /* 0x0000000c00137202 */ /* 0x000fe40000000f00 */
[----:B------:R-:W-:-:S07]  /*5fa0*/  MOV R14, R18 ;  /* 0x00000012000e7202 */ /* 0x000fce0000000f00 */
[----:B------:R-:W-:Y:S05]  /*5fb0*/  WARPSYNC.COLLECTIVE R16, `(.L_x_1331) ;  /* 0x0000000010087348 */ /* 0x000fea0003c00000 */
[----:B------:R0:W1:Y:S02]  /*5fc0*/  SHFL.BFLY P3, R18, R19, R20, R21 ;  /* 0x0c00001413127389 */ /* 0x0000640000060015 */
[----:B01----:R-:W-:Y:S05]  /*5fd0*/  ENDCOLLECTIVE ;  /* 0x000000000000791b */ /* 0x003fea0003800000 */
.L_x_1331:
[----:B------:R-:W-:-:S05]  /*5fe0*/  FADD.FTZ R14, R13, R14 ;  /* 0x0000000e0d0e7221 */ /* 0x000fca0000010000 */
[----:B------:R-:W-:Y:S02]  /*5ff0*/  MOV R19, R14 ;  /* 0x0000000e00137202 */ /* 0x000fe40000000f00 */
[----:B------:R-:W-:-:S07]  /*6000*/  MOV R15, R18 ;  /* 0x00000012000f7202 */ /* 0x000fce0000000f00 */
[----:B------:R-:W-:Y:S05]  /*6010*/  WARPSYNC.COLLECTIVE R16, `(.L_x_1332) ;  /* 0x0000000010087348 */ /* 0x000fea0003c00000 */
[----:B------:R0:W1:Y:S02]  /*6020*/  SHFL.BFLY P3, R18, R19, R20, R21 ;  /* 0x0c00001413127389 */ /* 0x0000640000060015 */
[----:B01----:R-:W-:Y:S05]  /*6030*/  ENDCOLLECTIVE ;  /* 0x000000000000791b */ /* 0x003fea0003800000 */
.L_x_1332:
[----:B------:R-:W-:Y:S01]  /*6040*/  FADD.FTZ R15, R12, R15 ;  /* 0x0000000f0c0f7221 */ /* 0x000fe20000010000 */
[----:B------:R-:W-:-:S04]  /*6050*/  HFMA2 R20, -RZ, RZ, 0, 5.9604644775390625e-08 ;  /* 0x00000001ff147431 */ /* 0x000fc800000001ff */
[----:B------:R-:W-:Y:S02]  /*6060*/  MOV R19, R15 ;  /* 0x0000000f00137202 */ /* 0x000fe40000000f00 */
[----:B------:R-:W-:-:S07]  /*6070*/  MOV R17, R18 ;  /* 0x0000001200117202 */ /* 0x000fce0000000f00 */
[----:B------:R-:W-:Y:S05]  /*6080*/  WARPSYNC.COLLECTIVE R16, `(.L_x_1333) ;  /* 0x0000000010087348 */ /* 0x000fea0003c00000 */
[----:B------:R0:W1:Y:S02]  /*6090*/  SHFL.BFLY P3, R18, R19, R20, R21 ;  /* 0x0c00001413127389 */ /* 0x0000640000060015 */
[----:B01----:R-:W-:Y:S05]  /*60a0*/  ENDCOLLECTIVE ;  /* 0x000000000000791b */ /* 0x003fea0003800000 */
.L_x_1333:
[----:B------:R-:W-:-:S05]  /*60b0*/  FADD.FTZ R17, R14, R17 ;  /* 0x000000110e117221 */ /* 0x000fca0000010000 */
[----:B------:R-:W-:Y:S02]  /*60c0*/  MOV R19, R17 ;  /* 0x0000001100137202 */ /* 0x000fe40000000f00 */
[----:B------:R-:W-:-:S07]  /*60d0*/  MOV R8, R18 ;  /* 0x0000001200087202 */ /* 0x000fce0000000f00 */
[----:B------:R-:W-:Y:S05]  /*60e0*/  WARPSYNC.COLLECTIVE R16, `(.L_x_1334) ;  /* 0x0000000010087348 */ /* 0x000fea0003c00000 */
[----:B------:R0:W1:Y:S02]  /*60f0*/  SHFL.BFLY P3, R18, R19, R20, R21 ;  /* 0x0c00001413127389 */ /* 0x0000640000060015 */
[----:B01----:R-:W-:Y:S05]  /*6100*/  ENDCOLLECTIVE ;  /* 0x000000000000791b */ /* 0x003fea0003800000 */
.L_x_1334:
[----:B------:R-:W-:Y:S01]  /*6110*/  FADD.FTZ R8, R15, R8 ;  /* 0x000000080f087221 */ /* 0x000fe20000010000 */
[----:B------:R-:W-:Y:S01]  /*6120*/  MOV R10, R18 ;  /* 0x00000012000a7202 */ /* 0x000fe20000000f00 */
[----:B------:R-:W-:Y:S06]  /*6130*/  BRA `(.L_x_1335) ;  /* 0xfffffff800c47947 */ /* 0x000fec000383ffff */
.L_x_1336:
        /* <DEDUP_REMOVED lines=12> */
.L_x_1586:


//--------------------- .text._ZN13group_norm_v214gn_cuda_kernelI6__halfLi480ELi3ELi32ELi30ELi1024ELb0ELi4ELi960ELi960ELi4ELb1ELi1ELb0ELb0ENS_16CompileConditionILi1000EEEEEvPT_PKS4_S7_S7_flPfS8_Pj --------------------------
	.section	.text._ZN13group_norm_v214gn_cuda_kernelI6__halfLi480ELi3ELi32ELi30ELi1024ELb0ELi4ELi960ELi960ELi4ELb1ELi1ELb0ELb0ENS_16CompileConditionILi1000EEEEEvPT_PKS4_S7_S7_flPfS8_Pj,"ax",@progbits
	.align	128
        .global         _ZN13group_norm_v214gn_cuda_kernelI6__halfLi480ELi3ELi32ELi30ELi1024ELb0ELi4ELi960ELi960ELi4ELb1ELi1ELb0ELb0ENS_16CompileConditionILi1000EEEEEvPT_PKS4_S7_S7_flPfS8_Pj
        .type           _ZN13group_norm_v214gn_cuda_kernelI6__halfLi480ELi3ELi32ELi30ELi1024ELb0ELi4ELi960ELi960ELi4ELb1ELi1ELb0ELb0ENS_16CompileConditionILi1000EEEEEvPT_PKS4_S7_S7_flPfS8_Pj,@function
        .size           _ZN13group_norm_v214gn_cuda_kernelI6__halfLi480ELi3ELi32ELi30ELi1024ELb0ELi4ELi960ELi960ELi4ELb1ELi1ELb0ELb0ENS_16CompileConditionILi1000EEEEEvPT_PKS4_S7_S7_flPfS8_Pj,(.L_x_1587 - _ZN13group_norm_v214gn_cuda_kernelI6__halfLi480ELi3ELi32ELi30ELi1024ELb0ELi4ELi960ELi960ELi4ELb1ELi1ELb0ELb0ENS_16CompileConditionILi1000EEEEEvPT_PKS4_S7_S7_flPfS8_Pj)
        .other          _ZN13group_norm_v214gn_cuda_kernelI6__halfLi480ELi3ELi32ELi30ELi1024ELb0ELi4ELi960ELi960ELi4ELb1ELi1ELb0ELb0ENS_16CompileConditionILi1000EEEEEvPT_PKS4_S7_S7_flPfS8_Pj,@"STO_CUDA_ENTRY STV_DEFAULT"
_ZN13group_norm_v214gn_cuda_kernelI6__halfLi480ELi3ELi32ELi30ELi1024ELb0ELi4ELi960ELi960ELi4ELb1ELi1ELb0ELb0ENS_16CompileConditionILi1000EEEEEvPT_PKS4_S7_S7_flPfS8_Pj:
.text._ZN13group_norm_v214gn_cuda_kernelI6__halfLi480ELi3ELi32ELi30ELi1024ELb0ELi4ELi960ELi960ELi4ELb1ELi1ELb0ELb0ENS_16CompileConditionILi1000EEEEEvPT_PKS4_S7_S7_flPfS8_Pj:
        /* <DEDUP_REMOVED lines=8> */
[----:B------:R-:W1:Y:S01]  /*0080*/  LDC.64 R10, c[0x0][0x390] ;  /* 0x0000e400ff0a7b82 */ /* 0x000e620000000a00 */
[----:B------:R-:W2:Y:S07]  /*0090*/  LDCU.64 UR8, c[0x0][0x358] ;  /* 0x00006b00ff0877ac */ /* 0x000eae0008000a00 */
[----:B------:R-:W3:Y:S01]  /*00a0*/  LDC.64 R8, c[0x0][0x398] ;  /* 0x0000e600ff087b82 */ /* 0x000ee20000000a00 */
[----:B------:R-:W4:Y:S07]  /*00b0*/  S2R R4, SR_CTAID.X ;  /* 0x0000000000047919 */ /* 0x000f2e0000002500 */
[----:B------:R-:W4:Y:S08]  /*00c0*/  S2UR UR5, SR_CgaCtaId ;  /* 0x00000000000579c3 */ /* 0x000f300000008800 */
        /* <DEDUP_REMOVED lines=12> */
[----:B---3--:R-:W-:Y:S02]  /*0190*/  IMAD.WIDE.U32 R8, R20, 0x2, R8 ;  /* 0x0000000214087825 */ /* 0x008fe400078e0008 */
[----:B--2---:R-:W5:Y:S04]  /*01a0*/  LDG.E.64.CONSTANT R10, desc[UR8][R10.64] ;  /* 0x000000080a0a7981 */ /* 0x004f68000c1e9b00 */
[----:B------:R-:W5:Y:S01]  /*01b0*/  LDG.E.64.CONSTANT R8, desc[UR8][R8.64] ;  /* 0x0000000808087981 */ /* 0x000f62000c1e9b00 */
[----:B------:R-:W-:Y:S01]  /*01c0*/  SHF.L.U32 R0, R0, 0x2, RZ ;  /* 0x0000000200007819 */ /* 0x000fe200000006ff */
[----:B------:R-:W-:Y:S01]  /*01d0*/  UMOV UR4, 0x400 ;  /* 0x0000040000047882 */ /* 0x000fe20000000000 */
[----:B----4-:R-:W-:Y:S01]  /*01e0*/  LOP3.LUT P0, RZ, R4, 0xff, RZ, 0xc0, !PT ;  /* 0x000000ff04ff7812 */ /* 0x010fe2000780c0ff */
[----:B------:R-:W-:Y:S01]  /*01f0*/  ULEA UR6, UR5, UR4, 0x18 ;  /* 0x0000000405067291 */ /* 0x000fe2000f8ec0ff */
[C---:B------:R-:W-:Y:S01]  /*0200*/  IADD3 R2, PT, PT, R0.reuse, 0x2, RZ ;  /* 0x0000000200027810 */ /* 0x040fe20007ffe0ff */
[----:B------:R-:W-:Y:S01]  /*0210*/  UIADD3 UR4, UPT, UPT, UR4, 0x2d00, URZ ;  /* 0x00002d0004047890 */ /* 0x000fe2000fffe0ff */
[----:B------:R-:W-:Y:S01]  /*0220*/  LOP3.LUT R0, R0, 0xffff, RZ, 0xc0, !PT ;  /* 0x0000ffff00007812 */ /* 0x000fe200078ec0ff */
[----:B------:R-:W-:Y:S01]  /*0230*/  HFMA2 R32, -RZ, RZ, 0, 0 ;  /* 0x00000000ff207431 */ /* 0x000fe200000001ff */
[----:B------:R-:W-:Y:S01]  /*0240*/  LOP3.LUT R2, R2, 0xffff, RZ, 0xc0, !PT ;  /* 0x0000ffff02027812 */ /* 0x000fe200078ec0ff */
[----:B------:R-:W-:Y:S01]  /*0250*/  ULEA UR4, UR5, UR4, 0x18 ;  /* 0x0000000405047291 */ /* 0x000fe2000f8ec0ff */
[----:B------:R-:W-:Y:S01]  /*0260*/  ISETP.EQ.U32.AND P1, PT, R6, RZ, PT ;  /* 0x000000ff0600720c */ /* 0x000fe20003f22070 */
[----:B------:R-:W-:Y:S01]  /*0270*/  IMAD R0, R0, 0x889, RZ ;  /* 0x0000088900007824 */ /* 0x000fe200078e02ff */
[----:B------:R-:W-:Y:S01]  /*0280*/  LEA R26, R28, UR6, 0x3 ;  /* 0x000000061c1a7c11 */ /* 0x000fe2000f8e18ff */
[----:B------:R-:W-:Y:S01]  /*0290*/  IMAD R2, R2, 0x889, RZ ;  /* 0x0000088902027824 */ /* 0x000fe200078e02ff */
[----:B------:R-:W-:-:S02]  /*02a0*/  ISETP.EQ.OR.EX P0, PT, R7, RZ, P0, P1 ;  /* 0x000000ff0700720c */ /* 0x000fc40000702710 */
[----:B------:R-:W-:Y:S01]  /*02b0*/  SHF.R.U32.HI R24, RZ, 0x10, R0 ;  /* 0x00000010ff187819 */ /* 0x000fe20000011600 */
[----:B------:R-:W-:Y:S01]  /*02c0*/  IMAD R26, R3, 0x18, R26 ;  /* 0x00000018031a7824 */ /* 0x000fe200078e021a */
[----:B------:R-:W-:Y:S02]  /*02d0*/  SHF.R.U32.HI R22, RZ, 0x10, R2 ;  /* 0x00000010ff167819 */ /* 0x000fe40000011602 */
[----:B------:R-:W-:Y:S02]  /*02e0*/  ISETP.GT.U32.OR P0, PT, R5, 0x1f, P0 ;  /* 0x0000001f0500780c */ /* 0x000fe40000704470 */
[----:B------:R-:W-:Y:S02]  /*02f0*/  MOV R35, UR7 ;  /* 0x0000000700237c02 */ /* 0x000fe40008000f00 */
[----:B------:R-:W-:Y:S02]  /*0300*/  LEA R24, R24, UR4, 0x3 ;  /* 0x0000000418187c11 */ /* 0x000fe4000f8e18ff */
[----:B------:R-:W-:Y:S01]  /*0310*/  LEA R22, R22, UR4, 0x3 ;  /* 0x0000000416167c11 */ /* 0x000fe2000f8e18ff */
[----:B------:R-:W-:-:S06]  /*0320*/  UMOV UR4, URZ ;  /* 0x000000ff00047c82 */ /* 0x000fcc0008000000 */
.L_x_1350:
[----:B0-----:R-:W0:Y:S01]  /*0330*/  S2UR UR10, SR_CTAID.X ;  /* 0x00000000000a79c3 */ /* 0x001e220000002500 */
[----:B------:R-:W1:Y:S01]  /*0340*/  LDCU.64 UR6, c[0x0][0x388] ;  /* 0x00007100ff0677ac */ /* 0x000e620008000a00 */
[----:B------:R-:W-:Y:S01]  /*0350*/  MOV R21, RZ ;  /* 0x000000ff00157202 */ /* 0x000fe20000000f00 */
[----:B------:R-:W-:Y:S02]  /*0360*/  IMAD R5, R32, 0xf0000, RZ ;  /* 0x000f000020057824 */ /* 0x000fe400078e02ff */
[----:B------:R-:W-:Y:S01]  /*0370*/  IMAD.WIDE.U32 R2, R35, 0xf0000, R20 ;  /* 0x000f000023027825 */ /* 0x000fe200078e0014 */
[----:B0-----:R-:W-:-:S04]  /*0380*/  USHF.L.U32 UR5, UR10, 0x2, URZ ;  /* 0x000000020a057899 */ /* 0x001fc800080006ff */
[----:B------:R-:W-:-:S06]  /*0390*/  ULOP3.LUT UR5, UR5, 0x3fc, URZ, 0xc0, !UPT ;  /* 0x000003fc05057892 */ /* 0x000fcc000f8ec0ff */
[----:B------:R-:W-:-:S05]  /*03a0*/  IADD3 R0, PT, PT, R28, UR5, RZ ;  /* 0x000000051c007c10 */ /* 0x000fca000fffe0ff */
[----:B------:R-:W-:-:S05]  /*03b0*/  IMAD R7, R0, 0x3c0, RZ ;  /* 0x000003c000077824 */ /* 0x000fca00078e02ff */
[----:B------:R-:W-:-:S04]  /*03c0*/  IADD3 R2, P1, PT, R7, R2, RZ ;  /* 0x0000000207027210 */ /* 0x000fc80007f3e0ff */
[----:B------:R-:W-:Y:S02]  /*03d0*/  IADD3.X R3, PT, PT, R3, R5, RZ, P1, !PT ;  /* 0x0000000503037210 */ /* 0x000fe40000ffe4ff */
[C---:B------:R-:W-:Y:S02]  /*03e0*/  SHF.L.U32 R0, R2.reuse, 0x1, RZ ;  /* 0x0000000102007819 */ /* 0x040fe400000006ff */
[----:B------:R-:W-:Y:S02]  /*03f0*/  SHF.L.U64.HI R2, R2, 0x1, R3 ;  /* 0x0000000102027819 */ /* 0x000fe40000010203 */
[----:B-1----:R-:W-:-:S04]  /*0400*/  IADD3 R6, P1, PT, R0, UR6, RZ ;  /* 0x0000000600067c10 */ /* 0x002fc8000ff3e0ff */
[----:B------:R-:W-:-:S05]  /*0410*/  IADD3.X R7, PT, PT, R2, UR7, RZ, P1, !PT ;  /* 0x0000000702077c10 */ /* 0x000fca0008ffe4ff */
[----:B------:R-:W2:Y:S04]  /*0420*/  LDG.E.64.CONSTANT R12, desc[UR8][R6.64] ;  /* 0x00000008060c7981 */ /* 0x000ea8000c1e9b00 */
[----:B------:R0:W3:Y:S01]  /*0430*/  LDG.E.64.CONSTANT R4, desc[UR8][R6.64+0xf00] ;  /* 0x000f000806047981 */ /* 0x0000e2000c1e9b00 */
[----:B------:R-:W-:Y:S01]  /*0440*/  BSSY.RECONVERGENT B0, `(.L_x_1337) ;  /* 0x00000a8000007945 */ /* 0x000fe20003800200 */
[----:B------:R-:W-:Y:S01]  /*0450*/  MOV R17, RZ ;  /* 0x000000ff00117202 */ /* 0x000fe20000000f00 */
[----:B------:R-:W1:Y:S02]  /*0460*/  S2R R30, SR_TID.X ;  /* 0x00000000001e7919 */ /* 0x000e640000002100 */
[----:B-1----:R-:W-:Y:S01]  /*0470*/  ISETP.GT.U32.AND P1, PT, R30, 0x3f, PT ;  /* 0x0000003f1e00780c */ /* 0x002fe20003f24070 */
[----:B--2---:R-:W-:-:S02]  /*0480*/  HADD2.F32 R33, -RZ, R12.H0_H0 ;  /* 0x2000000cff217230 */ /* 0x004fc40000004100 */
[--C-:B------:R-:W-:Y:S02]  /*0490*/  HADD2.F32 R3, -RZ, R13.reuse.H0_H0 ;  /* 0x2000000dff037230 */ /* 0x100fe40000004100 */
[----:B------:R-:W-:Y:S02]  /*04a0*/  HADD2.F32 R31, -RZ, R12.H1_H1 ;  /* 0x3000000cff1f7230 */ /* 0x000fe40000004100 */
[----:B0-----:R-:W-:Y:S01]  /*04b0*/  FFMA.FTZ R6, R33, R33, RZ ;  /* 0x0000002121067223 */ /* 0x001fe200000100ff */
[----:B------:R-:W-:Y:S02]  /*04c0*/  HADD2.F32 R21, -RZ, R13.H1_H1 ;  /* 0x3000000dff157230 */ /* 0x000fe40000004100 */
[----:B------:R-:W-:Y:S01]  /*04d0*/  FADD.FTZ R12, RZ, R3 ;  /* 0x00000003ff0c7221 */ /* 0x000fe20000010000 */
[--C-:B---3--:R-:W-:Y:S02]  /*04e0*/  HADD2.F32 R29, -RZ, R4.reuse.H0_H0 ;  /* 0x20000004ff1d7230 */ /* 0x108fe40000004100 */
[----:B------:R-:W-:Y:S01]  /*04f0*/  FFMA.FTZ R14, R3, R3, RZ ;  /* 0x00000003030e7223 */ /* 0x000fe200000100ff */
[----:B------:R-:W-:-:S02]  /*0500*/  HADD2.F32 R27, -RZ, R4.H1_H1 ;  /* 0x30000004ff1b7230 */ /* 0x000fc40000004100 */
[----:B------:R-:W-:Y:S01]  /*0510*/  FADD.FTZ R4, RZ, R33 ;  /* 0x00000021ff047221 */ /* 0x000fe20000010000 */
[--C-:B------:R-:W-:Y:S02]  /*0520*/  HADD2.F32 R23, -RZ, R5.reuse.H0_H0 ;  /* 0x20000005ff177230 */ /* 0x100fe40000004100 */
[----:B------:R-:W-:Y:S01]  /*0530*/  FFMA.FTZ R6, R31, R31, R6 ;  /* 0x0000001f1f067223 */ /* 0x000fe20000010006 */
[----:B------:R-:W-:Y:S01]  /*0540*/  FADD.FTZ R12, R12, R21 ;  /* 0x000000150c0c7221 */ /* 0x000fe20000010000 */
[----:B------:R-:W-:Y:S01]  /*0550*/  FADD.FTZ R4, R4, R31 ;  /* 0x0000001f04047221 */ /* 0x000fe20000010000 */
[----:B------:R-:W-:Y:S01]  /*0560*/  FFMA.FTZ R14, R21, R21, R14 ;  /* 0x00000015150e7223 */ /* 0x000fe2000001000e */
[----:B------:R-:W-:Y:S02]  /*0570*/  HADD2.F32 R25, -RZ, R5.H1_H1 ;  /* 0x30000005ff197230 */ /* 0x000fe40000004100 */
        /* <DEDUP_REMOVED lines=8> */
[----:B------:R-:W-:-:S02]  /*0600*/  MOV R12, RZ ;  /* 0x000000ff000c7202 */ /* 0x000fc40000000f00 */
        /* <DEDUP_REMOVED lines=16> */
[C---:B------:R-:W-:Y:S02]  /*0710*/  IADD3 R18, PT, PT, R17.reuse, 0x6, RZ ;  /* 0x0000000611127810 */ /* 0x040fe40007ffe0ff */
[----:B------:R-:W-:-:S02]  /*0720*/  IADD3 R37, PT, PT, R17, 0x8, RZ ;  /* 0x0000000811257810 */ /* 0x000fc40007ffe0ff */
[----:B------:R-:W-:Y:S02]  /*0730*/  SHF.L.U32 R19, R18, 0x1e, RZ ;  /* 0x0000001e12137819 */ /* 0x000fe400000006ff */
[----:B------:R-:W-:Y:S02]  /*0740*/  LEA.HI R37, R37, R16, RZ, 0x1e ;  /* 0x0000001025257211 */ /* 0x000fe400078ff0ff */
[----:B------:R-:W-:Y:S02]  /*0750*/  SHF.R.S32.HI R19, RZ, 0x1f, R19 ;  /* 0x0000001fff137819 */ /* 0x000fe40000011413 */
[----:B0-----:R-:W-:Y:S02]  /*0760*/  LEA R14, R7, R14, 0x18 ;  /* 0x0000000e070e7211 */ /* 0x001fe400078ec0ff */
[----:B------:R-:W-:Y:S02]  /*0770*/  LEA.HI R7, R5, 0xf0, RZ, 0x1e ;  /* 0x000000f005077811 */ /* 0x000fe400078ff0ff */
[----:B------:R-:W-:-:S02]  /*0780*/  LEA.HI R5, R17, R16, RZ, 0x1e ;  /* 0x0000001011057211 */ /* 0x000fc400078ff0ff */
[----:B------:R-:W-:Y:S02]  /*0790*/  @P1 IADD3 R7, PT, PT, R4, RZ, RZ ;  /* 0x000000ff04071210 */ /* 0x000fe40007ffe0ff */
[----:B------:R-:W-:Y:S01]  /*07a0*/  LOP3.LUT R19, R19, 0xf0, RZ, 0xc0, !PT ;  /* 0x000000f013137812 */ /* 0x000fe200078ec0ff */
[--C-:B------:R-:W-:Y:S01]  /*07b0*/  IMAD R4, R5, 0x18, R14.reuse ;  /* 0x0000001805047824 */ /* 0x100fe200078e020e */
[----:B------:R-:W-:Y:S01]  /*07c0*/  IADD3 R5, PT, PT, R17, 0x4, RZ ;  /* 0x0000000411057810 */ /* 0x000fe20007ffe0ff */
[--C-:B------:R-:W-:Y:S01]  /*07d0*/  IMAD R12, R7, 0x18, R14.reuse ;  /* 0x00000018070c7824 */ /* 0x100fe200078e020e */
[----:B------:R-:W-:Y:S02]  /*07e0*/  LEA.HI R19, R18, R19, RZ, 0x1e ;  /* 0x0000001312137211 */ /* 0x000fe400078ff0ff */
[----:B------:R-:W-:Y:S02]  /*07f0*/  IADD3 R6, PT, PT, R4, R15, RZ ;  /* 0x0000000f04067210 */ /* 0x000fe40007ffe0ff */
[----:B------:R-:W-:Y:S01]  /*0800*/  LEA.HI R5, R5, R16, RZ, 0x1e ;  /* 0x0000001005057211 */ /* 0x000fe200078ff0ff */
[----:B------:R-:W-:Y:S01]  /*0810*/  IMAD R18, R19, 0x18, R14 ;  /* 0x0000001813127824 */ /* 0x000fe200078e020e */
[----:B------:R-:W-:-:S02]  /*0820*/  IADD3 R12, PT, PT, R15, R12, RZ ;  /* 0x0000000c0f0c7210 */ /* 0x000fc40007ffe0ff */
[----:B------:R-:W0:Y:S01]  /*0830*/  LDS.64 R6, [R6] ;  /* 0x0000000006067984 */ /* 0x000e220000000a00 */
[----:B------:R-:W-:-:S03]  /*0840*/  IMAD R4, R5, 0x18, R14 ;  /* 0x0000001805047824 */ /* 0x000fc600078e020e */
[----:B------:R-:W1:Y:S02]  /*0850*/  LDS.64 R12, [R12] ;  /* 0x000000000c0c7984 */ /* 0x000e640000000a00 */
[----:B------:R-:W-:-:S06]  /*0860*/  IADD3 R4, PT, PT, R15, R4, RZ ;  /* 0x000000040f047210 */ /* 0x000fcc0007ffe0ff */
[----:B------:R-:W2:Y:S01]  /*0870*/  LDS.64 R4, [R4] ;  /* 0x0000000004047984 */ /* 0x000ea20000000a00 */
[----:B0-----:R-:W-:Y:S01]  /*0880*/  FADD.FTZ R19, RZ, R6 ;  /* 0x00000006ff137221 */ /* 0x001fe20000010000 */
[----:B------:R-:W-:Y:S01]  /*0890*/  FADD.FTZ R6, RZ, R7 ;  /* 0x00000007ff067221 */ /* 0x000fe20000010000 */
[----:B------:R-:W-:Y:S01]  /*08a0*/  IADD3 R7, PT, PT, R15, R18, RZ ;  /* 0x000000120f077210 */ /* 0x000fe20007ffe0ff */
[----:B------:R-:W-:Y:S02]  /*08b0*/  IMAD R18, R37, 0x18, R14 ;  /* 0x0000001825127824 */ /* 0x000fe400078e020e */
[----:B-1----:R-:W-:Y:S01]  /*08c0*/  FADD.FTZ R19, R19, R12 ;  /* 0x0000000c13137221 */ /* 0x002fe20000010000 */
[----:B------:R-:W-:Y:S01]  /*08d0*/  FADD.FTZ R12, R6, R13 ;  /* 0x0000000d060c7221 */ /* 0x000fe20000010000 */
[----:B------:R-:W-:Y:S01]  /*08e0*/  IADD3 R13, PT, PT, R17, 0xa, RZ ;  /* 0x0000000a110d7810 */ /* 0x000fe20007ffe0ff */
[----:B------:R-:W0:Y:S01]  /*08f0*/  LDS.64 R6, [R7] ;  /* 0x0000000007067984 */ /* 0x000e220000000a00 */
[----:B------:R-:W-:-:S02]  /*0900*/  IADD3 R18, PT, PT, R15, R18, RZ ;  /* 0x000000120f127210 */ /* 0x000fc40007ffe0ff */
[----:B------:R-:W-:Y:S01]  /*0910*/  SHF.L.U32 R34, R13, 0x1e, RZ ;  /* 0x0000001e0d227819 */ /* 0x000fe200000006ff */
[----:B--2---:R-:W-:Y:S01]  /*0920*/  FADD.FTZ R19, R19, R4 ;  /* 0x0000000413137221 */ /* 0x004fe20000010000 */
[----:B------:R-:W-:Y:S01]  /*0930*/  FADD.FTZ R12, R12, R5 ;  /* 0x000000050c0c7221 */ /* 0x000fe20000010000 */
[----:B------:R-:W-:Y:S01]  /*0940*/  IADD3 R37, PT, PT, R17, 0x10, RZ ;  /* 0x0000001011257810 */ /* 0x000fe20007ffe0ff */
[----:B------:R-:W1:Y:S01]  /*0950*/  LDS.64 R4, [R18] ;  /* 0x0000000012047984 */ /* 0x000e620000000a00 */
[----:B------:R-:W-:Y:S02]  /*0960*/  SHF.R.S32.HI R34, RZ, 0x1f, R34 ;  /* 0x0000001fff227819 */ /* 0x000fe40000011422 */
[----:B------:R-:W-:Y:S02]  /*0970*/  LEA.HI R37, R37, R16, RZ, 0x1e ;  /* 0x0000001025257211 */ /* 0x000fe400078ff0ff */
[----:B------:R-:W-:-:S04]  /*0980*/  LOP3.LUT R34, R34, 0xf0, RZ, 0xc0, !PT ;  /* 0x000000f022227812 */ /* 0x000fc800078ec0ff */
[----:B------:R-:W-:-:S05]  /*0990*/  LEA.HI R13, R13, R34, RZ, 0x1e ;  /* 0x000000220d0d7211 */ /* 0x000fca00078ff0ff */
[----:B------:R-:W-:Y:S01]  /*09a0*/  IMAD R34, R13, 0x18, R14 ;  /* 0x000000180d227824 */ /* 0x000fe200078e020e */
[----:B------:R-:W-:-:S04]  /*09b0*/  IADD3 R13, PT, PT, R17, 0xc, RZ ;  /* 0x0000000c110d7810 */ /* 0x000fc80007ffe0ff */
[----:B------:R-:W-:Y:S02]  /*09c0*/  IADD3 R34, PT, PT, R15, R34, RZ ;  /* 0x000000220f227210 */ /* 0x000fe40007ffe0ff */
[----:B------:R-:W-:Y:S01]  /*09d0*/  LEA.HI R13, R13, R16, RZ, 0x1e ;  /* 0x000000100d0d7211 */ /* 0x000fe200078ff0ff */
[----:B0-----:R-:W-:Y:S01]  /*09e0*/  FADD.FTZ R19, R19, R6 ;  /* 0x0000000613137221 */ /* 0x001fe20000010000 */
[----:B------:R-:W-:Y:S02]  /*09f0*/  FADD.FTZ R12, R12, R7 ;  /* 0x000000070c0c7221 */ /* 0x000fe40000010000 */
[----:B------:R-:W0:Y:S01]  /*0a00*/  LDS.64 R6, [R34] ;  /* 0x0000000022067984 */ /* 0x000e220000000a00 */
[----:B-1----:R-:W-:Y:S01]  /*0a10*/  FADD.FTZ R19, R19, R4 ;  /* 0x0000000413137221 */ /* 0x002fe20000010000 */
[----:B------:R-:W-:Y:S01]  /*0a20*/  IADD3 R4, PT, PT, R17, 0xe, RZ ;  /* 0x0000000e11047810 */ /* 0x000fe20007ffe0ff */
[----:B------:R-:W-:Y:S01]  /*0a30*/  FADD.FTZ R18, R12, R5 ;  /* 0x000000050c127221 */ /* 0x000fe20000010000 */
[----:B------:R-:W-:-:S02]  /*0a40*/  IMAD R12, R13, 0x18, R14 ;  /* 0x000000180d0c7824 */ /* 0x000fc400078e020e */
[----:B------:R-:W-:-:S03]  /*0a50*/  SHF.L.U32 R5, R4, 0x1e, RZ ;  /* 0x0000001e04057819 */ /* 0x000fc600000006ff */
[----:B------:R-:W-:Y:S02]  /*0a60*/  IADD3 R12, PT, PT, R15, R12, RZ ;  /* 0x0000000c0f0c7210 */ /* 0x000fe40007ffe0ff */
[----:B------:R-:W-:-:S04]  /*0a70*/  SHF.R.S32.HI R5, RZ, 0x1f, R5 ;  /* 0x0000001fff057819 */ /* 0x000fc80000011405 */
[----:B------:R-:W-:Y:S01]  /*0a80*/  LOP3.LUT R5, R5, 0xf0, RZ, 0xc0, !PT ;  /* 0x000000f005057812 */ /* 0x000fe200078ec0ff */
[----:B------:R-:W1:Y:S03]  /*0a90*/  LDS.64 R12, [R12] ;  /* 0x000000000c0c7984 */ /* 0x000e660000000a00 */
[----:B------:R-:W-:-:S05]  /*0aa0*/  LEA.HI R5, R4, R5, RZ, 0x1e ;  /* 0x0000000504057211 */ /* 0x000fca00078ff0ff */
[----:B------:R-:W-:-:S05]  /*0ab0*/  IMAD R4, R5, 0x18, R14 ;  /* 0x0000001805047824 */ /* 0x000fca00078e020e */
[----:B------:R-:W-:-:S06]  /*0ac0*/  IADD3 R4, PT, PT, R15, R4, RZ ;  /* 0x000000040f047210 */ /* 0x000fcc0007ffe0ff */
[----:B------:R-:W2:Y:S01]  /*0ad0*/  LDS.64 R4, [R4] ;  /* 0x0000000004047984 */ /* 0x000ea20000000a00 */
[----:B0-----:R-:W-:Y:S01]  /*0ae0*/  FADD.FTZ R19, R19, R6 ;  /* 0x0000000613137221 */ /* 0x001fe20000010000 */
[----:B------:R-:W-:Y:S02]  /*0af0*/  IMAD R6, R37, 0x18, R14 ;  /* 0x0000001825067824 */ /* 0x000fe400078e020e */
[----:B------:R-:W-:Y:S01]  /*0b00*/  FADD.FTZ R18, R18, R7 ;  /* 0x0000000712127221 */ /* 0x000fe20000010000 */
[----:B------:R-:W-:Y:S02]  /*0b10*/  IADD3 R37, PT, PT, R17, 0x16, RZ ;  /* 0x0000001611257810 */ /* 0x000fe40007ffe0ff */
[----:B------:R-:W-:-:S06]  /*0b20*/  IADD3 R6, PT, PT, R15, R6, RZ ;  /* 0x000000060f067210 */ /* 0x000fcc0007ffe0ff */
[----:B------:R-:W0:Y:S01]  /*0b30*/  LDS.64 R6, [R6] ;  /* 0x0000000006067984 */ /* 0x000e220000000a00 */
[----:B-1----:R-:W-:Y:S01]  /*0b40*/  FADD.FTZ R19, R19, R12 ;  /* 0x0000000c13137221 */ /* 0x002fe20000010000 */
[----:B------:R-:W-:Y:S01]  /*0b50*/  FADD.FTZ R12, R18, R13 ;  /* 0x0000000d120c7221 */ /* 0x000fe20000010000 */
[----:B------:R-:W-:-:S04]  /*0b60*/  IADD3 R13, PT, PT, R17, 0x12, RZ ;  /* 0x00000012110d7810 */ /* 0x000fc80007ffe0ff */
[----:B------:R-:W-:-:S04]  /*0b70*/  SHF.L.U32 R18, R13, 0x1e, RZ ;  /* 0x0000001e0d127819 */ /* 0x000fc800000006ff */
[----:B------:R-:W-:-:S04]  /*0b80*/  SHF.R.S32.HI R18, RZ, 0x1f, R18 ;  /* 0x0000001fff127819 */ /* 0x000fc80000011412 */
[----:B------:R-:W-:-:S04]  /*0b90*/  LOP3.LUT R18, R18, 0xf0, RZ, 0xc0, !PT ;  /* 0x000000f012127812 */ /* 0x000fc800078ec0ff */
[----:B------:R-:W-:Y:S01]  /*0ba0*/  LEA.HI R13, R13, R18, RZ, 0x1e ;  /* 0x000000120d0d7211 */ /* 0x000fe200078ff0ff */
[----:B--2---:R-:W-:Y:S01]  /*0bb0*/  FADD.FTZ R19, R19, R4 ;  /* 0x0000000413137221 */ /* 0x004fe20000010000 */
[----:B------:R-:W-:-:S04]  /*0bc0*/  SHF.L.U32 R4, R37, 0x1e, RZ ;  /* 0x0000001e25047819 */ /* 0x000fc800000006ff */
[----:B------:R-:W-:-:S04]  /*0bd0*/  SHF.R.S32.HI R4, RZ, 0x1f, R4 ;  /* 0x0000001fff047819 */ /* 0x000fc80000011404 */
[----:B------:R-:W-:-:S04]  /*0be0*/  LOP3.LUT R4, R4, 0xf0, RZ, 0xc0, !PT ;  /* 0x000000f004047812 */ /* 0x000fc800078ec0ff */
[----:B------:R-:W-:Y:S01]  /*0bf0*/  LEA.HI R37, R37, R4, RZ, 0x1e ;  /* 0x0000000425257211 */ /* 0x000fe200078ff0ff */
[----:B------:R-:W-:Y:S01]  /*0c00*/  FADD.FTZ R4, R12, R5 ;  /* 0x000000050c047221 */ /* 0x000fe20000010000 */
[----:B0-----:R-:W-:Y:S01]  /*0c10*/  FADD.FTZ R19, R19, R6 ;  /* 0x0000000613137221 */ /* 0x001fe20000010000 */
[C---:B------:R-:W-:Y:S02]  /*0c20*/  IADD3 R5, PT, PT, R17.reuse, 0x14, RZ ;  /* 0x0000001411057810 */ /* 0x040fe40007ffe0ff */
[C---:B------:R-:W-:Y:S02]  /*0c30*/  IADD3 R6, PT, PT, R17.reuse, 0x18, RZ ;  /* 0x0000001811067810 */ /* 0x040fe40007ffe0ff */
[C---:B------:R-:W-:Y:S02]  /*0c40*/  IADD3 R12, PT, PT, R17.reuse, 0x1c, RZ ;  /* 0x0000001c110c7810 */ /* 0x040fe40007ffe0ff */
[----:B------:R-:W-:Y:S02]  /*0c50*/  IADD3 R17, PT, PT, R17, 0x1a, RZ ;  /* 0x0000001a11117810 */ /* 0x000fe40007ffe0ff */
[----:B------:R-:W-:-:S02]  /*0c60*/  LEA.HI R18, R5, R16, RZ, 0x1e ;  /* 0x0000001005127211 */ /* 0x000fc400078ff0ff */
[-C--:B------:R-:W-:Y:S02]  /*0c70*/  LEA.HI R5, R12, R16.reuse, RZ, 0x1e ;  /* 0x000000100c057211 */ /* 0x080fe400078ff0ff */
[----:B------:R-:W-:Y:S01]  /*0c80*/  SHF.L.U32 R12, R17, 0x1e, RZ ;  /* 0x0000001e110c7819 */ /* 0x000fe200000006ff */
[----:B------:R-:W-:Y:S01]  /*0c90*/  IMAD R34, R18, 0x18, R14 ;  /* 0x0000001812227824 */ /* 0x000fe200078e020e */
[----:B------:R-:W-:Y:S02]  /*0ca0*/  LEA.HI R6, R6, R16, RZ, 0x1e ;  /* 0x0000001006067211 */ /* 0x000fe400078ff0ff */
[----:B------:R-:W-:Y:S01]  /*0cb0*/  SHF.R.S32.HI R16, RZ, 0x1f, R12 ;  /* 0x0000001fff107819 */ /* 0x000fe2000001140c */
[--C-:B------:R-:W-:Y:S02]  /*0cc0*/  IMAD R12, R13, 0x18, R14.reuse ;  /* 0x000000180d0c7824 */ /* 0x100fe400078e020e */
[--C-:B------:R-:W-:Y:S01]  /*0cd0*/  IMAD R18, R6, 0x18, R14.reuse ;  /* 0x0000001806127824 */ /* 0x100fe200078e020e */
[----:B------:R-:W-:Y:S01]  /*0ce0*/  LOP3.LUT R16, R16, 0xf0, RZ, 0xc0, !PT ;  /* 0x000000f010107812 */ /* 0x000fe200078ec0ff */
[----:B------:R-:W-:Y:S01]  /*0cf0*/  IMAD R6, R37, 0x18, R14 ;  /* 0x0000001825067824 */ /* 0x000fe200078e020e */
[----:B------:R-:W-:-:S02]  /*0d00*/  IADD3 R12, PT, PT, R15, R12, RZ ;  /* 0x0000000c0f0c7210 */ /* 0x000fc40007ffe0ff */
[----:B------:R-:W-:Y:S01]  /*0d10*/  LEA.HI R17, R17, R16, RZ, 0x1e ;  /* 0x0000001011117211 */ /* 0x000fe200078ff0ff */
[--C-:B------:R-:W-:Y:S01]  /*0d20*/  IMAD R16, R5, 0x18, R14.reuse ;  /* 0x0000001805107824 */ /* 0x100fe200078e020e */
[C---:B------:R-:W-:Y:S01]  /*0d30*/  IADD3 R5, PT, PT, R15.reuse, R34, RZ ;  /* 0x000000220f057210 */ /* 0x040fe20007ffe0ff */
[----:B------:R-:W-:Y:S01]  /*0d40*/  FADD.FTZ R34, R4, R7 ;  /* 0x0000000704227221 */ /* 0x000fe20000010000 */
[----:B------:R-:W0:Y:S01]  /*0d50*/  LDS.64 R12, [R12] ;  /* 0x000000000c0c7984 */ /* 0x000e220000000a00 */
[----:B------:R-:W-:Y:S01]  /*0d60*/  IADD3 R6, PT, PT, R15, R6, RZ ;  /* 0x000000060f067210 */ /* 0x000fe20007ffe0ff */
[----:B------:R-:W-:Y:S01]  /*0d70*/  IMAD R14, R17, 0x18, R14 ;  /* 0x00000018110e7824 */ /* 0x000fe200078e020e */
[C---:B------:R-:W-:Y:S01]  /*0d80*/  IADD3 R18, PT, PT, R15.reuse, R18, RZ ;  /* 0x000000120f127210 */ /* 0x040fe20007ffe0ff */
[----:B------:R-:W1:Y:S01]  /*0d90*/  LDS.64 R4, [R5] ;  /* 0x0000000005047984 */ /* 0x000e620000000a00 */
[C---:B------:R-:W-:Y:S02]  /*0da0*/  IADD3 R16, PT, PT, R15.reuse, R16, RZ ;  /* 0x000000100f107210 */ /* 0x040fe40007ffe0ff */
[----:B------:R-:W-:Y:S01]  /*0db0*/  IADD3 R15, PT, PT, R15, R14, RZ ;  /* 0x0000000e0f0f7210 */ /* 0x000fe20007ffe0ff */
[----:B------:R-:W2:Y:S04]  /*0dc0*/  LDS.64 R6, [R6] ;  /* 0x0000000006067984 */ /* 0x000ea80000000a00 */
[----:B------:R-:W-:Y:S04]  /*0dd0*/  LDS.64 R16, [R16] ;  /* 0x0000000010107984 */ /* 0x000fe80000000a00 */
[----:B------:R-:W-:Y:S01]  /*0de0*/  LDS.64 R14, [R15] ;  /* 0x000000000f0e7984 */ /* 0x000fe20000000a00 */
[----:B0-----:R-:W-:Y:S01]  /*0df0*/  FADD.FTZ R19, R19, R12 ;  /* 0x0000000c13137221 */ /* 0x001fe20000010000 */
[----:B------:R-:W-:-:S02]  /*0e00*/  FADD.FTZ R34, R34, R13 ;  /* 0x0000000d22227221 */ /* 0x000fc40000010000 */
[----:B------:R-:W0:Y:S01]  /*0e10*/  LDS.64 R12, [R18] ;  /* 0x00000000120c7984 */ /* 0x000e220000000a00 */
[----:B-1----:R-:W-:Y:S01]  /*0e20*/  FADD.FTZ R19, R19, R4 ;  /* 0x0000000413137221 */ /* 0x002fe20000010000 */
[----:B------:R-:W-:-:S03]  /*0e30*/  FADD.FTZ R34, R34, R5 ;  /* 0x0000000522227221 */ /* 0x000fc60000010000 */
[----:B--2---:R-:W-:Y:S01]  /*0e40*/  FADD.FTZ R19, R19, R6 ;  /* 0x0000000613137221 */ /* 0x004fe20000010000 */
[----:B------:R-:W-:-:S03]  /*0e50*/  FADD.FTZ R34, R34, R7 ;  /* 0x0000000722227221 */ /* 0x000fc60000010000 */
[----:B0-----:R-:W-:Y:S01]  /*0e60*/  FADD.FTZ R19, R19, R12 ;  /* 0x0000000c13137221 */ /* 0x001fe20000010000 */
[----:B------:R-:W-:-:S03]  /*0e70*/  FADD.FTZ R34, R34, R13 ;  /* 0x0000000d22227221 */ /* 0x000fc60000010000 */
[----:B------:R-:W-:Y:S01]  /*0e80*/  FADD.FTZ R19, R19, R14 ;  /* 0x0000000e13137221 */ /* 0x000fe20000010000 */
[----:B------:R-:W-:-:S03]  /*0e90*/  FADD.FTZ R34, R34, R15 ;  /* 0x0000000f22227221 */ /* 0x000fc60000010000 */
[----:B------:R-:W-:Y:S01]  /*0ea0*/  FADD.FTZ R12, R19, R16 ;  /* 0x00000010130c7221 */ /* 0x000fe20000010000 */
[----:B------:R-:W-:-:S07]  /*0eb0*/  FADD.FTZ R17, R34, R17 ;  /* 0x0000001122117221 */ /* 0x000fce0000010000 */
.L_x_1338:
[----:B------:R-:W-:Y:S05]  /*0ec0*/  BSYNC.RECONVERGENT B0 ;  /* 0x0000000000007941 */ /* 0x000fea0003800200 */
.L_x_1337:
        /* <DEDUP_REMOVED lines=19> */
.L_x_1340:
[----:B------:R-:W-:Y:S05]  /*1000*/  BSYNC.RECONVERGENT B0 ;  /* 0x0000000000007941 */ /* 0x000fea0003800200 */
.L_x_1339:
        /* <DEDUP_REMOVED lines=16> */
.L_x_1342:
[----:B-1----:R-:W2:Y:S04]  /*1110*/  LD.E.STRONG.GPU R7, desc[UR8][R4.64] ;  /* 0x0000000804077980 */ /* 0x002ea8000c10f900 */
[----:B--2---:R-:W-:Y:S01]  /*1120*/  CCTL.IVALL ;  /* 0x00000000ff00798f */ /* 0x004fe20002000000 */
[----:B------:R-:W-:Y:S05]  /*1130*/  YIELD ;  /* 0x0000000000007946 */ /* 0x000fea0003800000 */
[----:B-----5:R-:W-:-:S04]  /*1140*/  LOP3.LUT R7, R7, R6, RZ, 0x3c, !PT ;  /* 0x0000000607077212 */ /* 0x020fc800078e3cff */
[----:B------:R-:W-:-:S13]  /*1150*/  ISETP.GT.AND P2, PT, R7, -0x1, PT ;  /* 0xffffffff0700780c */ /* 0x000fda0003f44270 */
[----:B------:R-:W-:Y:S05]  /*1160*/  @P2 BRA `(.L_x_1342) ;  /* 0xfffffffc00e82947 */ /* 0x000fea000383ffff */
.L_x_1341:
        /* <DEDUP_REMOVED lines=15> */
[C-C-:B-1----:R-:W-:Y:S01]  /*1260*/  IMAD.WIDE.U32 R4, R34.reuse, 0x4, R36.reuse ;  /* 0x0000000422047825 */ /* 0x142fe200078e0024 */
[C---:B------:R-:W-:Y:S02]  /*1270*/  IADD3 R13, PT, PT, R34.reuse, 0x20, RZ ;  /* 0x00000020220d7810 */ /* 0x040fe40007ffe0ff */
[----:B------:R-:W-:Y:S01]  /*1280*/  IADD3 R15, PT, PT, R34, 0x30, RZ ;  /* 0x00000030220f7810 */ /* 0x000fe20007ffe0ff */
[--C-:B------:R-:W-:Y:S02]  /*1290*/  IMAD.WIDE.U32 R6, R7, 0x4, R36.reuse ;  /* 0x0000000407067825 */ /* 0x100fe400078e0024 */
[----:B------:R-:W2:Y:S02]  /*12a0*/  LDG.E.64 R4, desc[UR8][R4.64] ;  /* 0x0000000804047981 */ /* 0x000ea4000c1e1b00 */
[--C-:B------:R-:W-:Y:S02]  /*12b0*/  IMAD.WIDE.U32 R12, R13, 0x4, R36.reuse ;  /* 0x000000040d0c7825 */ /* 0x100fe400078e0024 */
[----:B------:R-:W2:Y:S02]  /*12c0*/  LDG.E.64 R6, desc[UR8][R6.64] ;  /* 0x0000000806067981 */ /* 0x000ea4000c1e1b00 */
[----:B------:R-:W-:-:S02]  /*12d0*/  IMAD.WIDE.U32 R14, R15, 0x4, R36 ;  /* 0x000000040f0e7825 */ /* 0x000fc400078e0024 */
[----:B------:R-:W3:Y:S04]  /*12e0*/  LDG.E.64 R12, desc[UR8][R12.64] ;  /* 0x000000080c0c7981 */ /* 0x000ee8000c1e1b00 */
[----:B------:R-:W3:Y:S04]  /*12f0*/  LDG.E.64 R14, desc[UR8][R14.64] ;  /* 0x000000080e0e7981 */ /* 0x000ee8000c1e1b00 */
[----:B--2---:R0:W-:Y:S02]  /*1300*/  STL.128 [R1], R4 ;  /* 0x0000000401007387 */ /* 0x0041e40000100c00 */
[----:B0-----:R-:W-:-:S02]  /*1310*/  IADD3 R5, PT, PT, R34, 0x60, RZ ;  /* 0x0000006022057810 */ /* 0x001fc40007ffe0ff */
[----:B------:R-:W-:-:S03]  /*1320*/  IADD3 R7, PT, PT, R34, 0x70, RZ ;  /* 0x0000007022077810 */ /* 0x000fc60007ffe0ff */
[----:B------:R-:W-:-:S04]  /*1330*/  IMAD.WIDE.U32 R4, R5, 0x4, R36 ;  /* 0x0000000405047825 */ /* 0x000fc800078e0024 */
[----:B------:R-:W-:Y:S02]  /*1340*/  IMAD.WIDE.U32 R6, R7, 0x4, R36 ;  /* 0x0000000407067825 */ /* 0x000fe400078e0024 */
[----:B------:R-:W2:Y:S04]  /*1350*/  LDG.E.64 R4, desc[UR8][R4.64] ;  /* 0x0000000804047981 */ /* 0x000ea8000c1e1b00 */
[----:B------:R-:W2:Y:S04]  /*1360*/  LDG.E.64 R6, desc[UR8][R6.64] ;  /* 0x0000000806067981 */ /* 0x000ea8000c1e1b00 */
[----:B--2---:R0:W-:Y:S02]  /*1370*/  STL.128 [R1+0x30], R4 ;  /* 0x0000300401007387 */ /* 0x0041e40000100c00 */
        /* <DEDUP_REMOVED lines=10> */
[--C-:B------:R-:W-:Y:S02]  /*1420*/  IMAD.WIDE.U32 R6, R7, 0x4, R36.reuse ;  /* 0x0000000407067825 */ /* 0x100fe400078e0024 */
[----:B------:R-:W2:Y:S04]  /*1430*/  LDG.E.64 R4, desc[UR8][R4.64] ;  /* 0x0000000804047981 */ /* 0x000ea8000c1e1b00 */
[----:B------:R-:W2:Y:S01]  /*1440*/  LDG.E.64 R6, desc[UR8][R6.64] ;  /* 0x0000000806067981 */ /* 0x000ea2000c1e1b00 */
[C---:B------:R-:W-:Y:S02]  /*1450*/  IADD3 R17, PT, PT, R34.reuse, 0x40, RZ ;  /* 0x0000004022117810 */ /* 0x040fe40007ffe0ff */
[----:B------:R-:W-:Y:S01]  /*1460*/  IADD3 R19, PT, PT, R34, 0x50, RZ ;  /* 0x0000005022137810 */ /* 0x000fe20007ffe0ff */
[----:B---3--:R0:W-:Y:S02]  /*1470*/  STL.128 [R1+0x10], R12 ;  /* 0x0000100c01007387 */ /* 0x0081e40000100c00 */
[----:B------:R-:W-:-:S04]  /*1480*/  IMAD.WIDE.U32 R16, R17, 0x4, R36 ;  /* 0x0000000411107825 */ /* 0x000fc800078e0024 */
[----:B------:R-:W-:Y:S02]  /*1490*/  IMAD.WIDE.U32 R18, R19, 0x4, R36 ;  /* 0x0000000413127825 */ /* 0x000fe400078e0024 */
[----:B------:R-:W3:Y:S04]  /*14a0*/  LDG.E.64 R16, desc[UR8][R16.64] ;  /* 0x0000000810107981 */ /* 0x000ee8000c1e1b00 */
[----:B------:R-:W3:Y:S01]  /*14b0*/  LDG.E.64 R18, desc[UR8][R18.64] ;  /* 0x0000000812127981 */ /* 0x000ee2000c1e1b00 */
[C---:B0-----:R-:W-:Y:S02]  /*14c0*/  IADD3 R13, PT, PT, R34.reuse, 0x80, RZ ;  /* 0x00000080220d7810 */ /* 0x041fe40007ffe0ff */
[----:B------:R-:W-:-:S03]  /*14d0*/  IADD3 R15, PT, PT, R34, 0x90, RZ ;  /* 0x00000090220f7810 */ /* 0x000fc60007ffe0ff */
[----:B------:R-:W-:-:S04]  /*14e0*/  IMAD.WIDE.U32 R12, R13, 0x4, R36 ;  /* 0x000000040d0c7825 */ /* 0x000fc800078e0024 */
[----:B------:R-:W-:Y:S02]  /*14f0*/  IMAD.WIDE.U32 R14, R15, 0x4, R36 ;  /* 0x000000040f0e7825 */ /* 0x000fe400078e0024 */
[----:B------:R-:W4:Y:S04]  /*1500*/  LDG.E.64 R12, desc[UR8][R12.64] ;  /* 0x000000080c0c7981 */ /* 0x000f28000c1e1b00 */
[----:B------:R-:W4:Y:S04]  /*1510*/  LDG.E.64 R14, desc[UR8][R14.64] ;  /* 0x000000080e0e7981 */ /* 0x000f28000c1e1b00 */
[----:B--2---:R0:W-:Y:S02]  /*1520*/  STL.128 [R1+0x70], R4 ;  /* 0x0000700401007387 */ /* 0x0041e40000100c00 */
[----:B0-----:R-:W-:-:S02]  /*1530*/  IADD3 R5, PT, PT, R34, 0x120, RZ ;  /* 0x0000012022057810 */ /* 0x001fc40007ffe0ff */
[----:B------:R-:W-:-:S03]  /*1540*/  IADD3 R7, PT, PT, R34, 0x130, RZ ;  /* 0x0000013022077810 */ /* 0x000fc60007ffe0ff */
[----:B------:R-:W-:-:S04]  /*1550*/  IMAD.WIDE.U32 R4, R5, 0x4, R36 ;  /* 0x0000000405047825 */ /* 0x000fc800078e0024 */
[----:B------:R-:W-:Y:S02]  /*1560*/  IMAD.WIDE.U32 R6, R7, 0x4, R36 ;  /* 0x0000000407067825 */ /* 0x000fe400078e0024 */
[----:B------:R-:W2:Y:S04]  /*1570*/  LDG.E.64 R4, desc[UR8][R4.64] ;  /* 0x0000000804047981 */ /* 0x000ea8000c1e1b00 */
[----:B------:R-:W2:Y:S04]  /*1580*/  LDG.E.64 R6, desc[UR8][R6.64] ;  /* 0x0000000806067981 */ /* 0x000ea8000c1e1b00 */
[----:B---3--:R0:W-:Y:S04]  /*1590*/  STL.128 [R1+0x20], R16 ;  /* 0x0000201001007387 */ /* 0x0081e80000100c00 */
[----:B----4-:R1:W-:Y:S01]  /*15a0*/  STL.128 [R1+0x40], R12 ;  /* 0x0000400c01007387 */ /* 0x0103e20000100c00 */
[----:B0-----:R-:W-:-:S02]  /*15b0*/  IADD3 R17, PT, PT, R34, 0xc0, RZ ;  /* 0x000000c022117810 */ /* 0x001fc40007ffe0ff */
[C---:B------:R-:W-:Y:S02]  /*15c0*/  IADD3 R19, PT, PT, R34.reuse, 0xd0, RZ ;  /* 0x000000d022137810 */ /* 0x040fe40007ffe0ff */
[C---:B-1----:R-:W-:Y:S02]  /*15d0*/  IADD3 R13, PT, PT, R34.reuse, 0x100, RZ ;  /* 0x00000100220d7810 */ /* 0x042fe40007ffe0ff */
[----:B------:R-:W-:Y:S01]  /*15e0*/  IADD3 R15, PT, PT, R34, 0x110, RZ ;  /* 0x00000110220f7810 */ /* 0x000fe20007ffe0ff */
[----:B------:R-:W-:-:S04]  /*15f0*/  IMAD.WIDE.U32 R16, R17, 0x4, R36 ;  /* 0x0000000411107825 */ /* 0x000fc800078e0024 */
[--C-:B------:R-:W-:Y:S02]  /*1600*/  IMAD.WIDE.U32 R18, R19, 0x4, R36.reuse ;  /* 0x0000000413127825 */ /* 0x100fe400078e0024 */
[----:B------:R-:W3:Y:S02]  /*1610*/  LDG.E.64 R16, desc[UR8][R16.64] ;  /* 0x0000000810107981 */ /* 0x000ee4000c1e1b00 */
[--C-:B------:R-:W-:Y:S02]  /*1620*/  IMAD.WIDE.U32 R12, R13, 0x4, R36.reuse ;  /* 0x000000040d0c7825 */ /* 0x100fe400078e0024 */
[----:B------:R-:W3:Y:S02]  /*1630*/  LDG.E.64 R18, desc[UR8][R18.64] ;  /* 0x0000000812127981 */ /* 0x000ee4000c1e1b00 */
        /* <DEDUP_REMOVED lines=43> */
[----:B--2---:R0:W-:Y:S04]  /*18f0*/  STL.128 [R1+0xd0], R4 ;  /* 0x0000d00401007387 */ /* 0x0041e80000100c00 */
[----:B0-----:R-:W2:Y:S04]  /*1900*/  LDG.E.64 R4, desc[UR8][R12.64] ;  /* 0x000000080c047981 */ /* 0x001ea8000c1e1b00 */
[----:B------:R0:W2:Y:S01]  /*1910*/  LDG.E.64 R6, desc[UR8][R36.64] ;  /* 0x0000000824067981 */ /* 0x0000a2000c1e1b00 */
[----:B------:R-:W-:Y:S01]  /*1920*/  MOV R34, R1 ;  /* 0x0000000100227202 */ /* 0x000fe20000000f00 */
[----:B------:R-:W-:-:S02]  /*1930*/  UMOV UR5, URZ ;  /* 0x000000ff00057c82 */ /* 0x000fc40008000000 */
[----:B---3--:R1:W-:Y:S01]  /*1940*/  STL.128 [R1+0xe0], R16 ;  /* 0x0000e01001007387 */ /* 0x0083e20000100c00 */
[----:B0-----:R-:W-:-:S03]  /*1950*/  CS2R R36, SRZ ;  /* 0x0000000000247805 */ /* 0x001fc6000001ff00 */
[----:B--2---:R1:W-:Y:S04]  /*1960*/  STL.128 [R1+0xf0], R4 ;  /* 0x0000f00401007387 */ /* 0x0043e80000100c00 */
.L_x_1345:
[----:B------:R-:W2:Y:S04]  /*1970*/  LDL.128 R12, [R34] ;  /* 0x00000000220c7983 */ /* 0x000ea80000100c00 */
[----:B-1----:R-:W3:Y:S04]  /*1980*/  LDL.128 R4, [R34+0x10] ;  /* 0x0000100022047983 */ /* 0x002ee80000100c00 */
[----:B------:R-:W4:Y:S01]  /*1990*/  LDL.128 R16, [R34+0x30] ;  /* 0x0000300022107983 */ /* 0x000f220000100c00 */
[----:B--2---:R-:W-:Y:S01]  /*19a0*/  FADD.FTZ R37, R12, R37 ;  /* 0x000000250c257221 */ /* 0x004fe20000010000 */
[----:B------:R-:W-:-:S03]  /*19b0*/  FADD.FTZ R36, R13, R36 ;  /* 0x000000240d247221 */ /* 0x000fc60000010000 */
[----:B------:R-:W-:Y:S01]  /*19c0*/  FADD.FTZ R37, R37, R14 ;  /* 0x0000000e25257221 */ /* 0x000fe20000010000 */
[----:B------:R-:W-:Y:S02]  /*19d0*/  FADD.FTZ R36, R36, R15 ;  /* 0x0000000f24247221 */ /* 0x000fe40000010000 */
[----:B------:R-:W2:Y:S01]  /*19e0*/  LDL.128 R12, [R34+0x20] ;  /* 0x00002000220c7983 */ /* 0x000ea20000100c00 */
[----:B---3--:R-:W-:Y:S01]  /*19f0*/  FADD.FTZ R37, R37, R4 ;  /* 0x0000000425257221 */ /* 0x008fe20000010000 */
[----:B------:R-:W-:-:S03]  /*1a00*/  FADD.FTZ R36, R36, R5 ;  /* 0x0000000524247221 */ /* 0x000fc60000010000 */
[----:B------:R-:W-:Y:S01]  /*1a10*/  FADD.FTZ R37, R37, R6 ;  /* 0x0000000625257221 */ /* 0x000fe20000010000 */
[----:B------:R-:W-:Y:S02]  /*1a20*/  FADD.FTZ R36, R36, R7 ;  /* 0x0000000724247221 */ /* 0x000fe40000010000 */
[----:B------:R-:W3:Y:S01]  /*1a30*/  LDL.128 R4, [R34+0x40] ;  /* 0x0000400022047983 */ /* 0x000ee20000100c00 */
[----:B--2---:R-:W-:Y:S01]  /*1a40*/  FADD.FTZ R37, R37, R12 ;  /* 0x0000000c25257221 */ /* 0x004fe20000010000 */
[----:B------:R-:W-:-:S03]  /*1a50*/  FADD.FTZ R36, R36, R13 ;  /* 0x0000000d24247221 */ /* 0x000fc60000010000 */
[----:B------:R-:W-:Y:S01]  /*1a60*/  FADD.FTZ R37, R37, R14 ;  /* 0x0000000e25257221 */ /* 0x000fe20000010000 */
[----:B------:R-:W-:Y:S02]  /*1a70*/  FADD.FTZ R36, R36, R15 ;  /* 0x0000000f24247221 */ /* 0x000fe40000010000 */
[----:B------:R-:W2:Y:S01]  /*1a80*/  LDL.128 R12, [R34+0x50] ;  /* 0x00005000220c7983 */ /* 0x000ea20000100c00 */
[----:B----4-:R-:W-:Y:S01]  /*1a90*/  FADD.FTZ R37, R37, R16 ;  /* 0x0000001025257221 */ /* 0x010fe20000010000 */
[----:B------:R-:W-:-:S03]  /*1aa0*/  FADD.FTZ R36, R36, R17 ;  /* 0x0000001124247221 */ /* 0x000fc60000010000 */
[----:B------:R-:W-:Y:S01]  /*1ab0*/  FADD.FTZ R37, R37, R18 ;  /* 0x0000001225257221 */ /* 0x000fe20000010000 */
[----:B------:R-:W-:Y:S02]  /*1ac0*/  FADD.FTZ R36, R36, R19 ;  /* 0x0000001324247221 */ /* 0x000fe40000010000 */
[----:B------:R-:W4:Y:S01]  /*1ad0*/  LDL.128 R16, [R34+0x60] ;  /* 0x0000600022107983 */ /* 0x000f220000100c00 */
[----:B---3--:R-:W-:Y:S01]  /*1ae0*/  FADD.FTZ R37, R37, R4 ;  /* 0x0000000425257221 */ /* 0x008fe20000010000 */
[----:B------:R-:W-:-:S03]  /*1af0*/  FADD.FTZ R36, R36, R5 ;  /* 0x0000000524247221 */ /* 0x000fc60000010000 */
[----:B------:R-:W-:Y:S01]  /*1b00*/  FADD.FTZ R37, R37, R6 ;  /* 0x0000000625257221 */ /* 0x000fe20000010000 */
[----:B------:R-:W-:Y:S02]  /*1b10*/  FADD.FTZ R36, R36, R7 ;  /* 0x0000000724247221 */ /* 0x000fe40000010000 */
[----:B------:R0:W3:Y:S01]  /*1b20*/  LDL.128 R4, [R34+0x70] ;  /* 0x0000700022047983 */ /* 0x0000e20000100c00 */
[----:B------:R-:W-:-:S04]  /*1b30*/  UIADD3 UR5, UPT, UPT, UR5, 0x10, URZ ;  /* 0x0000001005057890 */ /* 0x000fc8000fffe0ff */
[----:B------:R-:W-:Y:S01]  /*1b40*/  UISETP.NE.AND UP0, UPT, UR5, 0x20, UPT ;  /* 0x000000200500788c */ /* 0x000fe2000bf05270 */
[----:B0-----:R-:W-:Y:S01]  /*1b50*/  IADD3 R34, PT, PT, R34, 0x80, RZ ;  /* 0x0000008022227810 */ /* 0x001fe20007ffe0ff */
[----:B--2---:R-:W-:Y:S01]  /*1b60*/  FADD.FTZ R37, R37, R12 ;  /* 0x0000000c25257221 */ /* 0x004fe20000010000 */
[----:B------:R-:W-:-:S03]  /*1b70*/  FADD.FTZ R36, R36, R13 ;  /* 0x0000000d24247221 */ /* 0x000fc60000010000 */
[----:B------:R-:W-:Y:S01]  /*1b80*/  FADD.FTZ R37, R37, R14 ;  /* 0x0000000e25257221 */ /* 0x000fe20000010000 */
[----:B------:R-:W-:-:S03]  /*1b90*/  FADD.FTZ R36, R36, R15 ;  /* 0x0000000f24247221 */ /* 0x000fc60000010000 */
[----:B----4-:R-:W-:Y:S01]  /*1ba0*/  FADD.FTZ R37, R37, R16 ;  /* 0x0000001025257221 */ /* 0x010fe20000010000 */
[----:B------:R-:W-:-:S03]  /*1bb0*/  FADD.FTZ R36, R36, R17 ;  /* 0x0000001124247221 */ /* 0x000fc60000010000 */
[----:B------:R-:W-:Y:S01]  /*1bc0*/  FADD.FTZ R37, R37, R18 ;  /* 0x0000001225257221 */ /* 0x000fe20000010000 */
[----:B------:R-:W-:-:S03]  /*1bd0*/  FADD.FTZ R36, R36, R19 ;  /* 0x0000001324247221 */ /* 0x000fc60000010000 */
[----:B---3--:R-:W-:Y:S01]  /*1be0*/  FADD.FTZ R37, R37, R4 ;  /* 0x0000000425257221 */ /* 0x008fe20000010000 */
[----:B------:R-:W-:-:S03]  /*1bf0*/  FADD.FTZ R36, R36, R5 ;  /* 0x0000000524247221 */ /* 0x000fc60000010000 */
[----:B------:R-:W-:Y:S01]  /*1c00*/  FADD.FTZ R37, R37, R6 ;  /* 0x0000000625257221 */ /* 0x000fe20000010000 */
[----:B------:R-:W-:Y:S01]  /*1c10*/  FADD.FTZ R36, R36, R7 ;  /* 0x0000000724247221 */ /* 0x000fe20000010000 */
[----:B------:R-:W-:Y:S06]  /*1c20*/  BRA.U UP0, `(.L_x_1345) ;  /* 0xfffffffd00507547 */ /* 0x000fec000b83ffff */
.L_x_1344:
[----:B------:R-:W-:Y:S05]  /*1c30*/  BSYNC.RECONVERGENT B0 ;  /* 0x0000000000007941 */ /* 0x000fea0003800200 */
.L_x_1343:
        /* <DEDUP_REMOVED lines=24> */
.L_x_1347:
[----:B------:R-:W-:Y:S05]  /*1dc0*/  BSYNC.RECONVERGENT B0 ;  /* 0x0000000000007941 */ /* 0x000fea0003800200 */
.L_x_1346:
[----:B------:R-:W-:Y:S01]  /*1dd0*/  BAR.SYNC.DEFER_BLOCKING 0x0 ;  /* 0x0000000000007b1d */ /* 0x000fe20000010000 */
[----:B------:R-:W-:-:S04]  /*1de0*/  IADD3 R13, P1, PT, R35, 0x1, RZ ;  /* 0x00000001230d7810 */ /* 0x000fc80007f3e0ff */
[----:B------:R-:W-:Y:S01]  /*1df0*/  IADD3.X R12, PT, PT, RZ, R32, RZ, P1, !PT ;  /* 0x00000020ff0c7210 */ /* 0x000fe20000ffe4ff */
[----:B------:R-:W-:Y:S04]  /*1e00*/  BSSY.RECONVERGENT B0, `(.L_x_1348) ;  /* 0x0000010000007945 */ /* 0x000fe80003800200 */
[----:B------:R-:W-:Y:S05]  /*1e10*/  @P0 BRA `(.L_x_1349) ;  /* 0x0000000000380947 */ /* 0x000fea0003800000 */
[----:B------:R-:W1:Y:S01]  /*1e20*/  S2UR UR6, SR_CgaCtaId ;  /* 0x00000000000679c3 */ /* 0x000e620000008800 */
[----:B------:R-:W-:Y:S02]  /*1e30*/  UMOV UR5, 0x400 ;  /* 0x0000040000057882 */ /* 0x000fe40000000000 */
[----:B------:R-:W-:-:S04]  /*1e40*/  UIADD3 UR5, UPT, UPT, UR5, 0x2d00, URZ ;  /* 0x00002d0005057890 */ /* 0x000fc8000fffe0ff */
[----:B-1----:R-:W-:Y:S01]  /*1e50*/  ULEA UR5, UR6, UR5, 0x18 ;  /* 0x0000000506057291 */ /* 0x002fe2000f8ec0ff */
[----:B------:R-:W1:Y:S05]  /*1e60*/  LDCU.64 UR6, c[0x0][0x3b0] ;  /* 0x00007600ff0677ac */ /* 0x000e6a0008000a00 */
[----:B0-----:R-:W-:-:S05]  /*1e70*/  IADD3 R5, PT, PT, R30, UR5, RZ ;  /* 0x000000051e057c10 */ /* 0x001fca000fffe0ff */
[C---:B------:R-:W-:Y:S01]  /*1e80*/  IMAD R4, R30.reuse, 0x7, R5 ;  /* 0x000000071e047824 */ /* 0x040fe200078e0205 */
[----:B------:R-:W-:-:S04]  /*1e90*/  SHF.L.U32 R30, R30, 0x1, RZ ;  /* 0x000000011e1e7819 */ /* 0x000fc800000006ff */
[C---:B------:R-:W-:Y:S01]  /*1ea0*/  LEA R30, P1, R35.reuse, R30, 0x6 ;  /* 0x0000001e231e7211 */ /* 0x040fe200078230ff */
[----:B------:R-:W0:Y:S03]  /*1eb0*/  LDS.64 R4, [R4] ;  /* 0x0000000004047984 */ /* 0x000e260000000a00 */
[----:B------:R-:W-:Y:S02]  /*1ec0*/  LEA.HI.X R7, R35, RZ, R32, 0x6, P1 ;  /* 0x000000ff23077211 */ /* 0x000fe400008f3420 */
[----:B-1----:R-:W-:-:S04]  /*1ed0*/  LEA R6, P1, R30, UR6, 0x2 ;  /* 0x000000061e067c11 */ /* 0x002fc8000f8210ff */
[----:B------:R-:W-:-:S05]  /*1ee0*/  LEA.HI.X R7, R30, UR7, R7, 0x2, P1 ;  /* 0x000000071e077c11 */ /* 0x000fca00088f1407 */
[----:B0-----:R1:W-:Y:S04]  /*1ef0*/  STG.E.64 desc[UR8][R6.64], R4 ;  /* 0x0000000406007986 */ /* 0x0013e8000c101b08 */
.L_x_1349:
[----:B------:R-:W-:Y:S05]  /*1f00*/  BSYNC.RECONVERGENT B0 ;  /* 0x0000000000007941 */ /* 0x000fea0003800200 */
.L_x_1348:
[----:B01----:R-:W0:Y:S01]  /*1f10*/  LDS.64 R4, [R24] ;  /* 0x0000000018047984 */ /* 0x003e220000000a00 */
[----:B------:R-:W0:Y:S01]  /*1f20*/  LDCU UR5, c[0x0][0x3a0] ;  /* 0x00007400ff0577ac */ /* 0x000e220008000800 */
[----:B-----5:R-:W-:Y:S01]  /*1f30*/  HADD2.F32 R16, -RZ, R8.H0_H0 ;  /* 0x20000008ff107230 */ /* 0x020fe20000004100 */
[----:B------:R-:W-:Y:S01]  /*1f40*/  MOV R35, R13 ;  /* 0x0000000d00237202 */ /* 0x000fe20000000f00 */
[----:B------:R-:W1:Y:S01]  /*1f50*/  LDS.64 R6, [R22] ;  /* 0x0000000016067984 */ /* 0x000e620000000a00 */
[----:B------:R-:W2:Y:S01]  /*1f60*/  LDCU.64 UR6, c[0x0][0x380] ;  /* 0x00007000ff0677ac */ /* 0x000ea20008000a00 */
[----:B------:R-:W-:Y:S02]  /*1f70*/  HADD2.F32 R15, -RZ, R10.H1_H1 ;  /* 0x3000000aff0f7230 */ /* 0x000fe40000004100 */
[----:B------:R-:W-:Y:S01]  /*1f80*/  HADD2.F32 R30, -RZ, R8.H1_H1 ;  /* 0x30000008ff1e7230 */ /* 0x000fe20000004100 */
[----:B------:R-:W3:Y:S01]  /*1f90*/  LDCU.64 UR10, c[0x0][0x3a8] ;  /* 0x00007500ff0a77ac */ /* 0x000ee20008000a00 */
[----:B------:R-:W-:Y:S01]  /*1fa0*/  HADD2.F32 R17, -RZ, R9.H1_H1 ;  /* 0x30000009ff117230 */ /* 0x000fe20000004100 */
[----:B------:R-:W-:Y:S01]  /*1fb0*/  ULOP3.LUT UR4, UR4, 0x1, URZ, 0x3c, !UPT ;  /* 0x0000000104047892 */ /* 0x000fe2000f8e3cff */
[----:B0-----:R-:W-:Y:S01]  /*1fc0*/  FADD.FTZ R5, R5, UR5 ;  /* 0x0000000505057e21 */ /* 0x001fe20008010000 */
[--C-:B------:R-:W-:Y:S01]  /*1fd0*/  FADD.FTZ R14, R33, -R4.reuse ;  /* 0x80000004210e7221 */ /* 0x100fe20000010000 */
[--C-:B------:R-:W-:Y:S01]  /*1fe0*/  FADD.FTZ R18, R31, -R4.reuse ;  /* 0x800000041f127221 */ /* 0x100fe20000010000 */
[--C-:B------:R-:W-:Y:S01]  /*1ff0*/  FADD.FTZ R32, R29, -R4.reuse ;  /* 0x800000041d207221 */ /* 0x100fe20000010000 */
[----:B------:R-:W-:Y:S01]  /*2000*/  FADD.FTZ R34, R27, -R4 ;  /* 0x800000041b227221 */ /* 0x000fe20000010000 */
[----:B-1----:R-:W-:Y:S01]  /*2010*/  FADD.FTZ R4, R7, UR5 ;  /* 0x0000000507047e21 */ /* 0x002fe20008010000 */
[----:B------:R-:W0:Y:S01]  /*2020*/  MUFU.RSQ R5, R5 ;  /* 0x0000000500057308 */ /* 0x000e220000001400 */
[----:B------:R-:W-:-:S02]  /*2030*/  HADD2.F32 R7, -RZ, R10.H0_H0 ;  /* 0x2000000aff077230 */ /* 0x000fc40000004100 */
[--C-:B------:R-:W-:Y:S01]  /*2040*/  FADD.FTZ R3, R3, -R6.reuse ;  /* 0x8000000603037221 */ /* 0x100fe20000010000 */
[--C-:B------:R-:W-:Y:S01]  /*2050*/  FADD.FTZ R21, R21, -R6.reuse ;  /* 0x8000000615157221 */ /* 0x100fe20000010000 */
[--C-:B------:R-:W-:Y:S01]  /*2060*/  FADD.FTZ R23, R23, -R6.reuse ;  /* 0x8000000617177221 */ /* 0x100fe20000010000 */
[----:B------:R-:W-:Y:S01]  /*2070*/  FADD.FTZ R25, R25, -R6 ;  /* 0x8000000619197221 */ /* 0x000fe20000010000 */
[----:B------:R-:W-:Y:S01]  /*2080*/  HADD2.F32 R6, -RZ, R11.H0_H0 ;  /* 0x2000000bff067230 */ /* 0x000fe20000004100 */
[----:B------:R-:W1:Y:S01]  /*2090*/  MUFU.RSQ R4, R4 ;  /* 0x0000000400047308 */ /* 0x000e620000001400 */
[----:B0-----:R-:W-:Y:S01]  /*20a0*/  FMUL.FTZ R14, R14, R5 ;  /* 0x000000050e0e7220 */ /* 0x001fe20000410000 */
[C---:B------:R-:W-:Y:S01]  /*20b0*/  FMUL.FTZ R32, R5.reuse, R32 ;  /* 0x0000002005207220 */ /* 0x040fe20000410000 */
[C---:B------:R-:W-:Y:S01]  /*20c0*/  FMUL.FTZ R18, R5.reuse, R18 ;  /* 0x0000001205127220 */ /* 0x040fe20000410000 */
[----:B------:R-:W-:Y:S01]  /*20d0*/  FMUL.FTZ R34, R5, R34 ;  /* 0x0000002205227220 */ /* 0x000fe20000410000 */
[--C-:B------:R-:W-:Y:S01]  /*20e0*/  FFMA.FTZ R5, R14, R7, R16.reuse ;  /* 0x000000070e057223 */ /* 0x100fe20000010010 */
[----:B------:R-:W-:Y:S01]  /*20f0*/  FFMA.FTZ R14, R7, R32, R16 ;  /* 0x00000020070e7223 */ /* 0x000fe20000010010 */
[----:B------:R-:W-:-:S02]  /*2100*/  HADD2.F32 R7, -RZ, R9.H0_H0 ;  /* 0x20000009ff077230 */ /* 0x000fc40000004100 */
[--C-:B------:R-:W-:Y:S01]  /*2110*/  FFMA.FTZ R16, R18, R15, R30.reuse ;  /* 0x0000000f12107223 */ /* 0x100fe2000001001e */
[----:B-1----:R-:W-:Y:S01]  /*2120*/  FMUL.FTZ R3, R3, R4 ;  /* 0x0000000403037220 */ /* 0x002fe20000410000 */
[C---:B------:R-:W-:Y:S01]  /*2130*/  FMUL.FTZ R21, R4.reuse, R21 ;  /* 0x0000001504157220 */ /* 0x040fe20000410000 */
[C---:B------:R-:W-:Y:S01]  /*2140*/  FMUL.FTZ R23, R4.reuse, R23 ;  /* 0x0000001704177220 */ /* 0x040fe20000410000 */
[----:B------:R-:W-:Y:S01]  /*2150*/  FMUL.FTZ R25, R4, R25 ;  /* 0x0000001904197220 */ /* 0x000fe20000410000 */
[----:B------:R-:W-:Y:S02]  /*2160*/  HADD2.F32 R4, -RZ, R11.H1_H1 ;  /* 0x3000000bff047230 */ /* 0x000fe40000004100 */
[--C-:B------:R-:W-:Y:S01]  /*2170*/  FFMA.FTZ R3, R3, R6, R7.reuse ;  /* 0x0000000603037223 */ /* 0x100fe20000010007 */
[----:B------:R-:W-:Y:S01]  /*2180*/  FFMA.FTZ R23, R6, R23, R7 ;  /* 0x0000001706177223 */ /* 0x000fe20000010007 */
[----:B--2---:R-:W-:Y:S01]  /*2190*/  IADD3 R6, P1, PT, R0, UR6, RZ ;  /* 0x0000000600067c10 */ /* 0x004fe2000ff3e0ff */
[----:B------:R-:W-:Y:S01]  /*21a0*/  FFMA.FTZ R15, R15, R34, R30 ;  /* 0x000000220f0f7223 */ /* 0x000fe2000001001e */
[--C-:B------:R-:W-:Y:S01]  /*21b0*/  FFMA.FTZ R0, R21, R4, R17.reuse ;  /* 0x0000000415007223 */ /* 0x100fe20000010011 */
[----:B------:R-:W-:Y:S01]  /*21c0*/  FFMA.FTZ R4, R4, R25, R17 ;  /* 0x0000001904047223 */ /* 0x000fe20000010011 */
[----:B------:R-:W-:-:S02]  /*21d0*/  IADD3.X R7, PT, PT, R2, UR7, RZ, P1, !PT ;  /* 0x0000000702077c10 */ /* 0x000fc40008ffe4ff */
[----:B------:R-:W-:Y:S02]  /*21e0*/  F2FP.F16.F32.PACK_AB R14, R15, R14 ;  /* 0x0000000e0f0e723e */ /* 0x000fe400000000ff */
[----:B------:R-:W-:Y:S02]  /*21f0*/  F2FP.F16.F32.PACK_AB R2, R16, R5 ;  /* 0x000000051002723e */ /* 0x000fe400000000ff */
[----:B------:R-:W-:Y:S02]  /*2200*/  F2FP.F16.F32.PACK_AB R3, R0, R3 ;  /* 0x000000030003723e */ /* 0x000fe400000000ff */
[----:B------:R-:W-:Y:S02]  /*2210*/  F2FP.F16.F32.PACK_AB R15, R4, R23 ;  /* 0x00000017040f723e */ /* 0x000fe400000000ff */
[----:B---3--:R-:W-:Y:S01]  /*2220*/  ISETP.GE.U32.AND P1, PT, R13, UR10, PT ;  /* 0x0000000a0d007c0c */ /* 0x008fe2000bf26070 */
[----:B------:R0:W-:Y:S01]  /*2230*/  STG.E.64 desc[UR8][R6.64], R2 ;  /* 0x0000000206007986 */ /* 0x0001e2000c101b08 */
[----:B------:R-:W-:-:S02]  /*2240*/  MOV R32, R12 ;  /* 0x0000000c00207202 */ /* 0x000fc40000000f00 */
[----:B------:R-:W-:Y:S01]  /*2250*/  ISETP.GE.AND.EX P1, PT, R12, UR11, PT, P1 ;  /* 0x0000000b0c007c0c */ /* 0x000fe2000bf26310 */
[----:B------:R0:W-:-:S12]  /*2260*/  STG.E.64 desc[UR8][R6.64+0xf00], R14 ;  /* 0x000f000e06007986 */ /* 0x0001d8000c101b08 */
[----:B------:R-:W-:Y:S05]  /*2270*/  @!P1 BRA `(.L_x_1350) ;  /* 0xffffffe0002c9947 */ /* 0x000fea000383ffff */
[----:B------:R-:W-:Y:S05]  /*2280*/  EXIT ;  /* 0x000000000000794d */ /* 0x000fea0003800000 */
.L_x_1351:
        /* <DEDUP_REMOVED lines=15> */
.L_x_1587:


//--------------------- .text._ZN13group_norm_v214gn_cuda_kernelI6__halfLi480ELi1ELi32ELi30ELi1024ELb0ELi8ELi960ELi960ELi4ELb1ELi1ELb0ELb0ENS_16CompileConditionILi1000EEEEEvPT_PKS4_S7_S7_flPfS8_Pj --------------------------
	.section	.text._ZN13group_norm_v214gn_cuda_kernelI6__halfLi480ELi1ELi32ELi30ELi1024ELb0ELi8ELi960ELi960ELi4ELb1ELi1ELb0ELb0ENS_16CompileConditionILi1000EEEEEvPT_PKS4_S7_S7_flPfS8_Pj,"ax",@progbits
	.align	128
        .global         _ZN13group_norm_v214gn_cuda_kernelI6__halfLi480ELi1ELi32ELi30ELi1024ELb0ELi8ELi960ELi960ELi4ELb1ELi1ELb0ELb0ENS_16CompileConditionILi1000EEEEEvPT_PKS4_S7_S7_flPfS8_Pj
        .type           _ZN13group_norm_v214gn_cuda_kernelI6__halfLi480ELi1ELi32ELi30ELi1024ELb0ELi8ELi960ELi960ELi4ELb1ELi1ELb0ELb0ENS_16CompileConditionILi1000EEEEEvPT_PKS4_S7_S7_flPfS8_Pj,@function
        .size           _ZN13group_norm_v214gn_cuda_kernelI6__halfLi480ELi1ELi32ELi30ELi1024ELb0ELi8ELi960ELi960ELi4ELb1ELi1ELb0ELb0ENS_16CompileConditionILi1000EEEEEvPT_PKS4_S7_S7_flPfS8_Pj,(.L_x_1588 - _ZN13group_norm_v214gn_cuda_kernelI6__halfLi480ELi1ELi32ELi30ELi1024ELb0ELi8ELi960ELi960ELi4ELb1ELi1ELb0ELb0ENS_16CompileConditionILi1000EEEEEvPT_PKS4_S7_S7_flPfS8_Pj)
        .other          _ZN13group_norm_v214gn_cuda_kernelI6__halfLi480ELi1ELi32ELi30ELi1024ELb0ELi8ELi960ELi960ELi4ELb1ELi1ELb0ELb0ENS_16CompileConditionILi1000EEEEEvPT_PKS4_S7_S7_flPfS8_Pj,@"STO_CUDA_ENTRY STV_DEFAULT"
_ZN13group_norm_v214gn_cuda_kernelI6__halfLi480ELi1ELi32ELi30ELi1024ELb0ELi8ELi960ELi960ELi4ELb1ELi1ELb0ELb0ENS_16CompileConditionILi1000EEEEEvPT_PKS4_S7_S7_flPfS8_Pj:
.text._ZN13group_norm_v214gn_cuda_kernelI6__halfLi480ELi1ELi32ELi30ELi1024ELb0ELi8ELi960ELi960ELi4ELb1ELi1ELb0ELb0ENS_16CompileConditionILi1000EEEEEvPT_PKS4_S7_S7_flPfS8_Pj:
        /* <DEDUP_REMOVED lines=8> */
[----:B------:R-:W2:Y:S07]  /*0080*/  LDCU.64 UR10, c[0x0][0x358] ;  /* 0x00006b00ff0a77ac */ /* 0x000eae0008000a00 */
[----:B------:R-:W3:Y:S01]  /*0090*/  LDC.64 R30, c[0x0][0x398] ;  /* 0x0000e600ff1e7b82 */ /* 0x000ee20000000a00 */
[----:B------:R-:W4:Y:S07]  /*00a0*/  S2R R26, SR_CTAID.X ;  /* 0x00000000001a7919 */ /* 0x000f2e0000002500 */
[----:B------:R-:W4:Y:S01]  /*00b0*/  S2UR UR5, SR_CgaCtaId ;  /* 0x00000000000579c3 */ /* 0x000f220000008800 */
[----:B------:R-:W-:Y:S01]  /*00c0*/  UMOV UR4, 0x400 ;  /* 0x0000040000047882 */ /* 0x000fe20000000000 */
[----:B------:R-:W4:Y:S01]  /*00d0*/  LDCU.64 UR6, c[0x0][0x3c0] ;  /* 0x00007800ff0677ac */ /* 0x000f220008000a00 */
        /* <DEDUP_REMOVED lines=14> */
[----:B------:R-:W-:Y:S01]  /*01c0*/  SHF.R.U32.HI R3, RZ, 0x1, R0 ;  /* 0x00000001ff037819 */ /* 0x000fe20000011600 */
[----:B----4-:R-:W-:Y:S01]  /*01d0*/  ULEA UR8, UR5, UR4, 0x18 ;  /* 0x0000000405087291 */ /* 0x010fe2000f8ec0ff */
[----:B------:R-:W-:Y:S01]  /*01e0*/  MOV R74, 0x7fffff81 ;  /* 0x7fffff81004a7802 */ /* 0x000fe20000000f00 */
[----:B------:R-:W-:Y:S01]  /*01f0*/  UIADD3 UR4, UPT, UPT, UR4, 0x2d00, URZ ;  /* 0x00002d0004047890 */ /* 0x000fe2000fffe0ff */
[----:B------:R-:W-:Y:S01]  /*0200*/  SHF.L.U32 R70, R0, 0x4, RZ ;  /* 0x0000000400467819 */ /* 0x000fe200000006ff */
[C---:B------:R-:W-:Y:S01]  /*0210*/  IMAD R4, R3.reuse, 0x1e, RZ ;  /* 0x0000001e03047824 */ /* 0x040fe200078e02ff */
[----:B------:R-:W-:Y:S01]  /*0220*/  ULEA UR6, UP0, UR9, UR6, 0x2 ;  /* 0x0000000609067291 */ /* 0x000fe2000f8010ff */
[----:B------:R-:W-:Y:S01]  /*0230*/  IMAD R3, R3, -0x80000000, RZ ;  /* 0x8000000003037824 */ /* 0x000fe200078e02ff */
[----:B------:R-:W-:Y:S01]  /*0240*/  MOV R37, UR8 ;  /* 0x0000000800257c02 */ /* 0x000fe20008000f00 */
[----:B------:R-:W-:Y:S01]  /*0250*/  ULEA UR4, UR5, UR4, 0x18 ;  /* 0x0000000405047291 */ /* 0x000fe2000f8ec0ff */
[C---:B------:R-:W-:Y:S01]  /*0260*/  LOP3.LUT P0, RZ, R4.reuse, 0x2, RZ, 0xc0, !PT ;  /* 0x0000000204ff7812 */ /* 0x040fe2000780c0ff */
[----:B------:R-:W-:Y:S01]  /*0270*/  ULEA.HI.X UR7, UR9, UR7, URZ, 0x2, UP0 ;  /* 0x0000000709077291 */ /* 0x000fe200080f14ff */
[----:B------:R-:W-:-:S02]  /*0280*/  IADD3 R10, PT, PT, R4, 0xa, RZ ;  /* 0x0000000a040a7810 */ /* 0x000fc40007ffe0ff */
[C---:B------:R-:W-:Y:S02]  /*0290*/  IADD3 R13, PT, PT, R4.reuse, 0xe, RZ ;  /* 0x0000000e040d7810 */ /* 0x040fe40007ffe0ff */
[C---:B------:R-:W-:Y:S02]  /*02a0*/  IADD3 R8, PT, PT, R4.reuse, 0x6, RZ ;  /* 0x0000000604087810 */ /* 0x040fe40007ffe0ff */
[----:B------:R-:W-:Y:S02]  /*02b0*/  IADD3 R5, PT, PT, R4, 0x2, RZ ;  /* 0x0000000204057810 */ /* 0x000fe40007ffe0ff */
[----:B------:R-:W-:Y:S02]  /*02c0*/  SHF.L.U32 R11, R10, 0x1e, RZ ;  /* 0x0000001e0a0b7819 */ /* 0x000fe400000006ff */
[----:B------:R-:W-:Y:S02]  /*02d0*/  SHF.L.U32 R12, R13, 0x1e, RZ ;  /* 0x0000001e0d0c7819 */ /* 0x000fe400000006ff */
[----:B------:R-:W-:-:S02]  /*02e0*/  SHF.L.U32 R7, R8, 0x1e, RZ ;  /* 0x0000001e08077819 */ /* 0x000fc400000006ff */
[----:B------:R-:W-:Y:S02]  /*02f0*/  SHF.R.U32.HI R6, RZ, 0x2, R5 ;  /* 0x00000002ff067819 */ /* 0x000fe40000011605 */
[----:B------:R-:W-:Y:S02]  /*0300*/  SHF.R.S32.HI R11, RZ, 0x1f, R11 ;  /* 0x0000001fff0b7819 */ /* 0x000fe4000001140b */
[----:B------:R-:W-:Y:S02]  /*0310*/  SHF.R.S32.HI R12, RZ, 0x1f, R12 ;  /* 0x0000001fff0c7819 */ /* 0x000fe4000001140c */
[----:B------:R-:W-:Y:S02]  /*0320*/  SHF.R.S32.HI R9, RZ, 0x1f, R7 ;  /* 0x0000001fff097819 */ /* 0x000fe40000011407 */
[----:B------:R-:W-:Y:S02]  /*0330*/  LEA.HI R7, R5, 0xf0, RZ, 0x1e ;  /* 0x000000f005077811 */ /* 0x000fe400078ff0ff */
[----:B------:R-:W-:-:S02]  /*0340*/  @P0 IADD3 R7, PT, PT, R6, RZ, RZ ;  /* 0x000000ff06070210 */ /* 0x000fc40007ffe0ff */
[----:B------:R-:W-:Y:S02]  /*0350*/  LOP3.LUT R11, R11, 0xf0, RZ, 0xc0, !PT ;  /* 0x000000f00b0b7812 */ /* 0x000fe400078ec0ff */
[----:B------:R-:W-:Y:S01]  /*0360*/  LOP3.LUT R6, R12, 0xf0, RZ, 0xc0, !PT ;  /* 0x000000f00c067812 */ /* 0x000fe200078ec0ff */
[----:B------:R-:W-:Y:S01]  /*0370*/  IMAD R7, R7, 0x18, R37 ;  /* 0x0000001807077824 */ /* 0x000fe200078e0225 */
[----:B------:R-:W-:Y:S02]  /*0380*/  LOP3.LUT R9, R9, 0xf0, RZ, 0xc0, !PT ;  /* 0x000000f009097812 */ /* 0x000fe400078ec0ff */
[----:B------:R-:W-:Y:S02]  /*0390*/  SHF.R.S32.HI R3, RZ, 0x1f, R3 ;  /* 0x0000001fff037819 */ /* 0x000fe40000011403 */
[----:B------:R-:W-:Y:S02]  /*03a0*/  LEA.HI R12, R10, R11, RZ, 0x1e ;  /* 0x0000000b0a0c7211 */ /* 0x000fe400078ff0ff */
[----:B------:R-:W-:-:S02]  /*03b0*/  LEA.HI R16, R13, R6, RZ, 0x1e ;  /* 0x000000060d107211 */ /* 0x000fc400078ff0ff */
[----:B------:R-:W-:Y:S02]  /*03c0*/  LEA.HI R8, R8, R9, RZ, 0x1e ;  /* 0x0000000908087211 */ /* 0x000fe400078ff0ff */
[C---:B------:R-:W-:Y:S02]  /*03d0*/  IADD3 R6, PT, PT, R4.reuse, 0x4, RZ ;  /* 0x0000000404067810 */ /* 0x040fe40007ffe0ff */
[C---:B------:R-:W-:Y:S02]  /*03e0*/  IADD3 R10, PT, PT, R4.reuse, 0x8, RZ ;  /* 0x00000008040a7810 */ /* 0x040fe40007ffe0ff */
[C---:B------:R-:W-:Y:S02]  /*03f0*/  IADD3 R14, PT, PT, R4.reuse, 0xc, RZ ;  /* 0x0000000c040e7810 */ /* 0x040fe40007ffe0ff */
[----:B------:R-:W-:Y:S02]  /*0400*/  IADD3 R18, PT, PT, R4, 0x10, RZ ;  /* 0x0000001004127810 */ /* 0x000fe40007ffe0ff */
[----:B------:R-:W-:-:S02]  /*0410*/  LOP3.LUT R3, R3, 0xf0, RZ, 0xc0, !PT ;  /* 0x000000f003037812 */ /* 0x000fc400078ec0ff */
[C---:B------:R-:W-:Y:S02]  /*0420*/  IADD3 R20, PT, PT, R4.reuse, 0x14, RZ ;  /* 0x0000001404147810 */ /* 0x040fe40007ffe0ff */
[C---:B------:R-:W-:Y:S02]  /*0430*/  IADD3 R22, PT, PT, R4.reuse, 0x18, RZ ;  /* 0x0000001804167810 */ /* 0x040fe40007ffe0ff */
[C---:B------:R-:W-:Y:S02]  /*0440*/  IADD3 R24, PT, PT, R4.reuse, 0x1c, RZ ;  /* 0x0000001c04187810 */ /* 0x040fe40007ffe0ff */
[C---:B------:R-:W-:Y:S02]  /*0450*/  IADD3 R9, PT, PT, R4.reuse, 0x12, RZ ;  /* 0x0000001204097810 */ /* 0x040fe40007ffe0ff */
[----:B------:R-:W-:Y:S02]  /*0460*/  IADD3 R11, PT, PT, R4, 0x16, RZ ;  /* 0x00000016040b7810 */ /* 0x000fe40007ffe0ff */
[----:B------:R-:W-:-:S02]  /*0470*/  LEA.HI R6, R6, R3, RZ, 0x1e ;  /* 0x0000000306067211 */ /* 0x000fc400078ff0ff */
[-C--:B------:R-:W-:Y:S02]  /*0480*/  LEA.HI R10, R10, R3.reuse, RZ, 0x1e ;  /* 0x000000030a0a7211 */ /* 0x080fe400078ff0ff */
[-C--:B------:R-:W-:Y:S02]  /*0490*/  LEA.HI R14, R14, R3.reuse, RZ, 0x1e ;  /* 0x000000030e0e7211 */ /* 0x080fe400078ff0ff */
[-C--:B------:R-:W-:Y:S02]  /*04a0*/  LEA.HI R18, R18, R3.reuse, RZ, 0x1e ;  /* 0x0000000312127211 */ /* 0x080fe400078ff0ff */
[-C--:B------:R-:W-:Y:S02]  /*04b0*/  LEA.HI R13, R20, R3.reuse, RZ, 0x1e ;  /* 0x00000003140d7211 */ /* 0x080fe400078ff0ff */
[-C--:B------:R-:W-:Y:S02]  /*04c0*/  LEA.HI R19, R22, R3.reuse, RZ, 0x1e ;  /* 0x0000000316137211 */ /* 0x080fe400078ff0ff */
[-C--:B------:R-:W-:Y:S01]  /*04d0*/  LEA.HI R25, R24, R3.reuse, RZ, 0x1e ;  /* 0x0000000318197211 */ /* 0x080fe200078ff0ff */
[--C-:B------:R-:W-:Y:S01]  /*04e0*/  IMAD R27, R13, 0x18, R37.reuse ;  /* 0x000000180d1b7824 */ /* 0x100fe200078e0225 */
[C---:B------:R-:W-:Y:S01]  /*04f0*/  LEA.HI R5, R4.reuse, R3, RZ, 0x1e ;  /* 0x0000000304057211 */ /* 0x040fe200078ff0ff */
[--C-:B------:R-:W-:Y:S01]  /*0500*/  IMAD R35, R19, 0x18, R37.reuse ;  /* 0x0000001813237824 */ /* 0x100fe200078e0225 */
[----:B------:R-:W-:Y:S01]  /*0510*/  SHF.L.U32 R3, R9, 0x1e, RZ ;  /* 0x0000001e09037819 */ /* 0x000fe200000006ff */
[--C-:B------:R-:W-:Y:S01]  /*0520*/  IMAD R39, R25, 0x18, R37.reuse ;  /* 0x0000001819277824 */ /* 0x100fe200078e0225 */
[----:B------:R-:W-:Y:S01]  /*0530*/  IADD3 R17, PT, PT, R4, 0x1a, RZ ;  /* 0x0000001a04117810 */ /* 0x000fe20007ffe0ff */
[--C-:B------:R-:W-:Y:S01]  /*0540*/  IMAD R19, R16, 0x18, R37.reuse ;  /* 0x0000001810137824 */ /* 0x100fe200078e0225 */
[----:B------:R-:W-:Y:S01]  /*0550*/  SHF.L.U32 R4, R11, 0x1e, RZ ;  /* 0x0000001e0b047819 */ /* 0x000fe200000006ff */
[----:B------:R-:W-:Y:S01]  /*0560*/  IMAD R5, R5, 0x18, R37 ;  /* 0x0000001805057824 */ /* 0x000fe200078e0225 */
[----:B------:R-:W-:Y:S01]  /*0570*/  SHF.R.S32.HI R3, RZ, 0x1f, R3 ;  /* 0x0000001fff037819 */ /* 0x000fe20000011403 */
[----:B------:R-:W-:Y:S01]  /*0580*/  IMAD R13, R8, 0x18, R37 ;  /* 0x00000018080d7824 */ /* 0x000fe200078e0225 */
[----:B------:R-:W-:-:S02]  /*0590*/  SHF.R.S32.HI R15, RZ, 0x1f, R4 ;  /* 0x0000001fff0f7819 */ /* 0x000fc40000011404 */
[----:B------:R-:W-:Y:S02]  /*05a0*/  LOP3.LUT R4, R3, 0xf0, RZ, 0xc0, !PT ;  /* 0x000000f003047812 */ /* 0x000fe400078ec0ff */
[----:B------:R-:W-:Y:S02]  /*05b0*/  SHF.L.U32 R20, R17, 0x1e, RZ ;  /* 0x0000001e11147819 */ /* 0x000fe400000006ff */
[----:B------:R-:W-:Y:S01]  /*05c0*/  LEA.HI R4, R9, R4, RZ, 0x1e ;  /* 0x0000000409047211 */ /* 0x000fe200078ff0ff */
[--C-:B------:R-:W-:Y:S01]  /*05d0*/  IMAD R9, R6, 0x18, R37.reuse ;  /* 0x0000001806097824 */ /* 0x100fe200078e0225 */
[----:B------:R-:W-:Y:S02]  /*05e0*/  SHF.R.S32.HI R23, RZ, 0x1f, R20 ;  /* 0x0000001fff177819 */ /* 0x000fe40000011414 */
[----:B------:R-:W0:Y:S01]  /*05f0*/  LDC.64 R20, c[0x0][0x3b0] ;  /* 0x0000ec00ff147b82 */ /* 0x000e220000000a00 */
[----:B------:R-:W-:Y:S01]  /*0600*/  IMAD R25, R4, 0x18, R37 ;  /* 0x0000001804197824 */ /* 0x000fe200078e0225 */
[----:B------:R-:W-:-:S02]  /*0610*/  SHF.L.U32 R4, R0, 0x3, RZ ;  /* 0x0000000300047819 */ /* 0x000fc400000006ff */
[----:B------:R-:W-:Y:S02]  /*0620*/  SHF.L.U32 R3, R26, 0x3, RZ ;  /* 0x000000031a037819 */ /* 0x000fe400000006ff */
[----:B------:R-:W-:Y:S01]  /*0630*/  LOP3.LUT R22, R15, 0xf0, RZ, 0xc0, !PT ;  /* 0x000000f00f167812 */ /* 0x000fe200078ec0ff */
[--C-:B------:R-:W-:Y:S01]  /*0640*/  IMAD R15, R12, 0x18, R37.reuse ;  /* 0x000000180c0f7824 */ /* 0x100fe200078e0225 */
[----:B------:R-:W-:Y:S01]  /*0650*/  LOP3.LUT R24, R23, 0xf0, RZ, 0xc0, !PT ;  /* 0x000000f017187812 */ /* 0x000fe200078ec0ff */
[--C-:B------:R-:W-:Y:S01]  /*0660*/  IMAD R23, R18, 0x18, R37.reuse ;  /* 0x0000001812177824 */ /* 0x100fe200078e0225 */
[----:B------:R-:W-:Y:S02]  /*0670*/  LOP3.LUT R18, R4, 0x8, RZ, 0xc0, !PT ;  /* 0x0000000804127812 */ /* 0x000fe400078ec0ff */
[----:B------:R-:W-:Y:S02]  /*0680*/  LOP3.LUT R3, R3, 0x3f8, RZ, 0xc0, !PT ;  /* 0x000003f803037812 */ /* 0x000fe400078ec0ff */
[----:B------:R-:W-:Y:S01]  /*0690*/  LEA.HI R24, R17, R24, RZ, 0x1e ;  /* 0x0000001811187211 */ /* 0x000fe200078ff0ff */
[----:B------:R-:W-:Y:S01]  /*06a0*/  IMAD R17, R14, 0x18, R37 ;  /* 0x000000180e117824 */ /* 0x000fe200078e0225 */
[----:B------:R-:W-:-:S02]  /*06b0*/  IADD3 R14, PT, PT, R18, R15, RZ ;  /* 0x0000000f120e7210 */ /* 0x000fc40007ffe0ff */
[----:B------:R-:W-:Y:S02]  /*06c0*/  IADD3 R77, PT, PT, R2, R3, RZ ;  /* 0x00000003024d7210 */ /* 0x000fe40007ffe0ff */
[----:B------:R-:W-:Y:S02]  /*06d0*/  IADD3 R15, PT, PT, R18, R19, RZ ;  /* 0x00000013120f7210 */ /* 0x000fe40007ffe0ff */
[----:B------:R-:W-:Y:S01]  /*06e0*/  LEA R3, R2, UR8, 0x3 ;  /* 0x0000000802037c11 */ /* 0x000fe2000f8e18ff */
[----:B------:R-:W1:Y:S01]  /*06f0*/  LDC R19, c[0x0][0x374] ;  /* 0x0000dd00ff137b82 */ /* 0x000e620000000800 */
[----:B------:R-:W-:Y:S02]  /*0700*/  IADD3 R2, PT, PT, R5, R18, RZ ;  /* 0x0000001205027210 */ /* 0x000fe40007ffe0ff */
[----:B------:R-:W-:Y:S01]  /*0710*/  IADD3 R5, PT, PT, R78, 0x2, RZ ;  /* 0x000000024e057810 */ /* 0x000fe20007ffe0ff */
[----:B------:R-:W-:Y:S01]  /*0720*/  IMAD R28, R28, 0x18, R3 ;  /* 0x000000181c1c7824 */ /* 0x000fe200078e0203 */
[----:B------:R-:W-:-:S02]  /*0730*/  IADD3 R6, PT, PT, R18, R9, RZ ;  /* 0x0000000912067210 */ /* 0x000fc40007ffe0ff */
[----:B------:R-:W-:Y:S02]  /*0740*/  IADD3 R9, PT, PT, R18, R23, RZ ;  /* 0x0000001712097210 */ /* 0x000fe40007ffe0ff */
[----:B------:R-:W-:Y:S02]  /*0750*/  SHF.L.U32 R3, R26, 0x1, RZ ;  /* 0x000000011a037819 */ /* 0x000fe400000006ff */
[----:B------:R-:W-:Y:S02]  /*0760*/  LOP3.LUT R23, R78, 0xffff, RZ, 0xc0, !PT ;  /* 0x0000ffff4e177812 */ /* 0x000fe400078ec0ff */
[----:B------:R-:W-:Y:S02]  /*0770*/  LOP3.LUT R5, R5, 0xffff, RZ, 0xc0, !PT ;  /* 0x0000ffff05057812 */ /* 0x000fe400078ec0ff */
[----:B------:R-:W-:Y:S01]  /*0780*/  LEA.HI R22, R11, R22, RZ, 0x1e ;  /* 0x000000160b167211 */ /* 0x000fe200078ff0ff */
[----:B------:R-:W-:Y:S01]  /*0790*/  IMAD R23, R23, 0x889, RZ ;  /* 0x0000088917177824 */ /* 0x000fe200078e02ff */
[----:B------:R-:W-:Y:S01]  /*07a0*/  LOP3.LUT R3, R3, 0xfe, RZ, 0xc0, !PT ;  /* 0x000000fe03037812 */ /* 0x000fe200078ec0ff */
[----:B------:R-:W-:Y:S01]  /*07b0*/  IMAD R5, R5, 0x889, RZ ;  /* 0x0000088905057824 */ /* 0x000fe200078e02ff */
[----:B0-----:R-:W-:Y:S01]  /*07c0*/  ISETP.EQ.U32.AND P1, PT, R20, RZ, PT ;  /* 0x000000ff1400720c */ /* 0x001fe20003f22070 */
[--C-:B------:R-:W-:Y:S01]  /*07d0*/  IMAD R11, R10, 0x18, R37.reuse ;  /* 0x000000180a0b7824 */ /* 0x100fe200078e0225 */
[----:B------:R-:W-:Y:S01]  /*07e0*/  LOP3.LUT P0, RZ, R26, 0x7f, RZ, 0xc0, !PT ;  /* 0x0000007f1aff7812 */ /* 0x000fe2000780c0ff */
[--C-:B------:R-:W-:Y:S01]  /*07f0*/  IMAD R29, R22, 0x18, R37.reuse ;  /* 0x00000018161d7824 */ /* 0x100fe200078e0225 */
[----:B------:R-:W-:Y:S01]  /*0800*/  LEA R76, R0, R3, 0x7 ;  /* 0x00000003004c7211 */ /* 0x000fe200078e38ff */
[----:B------:R-:W-:Y:S01]  /*0810*/  IMAD R37, R24, 0x18, R37 ;  /* 0x0000001818257824 */ /* 0x000fe200078e0225 */
[----:B------:R-:W-:Y:S01]  /*0820*/  ISETP.EQ.OR.EX P0, PT, R21, RZ, P0, P1 ;  /* 0x000000ff1500720c */ /* 0x000fe20000702710 */
[----:B------:R-:W-:Y:S01]  /*0830*/  HFMA2 R20, -RZ, RZ, 0, 0 ;  /* 0x00000000ff147431 */ /* 0x000fe200000001ff */
[----:B------:R-:W-:-:S02]  /*0840*/  IADD3 R3, PT, PT, R0, UR4, RZ ;  /* 0x0000000400037c10 */ /* 0x000fc4000fffe0ff */
[----:B------:R-:W-:Y:S02]  /*0850*/  ISETP.NE.AND P1, PT, R26, RZ, PT ;  /* 0x000000ff1a00720c */ /* 0x000fe40003f25270 */
[----:B------:R-:W-:Y:S01]  /*0860*/  SHF.R.U32.HI R23, RZ, 0x10, R23 ;  /* 0x00000010ff177819 */ /* 0x000fe20000011617 */
[----:B------:R-:W-:Y:S01]  /*0870*/  IMAD R68, R0, 0x7, R3 ;  /* 0x0000000700447824 */ /* 0x000fe200078e0203 */
[----:B------:R-:W-:Y:S02]  /*0880*/  SHF.R.U32.HI R24, RZ, 0x10, R5 ;  /* 0x00000010ff187819 */ /* 0x000fe40000011605 */
        /* <DEDUP_REMOVED lines=10> */
[----:B------:R-:W-:Y:S02]  /*0930*/  MOV R21, UR9 ;  /* 0x0000000900157c02 */ /* 0x000fe40008000f00 */
[----:B------:R-:W-:Y:S02]  /*0940*/  MOV R22, RZ ;  /* 0x000000ff00167202 */ /* 0x000fe40000000f00 */
[C---:B------:R-:W-:Y:S02]  /*0950*/  LOP3.LUT R72, R0.reuse, 0x7, RZ, 0xc0, !PT ;  /* 0x0000000700487812 */ /* 0x040fe400078ec0ff */
[----:B------:R-:W-:Y:S02]  /*0960*/  SHF.L.U32 R66, R0, 0x1, RZ ;  /* 0x0000000100427819 */ /* 0x000fe400000006ff */
[----:B------:R-:W-:-:S02]  /*0970*/  SEL R74, R74, 0x1, !P1 ;  /* 0x000000014a4a7807 */ /* 0x000fc40004800000 */
[----:B------:R-:W-:Y:S02]  /*0980*/  LOP3.LUT R70, R70, 0xf80, RZ, 0xc0, !PT ;  /* 0x00000f8046467812 */ /* 0x000fe400078ec0ff */
[----:B------:R-:W-:Y:S02]  /*0990*/  MOV R92, UR6 ;  /* 0x00000006005c7c02 */ /* 0x000fe40008000f00 */
[----:B------:R-:W-:Y:S02]  /*09a0*/  ISETP.GT.U32.OR P0, PT, R0, 0x1f, P0 ;  /* 0x0000001f0000780c */ /* 0x000fe40000704470 */
[----:B------:R-:W-:Y:S02]  /*09b0*/  MOV R93, UR7 ;  /* 0x00000007005d7c02 */ /* 0x000fe40008000f00 */
[----:B------:R-:W-:Y:S02]  /*09c0*/  LEA R23, R23, UR4, 0x3 ;  /* 0x0000000417177c11 */ /* 0x000fe4000f8e18ff */
[----:B-1----:R-:W-:-:S07]  /*09d0*/  LEA R24, R24, UR4, 0x3 ;  /* 0x0000000418187c11 */ /* 0x002fce000f8e18ff */
.L_x_1358:
[----:B------:R-:W0:Y:S01]  /*09e0*/  LDCU.64 UR6, c[0x0][0x388] ;  /* 0x00007100ff0677ac */ /* 0x000e220008000a00 */
[----:B------:R-:W-:Y:S01]  /*09f0*/  MOV R79, RZ ;  /* 0x000000ff004f7202 */ /* 0x000fe20000000f00 */
[----:B------:R-:W-:Y:S02]  /*0a00*/  IMAD R5, R77, 0x3c0, RZ ;  /* 0x000003c04d057824 */ /* 0x000fe400078e02ff */
[----:B------:R-:W-:Y:S02]  /*0a10*/  IMAD R3, R22, 0xf0000, RZ ;  /* 0x000f000016037824 */ /* 0x000fe400078e02ff */
[----:B-1----:R-:W-:-:S03]  /*0a20*/  IMAD.WIDE.U32 R26, R21, 0xf0000, R78 ;  /* 0x000f0000151a7825 */ /* 0x002fc600078e004e */
        /* <DEDUP_REMOVED lines=12> */
[----:B------:R-:W1:Y:S01]  /*0af0*/  @!P1 LDC.64 R56, c[0x0][0x3b8] ;  /* 0x0000ee00ff389b82 */ /* 0x000e620000000a00 */
[----:B------:R-:W-:Y:S01]  /*0b00*/  BSSY.RECONVERGENT B0, `(.L_x_1352) ;  /* 0x0000063000007945 */ /* 0x000fe20003800200 */
[--C-:B--2---:R-:W-:Y:S02]  /*0b10*/  HADD2.F32 R3, -RZ, R42.reuse.H0_H0 ;  /* 0x2000002aff037230 */ /* 0x104fe40000004100 */
[----:B------:R-:W-:Y:S02]  /*0b20*/  HADD2.F32 R5, -RZ, R43.H0_H0 ;  /* 0x2000002bff057230 */ /* 0x000fe40000004100 */
[----:B------:R-:W-:Y:S02]  /*0b30*/  HADD2.F32 R27, -RZ, R42.H1_H1 ;  /* 0x3000002aff1b7230 */ /* 0x000fe40000004100 */
[--C-:B---3--:R-:W-:Y:S02]  /*0b40*/  HADD2.F32 R85, -RZ, R36.reuse.H0_H0 ;  /* 0x20000024ff557230 */ /* 0x108fe40000004100 */
[----:B------:R-:W-:-:S02]  /*0b50*/  HADD2.F32 R89, -RZ, R36.H1_H1 ;  /* 0x30000024ff597230 */ /* 0x000fc40000004100 */
[----:B------:R-:W-:Y:S01]  /*0b60*/  FFMA.FTZ R36, R3, R3, RZ ;  /* 0x0000000303247223 */ /* 0x000fe200000100ff */
[----:B------:R-:W-:Y:S02]  /*0b70*/  HADD2.F32 R29, -RZ, R43.H1_H1 ;  /* 0x3000002bff1d7230 */ /* 0x000fe40000004100 */
[----:B0-----:R-:W-:Y:S01]  /*0b80*/  FFMA.FTZ R40, R5, R5, RZ ;  /* 0x0000000505287223 */ /* 0x001fe200000100ff */
[--C-:B----4-:R-:W-:Y:S02]  /*0b90*/  HADD2.F32 R67, -RZ, R38.reuse.H0_H0 ;  /* 0x20000026ff437230 */ /* 0x110fe40000004100 */
[----:B------:R-:W-:Y:S02]  /*0ba0*/  HADD2.F32 R69, -RZ, R38.H1_H1 ;  /* 0x30000026ff457230 */ /* 0x000fe40000004100 */
[----:B------:R-:W-:Y:S01]  /*0bb0*/  FADD.FTZ R38, RZ, R5 ;  /* 0x00000005ff267221 */ /* 0x000fe20000010000 */
[--C-:B------:R-:W-:Y:S02]  /*0bc0*/  HADD2.F32 R75, -RZ, R34.reuse.H0_H0 ;  /* 0x20000022ff4b7230 */ /* 0x100fe40000004100 */
        /* <DEDUP_REMOVED lines=12> */
[----:B------:R-:W-:-:S02]  /*0c90*/  HADD2.F32 R79, -RZ, R35.H0_H0 ;  /* 0x20000023ff4f7230 */ /* 0x000fc40000004100 */
        /* <DEDUP_REMOVED lines=25> */
[----:B------:R-:W-:Y:S01]  /*0e30*/  CS2R R38, SRZ ;  /* 0x0000000000267805 */ /* 0x000fe2000001ff00 */
        /* <DEDUP_REMOVED lines=47> */
.L_x_1353:
[----:B------:R-:W-:Y:S05]  /*1130*/  BSYNC.RECONVERGENT B0 ;  /* 0x0000000000007941 */ /* 0x000fea0003800200 */
.L_x_1352:
        /* <DEDUP_REMOVED lines=15> */
.L_x_1355:
[----:B------:R-:W2:Y:S04]  /*1230*/  LD.E.STRONG.GPU R35, desc[UR10][R92.64] ;  /* 0x0000000a5c237980 */ /* 0x000ea8000c10f900 */
[----:B--2---:R-:W-:Y:S01]  /*1240*/  CCTL.IVALL ;  /* 0x00000000ff00798f */ /* 0x004fe20002000000 */
[----:B------:R-:W-:Y:S05]  /*1250*/  YIELD ;  /* 0x0000000000007946 */ /* 0x000fea0003800000 */
[----:B-----5:R-:W-:-:S04]  /*1260*/  LOP3.LUT R35, R35, R34, RZ, 0x3c, !PT ;  /* 0x0000002223237212 */ /* 0x020fc800078e3cff */
[----:B------:R-:W-:-:S13]  /*1270*/  ISETP.GT.AND P1, PT, R35, -0x1, PT ;  /* 0xffffffff2300780c */ /* 0x000fda0003f24270 */
[----:B------:R-:W-:Y:S05]  /*1280*/  @P1 BRA `(.L_x_1355) ;  /* 0xfffffffc00e81947 */ /* 0x000fea000383ffff */
.L_x_1354:
[----:B------:R-:W-:Y:S01]  /*1290*/  ISETP.GT.U32.AND P1, PT, R0, 0xff, PT ;  /* 0x000000ff0000780c */ /* 0x000fe20003f24070 */
[----:B------:R-:W-:Y:S05]  /*12a0*/  WARPSYNC.ALL ;  /* 0x0000000000007948 */ /* 0x000fea0003800000 */
[----:B------:R-:W-:Y:S01]  /*12b0*/  BAR.SYNC.DEFER_BLOCKING 0x0 ;  /* 0x0000000000007b1d */ /* 0x000fe20000010000 */
[----:B------:R-:W-:Y:S02]  /*12c0*/  IADD3 R82, P2, PT, R21, 0x1, RZ ;  /* 0x0000000115527810 */ /* 0x000fe40007f5e0ff */
[----:B------:R-:W-:Y:S02]  /*12d0*/  CS2R R64, SRZ ;  /* 0x0000000000407805 */ /* 0x000fe4000001ff00 */
[----:B------:R-:W-:Y:S01]  /*12e0*/  IADD3.X R80, PT, PT, RZ, R22, RZ, P2, !PT ;  /* 0x00000016ff507210 */ /* 0x000fe200017fe4ff */
[----:B------:R-:W-:Y:S04]  /*12f0*/  BSSY.RECONVERGENT B0, `(.L_x_1356) ;  /* 0x0000056000007945 */ /* 0x000fe80003800200 */
[----:B------:R-:W-:Y:S05]  /*1300*/  @P1 BRA `(.L_x_1357) ;  /* 0x0000000400501947 */ /* 0x000fea0003800000 */
[----:B------:R-:W1:Y:S01]  /*1310*/  LDC.64 R64, c[0x0][0x3b8] ;  /* 0x0000ee00ff407b82 */ /* 0x000e620000000a00 */
[----:B0-----:R-:W-:-:S05]  /*1320*/  IMAD R35, R19, R20, UR9 ;  /* 0x0000000913237e24 */ /* 0x001fca000f8e0214 */
        /* <DEDUP_REMOVED lines=82> */
.L_x_1357:
[----:B------:R-:W-:Y:S05]  /*1850*/  BSYNC.RECONVERGENT B0 ;  /* 0x0000000000007941 */ /* 0x000fea0003800200 */
.L_x_1356:
[----:B0-----:R-:W0:Y:S01]  /*1860*/  SHFL.BFLY PT, R35, R64, 0x4, 0x1f ;  /* 0x0c801f0040237f89 */ /* 0x001e2200000e0000 */
[----:B------:R-:W-:Y:S01]  /*1870*/  LOP3.LUT P1, RZ, R0, 0x307, RZ, 0xc0, !PT ;  /* 0x0000030700ff7812 */ /* 0x000fe2000782c0ff */
[----:B------:R-:W1:Y:S01]  /*1880*/  LDCU UR5, c[0x0][0x3a0] ;  /* 0x00007400ff0577ac */ /* 0x000e620008000800 */
[----:B------:R-:W-:Y:S01]  /*1890*/  LOP3.LUT R20, R20, 0x1, RZ, 0x3c, !PT ;  /* 0x0000000114147812 */ /* 0x000fe200078e3cff */
[----:B------:R-:W2:Y:S01]  /*18a0*/  SHFL.BFLY PT, R34, R65, 0x4, 0x1f ;  /* 0x0c801f0041227f89 */ /* 0x000ea200000e0000 */
[----:B------:R-:W3:Y:S01]  /*18b0*/  LDCU.64 UR6, c[0x0][0x380] ;  /* 0x00007000ff0677ac */ /* 0x000ee20008000a00 */
        /* <DEDUP_REMOVED lines=9> */
[----:B------:R-:W-:Y:S01]  /*1950*/  @!P1 FMUL.FTZ R42, R39, 3.2552085031056776643e-05 ;  /* 0x38088889272a9820 */ /* 0x000fe20000410000 */
[----:B--2---:R-:W-:-:S03]  /*1960*/  FADD.FTZ R38, R37, R38 ;  /* 0x0000002625267221 */ /* 0x004fc60000010000 */
        /* <DEDUP_REMOVED lines=9> */
[----:B------:R-:W-:Y:S01]  /*1a00*/  @!P0 LEA.HI.X R39, R44, R39, R21, 0x2, P1 ;  /* 0x000000272c278211 */ /* 0x000fe200008f1415 */
[----:B-----5:R-:W-:Y:S01]  /*1a10*/  HADD2.F32 R21, -RZ, R30.H0_H0 ;  /* 0x2000001eff157230 */ /* 0x020fe20000004100 */
[----:B------:R-:W1:Y:S04]  /*1a20*/  LDS.64 R34, [R23] ;  /* 0x0000000017227984 */ /* 0x000e680000000a00 */
[----:B------:R-:W0:Y:S04]  /*1a30*/  LDS.64 R40, [R24] ;  /* 0x0000000018287984 */ /* 0x000e280000000a00 */
[----:B------:R-:W2:Y:S01]  /*1a40*/  @!P0 LDS.64 R36, [R68] ;  /* 0x0000000044248984 */ /* 0x000ea20000000a00 */
[----:B-1----:R-:W-:Y:S01]  /*1a50*/  FADD.FTZ R35, R35, UR5 ;  /* 0x0000000523237e21 */ /* 0x002fe20008010000 */
[--C-:B------:R-:W-:Y:S01]  /*1a60*/  FADD.FTZ R3, R3, -R34.reuse ;  /* 0x8000002203037221 */ /* 0x100fe20000010000 */
[--C-:B------:R-:W-:Y:S01]  /*1a70*/  FADD.FTZ R27, R27, -R34.reuse ;  /* 0x800000221b1b7221 */ /* 0x100fe20000010000 */
[--C-:B------:R-:W-:Y:S01]  /*1a80*/  FADD.FTZ R67, R67, -R34.reuse ;  /* 0x8000002243437221 */ /* 0x100fe20000010000 */
[----:B------:R1:W4:Y:S01]  /*1a90*/  MUFU.RSQ R22, R35 ;  /* 0x0000002300167308 */ /* 0x0003220000001400 */
[----:B0-----:R-:W-:Y:S01]  /*1aa0*/  FADD.FTZ R41, R41, UR5 ;  /* 0x0000000529297e21 */ /* 0x001fe20008010000 */
[--C-:B------:R-:W-:Y:S01]  /*1ab0*/  FADD.FTZ R69, R69, -R34.reuse ;  /* 0x8000002245457221 */ /* 0x100fe20000010000 */
[--C-:B------:R-:W-:Y:S01]  /*1ac0*/  FADD.FTZ R75, R75, -R34.reuse ;  /* 0x800000224b4b7221 */ /* 0x100fe20000010000 */
[--C-:B------:R-:W-:Y:S01]  /*1ad0*/  FADD.FTZ R81, R81, -R34.reuse ;  /* 0x8000002251517221 */ /* 0x100fe20000010000 */
[--C-:B------:R-:W-:Y:S01]  /*1ae0*/  FADD.FTZ R85, R85, -R34.reuse ;  /* 0x8000002255557221 */ /* 0x100fe20000010000 */
[----:B------:R-:W-:Y:S01]  /*1af0*/  FADD.FTZ R89, R89, -R34 ;  /* 0x8000002259597221 */ /* 0x000fe20000010000 */
[----:B--2---:R0:W-:Y:S01]  /*1b00*/  @!P0 STG.E.64 desc[UR10][R38.64], R36 ;  /* 0x0000002426008986 */ /* 0x0041e2000c101b0a */
[----:B------:R-:W2:Y:S01]  /*1b10*/  MUFU.RSQ R44, R41 ;  /* 0x00000029002c7308 */ /* 0x000ea20000001400 */
[----:B------:R-:W-:-:S02]  /*1b20*/  HADD2.F32 R34, -RZ, R32.H0_H0 ;  /* 0x20000020ff227230 */ /* 0x000fc40000004100 */
[--C-:B------:R-:W-:Y:S01]  /*1b30*/  FADD.FTZ R79, R79, -R40.reuse ;  /* 0x800000284f4f7221 */ /* 0x100fe20000010000 */
[----:B-1----:R-:W-:Y:S02]  /*1b40*/  HADD2.F32 R35, -RZ, R30.H1_H1 ;  /* 0x3000001eff237230 */ /* 0x002fe40000004100 */
[--C-:B------:R-:W-:Y:S01]  /*1b50*/  FADD.FTZ R5, R5, -R40.reuse ;  /* 0x8000002805057221 */ /* 0x100fe20000010000 */
[--C-:B------:R-:W-:Y:S01]  /*1b60*/  FADD.FTZ R71, R71, -R40.reuse ;  /* 0x8000002847477221 */ /* 0x100fe20000010000 */
[--C-:B------:R-:W-:Y:S01]  /*1b70*/  FADD.FTZ R87, R87, -R40.reuse ;  /* 0x8000002857577221 */ /* 0x100fe20000010000 */
[--C-:B------:R-:W-:Y:S01]  /*1b80*/  FADD.FTZ R29, R29, -R40.reuse ;  /* 0x800000281d1d7221 */ /* 0x100fe20000010000 */
[----:B------:R-:W-:Y:S01]  /*1b90*/  FADD.FTZ R73, R73, -R40 ;  /* 0x8000002849497221 */ /* 0x000fe20000010000 */
[----:B----4-:R-:W-:Y:S01]  /*1ba0*/  FMUL.FTZ R3, R3, R22 ;  /* 0x0000001603037220 */ /* 0x010fe20000410000 */
[C---:B------:R-:W-:Y:S01]  /*1bb0*/  FMUL.FTZ R27, R22.reuse, R27 ;  /* 0x0000001b161b7220 */ /* 0x040fe20000410000 */
[C---:B------:R-:W-:Y:S01]  /*1bc0*/  FMUL.FTZ R69, R22.reuse, R69 ;  /* 0x0000004516457220 */ /* 0x040fe20000410000 */
[C---:B------:R-:W-:Y:S01]  /*1bd0*/  FMUL.FTZ R46, R22.reuse, R81 ;  /* 0x00000051162e7220 */ /* 0x040fe20000410000 */
[C---:B0-----:R-:W-:Y:S01]  /*1be0*/  FMUL.FTZ R36, R22.reuse, R67 ;  /* 0x0000004316247220 */ /* 0x041fe20000410000 */
[C---:B------:R-:W-:Y:S01]  /*1bf0*/  FMUL.FTZ R38, R22.reuse, R75 ;  /* 0x0000004b16267220 */ /* 0x040fe20000410000 */
[C---:B------:R-:W-:Y:S01]  /*1c00*/  FMUL.FTZ R42, R22.reuse, R85 ;  /* 0x00000055162a7220 */ /* 0x040fe20000410000 */
[----:B------:R-:W-:Y:S01]  /*1c10*/  FMUL.FTZ R48, R22, R89 ;  /* 0x0000005916307220 */ /* 0x000fe20000410000 */
[----:B------:R-:W-:-:S02]  /*1c20*/  HADD2.F32 R22, -RZ, R32.H1_H1 ;  /* 0x30000020ff167230 */ /* 0x000fc40000004100 */
        /* <DEDUP_REMOVED lines=8> */
[----:B------:R-:W-:Y:S02]  /*1cb0*/  HADD2.F32 R22, -RZ, R33.H0_H0 ;  /* 0x20000021ff167230 */ /* 0x000fe40000004100 */
[----:B------:R-:W-:Y:S01]  /*1cc0*/  FADD.FTZ R83, R83, -R40 ;  /* 0x8000002853537221 */ /* 0x000fe20000010000 */
[----:B------:R-:W-:-:S02]  /*1cd0*/  HADD2.F32 R27, -RZ, R31.H0_H0 ;  /* 0x2000001fff1b7230 */ /* 0x000fc40000004100 */
[----:B------:R-:W-:Y:S01]  /*1ce0*/  FADD.FTZ R91, R91, -R40 ;  /* 0x800000285b5b7221 */ /* 0x000fe20000010000 */
[C---:B--2---:R-:W-:Y:S01]  /*1cf0*/  FMUL.FTZ R34, R44.reuse, R79 ;  /* 0x0000004f2c227220 */ /* 0x044fe20000410000 */
[----:B------:R-:W-:Y:S01]  /*1d00*/  FMUL.FTZ R5, R5, R44 ;  /* 0x0000002c05057220 */ /* 0x000fe20000410000 */
[C---:B------:R-:W-:Y:S01]  /*1d10*/  FMUL.FTZ R71, R44.reuse, R71 ;  /* 0x000000472c477220 */ /* 0x040fe20000410000 */
[C---:B------:R-:W-:Y:S01]  /*1d20*/  FMUL.FTZ R50, R44.reuse, R87 ;  /* 0x000000572c327220 */ /* 0x040fe20000410000 */
[----:B------:R-:W-:Y:S02]  /*1d30*/  HADD2.F32 R40, -RZ, R33.H1_H1 ;  /* 0x30000021ff287230 */ /* 0x000fe40000004100 */
[C---:B------:R-:W-:Y:S01]  /*1d40*/  FMUL.FTZ R29, R44.reuse, R29 ;  /* 0x0000001d2c1d7220 */ /* 0x040fe20000410000 */
[----:B------:R-:W-:Y:S02]  /*1d50*/  HADD2.F32 R35, -RZ, R31.H1_H1 ;  /* 0x3000001fff237230 */ /* 0x000fe40000004100 */
[C---:B------:R-:W-:Y:S01]  /*1d60*/  FMUL.FTZ R73, R44.reuse, R73 ;  /* 0x000000492c497220 */ /* 0x040fe20000410000 */
[C---:B------:R-:W-:Y:S01]  /*1d70*/  FMUL.FTZ R46, R44.reuse, R83 ;  /* 0x000000532c2e7220 */ /* 0x040fe20000410000 */
[----:B------:R-:W-:Y:S01]  /*1d80*/  FMUL.FTZ R52, R44, R91 ;  /* 0x0000005b2c347220 */ /* 0x000fe20000410000 */
[C-C-:B------:R-:W-:Y:S01]  /*1d90*/  FFMA.FTZ R41, R22.reuse, R34, R27.reuse ;  /* 0x0000002216297223 */ /* 0x140fe2000001001b */
[----:B---3--:R-:W-:Y:S01]  /*1da0*/  IADD3 R34, P1, PT, R25, UR6, RZ ;  /* 0x0000000619227c10 */ /* 0x008fe2000ff3e0ff */
[--C-:B------:R-:W-:Y:S01]  /*1db0*/  FFMA.FTZ R5, R5, R22, R27.reuse ;  /* 0x0000001605057223 */ /* 0x100fe2000001001b */
[C-C-:B------:R-:W-:Y:S01]  /*1dc0*/  FFMA.FTZ R37, R22.reuse, R71, R27.reuse ;  /* 0x0000004716257223 */ /* 0x140fe2000001001b */
[----:B------:R-:W-:Y:S01]  /*1dd0*/  FFMA.FTZ R50, R22, R50, R27 ;  /* 0x0000003216327223 */ /* 0x000fe2000001001b */
[--C-:B------:R-:W-:Y:S01]  /*1de0*/  FFMA.FTZ R22, R29, R40, R35.reuse ;  /* 0x000000281d167223 */ /* 0x100fe20000010023 */
[C-C-:B------:R-:W-:Y:S01]  /*1df0*/  FFMA.FTZ R44, R40.reuse, R73, R35.reuse ;  /* 0x00000049282c7223 */ /* 0x140fe20000010023 */
[C-C-:B------:R-:W-:Y:S01]  /*1e00*/  FFMA.FTZ R46, R40.reuse, R46, R35.reuse ;  /* 0x0000002e282e7223 */ /* 0x140fe20000010023 */
[----:B------:R-:W-:Y:S01]  /*1e10*/  FFMA.FTZ R25, R40, R52, R35 ;  /* 0x0000003428197223 */ /* 0x000fe20000010023 */
[----:B------:R-:W-:Y:S01]  /*1e20*/  IADD3.X R35, PT, PT, R26, UR7, RZ, P1, !PT ;  /* 0x000000071a237c10 */ /* 0x000fe20008ffe4ff */
[----:B------:R-:W0:Y:S01]  /*1e30*/  LDCU.64 UR6, c[0x0][0x3a8] ;  /* 0x00007500ff0677ac */ /* 0x000e220008000a00 */
[----:B------:R-:W-:-:S02]  /*1e40*/  F2FP.F16.F32.PACK_AB R38, R39, R38 ;  /* 0x000000262726723e */ /* 0x000fc400000000ff */
[----:B------:R-:W-:Y:S02]  /*1e50*/  F2FP.F16.F32.PACK_AB R39, R46, R41 ;  /* 0x000000292e27723e */ /* 0x000fe400000000ff */
[----:B------:R-:W-:Y:S02]  /*1e60*/  F2FP.F16.F32.PACK_AB R26, R42, R3 ;  /* 0x000000032a1a723e */ /* 0x000fe400000000ff */
[----:B------:R-:W-:Y:S01]  /*1e70*/  F2FP.F16.F32.PACK_AB R36, R69, R36 ;  /* 0x000000244524723e */ /* 0x000fe200000000ff */
[----:B------:R1:W-:Y:S01]  /*1e80*/  STG.E.64 desc[UR10][R34.64+0x1e00], R38 ;  /* 0x001e002622007986 */ /* 0x0003e2000c101b0a */
[----:B------:R-:W-:Y:S02]  /*1e90*/  F2FP.F16.F32.PACK_AB R40, R48, R21 ;  /* 0x000000153028723e */ /* 0x000fe400000000ff */
[----:B------:R-:W-:Y:S02]  /*1ea0*/  F2FP.F16.F32.PACK_AB R27, R22, R5 ;  /* 0x00000005161b723e */ /* 0x000fe400000000ff */
[----:B------:R-:W-:-:S02]  /*1eb0*/  F2FP.F16.F32.PACK_AB R37, R44, R37 ;  /* 0x000000252c25723e */ /* 0x000fc400000000ff */
[----:B------:R-:W-:Y:S01]  /*1ec0*/  F2FP.F16.F32.PACK_AB R41, R25, R50 ;  /* 0x000000321929723e */ /* 0x000fe200000000ff */
[----:B------:R1:W-:Y:S01]  /*1ed0*/  STG.E.64 desc[UR10][R34.64], R26 ;  /* 0x0000001a22007986 */ /* 0x0003e2000c101b0a */
[----:B------:R-:W-:Y:S02]  /*1ee0*/  MOV R21, R82 ;  /* 0x0000005200157202 */ /* 0x000fe40000000f00 */
[----:B0-----:R-:W-:Y:S01]  /*1ef0*/  ISETP.GE.U32.AND P1, PT, R82, UR6, PT ;  /* 0x0000000652007c0c */ /* 0x001fe2000bf26070 */
[----:B------:R1:W-:Y:S01]  /*1f00*/  STG.E.64 desc[UR10][R34.64+0xf00], R36 ;  /* 0x000f002422007986 */ /* 0x0003e2000c101b0a */
[----:B------:R-:W-:Y:S02]  /*1f10*/  MOV R22, R80 ;  /* 0x0000005000167202 */ /* 0x000fe40000000f00 */
[----:B------:R-:W-:Y:S01]  /*1f20*/  ISETP.GE.AND.EX P1, PT, R80, UR7, PT, P1 ;  /* 0x0000000750007c0c */ /* 0x000fe2000bf26310 */
[----:B------:R1:W-:-:S12]  /*1f30*/  STG.E.64 desc[UR10][R34.64+0x2d00], R40 ;  /* 0x002d002822007986 */ /* 0x0003d8000c101b0a */
[----:B------:R-:W-:Y:S05]  /*1f40*/  @!P1 BRA `(.L_x_1358) ;  /* 0xffffffe800a49947 */ /* 0x000fea000383ffff */
[----:B------:R-:W-:Y:S05]  /*1f50*/  EXIT ;  /* 0x000000000000794d */ /* 0x000fea0003800000 */
.L_x_1359:
        /* <DEDUP_REMOVED lines=10> */
.L_x_1588:


//--------------------- .text._ZN13group_norm_v214gn_cuda_kernelI6__halfLi480ELi3ELi32ELi30ELi1024ELb0ELi8ELi960ELi960ELi4ELb1ELi2ELb0ELb0ENS_16CompileConditionILi1000EEEEEvPT_PKS4_S7_S7_flPfS8_Pj --------------------------
	.section	.text._ZN13group_norm_v214gn_cuda_kernelI6__halfLi480ELi3ELi32ELi30ELi1024ELb0ELi8ELi960ELi960ELi4ELb1ELi2ELb0ELb0ENS_16CompileConditionILi1000EEEEEvPT_PKS4_S7_S7_flPfS8_Pj,"ax",@progbits
	.align	128
        .global         _ZN13group_norm_v214gn_cuda_kernelI6__halfLi480ELi3ELi32ELi30ELi1024ELb0ELi8ELi960ELi960ELi4ELb1ELi2ELb0ELb0ENS_16CompileConditionILi1000EEEEEvPT_PKS4_S7_S7_flPfS8_Pj
        .type           _ZN13group_norm_v214gn_cuda_kernelI6__halfLi480ELi3ELi32ELi30ELi1024ELb0ELi8ELi960ELi960ELi4ELb1ELi2ELb0ELb0ENS_16CompileConditionILi1000EEEEEvPT_PKS4_S7_S7_flPfS8_Pj,@function
        .size           _ZN13group_norm_v214gn_cuda_kernelI6__halfLi480ELi3ELi32ELi30ELi1024ELb0ELi8ELi960ELi960ELi4ELb1ELi2ELb0ELb0ENS_16CompileConditionILi1000EEEEEvPT_PKS4_S7_S7_flPfS8_Pj,(.L_x_1589 - _ZN13group_norm_v214gn_cuda_kernelI6__halfLi480ELi3ELi32ELi30ELi1024ELb0ELi8ELi960ELi960ELi4ELb1ELi2ELb0ELb0ENS_16CompileConditionILi1000EEEEEvPT_PKS4_S7_S7_flPfS8_Pj)
        .other          _ZN13group_norm_v214gn_cuda_kernelI6__halfLi480ELi3ELi32ELi30ELi1024ELb0ELi8ELi960ELi960ELi4ELb1ELi2ELb0ELb0ENS_16CompileConditionILi1000EEEEEvPT_PKS4_S7_S7_flPfS8_Pj,@"STO_CUDA_ENTRY STV_DEFAULT"
_ZN13group_norm_v214gn_cuda_kernelI6__halfLi480ELi3ELi32ELi30ELi1024ELb0ELi8ELi960ELi960ELi4ELb1ELi2ELb0ELb0ENS_16CompileConditionILi1000EEEEEvPT_PKS4_S7_S7_flPfS8_Pj:
.text._ZN13group_norm_v214gn_cuda_kernelI6__halfLi480ELi3ELi32ELi30ELi1024ELb0ELi8ELi960ELi960ELi4ELb1ELi2ELb0ELb0ENS_16CompileConditionILi1000EEEEEvPT_PKS4_S7_S7_flPfS8_Pj:
        /* <DEDUP_REMOVED lines=24> */
[----:B-1----:R-:W-:Y:S01]  /*0180*/  IMAD.WIDE.U32 R14, R2, 0x2, R14 ;  /* 0x00000002020e7825 */ /* 0x002fe200078e000e */
[----:B------:R-:W-:Y:S01]  /*0190*/  UMOV UR4, 0x400 ;  /* 0x0000040000047882 */ /* 0x000fe20000000000 */
[----:B------:R-:W-:Y:S01]  /*01a0*/  SHF.L.U32 R0, R0, 0x2, RZ ;  /* 0x0000000200007819 */ /* 0x000fe200000006ff */
[----:B------:R0:W-:Y:S01]  /*01b0*/  STL [R1+0x8], R2 ;  /* 0x0000080201007387 */ /* 0x0001e20000100800 */
[----:B---3--:R-:W-:-:S03]  /*01c0*/  IMAD.WIDE.U32 R16, R2, 0x2, R16 ;  /* 0x0000000202107825 */ /* 0x008fc600078e0010 */
[----:B--2---:R-:W5:Y:S04]  /*01d0*/  LDG.E.64.CONSTANT R14, desc[UR8][R14.64] ;  /* 0x000000080e0e7981 */ /* 0x004f68000c1e9b00 */
[----:B------:R-:W5:Y:S01]  /*01e0*/  LDG.E.64.CONSTANT R16, desc[UR8][R16.64] ;  /* 0x0000000810107981 */ /* 0x000f62000c1e9b00 */
[----:B----4-:R-:W-:Y:S01]  /*01f0*/  ULEA UR6, UR5, UR4, 0x18 ;  /* 0x0000000405067291 */ /* 0x010fe2000f8ec0ff */
[----:B0-----:R-:W-:Y:S01]  /*0200*/  IADD3 R2, PT, PT, R0, 0x2, RZ ;  /* 0x0000000200027810 */ /* 0x001fe20007ffe0ff */
[----:B------:R-:W-:Y:S01]  /*0210*/  UIADD3 UR4, UPT, UPT, UR4, 0x2d00, URZ ;  /* 0x00002d0004047890 */ /* 0x000fe2000fffe0ff */
[----:B------:R-:W-:Y:S02]  /*0220*/  LOP3.LUT P0, RZ, R4, 0x7f, RZ, 0xc0, !PT ;  /* 0x0000007f04ff7812 */ /* 0x000fe4000780c0ff */
[----:B------:R-:W-:Y:S01]  /*0230*/  LOP3.LUT R4, R0, 0xffff, RZ, 0xc0, !PT ;  /* 0x0000ffff00047812 */ /* 0x000fe200078ec0ff */
[----:B------:R-:W-:Y:S01]  /*0240*/  ULEA UR4, UR5, UR4, 0x18 ;  /* 0x0000000405047291 */ /* 0x000fe2000f8ec0ff */
[----:B------:R-:W-:-:S02]  /*0250*/  LEA R0, R8, UR6, 0x3 ;  /* 0x0000000608007c11 */ /* 0x000fc4000f8e18ff */
[----:B------:R-:W-:Y:S01]  /*0260*/  LOP3.LUT R2, R2, 0xffff, RZ, 0xc0, !PT ;  /* 0x0000ffff02027812 */ /* 0x000fe200078ec0ff */
[----:B------:R-:W-:Y:S01]  /*0270*/  IMAD R4, R4, 0x889, RZ ;  /* 0x0000088904047824 */ /* 0x000fe200078e02ff */
[----:B------:R-:W-:Y:S01]  /*0280*/  ISETP.EQ.U32.AND P1, PT, R6, RZ, PT ;  /* 0x000000ff0600720c */ /* 0x000fe20003f22070 */
[----:B------:R-:W-:Y:S01]  /*0290*/  IMAD R0, R3, 0x18, R0 ;  /* 0x0000001803007824 */ /* 0x000fe200078e0200 */
[----:B------:R-:W-:Y:S01]  /*02a0*/  MOV R3, UR7 ;  /* 0x0000000700037c02 */ /* 0x000fe20008000f00 */
[----:B------:R-:W-:Y:S01]  /*02b0*/  IMAD R2, R2, 0x889, RZ ;  /* 0x0000088902027824 */ /* 0x000fe200078e02ff */
[----:B------:R-:W-:Y:S02]  /*02c0*/  ISETP.EQ.OR.EX P0, PT, R7, RZ, P0, P1 ;  /* 0x000000ff0700720c */ /* 0x000fe40000702710 */
[----:B------:R0:W-:Y:S02]  /*02d0*/  STL [R1+0x4], R0 ;  /* 0x0000040001007387 */ /* 0x0001e40000100800 */
[----:B------:R-:W-:-:S02]  /*02e0*/  SHF.R.U32.HI R2, RZ, 0x10, R2 ;  /* 0x00000010ff027819 */ /* 0x000fc40000011602 */
[----:B------:R-:W-:Y:S02]  /*02f0*/  ISETP.GT.U32.OR P0, PT, R5, 0x1f, P0 ;  /* 0x0000001f0500780c */ /* 0x000fe40000704470 */
[----:B0-----:R-:W-:Y:S01]  /*0300*/  SHF.R.U32.HI R0, RZ, 0x10, R4 ;  /* 0x00000010ff007819 */ /* 0x001fe20000011604 */
[----:B------:R-:W-:-:S03]  /*0310*/  HFMA2 R4, -RZ, RZ, 0, 0 ;  /* 0x00000000ff047431 */ /* 0x000fc600000001ff */
[----:B------:R-:W-:Y:S02]  /*0320*/  LEA R5, R0, UR4, 0x3 ;  /* 0x0000000400057c11 */ /* 0x000fe4000f8e18ff */
[----:B------:R-:W-:Y:S01]  /*0330*/  LEA R0, R2, UR4, 0x3 ;  /* 0x0000000402007c11 */ /* 0x000fe2000f8e18ff */
[----:B------:R-:W-:Y:S02]  /*0340*/  UMOV UR4, URZ ;  /* 0x000000ff00047c82 */ /* 0x000fe40008000000 */
[----:B------:R0:W-:Y:S04]  /*0350*/  STL [R1+0x10], R5 ;  /* 0x0000100501007387 */ /* 0x0001e80000100800 */
[----:B------:R0:W-:Y:S02]  /*0360*/  STL [R1+0xc], R0 ;  /* 0x00000c0001007387 */ /* 0x0001e40000100800 */
.L_x_1372:
[----:B------:R-:W2:Y:S01]  /*0370*/  LDL R2, [R1+0x8] ;  /* 0x0000080001027983 */ /* 0x000ea20000100800 */
[----:B------:R-:W1:Y:S01]  /*0380*/  S2UR UR10, SR_CTAID.X ;  /* 0x00000000000a79c3 */ /* 0x000e620000002500 */
[----:B------:R-:W3:Y:S01]  /*0390*/  LDCU.64 UR6, c[0x0][0x388] ;  /* 0x00007100ff0677ac */ /* 0x000ee20008000a00 */
[----:B------:R-:W-:Y:S01]  /*03a0*/  MOV R7, RZ ;  /* 0x000000ff00077202 */ /* 0x000fe20000000f00 */
[----:B0-----:R-:W0:Y:S01]  /*03b0*/  S2R R0, SR_TID.X ;  /* 0x0000000000007919 */ /* 0x001e220000002100 */
[----:B------:R-:W-:Y:S01]  /*03c0*/  IMAD R5, R4, 0xf0000, RZ ;  /* 0x000f000004057824 */ /* 0x000fe200078e02ff */
[----:B-1----:R-:W-:-:S04]  /*03d0*/  USHF.L.U32 UR5, UR10, 0x3, URZ ;  /* 0x000000030a057899 */ /* 0x002fc800080006ff */
[----:B------:R-:W-:Y:S01]  /*03e0*/  ULOP3.LUT UR5, UR5, 0x3f8, URZ, 0xc0, !UPT ;  /* 0x000003f805057892 */ /* 0x000fe2000f8ec0ff */
[----:B0-----:R-:W-:-:S05]  /*03f0*/  LOP3.LUT R0, R0, 0xffff, RZ, 0xc0, !PT ;  /* 0x0000ffff00007812 */ /* 0x001fca00078ec0ff */
[----:B------:R-:W-:-:S05]  /*0400*/  IMAD R0, R0, 0x8889, RZ ;  /* 0x0000888900007824 */ /* 0x000fca00078e02ff */
[----:B------:R-:W-:-:S04]  /*0410*/  SHF.R.U32.HI R0, RZ, 0x17, R0 ;  /* 0x00000017ff007819 */ /* 0x000fc80000011600 */
[----:B------:R-:W-:-:S05]  /*0420*/  IADD3 R0, PT, PT, R0, UR5, RZ ;  /* 0x0000000500007c10 */ /* 0x000fca000fffe0ff */
[----:B------:R-:W-:Y:S01]  /*0430*/  IMAD R9, R0, 0x3c0, RZ ;  /* 0x000003c000097824 */ /* 0x000fe200078e02ff */
[----:B--2---:R-:W-:-:S05]  /*0440*/  MOV R6, R2 ;  /* 0x0000000200067202 */ /* 0x004fca0000000f00 */
[----:B------:R-:W-:-:S03]  /*0450*/  IMAD.WIDE.U32 R6, R3, 0xf0000, R6 ;  /* 0x000f000003067825 */ /* 0x000fc600078e0006 */
[----:B------:R-:W-:-:S04]  /*0460*/  IADD3 R0, P1, PT, R9, R6, RZ ;  /* 0x0000000609007210 */ /* 0x000fc80007f3e0ff */
[----:B------:R-:W-:Y:S02]  /*0470*/  IADD3.X R7, PT, PT, R7, R5, RZ, P1, !PT ;  /* 0x0000000507077210 */ /* 0x000fe40000ffe4ff */
[C---:B------:R-:W-:Y:S02]  /*0480*/  SHF.L.U32 R37, R0.reuse, 0x1, RZ ;  /* 0x0000000100257819 */ /* 0x040fe400000006ff */
[----:B------:R-:W-:Y:S02]  /*0490*/  SHF.L.U64.HI R2, R0, 0x1, R7 ;  /* 0x0000000100027819 */ /* 0x000fe40000010207 */
[----:B---3--:R-:W-:-:S03]  /*04a0*/  IADD3 R12, P1, PT, R37, UR6, RZ ;  /* 0x00000006250c7c10 */ /* 0x008fc6000ff3e0ff */
[----:B------:R0:W-:Y:S01]  /*04b0*/  STL [R1], R2 ;  /* 0x0000000201007387 */ /* 0x0001e20000100800 */
[----:B------:R-:W-:-:S03]  /*04c0*/  IADD3.X R13, PT, PT, R2, UR7, RZ, P1, !PT ;  /* 0x00000007020d7c10 */ /* 0x000fc60008ffe4ff */
[----:B------:R-:W2:Y:S04]  /*04d0*/  LDL R20, [R1+0x4] ;  /* 0x0000040001147983 */ /* 0x000ea80000100800 */
[----:B------:R-:W3:Y:S04]  /*04e0*/  LDG.E.64.CONSTANT R18, desc[UR8][R12.64] ;  /* 0x000000080c127981 */ /* 0x000ee8000c1e9b00 */
[----:B------:R-:W4:Y:S04]  /*04f0*/  LDG.E.64.CONSTANT R6, desc[UR8][R12.64+0xf00] ;  /* 0x000f00080c067981 */ /* 0x000f28000c1e9b00 */
[----:B------:R-:W2:Y:S04]  /*0500*/  LDG.E.64.CONSTANT R8, desc[UR8][R12.64+0x1e00] ;  /* 0x001e00080c087981 */ /* 0x000ea8000c1e9b00 */
[----:B------:R-:W2:Y:S01]  /*0510*/  LDG.E.64.CONSTANT R10, desc[UR8][R12.64+0x2d00] ;  /* 0x002d00080c0a7981 */ /* 0x000ea2000c1e9b00 */
[----:B------:R-:W-:Y:S01]  /*0520*/  BSSY.RECONVERGENT B0, `(.L_x_1360) ;  /* 0x00000bf000007945 */ /* 0x000fe20003800200 */
[----:B------:R-:W1:Y:S02]  /*0530*/  S2R R26, SR_TID.X ;  /* 0x00000000001a7919 */ /* 0x000e640000002100 */
[----:B-1----:R-:W-:Y:S01]  /*0540*/  ISETP.GT.U32.AND P1, PT, R26, 0x3f, PT ;  /* 0x0000003f1a00780c */ /* 0x002fe20003f24070 */
[----:B---3--:R-:W-:-:S02]  /*0550*/  HADD2.F32 R0, -RZ, R18.H0_H0 ;  /* 0x20000012ff007230 */ /* 0x008fc40000004100 */
[----:B------:R-:W-:Y:S02]  /*0560*/  HADD2.F32 R33, -RZ, R18.H1_H1 ;  /* 0x30000012ff217230 */ /* 0x000fe40000004100 */
[--C-:B----4-:R-:W-:Y:S02]  /*0570*/  HADD2.F32 R36, -RZ, R6.reuse.H0_H0 ;  /* 0x20000006ff247230 */ /* 0x110fe40000004100 */
[----:B0-----:R-:W-:Y:S01]  /*0580*/  FADD.FTZ R2, RZ, R0 ;  /* 0x00000000ff027221 */ /* 0x001fe20000010000 */
[----:B------:R-:W-:Y:S02]  /*0590*/  HADD2.F32 R35, -RZ, R6.H1_H1 ;  /* 0x30000006ff237230 */ /* 0x000fe40000004100 */
[----:B------:R-:W-:Y:S01]  /*05a0*/  FFMA.FTZ R18, R0, R0, RZ ;  /* 0x0000000000127223 */ /* 0x000fe200000100ff */
[--C-:B--2---:R-:W-:Y:S02]  /*05b0*/  HADD2.F32 R34, -RZ, R8.reuse.H0_H0 ;  /* 0x20000008ff227230 */ /* 0x104fe40000004100 */
[----:B------:R-:W-:Y:S01]  /*05c0*/  FADD.FTZ R5, R2, R33 ;  /* 0x0000002102057221 */ /* 0x000fe20000010000 */
[----:B------:R-:W-:-:S02]  /*05d0*/  HADD2.F32 R32, -RZ, R8.H1_H1 ;  /* 0x30000008ff207230 */ /* 0x000fc40000004100 */
[----:B------:R-:W-:Y:S01]  /*05e0*/  FFMA.FTZ R21, R33, R33, R18 ;  /* 0x0000002121157223 */ /* 0x000fe20000010012 */
[--C-:B------:R-:W-:Y:S02]  /*05f0*/  HADD2.F32 R31, -RZ, R10.reuse.H0_H0 ;  /* 0x2000000aff1f7230 */ /* 0x100fe40000004100 */
[----:B------:R-:W-:Y:S01]  /*0600*/  FADD.FTZ R2, R5, R36 ;  /* 0x0000002405027221 */ /* 0x000fe20000010000 */
[----:B------:R-:W-:Y:S02]  /*0610*/  HADD2.F32 R28, -RZ, R19.H1_H1 ;  /* 0x30000013ff1c7230 */ /* 0x000fe40000004100 */
[----:B------:R-:W-:Y:S01]  /*0620*/  FFMA.FTZ R6, R36, R36, R21 ;  /* 0x0000002424067223 */ /* 0x000fe20000010015 */
[----:B------:R-:W-:Y:S02]  /*0630*/  HADD2.F32 R29, -RZ, R10.H1_H1 ;  /* 0x3000000aff1d7230 */ /* 0x000fe40000004100 */
[----:B------:R-:W-:Y:S01]  /*0640*/  FADD.FTZ R5, R2, R35 ;  /* 0x0000002302057221 */ /* 0x000fe20000010000 */
[----:B------:R-:W-:-:S03]  /*0650*/  FFMA.FTZ R13, R35, R35, R6 ;  /* 0x00000023230d7223 */ /* 0x000fc60000010006 */
[----:B------:R-:W-:Y:S01]  /*0660*/  FADD.FTZ R5, R5, R34 ;  /* 0x0000002205057221 */ /* 0x000fe20000010000 */
[----:B------:R-:W-:-:S03]  /*0670*/  FFMA.FTZ R13, R34, R34, R13 ;  /* 0x00000022220d7223 */ /* 0x000fc6000001000d */
[----:B------:R-:W-:Y:S01]  /*0680*/  FADD.FTZ R2, R5, R32 ;  /* 0x0000002005027221 */ /* 0x000fe20000010000 */
[----:B------:R-:W-:Y:S02]  /*0690*/  HADD2.F32 R5, -RZ, R7.H0_H0 ;  /* 0x20000007ff057230 */ /* 0x000fe40000004100 */
[----:B------:R-:W-:Y:S01]  /*06a0*/  FFMA.FTZ R6, R32, R32, R13 ;  /* 0x0000002020067223 */ /* 0x000fe2000001000d */
[----:B------:R-:W-:Y:S01]  /*06b0*/  FADD.FTZ R12, R2, R31 ;  /* 0x0000001f020c7221 */ /* 0x000fe20000010000 */
[----:B------:R-:W-:Y:S02]  /*06c0*/  HADD2.F32 R2, -RZ, R19.H0_H0 ;  /* 0x20000013ff027230 */ /* 0x000fe40000004100 */
[----:B------:R-:W-:Y:S01]  /*06d0*/  FFMA.FTZ R6, R31, R31, R6 ;  /* 0x0000001f1f067223 */ /* 0x000fe20000010006 */
[----:B------:R-:W-:Y:S02]  /*06e0*/  FADD.FTZ R12, R12, R29 ;  /* 0x0000001d0c0c7221 */ /* 0x000fe40000010000 */
[----:B------:R-:W-:Y:S01]  /*06f0*/  FADD.FTZ R19, RZ, R2 ;  /* 0x00000002ff137221 */ /* 0x000fe20000010000 */
[----:B------:R-:W-:Y:S01]  /*0700*/  FFMA.FTZ R21, R2, R2, RZ ;  /* 0x0000000202157223 */ /* 0x000fe200000100ff */
[----:B------:R-:W-:Y:S01]  /*0710*/  FFMA.FTZ R13, R29, R29, R6 ;  /* 0x0000001d1d0d7223 */ /* 0x000fe20000010006 */
[----:B------:R-:W-:-:S02]  /*0720*/  HADD2.F32 R6, -RZ, R7.H1_H1 ;  /* 0x30000007ff067230 */ /* 0x000fc40000004100 */
[----:B------:R-:W-:Y:S01]  /*0730*/  FADD.FTZ R8, R19, R28 ;  /* 0x0000001c13087221 */ /* 0x000fe20000010000 */
[----:B------:R-:W-:Y:S01]  /*0740*/  FFMA.FTZ R10, R28, R28, R21 ;  /* 0x0000001c1c0a7223 */ /* 0x000fe20000010015 */
[--C-:B------:R-:W-:Y:S01]  /*0750*/  HADD2.F32 R7, -RZ, R9.reuse.H0_H0 ;  /* 0x20000009ff077230 */ /* 0x100fe20000004100 */
[----:B------:R0:W-:Y:S01]  /*0760*/  STS.64 [R20], R12 ;  /* 0x0000000c14007388 */ /* 0x0001e20000000a00 */
[----:B------:R-:W-:Y:S01]  /*0770*/  FADD.FTZ R19, R8, R5 ;  /* 0x0000000508137221 */ /* 0x000fe20000010000 */
[----:B------:R-:W-:Y:S01]  /*0780*/  FFMA.FTZ R21, R5, R5, R10 ;  /* 0x0000000505157223 */ /* 0x000fe2000001000a */
[----:B------:R-:W-:Y:S02]  /*0790*/  HADD2.F32 R8, -RZ, R9.H1_H1 ;  /* 0x30000009ff087230 */ /* 0x000fe40000004100 */
[----:B------:R-:W-:Y:S01]  /*07a0*/  FADD.FTZ R10, R19, R6 ;  /* 0x00000006130a7221 */ /* 0x000fe20000010000 */
[----:B------:R-:W-:Y:S01]  /*07b0*/  FFMA.FTZ R18, R6, R6, R21 ;  /* 0x0000000606127223 */ /* 0x000fe20000010015 */
[----:B------:R-:W-:-:S03]  /*07c0*/  HADD2.F32 R9, -RZ, R11.H0_H0 ;  /* 0x2000000bff097230 */ /* 0x000fc60000004100 */
[----:B------:R-:W-:Y:S01]  /*07d0*/  FFMA.FTZ R19, R7, R7, R18 ;  /* 0x0000000707137223 */ /* 0x000fe20000010012 */
[----:B0-----:R-:W-:Y:S01]  /*07e0*/  FADD.FTZ R13, R10, R7 ;  /* 0x000000070a0d7221 */ /* 0x001fe20000010000 */
[----:B------:R-:W-:Y:S02]  /*07f0*/  HADD2.F32 R10, -RZ, R11.H1_H1 ;  /* 0x3000000bff0a7230 */ /* 0x000fe40000004100 */
[----:B------:R-:W-:Y:S01]  /*0800*/  FFMA.FTZ R18, R8, R8, R19 ;  /* 0x0000000808127223 */ /* 0x000fe20000010013 */
[----:B------:R-:W-:-:S03]  /*0810*/  FADD.FTZ R12, R13, R8 ;  /* 0x000000080d0c7221 */ /* 0x000fc60000010000 */
[----:B------:R-:W-:Y:S01]  /*0820*/  FFMA.FTZ R13, R9, R9, R18 ;  /* 0x00000009090d7223 */ /* 0x000fe20000010012 */
[----:B------:R-:W-:Y:S01]  /*0830*/  CS2R R18, SRZ ;  /* 0x0000000000127805 */ /* 0x000fe2000001ff00 */
[----:B------:R-:W-:Y:S02]  /*0840*/  FADD.FTZ R11, R12, R9 ;  /* 0x000000090c0b7221 */ /* 0x000fe40000010000 */
[----:B------:R-:W-:Y:S02]  /*0850*/  FFMA.FTZ R13, R10, R10, R13 ;  /* 0x0000000a0a0d7223 */ /* 0x000fe4000001000d */
[----:B------:R-:W-:-:S05]  /*0860*/  FADD.FTZ R12, R11, R10 ;  /* 0x0000000a0b0c7221 */ /* 0x000fca0000010000 */
        /* <DEDUP_REMOVED lines=76> */
[----:B------:R-:W-:Y:S01]  /*0d30*/  IMAD R19, R24, 0x18, R13 ;  /* 0x0000001818137824 */ /* 0x000fe200078e020d */
[----:B------:R-:W-:-:S04]  /*0d40*/  IADD3 R24, PT, PT, R11, 0x14, RZ ;  /* 0x000000140b187810 */ /* 0x000fc80007ffe0ff */
[----:B------:R-:W-:Y:S02]  /*0d50*/  IADD3 R23, PT, PT, R22, R19, RZ ;  /* 0x0000001316177210 */ /* 0x000fe40007ffe0ff */
[----:B------:R-:W-:-:S03]  /*0d60*/  LEA.HI R24, R24, R12, RZ, 0x1e ;  /* 0x0000000c18187211 */ /* 0x000fc600078ff0ff */
[----:B------:R0:W1:Y:S02]  /*0d70*/  LDS.64 R18, [R23] ;  /* 0x0000000017127984 */ /* 0x0000640000000a00 */
[----:B------:R-:W-:-:S05]  /*0d80*/  IMAD R24, R24, 0x18, R13 ;  /* 0x0000001818187824 */ /* 0x000fca00078e020d */
[----:B------:R-:W-:Y:S02]  /*0d90*/  IADD3 R24, PT, PT, R22, R24, RZ ;  /* 0x0000001816187210 */ /* 0x000fe40007ffe0ff */
[C---:B0-----:R-:W-:Y:S01]  /*0da0*/  IADD3 R23, PT, PT, R11.reuse, 0x16, RZ ;  /* 0x000000160b177810 */ /* 0x041fe20007ffe0ff */
        /* <DEDUP_REMOVED lines=8> */
[----:B------:R-:W-:Y:S01]  /*0e30*/  SHF.L.U32 R20, R25, 0x1e, RZ ;  /* 0x0000001e19147819 */ /* 0x000fe200000006ff */
[----:B------:R-:W-:Y:S01]  /*0e40*/  FADD.FTZ R19, R21, R19 ;  /* 0x0000001315137221 */ /* 0x000fe20000010000 */
[----:B------:R-:W-:Y:S02]  /*0e50*/  IADD3 R21, PT, PT, R11, 0x18, RZ ;  /* 0x000000180b157810 */ /* 0x000fe40007ffe0ff */
[----:B------:R-:W-:Y:S02]  /*0e60*/  SHF.R.S32.HI R20, RZ, 0x1f, R20 ;  /* 0x0000001fff147819 */ /* 0x000fe40000011414 */
[----:B------:R-:W-:Y:S02]  /*0e70*/  LEA.HI R21, R21, R12, RZ, 0x1e ;  /* 0x0000000c15157211 */ /* 0x000fe400078ff0ff */
[----:B------:R-:W-:-:S03]  /*0e80*/  LOP3.LUT R20, R20, 0xf0, RZ, 0xc0, !PT ;  /* 0x000000f014147812 */ /* 0x000fc600078ec0ff */
[----:B------:R-:W-:Y:S01]  /*0e90*/  IMAD R21, R21, 0x18, R13 ;  /* 0x0000001815157824 */ /* 0x000fe200078e020d */
[----:B------:R-:W-:Y:S02]  /*0ea0*/  LEA.HI R25, R25, R20, RZ, 0x1e ;  /* 0x0000001419197211 */ /* 0x000fe400078ff0ff */
[----:B------:R-:W-:Y:S02]  /*0eb0*/  SHF.L.U32 R20, R23, 0x1e, RZ ;  /* 0x0000001e17147819 */ /* 0x000fe400000006ff */
[----:B------:R-:W-:Y:S02]  /*0ec0*/  IADD3 R21, PT, PT, R22, R21, RZ ;  /* 0x0000001516157210 */ /* 0x000fe40007ffe0ff */
        /* <DEDUP_REMOVED lines=24> */
[----:B------:R-:W0:Y:S02]  /*1050*/  LDS.64 R18, [R23] ;  /* 0x0000000017127984 */ /* 0x000e240000000a00 */
[----:B0-----:R-:W-:Y:S01]  /*1060*/  FADD.FTZ R22, R12, R18 ;  /* 0x000000120c167221 */ /* 0x001fe20000010000 */
[----:B------:R-:W-:-:S02]  /*1070*/  FADD.FTZ R23, R13, R19 ;  /* 0x000000130d177221 */ /* 0x000fc40000010000 */
        /* <DEDUP_REMOVED lines=9> */
.L_x_1361:
[----:B------:R-:W-:Y:S05]  /*1110*/  BSYNC.RECONVERGENT B0 ;  /* 0x0000000000007941 */ /* 0x000fea0003800200 */
.L_x_1360:
        /* <DEDUP_REMOVED lines=11> */
[----:B------:R-:W-:Y:S01]  /*11d0*/  ULOP3.LUT UR5, UR5, 0xfe, URZ, 0xc0, !UPT ;  /* 0x000000fe05057892 */ /* 0x000fe2000f8ec0ff */
[----:B0-----:R-:W-:-:S05]  /*11e0*/  IMAD R11, R11, UR4, R18 ;  /* 0x000000040b0b7c24 */ /* 0x001fca000f8e0212 */
[----:B------:R-:W-:-:S04]  /*11f0*/  LEA R18, R26, UR5, 0x7 ;  /* 0x000000051a127c11 */ /* 0x000fc8000f8e38ff */
[----:B------:R-:W-:Y:S02]  /*1200*/  LEA R11, R11, R18, 0xd ;  /* 0x000000120b0b7211 */ /* 0x000fe400078e68ff */
[----:B------:R-:W0:Y:S03]  /*1210*/  LDC.64 R18, c[0x0][0x3b8] ;  /* 0x0000ee00ff127b82 */ /* 0x000e260000000a00 */
[----:B0-----:R-:W-:-:S05]  /*1220*/  IMAD.WIDE.U32 R18, R11, 0x4, R18 ;  /* 0x000000040b127825 */ /* 0x001fca00078e0012 */
[----:B------:R0:W-:Y:S02]  /*1230*/  STG.E.64 desc[UR8][R18.64], R12 ;  /* 0x0000000c12007986 */ /* 0x0001e4000c101b08 */
.L_x_1363:
[----:B------:R-:W-:Y:S05]  /*1240*/  BSYNC.RECONVERGENT B0 ;  /* 0x0000000000007941 */ /* 0x000fea0003800200 */
.L_x_1362:
[----:B------:R-:W-:Y:S06]  /*1250*/  BAR.SYNC.DEFER_BLOCKING 0x0 ;  /* 0x0000000000007b1d */ /* 0x000fec0000010000 */
[----:B------:R-:W-:Y:S05]  /*1260*/  @P2 BRA `(.L_x_1364) ;  /* 0x0000000000402947 */ /* 0x000fea0003800000 */
[----:B------:R-:W1:Y:S01]  /*1270*/  S2R R11, SR_CTAID.Y ;  /* 0x00000000000b7919 */ /* 0x000e620000002600 */
[----:B0-----:R-:W1:Y:S01]  /*1280*/  LDC.64 R12, c[0x0][0x3c0] ;  /* 0x0000f000ff0c7b82 */ /* 0x001e620000000a00 */
[----:B------:R-:W-:Y:S01]  /*1290*/  ISETP.NE.AND P1, PT, RZ, UR10, PT ;  /* 0x0000000aff007c0c */ /* 0x000fe2000bf25270 */
[----:B-1----:R-:W-:Y:S01]  /*12a0*/  IMAD.WIDE.U32 R12, R11, 0x4, R12 ;  /* 0x000000040b0c7825 */ /* 0x002fe200078e000c */
[----:B------:R-:W-:-:S04]  /*12b0*/  MOV R11, 0x7fffff81 ;  /* 0x7fffff81000b7802 */ /* 0x000fc80000000f00 */
[----:B------:R-:W-:Y:S01]  /*12c0*/  SEL R11, R11, 0x1, !P1 ;  /* 0x000000010b0b7807 */ /* 0x000fe20004800000 */
[----:B------:R-:W-:Y:S06]  /*12d0*/  MEMBAR.ALL.GPU ;  /* 0x0000000000007992 */ /* 0x000fec000000a000 */
[----:B------:R-:W-:-:S00]  /*12e0*/  ERRBAR ;  /* 0x00000000000079ab */ /* 0x000fc00000000000 */
[----:B------:R-:W-:Y:S06]  /*12f0*/  CGAERRBAR ;  /* 0x00000000000075ab */ /* 0x000fec0000000000 */
[----:B------:R0:W5:Y:S02]  /*1300*/  ATOM.E.ADD.STRONG.GPU PT, R11, desc[UR8][R12.64], R11 ;  /* 0x8000000b0c0b798a */ /* 0x00016400081ef108 */
.L_x_1365:
[----:B------:R-:W2:Y:S04]  /*1310*/  LD.E.STRONG.GPU R18, desc[UR8][R12.64] ;  /* 0x000000080c127980 */ /* 0x000ea8000c10f900 */
[----:B--2---:R-:W-:Y:S01]  /*1320*/  CCTL.IVALL ;  /* 0x00000000ff00798f */ /* 0x004fe20002000000 */
[----:B------:R-:W-:Y:S05]  /*1330*/  YIELD ;  /* 0x0000000000007946 */ /* 0x000fea0003800000 */
[----:B-----5:R-:W-:-:S04]  /*1340*/  LOP3.LUT R18, R18, R11, RZ, 0x3c, !PT ;  /* 0x0000000b12127212 */ /* 0x020fc800078e3cff */
[----:B------:R-:W-:-:S13]  /*1350*/  ISETP.GT.AND P1, PT, R18, -0x1, PT ;  /* 0xffffffff1200780c */ /* 0x000fda0003f24270 */
[----:B------:R-:W-:Y:S05]  /*1360*/  @P1 BRA `(.L_x_1365) ;  /* 0xfffffffc00e81947 */ /* 0x000fea000383ffff */
.L_x_1364:
        /* <DEDUP_REMOVED lines=99> */
.L_x_1367:
[----:B------:R-:W-:Y:S05]  /*19a0*/  BSYNC.RECONVERGENT B0 ;  /* 0x0000000000007941 */ /* 0x000fea0003800200 */
.L_x_1366:
        /* <DEDUP_REMOVED lines=25> */
.L_x_1369:
[----:B------:R-:W-:Y:S05]  /*1b40*/  BSYNC.RECONVERGENT B0 ;  /* 0x0000000000007941 */ /* 0x000fea0003800200 */
.L_x_1368:
[----:B------:R-:W-:Y:S06]  /*1b50*/  BAR.SYNC.DEFER_BLOCKING 0x0 ;  /* 0x0000000000007b1d */ /* 0x000fec0000010000 */
[----:B------:R-:W-:Y:S04]  /*1b60*/  BSSY.RECONVERGENT B0, `(.L_x_1370) ;  /* 0x0000010000007945 */ /* 0x000fe80003800200 */
[----:B------:R-:W-:Y:S05]  /*1b70*/  @P0 BRA `(.L_x_1371) ;  /* 0x0000000000380947 */ /* 0x000fea0003800000 */
[----:B------:R-:W1:Y:S01]  /*1b80*/  S2UR UR6, SR_CgaCtaId ;  /* 0x00000000000679c3 */ /* 0x000e620000008800 */
[----:B------:R-:W-:Y:S01]  /*1b90*/  UMOV UR5, 0x400 ;  /* 0x0000040000057882 */ /* 0x000fe20000000000 */
[----:B------:R-:W-:Y:S01]  /*1ba0*/  SHF.L.U32 R18, R21, 0x1, RZ ;  /* 0x0000000115127819 */ /* 0x000fe200000006ff */
[----:B------:R-:W-:-:S03]  /*1bb0*/  UIADD3 UR5, UPT, UPT, UR5, 0x2d00, URZ ;  /* 0x00002d0005057890 */ /* 0x000fc6000fffe0ff */
[----:B-----5:R-:W-:-:S04]  /*1bc0*/  LEA R11, P1, R3, R18, 0x6 ;  /* 0x00000012030b7211 */ /* 0x020fc800078230ff */
[----:B------:R-:W-:Y:S01]  /*1bd0*/  LEA.HI.X R20, R3, RZ, R4, 0x6, P1 ;  /* 0x000000ff03147211 */ /* 0x000fe200008f3404 */
[----:B-1----:R-:W-:Y:S01]  /*1be0*/  ULEA UR5, UR6, UR5, 0x18 ;  /* 0x0000000506057291 */ /* 0x002fe2000f8ec0ff */
[----:B------:R-:W1:Y:S05]  /*1bf0*/  LDCU.64 UR6, c[0x0][0x3b0] ;  /* 0x00007600ff0677ac */ /* 0x000e6a0008000a00 */
[----:B0-----:R-:W-:-:S05]  /*1c00*/  IADD3 R12, PT, PT, R21, UR5, RZ ;  /* 0x00000005150c7c10 */ /* 0x001fca000fffe0ff */
[----:B------:R-:W-:-:S06]  /*1c10*/  IMAD R12, R21, 0x7, R12 ;  /* 0x00000007150c7824 */ /* 0x000fcc00078e020c */
[----:B------:R-:W0:Y:S01]  /*1c20*/  LDS.64 R12, [R12] ;  /* 0x000000000c0c7984 */ /* 0x000e220000000a00 */
[----:B-1----:R-:W-:-:S04]  /*1c30*/  LEA R18, P1, R11, UR6, 0x2 ;  /* 0x000000060b127c11 */ /* 0x002fc8000f8210ff */
[----:B------:R-:W-:-:S05]  /*1c40*/  LEA.HI.X R19, R11, UR7, R20, 0x2, P1 ;  /* 0x000000070b137c11 */ /* 0x000fca00088f1414 */
[----:B0-----:R1:W-:Y:S04]  /*1c50*/  STG.E.64 desc[UR8][R18.64], R12 ;  /* 0x0000000c12007986 */ /* 0x0013e8000c101b08 */
.L_x_1371:
[----:B------:R-:W-:Y:S05]  /*1c60*/  BSYNC.RECONVERGENT B0 ;  /* 0x0000000000007941 */ /* 0x000fea0003800200 */
.L_x_1370:
[----:B01----:R-:W2:Y:S01]  /*1c70*/  LDL R12, [R1+0x10] ;  /* 0x00001000010c7983 */ /* 0x003ea20000100800 */
[----:B------:R-:W0:Y:S03]  /*1c80*/  LDCU UR5, c[0x0][0x3a0] ;  /* 0x00007400ff0577ac */ /* 0x000e260008000800 */
[----:B------:R-:W3:Y:S01]  /*1c90*/  LDL R11, [R1+0xc] ;  /* 0x00000c00010b7983 */ /* 0x000ee20000100800 */
[--C-:B-----5:R-:W-:Y:S01]  /*1ca0*/  HADD2.F32 R25, -RZ, R14.reuse.H0_H0 ;  /* 0x2000000eff197230 */ /* 0x120fe20000004100 */
[----:B------:R-:W1:Y:S02]  /*1cb0*/  LDCU.64 UR6, c[0x0][0x380] ;  /* 0x00007000ff0677ac */ /* 0x000e640008000a00 */
[----:B------:R-:W4:Y:S01]  /*1cc0*/  LDL.LU R30, [R1] ;  /* 0x00000000011e7983 */ /* 0x000f220000300800 */
[----:B------:R-:W-:Y:S02]  /*1cd0*/  HADD2.F32 R24, -RZ, R14.H1_H1 ;  /* 0x3000000eff187230 */ /* 0x000fe40000004100 */
[----:B------:R-:W-:-:S02]  /*1ce0*/  HADD2.F32 R26, -RZ, R17.H0_H0 ;  /* 0x20000011ff1a7230 */ /* 0x000fc40000004100 */
[----:B------:R-:W-:Y:S01]  /*1cf0*/  HADD2.F32 R27, -RZ, R15.H1_H1 ;  /* 0x3000000fff1b7230 */ /* 0x000fe20000004100 */
[----:B-1----:R-:W-:Y:S01]  /*1d00*/  IADD3 R22, P1, PT, R37, UR6, RZ ;  /* 0x0000000625167c10 */ /* 0x002fe2000ff3e0ff */
[----:B------:R-:W-:Y:S01]  /*1d10*/  ULOP3.LUT UR4, UR4, 0x1, URZ, 0x3c, !UPT ;  /* 0x0000000104047892 */ /* 0x000fe2000f8e3cff */
[----:B--2---:R-:W0:Y:S04]  /*1d20*/  LDS.64 R12, [R12] ;  /* 0x000000000c0c7984 */ /* 0x004e280000000a00 */
[----:B---3--:R0:W1:Y:S02]  /*1d30*/  LDS.64 R18, [R11] ;  /* 0x000000000b127984 */ /* 0x0080640000000a00 */
[----:B0-----:R-:W-:-:S06]  /*1d40*/  FADD.FTZ R11, R13, UR5 ;  /* 0x000000050d0b7e21 */ /* 0x001fcc0008010000 */
[----:B------:R-:W0:Y:S01]  /*1d50*/  MUFU.RSQ R11, R11 ;  /* 0x0000000b000b7308 */ /* 0x000e220000001400 */
[----:B-1----:R-:W-:Y:S01]  /*1d60*/  FADD.FTZ R19, R19, UR5 ;  /* 0x0000000513137e21 */ /* 0x002fe20008010000 */
[--C-:B------:R-:W-:Y:S01]  /*1d70*/  FADD.FTZ R20, R0, -R12.reuse ;  /* 0x8000000c00147221 */ /* 0x100fe20000010000 */
[----:B------:R-:W-:-:S05]  /*1d80*/  FADD.FTZ R0, R33, -R12 ;  /* 0x8000000c21007221 */ /* 0x000fca0000010000 */
[----:B------:R-:W1:Y:S01]  /*1d90*/  MUFU.RSQ R19, R19 ;  /* 0x0000001300137308 */ /* 0x000e620000001400 */
[--C-:B------:R-:W-:Y:S02]  /*1da0*/  HADD2.F32 R13, -RZ, R16.reuse.H0_H0 ;  /* 0x20000010ff0d7230 */ /* 0x100fe40000004100 */
[----:B0-----:R-:W-:Y:S01]  /*1db0*/  FMUL.FTZ R21, R11, R0 ;  /* 0x000000000b157220 */ /* 0x001fe20000410000 */
[----:B------:R-:W-:Y:S02]  /*1dc0*/  HADD2.F32 R0, -RZ, R16.H1_H1 ;  /* 0x30000010ff007230 */ /* 0x000fe40000004100 */
[----:B------:R-:W-:Y:S01]  /*1dd0*/  FMUL.FTZ R20, R20, R11 ;  /* 0x0000000b14147220 */ /* 0x000fe20000410000 */
[--C-:B------:R-:W-:Y:S01]  /*1de0*/  FADD.FTZ R2, R2, -R18.reuse ;  /* 0x8000001202027221 */ /* 0x100fe20000010000 */
[----:B------:R-:W-:Y:S02]  /*1df0*/  FADD.FTZ R28, R28, -R18 ;  /* 0x800000121c1c7221 */ /* 0x000fe40000010000 */
[----:B------:R-:W-:Y:S01]  /*1e00*/  FFMA.FTZ R20, R20, R25, R13 ;  /* 0x0000001914147223 */ /* 0x000fe2000001000d */
[----:B------:R-:W-:Y:S01]  /*1e10*/  FFMA.FTZ R21, R21, R24, R0 ;  /* 0x0000001815157223 */ /* 0x000fe20000010000 */
[----:B-1----:R-:W-:Y:S01]  /*1e20*/  FMUL.FTZ R23, R19, R28 ;  /* 0x0000001c13177220 */ /* 0x002fe20000410000 */
[----:B------:R-:W-:-:S03]  /*1e30*/  HADD2.F32 R28, -RZ, R15.H0_H0 ;  /* 0x2000000fff1c7230 */ /* 0x000fc60000004100 */
[----:B------:R-:W-:Y:S01]  /*1e40*/  F2FP.F16.F32.PACK_AB R20, R21, R20 ;  /* 0x000000141514723e */ /* 0x000fe200000000ff */
[----:B------:R-:W-:Y:S01]  /*1e50*/  FMUL.FTZ R21, R2, R19 ;  /* 0x0000001302157220 */ /* 0x000fe20000410000 */
[----:B------:R-:W-:-:S03]  /*1e60*/  HADD2.F32 R2, -RZ, R17.H1_H1 ;  /* 0x30000011ff027230 */ /* 0x000fc60000004100 */
[----:B------:R-:W-:Y:S02]  /*1e70*/  FFMA.FTZ R21, R21, R28, R26 ;  /* 0x0000001c15157223 */ /* 0x000fe4000001001a */
[----:B------:R-:W-:Y:S01]  /*1e80*/  FFMA.FTZ R23, R23, R27, R2 ;  /* 0x0000001b17177223 */ /* 0x000fe20000010002 */
[--C-:B------:R-:W-:Y:S01]  /*1e90*/  FADD.FTZ R36, R36, -R12.reuse ;  /* 0x8000000c24247221 */ /* 0x100fe20000010000 */
[----:B------:R-:W-:-:S03]  /*1ea0*/  FADD.FTZ R34, R34, -R12 ;  /* 0x8000000c22227221 */ /* 0x000fc60000010000 */
[----:B------:R-:W-:Y:S02]  /*1eb0*/  F2FP.F16.F32.PACK_AB R21, R23, R21 ;  /* 0x000000151715723e */ /* 0x000fe400000000ff */
[----:B----4-:R-:W-:Y:S01]  /*1ec0*/  IADD3.X R23, PT, PT, R30, UR7, RZ, P1, !PT ;  /* 0x000000071e177c10 */ /* 0x010fe20008ffe4ff */
[--C-:B------:R-:W-:Y:S01]  /*1ed0*/  FADD.FTZ R30, R31, -R12.reuse ;  /* 0x8000000c1f1e7221 */ /* 0x100fe20000010000 */
[C---:B------:R-:W-:Y:S01]  /*1ee0*/  FMUL.FTZ R36, R11.reuse, R36 ;  /* 0x000000240b247220 */ /* 0x040fe20000410000 */
[----:B------:R-:W-:Y:S01]  /*1ef0*/  FMUL.FTZ R34, R11, R34 ;  /* 0x000000220b227220 */ /* 0x000fe20000410000 */
[--C-:B------:R-:W-:Y:S01]  /*1f00*/  FADD.FTZ R35, R35, -R12.reuse ;  /* 0x8000000c23237221 */ /* 0x100fe20000010000 */
[----:B------:R-:W-:Y:S01]  /*1f10*/  FMUL.FTZ R30, R11, R30 ;  /* 0x0000001e0b1e7220 */ /* 0x000fe20000410000 */
[--C-:B------:R-:W-:Y:S01]  /*1f20*/  FADD.FTZ R32, R32, -R12.reuse ;  /* 0x8000000c20207221 */ /* 0x100fe20000010000 */
[----:B------:R-:W-:Y:S01]  /*1f30*/  FADD.FTZ R12, R29, -R12 ;  /* 0x8000000c1d0c7221 */ /* 0x000fe20000010000 */
[C-C-:B------:R-:W-:Y:S01]  /*1f40*/  FFMA.FTZ R36, R25.reuse, R36, R13.reuse ;  /* 0x0000002419247223 */ /* 0x140fe2000001000d */
[C-C-:B------:R-:W-:Y:S01]  /*1f50*/  FFMA.FTZ R34, R25.reuse, R34, R13.reuse ;  /* 0x0000002219227223 */ /* 0x140fe2000001000d */
[----:B------:R-:W-:Y:S01]  /*1f60*/  FFMA.FTZ R30, R25, R30, R13 ;  /* 0x0000001e191e7223 */ /* 0x000fe2000001000d */
[----:B------:R0:W-:Y:S01]  /*1f70*/  STG.E.64 desc[UR8][R22.64], R20 ;  /* 0x0000001416007986 */ /* 0x0001e2000c101b08 */
[C---:B------:R-:W-:Y:S01]  /*1f80*/  FMUL.FTZ R13, R11.reuse, R32 ;  /* 0x000000200b0d7220 */ /* 0x040fe20000410000 */
[----:B------:R-:W-:Y:S01]  /*1f90*/  FMUL.FTZ R25, R11, R12 ;  /* 0x0000000c0b197220 */ /* 0x000fe20000410000 */
[--C-:B------:R-:W-:Y:S01]  /*1fa0*/  FADD.FTZ R6, R6, -R18.reuse ;  /* 0x8000001206067221 */ /* 0x100fe20000010000 */
[--C-:B------:R-:W-:Y:S01]  /*1fb0*/  FADD.FTZ R12, R7, -R18.reuse ;  /* 0x80000012070c7221 */ /* 0x100fe20000010000 */
[--C-:B------:R-:W-:Y:S01]  /*1fc0*/  FADD.FTZ R8, R8, -R18.reuse ;  /* 0x8000001208087221 */ /* 0x100fe20000010000 */
[----:B------:R-:W-:Y:S01]  /*1fd0*/  FADD.FTZ R10, R10, -R18 ;  /* 0x800000120a0a7221 */ /* 0x000fe20000010000 */
[----:B------:R-:W1:Y:S01]  /*1fe0*/  LDCU.64 UR6, c[0x0][0x3a8] ;  /* 0x00007500ff0677ac */ /* 0x000e620008000a00 */
[----:B0-----:R-:W-:Y:S01]  /*1ff0*/  FMUL.FTZ R21, R11, R35 ;  /* 0x000000230b157220 */ /* 0x001fe20000410000 */
[C-C-:B------:R-:W-:Y:S01]  /*2000*/  FFMA.FTZ R11, R24.reuse, R13, R0.reuse ;  /* 0x0000000d180b7223 */ /* 0x140fe20000010000 */
[C---:B------:R-:W-:Y:S01]  /*2010*/  FFMA.FTZ R13, R24.reuse, R25, R0 ;  /* 0x00000019180d7223 */ /* 0x040fe20000010000 */
[----:B------:R-:W-:Y:S01]  /*2020*/  FADD.FTZ R20, R9, -R18 ;  /* 0x8000001209147221 */ /* 0x000fe20000010000 */
[----:B------:R-:W-:Y:S01]  /*2030*/  FFMA.FTZ R21, R24, R21, R0 ;  /* 0x0000001518157223 */ /* 0x000fe20000010000 */
[----:B------:R-:W-:Y:S01]  /*2040*/  FADD.FTZ R0, R5, -R18 ;  /* 0x8000001205007221 */ /* 0x000fe20000010000 */
[C---:B------:R-:W-:Y:S01]  /*2050*/  FMUL.FTZ R6, R19.reuse, R6 ;  /* 0x0000000613067220 */ /* 0x040fe20000410000 */
[C---:B------:R-:W-:Y:S01]  /*2060*/  FMUL.FTZ R7, R19.reuse, R12 ;  /* 0x0000000c13077220 */ /* 0x040fe20000410000 */
[C---:B------:R-:W-:Y:S01]  /*2070*/  FMUL.FTZ R9, R19.reuse, R8 ;  /* 0x0000000813097220 */ /* 0x040fe20000410000 */
[C---:B------:R-:W-:Y:S01]  /*2080*/  FMUL.FTZ R5, R19.reuse, R0 ;  /* 0x0000000013057220 */ /* 0x040fe20000410000 */
[C---:B------:R-:W-:Y:S01]  /*2090*/  FMUL.FTZ R25, R19.reuse, R20 ;  /* 0x0000001413197220 */ /* 0x040fe20000410000 */
[----:B------:R-:W-:Y:S01]  /*20a0*/  FMUL.FTZ R19, R19, R10 ;  /* 0x0000000a13137220 */ /* 0x000fe20000410000 */
[C-C-:B------:R-:W-:Y:S01]  /*20b0*/  FFMA.FTZ R6, R27.reuse, R6, R2.reuse ;  /* 0x000000061b067223 */ /* 0x140fe20000010002 */
[C---:B------:R-:W-:Y:S01]  /*20c0*/  FFMA.FTZ R0, R27.reuse, R9, R2 ;  /* 0x000000091b007223 */ /* 0x040fe20000010002 */
[C-C-:B------:R-:W-:Y:S01]  /*20d0*/  FFMA.FTZ R5, R28.reuse, R5, R26.reuse ;  /* 0x000000051c057223 */ /* 0x140fe2000001001a */
[C-C-:B------:R-:W-:Y:S01]  /*20e0*/  FFMA.FTZ R7, R28.reuse, R7, R26.reuse ;  /* 0x000000071c077223 */ /* 0x140fe2000001001a */
[----:B------:R-:W-:Y:S01]  /*20f0*/  FFMA.FTZ R25, R28, R25, R26 ;  /* 0x000000191c197223 */ /* 0x000fe2000001001a */
[----:B------:R-:W-:Y:S01]  /*2100*/  FFMA.FTZ R2, R27, R19, R2 ;  /* 0x000000131b027223 */ /* 0x000fe20000010002 */
[----:B------:R-:W-:-:S02]  /*2110*/  F2FP.F16.F32.PACK_AB R36, R21, R36 ;  /* 0x000000241524723e */ /* 0x000fc400000000ff */
[----:B------:R-:W-:Y:S02]  /*2120*/  F2FP.F16.F32.PACK_AB R34, R11, R34 ;  /* 0x000000220b22723e */ /* 0x000fe400000000ff */
[----:B------:R-:W-:Y:S02]  /*2130*/  F2FP.F16.F32.PACK_AB R30, R13, R30 ;  /* 0x0000001e0d1e723e */ /* 0x000fe400000000ff */
[----:B------:R-:W-:Y:S02]  /*2140*/  F2FP.F16.F32.PACK_AB R37, R6, R5 ;  /* 0x000000050625723e */ /* 0x000fe400000000ff */
[----:B------:R-:W-:Y:S02]  /*2150*/  F2FP.F16.F32.PACK_AB R35, R0, R7 ;  /* 0x000000070023723e */ /* 0x000fe400000000ff */
[----:B------:R-:W-:Y:S02]  /*2160*/  F2FP.F16.F32.PACK_AB R31, R2, R25 ;  /* 0x00000019021f723e */ /* 0x000fe400000000ff */
[----:B------:R-:W-:Y:S01]  /*2170*/  IADD3 R3, P1, PT, R3, 0x2, RZ ;  /* 0x0000000203037810 */ /* 0x000fe20007f3e0ff */
[----:B------:R2:W-:Y:S03]  /*2180*/  STG.E.64 desc[UR8][R22.64+0xf00], R36 ;  /* 0x000f002416007986 */ /* 0x0005e6000c101b08 */
[----:B------:R-:W-:Y:S01]  /*2190*/  IADD3.X R4, PT, PT, RZ, R4, RZ, P1, !PT ;  /* 0x00000004ff047210 */ /* 0x000fe20000ffe4ff */
[----:B------:R2:W-:Y:S01]  /*21a0*/  STG.E.64 desc[UR8][R22.64+0x1e00], R34 ;  /* 0x001e002216007986 */ /* 0x0005e2000c101b08 */
[----:B-1----:R-:W-:-:S03]  /*21b0*/  ISETP.GE.U32.AND P1, PT, R3, UR6, PT ;  /* 0x0000000603007c0c */ /* 0x002fc6000bf26070 */
[----:B------:R2:W-:Y:S01]  /*21c0*/  STG.E.64 desc[UR8][R22.64+0x2d00], R30 ;  /* 0x002d001e16007986 */ /* 0x0005e2000c101b08 */
[----:B------:R-:W-:-:S13]  /*21d0*/  ISETP.GE.AND.EX P1, PT, R4, UR7, PT, P1 ;  /* 0x0000000704007c0c */ /* 0x000fda000bf26310 */
[----:B--2---:R-:W-:Y:S05]  /*21e0*/  @!P1 BRA `(.L_x_1372) ;  /* 0xffffffe000609947 */ /* 0x004fea000383ffff */
[----:B------:R-:W-:Y:S05]  /*21f0*/  EXIT ;  /* 0x000000000000794d */ /* 0x000fea0003800000 */
.L_x_1373:
        /* <DEDUP_REMOVED lines=16> */
.L_x_1589:


//--------------------- .text._ZN13group_norm_v214gn_cuda_kernelI6__halfLi480ELi1ELi32ELi30ELi1024ELb0ELi16ELi960ELi960ELi4ELb1ELi2ELb0ELb0ENS_16CompileConditionILi1000EEEEEvPT_PKS4_S7_S7_flPfS8_Pj --------------------------
	.section	.text._ZN13group_norm_v214gn_cuda_kernelI6__halfLi480ELi1ELi32ELi30ELi1024ELb0ELi16ELi960ELi960ELi4ELb1ELi2ELb0ELb0ENS_16CompileConditionILi1000EEEEEvPT_PKS4_S7_S7_flPfS8_Pj,"ax",@progbits
	.align	128
        .global         _ZN13group_norm_v214gn_cuda_kernelI6__halfLi480ELi1ELi32ELi30ELi1024ELb0ELi16ELi960ELi960ELi4ELb1ELi2ELb0ELb0ENS_16CompileConditionILi1000EEEEEvPT_PKS4_S7_S7_flPfS8_Pj
        .type           _ZN13group_norm_v214gn_cuda_kernelI6__halfLi480ELi1ELi32ELi30ELi1024ELb0ELi16ELi960ELi960ELi4ELb1ELi2ELb0ELb0ENS_16CompileConditionILi1000EEEEEvPT_PKS4_S7_S7_flPfS8_Pj,@function
        .size           _ZN13group_norm_v214gn_cuda_kernelI6__halfLi480ELi1ELi32ELi30ELi1024ELb0ELi16ELi960ELi960ELi4ELb1ELi2ELb0ELb0ENS_16CompileConditionILi1000EEEEEvPT_PKS4_S7_S7_flPfS8_Pj,(.L_x_1590 - _ZN13group_norm_v214gn_cuda_kernelI6__halfLi480ELi1ELi32ELi30ELi1024ELb0ELi16ELi960ELi960ELi4ELb1ELi2ELb0ELb0ENS_16CompileConditionILi1000EEEEEvPT_PKS4_S7_S7_flPfS8_Pj)
        .other          _ZN13group_norm_v214gn_cuda_kernelI6__halfLi480ELi1ELi32ELi30ELi1024ELb0ELi16ELi960ELi960ELi4ELb1ELi2ELb0ELb0ENS_16CompileConditionILi1000EEEEEvPT_PKS4_S7_S7_flPfS8_Pj,@"STO_CUDA_ENTRY STV_DEFAULT"
_ZN13group_norm_v214gn_cuda_kernelI6__halfLi480ELi1ELi32ELi30ELi1024ELb0ELi16ELi960ELi960ELi4ELb1ELi2ELb0ELb0ENS_16CompileConditionILi1000EEEEEvPT_PKS4_S7_S7_flPfS8_Pj:
.text._ZN13group_norm_v214gn_cuda_kernelI6__halfLi480ELi1ELi32ELi30ELi1024ELb0ELi16ELi960ELi960ELi4ELb1ELi2ELb0ELb0ENS_16CompileConditionILi1000EEEEEvPT_PKS4_S7_S7_flPfS8_Pj:
        /* <DEDUP_REMOVED lines=30> */
[----:B------:R-:W-:Y:S01]  /*01e0*/  SHF.L.U32 R25, R0, 0x3, RZ ;  /* 0x0000000300197819 */ /* 0x000fe200000006ff */
[----:B------:R-:W-:Y:S01]  /*01f0*/  UIADD3 UR4, UPT, UPT, UR4, 0x2d00, URZ ;  /* 0x00002d0004047890 */ /* 0x000fe2000fffe0ff */
[----:B------:R-:W-:Y:S01]  /*0200*/  MOV R111, UR9 ;  /* 0x00000009006f7c02 */ /* 0x000fe20008000f00 */
[C---:B------:R-:W-:Y:S01]  /*0210*/  IMAD R4, R2.reuse, 0x1e, RZ ;  /* 0x0000001e02047824 */ /* 0x040fe200078e02ff */
[----:B------:R-:W-:Y:S01]  /*0220*/  ULEA UR6, UP0, UR9, UR6, 0x2 ;  /* 0x0000000609067291 */ /* 0x000fe2000f8010ff */
[----:B------:R-:W-:Y:S01]  /*0230*/  IMAD R2, R2, -0x80000000, RZ ;  /* 0x8000000002027824 */ /* 0x000fe200078e02ff */
[----:B------:R-:W-:Y:S01]  /*0240*/  MOV R32, UR8 ;  /* 0x0000000800207c02 */ /* 0x000fe20008000f00 */
[----:B------:R-:W-:Y:S01]  /*0250*/  ULEA UR4, UR5, UR4, 0x18 ;  /* 0x0000000405047291 */ /* 0x000fe2000f8ec0ff */
[C---:B------:R-:W-:Y:S01]  /*0260*/  IADD3 R8, PT, PT, R4.reuse, 0x6, RZ ;  /* 0x0000000604087810 */ /* 0x040fe20007ffe0ff */
[----:B------:R-:W-:Y:S01]  /*0270*/  ULEA.HI.X UR7, UR9, UR7, URZ, 0x2, UP0 ;  /* 0x0000000709077291 */ /* 0x000fe200080f14ff */
[----:B------:R-:W-:-:S02]  /*0280*/  IADD3 R10, PT, PT, R4, 0xa, RZ ;  /* 0x0000000a040a7810 */ /* 0x000fc40007ffe0ff */
[C---:B------:R-:W-:Y:S02]  /*0290*/  IADD3 R12, PT, PT, R4.reuse, 0xe, RZ ;  /* 0x0000000e040c7810 */ /* 0x040fe40007ffe0ff */
[----:B------:R-:W-:Y:S02]  /*02a0*/  LOP3.LUT P0, RZ, R4, 0x2, RZ, 0xc0, !PT ;  /* 0x0000000204ff7812 */ /* 0x000fe4000780c0ff */
[----:B------:R-:W-:Y:S02]  /*02b0*/  SHF.L.U32 R7, R8, 0x1e, RZ ;  /* 0x0000001e08077819 */ /* 0x000fe400000006ff */
[----:B------:R-:W-:Y:S02]  /*02c0*/  SHF.L.U32 R11, R10, 0x1e, RZ ;  /* 0x0000001e0a0b7819 */ /* 0x000fe400000006ff */
[----:B------:R-:W-:Y:S02]  /*02d0*/  SHF.L.U32 R13, R12, 0x1e, RZ ;  /* 0x0000001e0c0d7819 */ /* 0x000fe400000006ff */
[----:B------:R-:W-:-:S02]  /*02e0*/  IADD3 R5, PT, PT, R4, 0x2, RZ ;  /* 0x0000000204057810 */ /* 0x000fc40007ffe0ff */
[----:B------:R-:W-:Y:S02]  /*02f0*/  SHF.R.S32.HI R2, RZ, 0x1f, R2 ;  /* 0x0000001fff027819 */ /* 0x000fe40000011402 */
[----:B------:R-:W-:Y:S02]  /*0300*/  SHF.R.S32.HI R9, RZ, 0x1f, R7 ;  /* 0x0000001fff097819 */ /* 0x000fe40000011407 */
[----:B------:R-:W-:Y:S02]  /*0310*/  SHF.R.S32.HI R11, RZ, 0x1f, R11 ;  /* 0x0000001fff0b7819 */ /* 0x000fe4000001140b */
[----:B------:R-:W-:Y:S02]  /*0320*/  SHF.R.S32.HI R13, RZ, 0x1f, R13 ;  /* 0x0000001fff0d7819 */ /* 0x000fe4000001140d */
[----:B------:R-:W-:Y:S02]  /*0330*/  SHF.R.U32.HI R6, RZ, 0x2, R5 ;  /* 0x00000002ff067819 */ /* 0x000fe40000011605 */
[----:B------:R-:W-:-:S02]  /*0340*/  LEA.HI R7, R5, 0xf0, RZ, 0x1e ;  /* 0x000000f005077811 */ /* 0x000fc400078ff0ff */
[----:B------:R-:W-:Y:S02]  /*0350*/  IADD3 R20, PT, PT, R4, 0x1c, RZ ;  /* 0x0000001c04147810 */ /* 0x000fe40007ffe0ff */
[----:B------:R-:W-:Y:S02]  /*0360*/  LOP3.LUT R5, R2, 0xf0, RZ, 0xc0, !PT ;  /* 0x000000f002057812 */ /* 0x000fe400078ec0ff */
[----:B------:R-:W-:Y:S02]  /*0370*/  LOP3.LUT R11, R11, 0xf0, RZ, 0xc0, !PT ;  /* 0x000000f00b0b7812 */ /* 0x000fe400078ec0ff */
[----:B------:R-:W-:Y:S02]  /*0380*/  LOP3.LUT R13, R13, 0xf0, RZ, 0xc0, !PT ;  /* 0x000000f00d0d7812 */ /* 0x000fe400078ec0ff */
[----:B------:R-:W-:Y:S02]  /*0390*/  LOP3.LUT R9, R9, 0xf0, RZ, 0xc0, !PT ;  /* 0x000000f009097812 */ /* 0x000fe400078ec0ff */
[----:B------:R-:W-:-:S02]  /*03a0*/  @P0 IADD3 R7, PT, PT, R6, RZ, RZ ;  /* 0x000000ff06070210 */ /* 0x000fc40007ffe0ff */
[----:B------:R-:W-:Y:S02]  /*03b0*/  LEA.HI R23, R20, R5, RZ, 0x1e ;  /* 0x0000000514177211 */ /* 0x000fe400078ff0ff */
[----:B------:R-:W-:Y:S01]  /*03c0*/  IADD3 R6, PT, PT, R4, 0x4, RZ ;  /* 0x0000000404067810 */ /* 0x000fe20007ffe0ff */
[----:B------:R-:W0:Y:S01]  /*03d0*/  LDC.64 R20, c[0x0][0x3b0] ;  /* 0x0000ec00ff147b82 */ /* 0x000e220000000a00 */
[----:B------:R-:W-:Y:S01]  /*03e0*/  LEA.HI R11, R10, R11, RZ, 0x1e ;  /* 0x0000000b0a0b7211 */ /* 0x000fe200078ff0ff */
[----:B------:R-:W-:Y:S01]  /*03f0*/  IMAD R34, R23, 0x18, R32 ;  /* 0x0000001817227824 */ /* 0x000fe200078e0220 */
[----:B------:R-:W-:Y:S02]  /*0400*/  LEA.HI R13, R12, R13, RZ, 0x1e ;  /* 0x0000000d0c0d7211 */ /* 0x000fe400078ff0ff */
[C---:B------:R-:W-:Y:S02]  /*0410*/  IADD3 R10, PT, PT, R4.reuse, 0x8, RZ ;  /* 0x00000008040a7810 */ /* 0x040fe40007ffe0ff */
[----:B------:R-:W-:-:S02]  /*0420*/  IADD3 R12, PT, PT, R4, 0xc, RZ ;  /* 0x0000000c040c7810 */ /* 0x000fc40007ffe0ff */
[C---:B------:R-:W-:Y:S02]  /*0430*/  IADD3 R14, PT, PT, R4.reuse, 0x10, RZ ;  /* 0x00000010040e7810 */ /* 0x040fe40007ffe0ff */
[C---:B------:R-:W-:Y:S02]  /*0440*/  IADD3 R2, PT, PT, R4.reuse, 0x14, RZ ;  /* 0x0000001404027810 */ /* 0x040fe40007ffe0ff */
[----:B------:R-:W-:Y:S02]  /*0450*/  IADD3 R18, PT, PT, R4, 0x18, RZ ;  /* 0x0000001804127810 */ /* 0x000fe40007ffe0ff */
[----:B------:R-:W-:Y:S02]  /*0460*/  LEA.HI R9, R8, R9, RZ, 0x1e ;  /* 0x0000000908097211 */ /* 0x000fe400078ff0ff */
[C---:B------:R-:W-:Y:S02]  /*0470*/  IADD3 R15, PT, PT, R4.reuse, 0x12, RZ ;  /* 0x00000012040f7810 */ /* 0x040fe40007ffe0ff */
[----:B------:R-:W-:-:S02]  /*0480*/  IADD3 R17, PT, PT, R4, 0x16, RZ ;  /* 0x0000001604117810 */ /* 0x000fc40007ffe0ff */
[-C--:B------:R-:W-:Y:S02]  /*0490*/  LEA.HI R8, R6, R5.reuse, RZ, 0x1e ;  /* 0x0000000506087211 */ /* 0x080fe400078ff0ff */
[----:B------:R-:W-:Y:S02]  /*04a0*/  IADD3 R6, PT, PT, R4, 0x1a, RZ ;  /* 0x0000001a04067810 */ /* 0x000fe40007ffe0ff */
[-C--:B------:R-:W-:Y:S01]  /*04b0*/  LEA.HI R10, R10, R5.reuse, RZ, 0x1e ;  /* 0x000000050a0a7211 */ /* 0x080fe200078ff0ff */
[--C-:B------:R-:W-:Y:S01]  /*04c0*/  IMAD R8, R8, 0x18, R32.reuse ;  /* 0x0000001808087824 */ /* 0x100fe200078e0220 */
[-C--:B------:R-:W-:Y:S02]  /*04d0*/  LEA.HI R12, R12, R5.reuse, RZ, 0x1e ;  /* 0x000000050c0c7211 */ /* 0x080fe400078ff0ff */
[-C--:B------:R-:W-:Y:S01]  /*04e0*/  LEA.HI R14, R14, R5.reuse, RZ, 0x1e ;  /* 0x000000050e0e7211 */ /* 0x080fe200078ff0ff */
[--C-:B------:R-:W-:Y:S01]  /*04f0*/  IMAD R10, R10, 0x18, R32.reuse ;  /* 0x000000180a0a7824 */ /* 0x100fe200078e0220 */
[-C--:B------:R-:W-:Y:S01]  /*0500*/  LEA.HI R16, R2, R5.reuse, RZ, 0x1e ;  /* 0x0000000502107211 */ /* 0x080fe200078ff0ff */
[--C-:B------:R-:W-:Y:S01]  /*0510*/  IMAD R12, R12, 0x18, R32.reuse ;  /* 0x000000180c0c7824 */ /* 0x100fe200078e0220 */
[-C--:B------:R-:W-:Y:S01]  /*0520*/  LEA.HI R18, R18, R5.reuse, RZ, 0x1e ;  /* 0x0000000512127211 */ /* 0x080fe200078ff0ff */
[--C-:B------:R-:W-:Y:S01]  /*0530*/  IMAD R22, R14, 0x18, R32.reuse ;  /* 0x000000180e167824 */ /* 0x100fe200078e0220 */
[----:B------:R-:W-:Y:S01]  /*0540*/  LEA.HI R5, R4, R5, RZ, 0x1e ;  /* 0x0000000504057211 */ /* 0x000fe200078ff0ff */
[--C-:B------:R-:W-:Y:S01]  /*0550*/  IMAD R26, R16, 0x18, R32.reuse ;  /* 0x00000018101a7824 */ /* 0x100fe200078e0220 */
[----:B------:R-:W-:Y:S01]  /*0560*/  SHF.L.U32 R2, R15, 0x1e, RZ ;  /* 0x0000001e0f027819 */ /* 0x000fe200000006ff */
[--C-:B------:R-:W-:Y:S01]  /*0570*/  IMAD R30, R18, 0x18, R32.reuse ;  /* 0x00000018121e7824 */ /* 0x100fe200078e0220 */
[----:B------:R-:W-:Y:S01]  /*0580*/  SHF.L.U32 R4, R17, 0x1e, RZ ;  /* 0x0000001e11047819 */ /* 0x000fe200000006ff */
[--C-:B------:R-:W-:Y:S01]  /*0590*/  IMAD R14, R9, 0x18, R32.reuse ;  /* 0x00000018090e7824 */ /* 0x100fe200078e0220 */
[----:B------:R-:W-:Y:S01]  /*05a0*/  SHF.L.U32 R19, R6, 0x1e, RZ ;  /* 0x0000001e06137819 */ /* 0x000fe200000006ff */
[----:B------:R-:W-:Y:S01]  /*05b0*/  IMAD R16, R11, 0x18, R32 ;  /* 0x000000180b107824 */ /* 0x000fe200078e0220 */
[----:B------:R-:W-:Y:S01]  /*05c0*/  SHF.R.S32.HI R2, RZ, 0x1f, R2 ;  /* 0x0000001fff027819 */ /* 0x000fe20000011402 */
[----:B------:R-:W-:Y:S01]  /*05d0*/  IMAD R18, R13, 0x18, R32 ;  /* 0x000000180d127824 */ /* 0x000fe200078e0220 */
[----:B------:R-:W-:-:S02]  /*05e0*/  SHF.R.S32.HI R4, RZ, 0x1f, R4 ;  /* 0x0000001fff047819 */ /* 0x000fc40000011404 */
[----:B------:R-:W-:Y:S02]  /*05f0*/  SHF.R.S32.HI R19, RZ, 0x1f, R19 ;  /* 0x0000001fff137819 */ /* 0x000fe40000011413 */
[----:B------:R-:W-:Y:S02]  /*0600*/  LOP3.LUT R2, R2, 0xf0, RZ, 0xc0, !PT ;  /* 0x000000f002027812 */ /* 0x000fe400078ec0ff */
[----:B------:R-:W-:Y:S02]  /*0610*/  LOP3.LUT R4, R4, 0xf0, RZ, 0xc0, !PT ;  /* 0x000000f004047812 */ /* 0x000fe400078ec0ff */
[----:B------:R-:W-:Y:S02]  /*0620*/  LOP3.LUT R19, R19, 0xf0, RZ, 0xc0, !PT ;  /* 0x000000f013137812 */ /* 0x000fe400078ec0ff */
[----:B------:R-:W-:Y:S02]  /*0630*/  LEA.HI R15, R15, R2, RZ, 0x1e ;  /* 0x000000020f0f7211 */ /* 0x000fe400078ff0ff */
[----:B------:R-:W-:Y:S01]  /*0640*/  LEA.HI R17, R17, R4, RZ, 0x1e ;  /* 0x0000000411117211 */ /* 0x000fe200078ff0ff */
[--C-:B------:R-:W-:Y:S01]  /*0650*/  IMAD R4, R5, 0x18, R32.reuse ;  /* 0x0000001805047824 */ /* 0x100fe200078e0220 */
[----:B------:R-:W-:Y:S01]  /*0660*/  LEA.HI R19, R6, R19, RZ, 0x1e ;  /* 0x0000001306137211 */ /* 0x000fe200078ff0ff */
[--C-:B------:R-:W-:Y:S01]  /*0670*/  IMAD R6, R7, 0x18, R32.reuse ;  /* 0x0000001807067824 */ /* 0x100fe200078e0220 */
[----:B0-----:R-:W-:Y:S01]  /*0680*/  ISETP.EQ.U32.AND P1, PT, R20, RZ, PT ;  /* 0x000000ff1400720c */ /* 0x001fe20003f22070 */
[--C-:B------:R-:W-:Y:S01]  /*0690*/  IMAD R24, R15, 0x18, R32.reuse ;  /* 0x000000180f187824 */ /* 0x100fe200078e0220 */
[----:B------:R-:W-:Y:S01]  /*06a0*/  LOP3.LUT P0, RZ, R29, 0x3f, RZ, 0xc0, !PT ;  /* 0x0000003f1dff7812 */ /* 0x000fe2000780c0ff */
[--C-:B------:R-:W-:Y:S01]  /*06b0*/  IMAD R28, R17, 0x18, R32.reuse ;  /* 0x00000018111c7824 */ /* 0x100fe200078e0220 */
[----:B------:R-:W-:Y:S01]  /*06c0*/  SHF.L.U32 R2, R29, 0x4, RZ ;  /* 0x000000041d027819 */ /* 0x000fe200000006ff */
[----:B------:R-:W-:Y:S01]  /*06d0*/  IMAD R32, R19, 0x18, R32 ;  /* 0x0000001813207824 */ /* 0x000fe200078e0220 */
[----:B------:R-:W-:-:S02]  /*06e0*/  LOP3.LUT R19, R25, 0x8, RZ, 0xc0, !PT ;  /* 0x0000000819137812 */ /* 0x000fc400078ec0ff */
[----:B------:R-:W-:Y:S02]  /*06f0*/  ISETP.EQ.OR.EX P0, PT, R21, RZ, P0, P1 ;  /* 0x000000ff1500720c */ /* 0x000fe40000702710 */
[----:B------:R-:W0:Y:S01]  /*0700*/  LDC R21, c[0x0][0x374] ;  /* 0x0000dd00ff157b82 */ /* 0x000e220000000800 */
[----:B------:R-:W-:Y:S02]  /*0710*/  LOP3.LUT R2, R2, 0x3f0, RZ, 0xc0, !PT ;  /* 0x000003f002027812 */ /* 0x000fe400078ec0ff */
[C---:B------:R-:W-:Y:S02]  /*0720*/  IADD3 R7, PT, PT, R19.reuse, R8, RZ ;  /* 0x0000000813077210 */ /* 0x040fe40007ffe0ff */
[----:B------:R-:W-:Y:S02]  /*0730*/  IADD3 R5, PT, PT, R36, 0x2, RZ ;  /* 0x0000000224057810 */ /* 0x000fe40007ffe0ff */
[C---:B------:R-:W-:Y:S02]  /*0740*/  IADD3 R8, PT, PT, R19.reuse, R10, RZ ;  /* 0x0000000a13087210 */ /* 0x040fe40007ffe0ff */
[----:B------:R-:W-:-:S02]  /*0750*/  IADD3 R10, PT, PT, R19, R22, RZ ;  /* 0x00000016130a7210 */ /* 0x000fc40007ffe0ff */
[C---:B------:R-:W-:Y:S02]  /*0760*/  IADD3 R2, PT, PT, R3.reuse, R2, RZ ;  /* 0x0000000203027210 */ /* 0x040fe40007ffe0ff */
[----:B------:R-:W-:Y:S02]  /*0770*/  LEA R20, R3, UR8, 0x3 ;  /* 0x0000000803147c11 */ /* 0x000fe4000f8e18ff */
[----:B------:R-:W-:Y:S02]  /*0780*/  LOP3.LUT R22, R36, 0xffff, RZ, 0xc0, !PT ;  /* 0x0000ffff24167812 */ /* 0x000fe400078ec0ff */
[----:B------:R-:W-:Y:S01]  /*0790*/  SHF.L.U32 R3, R29, 0x1, RZ ;  /* 0x000000011d037819 */ /* 0x000fe200000006ff */
[----:B------:R-:W-:Y:S01]  /*07a0*/  IMAD R20, R27, 0x18, R20 ;  /* 0x000000181b147824 */ /* 0x000fe200078e0214 */
[----:B------:R-:W-:Y:S01]  /*07b0*/  LOP3.LUT R5, R5, 0xffff, RZ, 0xc0, !PT ;  /* 0x0000ffff05057812 */ /* 0x000fe200078ec0ff */
[----:B------:R-:W-:Y:S01]  /*07c0*/  IMAD R22, R22, 0x889, RZ ;  /* 0x0000088916167824 */ /* 0x000fe200078e02ff */
[----:B------:R-:W-:-:S02]  /*07d0*/  LOP3.LUT R3, R3, 0x7e, RZ, 0xc0, !PT ;  /* 0x0000007e03037812 */ /* 0x000fc400078ec0ff */
[----:B------:R-:W-:Y:S01]  /*07e0*/  ISETP.NE.AND P1, PT, R29, RZ, PT ;  /* 0x000000ff1d00720c */ /* 0x000fe20003f25270 */
[----:B------:R-:W-:Y:S01]  /*07f0*/  IMAD R5, R5, 0x889, RZ ;  /* 0x0000088905057824 */ /* 0x000fe200078e02ff */
[C---:B------:R-:W-:Y:S02]  /*0800*/  LEA R27, R0.reuse, R3, 0x6 ;  /* 0x00000003001b7211 */ /* 0x040fe400078e30ff */
[C---:B------:R-:W-:Y:S02]  /*0810*/  IADD3 R11, PT, PT, R19.reuse, R26, RZ ;  /* 0x0000001a130b7210 */ /* 0x040fe40007ffe0ff */
[----:B------:R-:W-:Y:S02]  /*0820*/  IADD3 R3, PT, PT, R0, UR4, RZ ;  /* 0x0000000400037c10 */ /* 0x000fe4000fffe0ff */
[----:B------:R-:W-:Y:S02]  /*0830*/  SHF.R.U32.HI R29, RZ, 0x10, R22 ;  /* 0x00000010ff1d7819 */ /* 0x000fe40000011616 */
[----:B------:R-:W-:-:S02]  /*0840*/  IADD3 R9, PT, PT, R19, R12, RZ ;  /* 0x0000000c13097210 */ /* 0x000fc40007ffe0ff */
[----:B------:R-:W-:Y:S02]  /*0850*/  MOV R26, 0x7fffffc1 ;  /* 0x7fffffc1001a7802 */ /* 0x000fe40000000f00 */
[----:B------:R-:W-:Y:S02]  /*0860*/  SHF.R.U32.HI R22, RZ, 0x10, R5 ;  /* 0x00000010ff167819 */ /* 0x000fe40000011605 */
[C---:B------:R-:W-:Y:S01]  /*0870*/  IADD3 R12, PT, PT, R19.reuse, R30, RZ ;  /* 0x0000001e130c7210 */ /* 0x040fe20007ffe0ff */
[----:B------:R-:W-:Y:S01]  /*0880*/  HFMA2 R30, -RZ, RZ, 0, 0 ;  /* 0x00000000ff1e7431 */ /* 0x000fe200000001ff */
[C---:B------:R-:W-:Y:S02]  /*0890*/  IADD3 R15, PT, PT, R19.reuse, R16, RZ ;  /* 0x00000010130f7210 */ /* 0x040fe40007ffe0ff */
[----:B------:R-:W-:Y:S02]  /*08a0*/  IADD3 R16, PT, PT, R19, R18, RZ ;  /* 0x0000001213107210 */ /* 0x000fe40007ffe0ff */
[----:B------:R-:W-:-:S02]  /*08b0*/  IADD3 R4, PT, PT, R4, R19, RZ ;  /* 0x0000001304047210 */ /* 0x000fc40007ffe0ff */
[C---:B------:R-:W-:Y:S02]  /*08c0*/  IADD3 R6, PT, PT, R19.reuse, R6, RZ ;  /* 0x0000000613067210 */ /* 0x040fe40007ffe0ff */
[C---:B------:R-:W-:Y:S02]  /*08d0*/  IADD3 R13, PT, PT, R19.reuse, R34, RZ ;  /* 0x00000022130d7210 */ /* 0x040fe40007ffe0ff */
[C---:B------:R-:W-:Y:S02]  /*08e0*/  IADD3 R14, PT, PT, R19.reuse, R14, RZ ;  /* 0x0000000e130e7210 */ /* 0x040fe40007ffe0ff */
[C---:B------:R-:W-:Y:S02]  /*08f0*/  IADD3 R17, PT, PT, R19.reuse, R24, RZ ;  /* 0x0000001813117210 */ /* 0x040fe40007ffe0ff */
[C---:B------:R-:W-:Y:S01]  /*0900*/  IADD3 R18, PT, PT, R19.reuse, R28, RZ ;  /* 0x0000001c13127210 */ /* 0x040fe20007ffe0ff */
[----:B------:R-:W-:Y:S01]  /*0910*/  IMAD R28, R0, 0x7, R3 ;  /* 0x00000007001c7824 */ /* 0x000fe200078e0203 */
[----:B------:R-:W-:-:S02]  /*0920*/  IADD3 R19, PT, PT, R19, R32, RZ ;  /* 0x0000002013137210 */ /* 0x000fc40007ffe0ff */
[----:B------:R-:W-:Y:S02]  /*0930*/  MOV R38, RZ ;  /* 0x000000ff00267202 */ /* 0x000fe40000000f00 */
[C---:B------:R-:W-:Y:S02]  /*0940*/  LOP3.LUT R23, R0.reuse, 0x7, RZ, 0xc0, !PT ;  /* 0x0000000700177812 */ /* 0x040fe400078ec0ff */
[----:B------:R-:W-:Y:S02]  /*0950*/  SHF.L.U32 R24, R0, 0x1, RZ ;  /* 0x0000000100187819 */ /* 0x000fe400000006ff */
[----:B------:R-:W-:Y:S02]  /*0960*/  LOP3.LUT R25, R25, 0x7c0, RZ, 0xc0, !PT ;  /* 0x000007c019197812 */ /* 0x000fe400078ec0ff */
[----:B------:R-:W-:Y:S02]  /*0970*/  SEL R26, R26, 0x1, !P1 ;  /* 0x000000011a1a7807 */ /* 0x000fe40004800000 */
[----:B------:R-:W-:-:S02]  /*0980*/  MOV R118, UR6 ;  /* 0x0000000600767c02 */ /* 0x000fc40008000f00 */
[----:B------:R-:W-:Y:S02]  /*0990*/  ISETP.GT.U32.OR P0, PT, R0, 0x1f, P0 ;  /* 0x0000001f0000780c */ /* 0x000fe40000704470 */
[----:B------:R-:W-:Y:S02]  /*09a0*/  MOV R119, UR7 ;  /* 0x0000000700777c02 */ /* 0x000fe40008000f00 */
[----:B------:R-:W-:Y:S02]  /*09b0*/  LEA R29, R29, UR4, 0x3 ;  /* 0x000000041d1d7c11 */ /* 0x000fe4000f8e18ff */
[----:B0-----:R-:W-:-:S07]  /*09c0*/  LEA R22, R22, UR4, 0x3 ;  /* 0x0000000416167c11 */ /* 0x001fce000f8e18ff */
.L_x_1380:
[----:B------:R-:W0:Y:S01]  /*09d0*/  LDCU.64 UR6, c[0x0][0x388] ;  /* 0x00007100ff0677ac */ /* 0x000e220008000a00 */
[----:B------:R-:W-:Y:S01]  /*09e0*/  MOV R37, RZ ;  /* 0x000000ff00257202 */ /* 0x000fe20000000f00 */
[----:B------:R-:W-:Y:S02]  /*09f0*/  IMAD R5, R2, 0x3c0, RZ ;  /* 0x000003c002057824 */ /* 0x000fe400078e02ff */
[----:B------:R-:W-:Y:S02]  /*0a00*/  IMAD R3, R38, 0xf0000, RZ ;  /* 0x000f000026037824 */ /* 0x000fe400078e02ff */
[----:B------:R-:W-:-:S03]  /*0a10*/  IMAD.WIDE.U32 R32, R111, 0xf0000, R36 ;  /* 0x000f00006f207825 */ /* 0x000fc600078e0024 */
        /* <DEDUP_REMOVED lines=18> */
[----:B------:R-:W-:Y:S01]  /*0b40*/  CS2R R72, SRZ ;  /* 0x0000000000487805 */ /* 0x000fe2000001ff00 */
[--C-:B--2---:R-:W-:Y:S02]  /*0b50*/  HADD2.F32 R3, -RZ, R40.reuse.H0_H0 ;  /* 0x20000028ff037230 */ /* 0x104fe40000004100 */
[--C-:B------:R-:W-:Y:S02]  /*0b60*/  HADD2.F32 R5, -RZ, R41.reuse.H0_H0 ;  /* 0x20000029ff057230 */ /* 0x100fe40000004100 */
[----:B------:R-:W-:Y:S02]  /*0b70*/  HADD2.F32 R49, -RZ, R40.H1_H1 ;  /* 0x30000028ff317230 */ /* 0x000fe40000004100 */
[----:B------:R-:W-:Y:S01]  /*0b80*/  FADD.FTZ R40, RZ, R3 ;  /* 0x00000003ff287221 */ /* 0x000fe20000010000 */
[----:B------:R-:W-:-:S02]  /*0b90*/  HADD2.F32 R41, -RZ, R41.H1_H1 ;  /* 0x30000029ff297230 */ /* 0x000fc40000004100 */
[----:B0-----:R-:W-:Y:S01]  /*0ba0*/  FADD.FTZ R44, RZ, R5 ;  /* 0x00000005ff2c7221 */ /* 0x001fe20000010000 */
[--C-:B---3--:R-:W-:Y:S02]  /*0bb0*/  HADD2.F32 R55, -RZ, R42.reuse.H0_H0 ;  /* 0x2000002aff377230 */ /* 0x108fe40000004100 */
[----:B------:R-:W-:Y:S01]  /*0bc0*/  FFMA.FTZ R46, R5, R5, RZ ;  /* 0x00000005052e7223 */ /* 0x000fe200000100ff */
[----:B------:R-:W-:Y:S02]  /*0bd0*/  HADD2.F32 R57, -RZ, R42.H1_H1 ;  /* 0x3000002aff397230 */ /* 0x000fe40000004100 */
[----:B------:R-:W-:Y:S01]  /*0be0*/  FFMA.FTZ R42, R3, R3, RZ ;  /* 0x00000003032a7223 */ /* 0x000fe200000100ff */
[----:B----4-:R-:W-:Y:S02]  /*0bf0*/  HADD2.F32 R109, -RZ, R94.H0_H0 ;  /* 0x2000005eff6d7230 */ /* 0x010fe40000004100 */
[----:B------:R-:W-:Y:S01]  /*0c00*/  FADD.FTZ R40, R40, R49 ;  /* 0x0000003128287221 */ /* 0x000fe20000010000 */
[----:B------:R-:W-:-:S02]  /*0c10*/  HADD2.F32 R35, -RZ, R95.H0_H0 ;  /* 0x2000005fff237230 */ /* 0x000fc40000004100 */
[----:B------:R-:W-:Y:S01]  /*0c20*/  FFMA.FTZ R42, R49, R49, R42 ;  /* 0x00000031312a7223 */ /* 0x000fe2000001002a */
[----:B------:R-:W-:Y:S01]  /*0c30*/  FADD.FTZ R44, R44, R41 ;  /* 0x000000292c2c7221 */ /* 0x000fe20000010000 */
[----:B------:R-:W-:Y:S01]  /*0c40*/  FFMA.FTZ R46, R41, R41, R46 ;  /* 0x00000029292e7223 */ /* 0x000fe2000001002e */
[----:B------:R-:W-:Y:S02]  /*0c50*/  HADD2.F32 R47, -RZ, R94.H1_H1 ;  /* 0x3000005eff2f7230 */ /* 0x000fe40000004100 */
[----:B------:R-:W-:Y:S01]  /*0c60*/  FADD.FTZ R40, R40, R109 ;  /* 0x0000006d28287221 */ /* 0x000fe20000010000 */
[----:B------:R-:W-:Y:S02]  /*0c70*/  HADD2.F32 R95, -RZ, R95.H1_H1 ;  /* 0x3000005fff5f7230 */ /* 0x000fe40000004100 */
[----:B------:R-:W-:Y:S01]  /*0c80*/  FFMA.FTZ R42, R109, R109, R42 ;  /* 0x0000006d6d2a7223 */ /* 0x000fe2000001002a */
[----:B------:R-:W-:Y:S01]  /*0c90*/  FADD.FTZ R44, R44, R35 ;  /* 0x000000232c2c7221 */ /* 0x000fe20000010000 */
[----:B------:R-:W-:Y:S01]  /*0ca0*/  FFMA.FTZ R46, R35, R35, R46 ;  /* 0x00000023232e7223 */ /* 0x000fe2000001002e */
[----:B------:R-:W-:-:S02]  /*0cb0*/  HADD2.F32 R107, -RZ, R58.H0_H0 ;  /* 0x2000003aff6b7230 */ /* 0x000fc40000004100 */
[----:B------:R-:W-:Y:S01]  /*0cc0*/  FADD.FTZ R40, R40, R47 ;  /* 0x0000002f28287221 */ /* 0x000fe20000010000 */
[--C-:B------:R-:W-:Y:S02]  /*0cd0*/  HADD2.F32 R101, -RZ, R59.reuse.H0_H0 ;  /* 0x2000003bff657230 */ /* 0x100fe40000004100 */
        /* <DEDUP_REMOVED lines=35> */
[----:B------:R-:W-:Y:S01]  /*0f10*/  FFMA.FTZ R42, R63, R63, R42 ;  /* 0x0000003f3f2a7223 */ /* 0x000fe2000001002a */
[----:B------:R-:W-:Y:S01]  /*0f20*/  FADD.FTZ R44, R44, R61 ;  /* 0x0000003d2c2c7221 */ /* 0x000fe20000010000 */
[----:B------:R-:W-:Y:S01]  /*0f30*/  FFMA.FTZ R46, R61, R61, R46 ;  /* 0x0000003d3d2e7223 */ /* 0x000fe2000001002e */
[----:B------:R-:W-:Y:S02]  /*0f40*/  HADD2.F32 R31, -RZ, R43.H1_H1 ;  /* 0x3000002bff1f7230 */ /* 0x000fe40000004100 */
[----:B------:R-:W-:Y:S01]  /*0f50*/  FADD.FTZ R40, R40, R55 ;  /* 0x0000003728287221 */ /* 0x000fe20000010000 */
        /* <DEDUP_REMOVED lines=80> */
.L_x_1375:
[----:B------:R-:W-:Y:S05]  /*1460*/  BSYNC.RECONVERGENT B0 ;  /* 0x0000000000007941 */ /* 0x000fea0003800200 */
.L_x_1374:
        /* <DEDUP_REMOVED lines=15> */
.L_x_1377:
[----:B0-----:R-:W2:Y:S04]  /*1560*/  LD.E.STRONG.GPU R65, desc[UR10][R118.64] ;  /* 0x0000000a76417980 */ /* 0x001ea8000c10f900 */
[----:B--2---:R-:W-:Y:S01]  /*1570*/  CCTL.IVALL ;  /* 0x00000000ff00798f */ /* 0x004fe20002000000 */
[----:B------:R-:W-:Y:S05]  /*1580*/  YIELD ;  /* 0x0000000000007946 */ /* 0x000fea0003800000 */
[----:B-----5:R-:W-:-:S04]  /*1590*/  LOP3.LUT R65, R65, R40, RZ, 0x3c, !PT ;  /* 0x0000002841417212 */ /* 0x020fc800078e3cff */
[----:B------:R-:W-:-:S13]  /*15a0*/  ISETP.GT.AND P1, PT, R65, -0x1, PT ;  /* 0xffffffff4100780c */ /* 0x000fda0003f24270 */
[----:B------:R-:W-:Y:S05]  /*15b0*/  @P1 BRA `(.L_x_1377) ;  /* 0xfffffffc00e81947 */ /* 0x000fea000383ffff */
.L_x_1376:
        /* <DEDUP_REMOVED lines=52> */
.L_x_1379:
[----:B------:R-:W-:Y:S05]  /*1900*/  BSYNC.RECONVERGENT B0 ;  /* 0x0000000000007941 */ /* 0x000fea0003800200 */
.L_x_1378:
[----:B0-----:R-:W0:Y:S01]  /*1910*/  SHFL.BFLY PT, R65, R82, 0x4, 0x1f ;  /* 0x0c801f0052417f89 */ /* 0x001e2200000e0000 */
[----:B------:R-:W-:Y:S01]  /*1920*/  LOP3.LUT P1, RZ, R0, 0x307, RZ, 0xc0, !PT ;  /* 0x0000030700ff7812 */ /* 0x000fe2000782c0ff */
[----:B------:R-:W2:Y:S01]  /*1930*/  LDCU UR5, c[0x0][0x3a0] ;  /* 0x00007400ff0577ac */ /* 0x000ea20008000800 */
[----:B-----5:R-:W-:Y:S01]  /*1940*/  HADD2.F32 R58, -RZ, R68.H1_H1 ;  /* 0x30000044ff3a7230 */ /* 0x020fe20000004100 */
[----:B------:R-:W3:Y:S01]  /*1950*/  SHFL.BFLY PT, R44, R83, 0x4, 0x1f ;  /* 0x0c801f00532c7f89 */ /* 0x000ee200000e0000 */
[----:B------:R-:W-:Y:S01]  /*1960*/  LOP3.LUT R30, R30, 0x1, RZ, 0x3c, !PT ;  /* 0x000000011e1e7812 */ /* 0x000fe200078e3cff */
[----:B------:R-:W4:Y:S01]  /*1970*/  LDCU.64 UR6, c[0x0][0x380] ;  /* 0x00007000ff0677ac */ /* 0x000f220008000a00 */
        /* <DEDUP_REMOVED lines=14> */
[----:B------:R-:W-:Y:S01]  /*1a60*/  @!P1 FMNMX.FTZ R75, RZ, R48, !PT ;  /* 0x00000030ff4b9209 */ /* 0x000fe20007810000 */
[----:B------:R-:W-:-:S04]  /*1a70*/  HADD2.F32 R48, -RZ, R66.H0_H0 ;  /* 0x20000042ff307230 */ /* 0x000fc80000004100 */
[----:B------:R-:W-:Y:S01]  /*1a80*/  @!P1 STS.64 [R0+UR4], R74 ;  /* 0x0000004a00009988 */ /* 0x000fe20008000a04 */
[----:B------:R-:W-:Y:S01]  /*1a90*/  BAR.SYNC.DEFER_BLOCKING 0x0 ;  /* 0x0000000000007b1d */ /* 0x000fe20000010000 */
[----:B------:R-:W-:-:S04]  /*1aa0*/  @!P0 LEA R44, P1, R111, R24, 0x6 ;  /* 0x000000186f2c8211 */ /* 0x000fc800078230ff */
[----:B------:R-:W-:Y:S02]  /*1ab0*/  @!P0 LEA.HI.X R38, R111, RZ, R38, 0x6, P1 ;  /* 0x000000ff6f268211 */ /* 0x000fe400008f3426 */
[----:B------:R-:W-:Y:S02]  /*1ac0*/  MOV R111, R40 ;  /* 0x00000028006f7202 */ /* 0x000fe40000000f00 */
[----:B0-----:R-:W-:-:S04]  /*1ad0*/  @!P0 LEA R76, P1, R44, R72, 0x2 ;  /* 0x000000482c4c8211 */ /* 0x001fc800078210ff */
[----:B------:R-:W-:Y:S02]  /*1ae0*/  @!P0 LEA.HI.X R77, R44, R73, R38, 0x2, P1 ;  /* 0x000000492c4d8211 */ /* 0x000fe400008f1426 */
[----:B----4-:R-:W-:Y:S01]  /*1af0*/  IADD3 R32, P1, PT, R32, UR6, RZ ;  /* 0x0000000620207c10 */ /* 0x010fe2000ff3e0ff */
[----:B------:R-:W2:Y:S04]  /*1b00*/  LDS.64 R64, [R29] ;  /* 0x000000001d407984 */ /* 0x000ea80000000a00 */
[----:B------:R-:W0:Y:S04]  /*1b10*/  @!P0 LDS.64 R70, [R28] ;  /* 0x000000001c468984 */ /* 0x000e280000000a00 */
[----:B------:R-:W3:Y:S01]  /*1b20*/  LDS.64 R72, [R22] ;  /* 0x0000000016487984 */ /* 0x000ee20000000a00 */
[----:B--2---:R-:W-:Y:S01]  /*1b30*/  FADD.FTZ R65, R65, UR5 ;  /* 0x0000000541417e21 */ /* 0x004fe20008010000 */
[--C-:B------:R-:W-:Y:S01]  /*1b40*/  FADD.FTZ R3, R3, -R64.reuse ;  /* 0x8000004003037221 */ /* 0x100fe20000010000 */
[--C-:B------:R-:W-:Y:S01]  /*1b50*/  FADD.FTZ R107, R107, -R64.reuse ;  /* 0x800000406b6b7221 */ /* 0x100fe20000010000 */
[--C-:B------:R-:W-:Y:S01]  /*1b60*/  FADD.FTZ R105, R105, -R64.reuse ;  /* 0x8000004069697221 */ /* 0x100fe20000010000 */
[----:B------:R2:W4:Y:S01]  /*1b70*/  MUFU.RSQ R38, R65 ;  /* 0x0000004100267308 */ /* 0x0005220000001400 */
[----:B0-----:R0:W-:Y:S01]  /*1b80*/  @!P0 STG.E.64 desc[UR10][R76.64], R70 ;  /* 0x000000464c008986 */ /* 0x0011e2000c101b0a */
[--C-:B------:R-:W-:Y:S01]  /*1b90*/  FADD.FTZ R109, R109, -R64.reuse ;  /* 0x800000406d6d7221 */ /* 0x100fe20000010000 */
[--C-:B------:R-:W-:Y:S01]  /*1ba0*/  FADD.FTZ R103, R103, -R64.reuse ;  /* 0x8000004067677221 */ /* 0x100fe20000010000 */
[--C-:B------:R-:W-:Y:S01]  /*1bb0*/  FADD.FTZ R55, R55, -R64.reuse ;  /* 0x8000004037377221 */ /* 0x100fe20000010000 */
[--C-:B------:R-:W-:Y:S01]  /*1bc0*/  FADD.FTZ R57, R57, -R64.reuse ;  /* 0x8000004039397221 */ /* 0x100fe20000010000 */
[--C-:B------:R-:W-:Y:S01]  /*1bd0*/  FADD.FTZ R49, R49, -R64.reuse ;  /* 0x8000004031317221 */ /* 0x100fe20000010000 */
[--C-:B------:R-:W-:Y:S01]  /*1be0*/  FADD.FTZ R47, R47, -R64.reuse ;  /* 0x800000402f2f7221 */ /* 0x100fe20000010000 */
[--C-:B------:R-:W-:Y:S01]  /*1bf0*/  FADD.FTZ R39, R39, -R64.reuse ;  /* 0x8000004027277221 */ /* 0x100fe20000010000 */
[--C-:B--2---:R-:W-:Y:S01]  /*1c00*/  FADD.FTZ R65, R53, -R64.reuse ;  /* 0x8000004035417221 */ /* 0x104fe20000010000 */
[--C-:B------:R-:W-:Y:S01]  /*1c10*/  FADD.FTZ R93, R93, -R64.reuse ;  /* 0x800000405d5d7221 */ /* 0x100fe20000010000 */
[--C-:B------:R-:W-:Y:S01]  /*1c20*/  FADD.FTZ R91, R91, -R64.reuse ;  /* 0x800000405b5b7221 */ /* 0x100fe20000010000 */
[--C-:B------:R-:W-:Y:S01]  /*1c30*/  FADD.FTZ R63, R63, -R64.reuse ;  /* 0x800000403f3f7221 */ /* 0x100fe20000010000 */
[--C-:B------:R-:W-:Y:S01]  /*1c40*/  FADD.FTZ R115, R115, -R64.reuse ;  /* 0x8000004073737221 */ /* 0x100fe20000010000 */
[----:B---3--:R-:W-:Y:S01]  /*1c50*/  FADD.FTZ R73, R73, UR5 ;  /* 0x0000000549497e21 */ /* 0x008fe20008010000 */
[----:B0-----:R-:W-:Y:S01]  /*1c60*/  FADD.FTZ R71, R51, -R64 ;  /* 0x8000004033477221 */ /* 0x001fe20000010000 */
[----:B------:R-:W-:-:S02]  /*1c70*/  HADD2.F32 R51, -RZ, R68.H0_H0 ;  /* 0x20000044ff337230 */ /* 0x000fc40000004100 */
[----:B----4-:R-:W-:Y:S01]  /*1c80*/  FMUL.FTZ R3, R3, R38 ;  /* 0x0000002603037220 */ /* 0x010fe20000410000 */
        /* <DEDUP_REMOVED lines=9> */
[----:B------:R-:W-:-:S02]  /*1d20*/  HADD2.F32 R57, -RZ, R66.H1_H1 ;  /* 0x30000042ff397230 */ /* 0x000fc40000004100 */
[C---:B------:R-:W-:Y:S01]  /*1d30*/  FMUL.FTZ R50, R38.reuse, R47 ;  /* 0x0000002f26327220 */ /* 0x040fe20000410000 */
[C---:B------:R-:W-:Y:S01]  /*1d40*/  FMUL.FTZ R55, R38.reuse, R39 ;  /* 0x0000002726377220 */ /* 0x040fe20000410000 */
[--C-:B------:R-:W-:Y:S01]  /*1d50*/  FFMA.FTZ R49, R3, R48, R51.reuse ;  /* 0x0000003003317223 */ /* 0x100fe20000010033 */
        /* <DEDUP_REMOVED lines=36> */
[----:B------:R-:W-:-:S02]  /*1fa0*/  HADD2.F32 R60, -RZ, R67.H0_H0 ;  /* 0x20000043ff3c7230 */ /* 0x000fc40000004100 */
[----:B0-----:R-:W-:Y:S01]  /*1fb0*/  FMUL.FTZ R5, R5, R58 ;  /* 0x0000003a05057220 */ /* 0x001fe20000410000 */
[----:B------:R-:W-:Y:S02]  /*1fc0*/  HADD2.F32 R31, -RZ, R69.H0_H0 ;  /* 0x20000045ff1f7230 */ /* 0x000fe40000004100 */
        /* <DEDUP_REMOVED lines=15> */
[----:B------:R-:W-:Y:S01]  /*20c0*/  HADD2.F32 R58, -RZ, R67.H1_H1 ;  /* 0x30000043ff3a7230 */ /* 0x000fe20000004100 */
[----:B------:R-:W-:Y:S01]  /*20d0*/  IADD3.X R33, PT, PT, R34, UR7, RZ, P1, !PT ;  /* 0x0000000722217c10 */ /* 0x000fe20008ffe4ff */
[----:B------:R-:W-:-:S02]  /*20e0*/  HADD2.F32 R37, -RZ, R69.H1_H1 ;  /* 0x30000045ff257230 */ /* 0x000fc40000004100 */
        /* <DEDUP_REMOVED lines=8> */
[----:B------:R-:W-:Y:S01]  /*2170*/  F2FP.F16.F32.PACK_AB R34, R56, R49 ;  /* 0x000000313822723e */ /* 0x000fe200000000ff */
[--C-:B------:R-:W-:Y:S01]  /*2180*/  FFMA.FTZ R56, R41, R58, R37.reuse ;  /* 0x0000003a29387223 */ /* 0x100fe20000010025 */
[C-C-:B------:R-:W-:Y:S01]  /*2190*/  FFMA.FTZ R31, R58.reuse, R64, R37.reuse ;  /* 0x000000403a1f7223 */ /* 0x140fe20000010025 */
[----:B------:R-:W0:Y:S01]  /*21a0*/  LDCU.64 UR6, c[0x0][0x3a8] ;  /* 0x00007500ff0677ac */ /* 0x000e220008000a00 */
[----:B------:R-:W-:Y:S01]  /*21b0*/  F2FP.F16.F32.PACK_AB R38, R51, R38 ;  /* 0x000000263326723e */ /* 0x000fe200000000ff */
[--C-:B------:R-:W-:Y:S01]  /*21c0*/  FFMA.FTZ R60, R58, R95, R37.reuse ;  /* 0x0000005f3a3c7223 */ /* 0x100fe20000010025 */
[----:B------:R-:W-:Y:S01]  /*21d0*/  F2FP.F16.F32.PACK_AB R35, R56, R5 ;  /* 0x000000053823723e */ /* 0x000fe200000000ff */
[C-C-:B------:R-:W-:Y:S01]  /*21e0*/  FFMA.FTZ R45, R58.reuse, R45, R37.reuse ;  /* 0x0000002d3a2d7223 */ /* 0x140fe20000010025 */
[----:B------:R-:W-:Y:S01]  /*21f0*/  F2FP.F16.F32.PACK_AB R51, R31, R62 ;  /* 0x0000003e1f33723e */ /* 0x000fe200000000ff */
[C-C-:B------:R-:W-:Y:S01]  /*2200*/  FFMA.FTZ R5, R58.reuse, R74, R37.reuse ;  /* 0x0000004a3a057223 */ /* 0x140fe20000010025 */
[C-C-:B------:R-:W-:Y:S01]  /*2210*/  FFMA.FTZ R31, R58.reuse, R78, R37.reuse ;  /* 0x0000004e3a1f7223 */ /* 0x140fe20000010025 */
[C-C-:B------:R-:W-:Y:S01]  /*2220*/  FFMA.FTZ R41, R58.reuse, R82, R37.reuse ;  /* 0x000000523a297223 */ /* 0x140fe20000010025 */
[----:B------:R-:W-:Y:S01]  /*2230*/  FFMA.FTZ R37, R58, R86, R37 ;  /* 0x000000563a257223 */ /* 0x000fe20000010025 */
[----:B------:R-:W-:Y:S01]  /*2240*/  F2FP.F16.F32.PACK_AB R46, R53, R46 ;  /* 0x0000002e352e723e */ /* 0x000fe200000000ff */
[----:B------:R-:W-:Y:S01]  /*2250*/  STG.E.64 desc[UR10][R32.64], R34 ;  /* 0x0000002220007986 */ /* 0x000fe2000c101b0a */
[----:B------:R-:W-:-:S02]  /*2260*/  F2FP.F16.F32.PACK_AB R54, R54, R47 ;  /* 0x0000002f3636723e */ /* 0x000fc400000000ff */
[----:B------:R-:W-:Y:S02]  /*2270*/  F2FP.F16.F32.PACK_AB R44, R55, R44 ;  /* 0x0000002c372c723e */ /* 0x000fe400000000ff */
[----:B------:R-:W-:Y:S02]  /*2280*/  F2FP.F16.F32.PACK_AB R53, R45, R70 ;  /* 0x000000462d35723e */ /* 0x000fe400000000ff */
[----:B------:R-:W-:Y:S02]  /*2290*/  F2FP.F16.F32.PACK_AB R50, R50, R39 ;  /* 0x000000273232723e */ /* 0x000fe400000000ff */
[----:B------:R-:W-:Y:S02]  /*22a0*/  F2FP.F16.F32.PACK_AB R52, R52, R3 ;  /* 0x000000033434723e */ /* 0x000fe400000000ff */
[----:B------:R-:W-:Y:S01]  /*22b0*/  F2FP.F16.F32.PACK_AB R48, R57, R48 ;  /* 0x000000303930723e */ /* 0x000fe200000000ff */
[----:B------:R-:W-:Y:S01]  /*22c0*/  STG.E.64 desc[UR10][R32.64+0x1e00], R50 ;  /* 0x001e003220007986 */ /* 0x000fe2000c101b0a */
[----:B------:R-:W-:-:S02]  /*22d0*/  F2FP.F16.F32.PACK_AB R55, R5, R72 ;  /* 0x000000480537723e */ /* 0x000fc400000000ff */
[----:B------:R-:W-:Y:S01]  /*22e0*/  F2FP.F16.F32.PACK_AB R47, R31, R76 ;  /* 0x0000004c1f2f723e */ /* 0x000fe200000000ff */
[----:B------:R-:W-:Y:S01]  /*22f0*/  STG.E.64 desc[UR10][R32.64+0x2d00], R52 ;  /* 0x002d003420007986 */ /* 0x000fe2000c101b0a */
[----:B------:R-:W-:Y:S02]  /*2300*/  F2FP.F16.F32.PACK_AB R45, R41, R80 ;  /* 0x00000050292d723e */ /* 0x000fe400000000ff */
[----:B------:R-:W-:Y:S01]  /*2310*/  F2FP.F16.F32.PACK_AB R49, R37, R84 ;  /* 0x000000542531723e */ /* 0x000fe200000000ff */
[----:B------:R-:W-:Y:S01]  /*2320*/  STG.E.64 desc[UR10][R32.64+0x3c00], R54 ;  /* 0x003c003620007986 */ /* 0x000fe2000c101b0a */
[----:B0-----:R-:W-:Y:S02]  /*2330*/  ISETP.GE.U32.AND P1, PT, R40, UR6, PT ;  /* 0x0000000628007c0c */ /* 0x001fe4000bf26070 */
[----:B------:R-:W-:Y:S01]  /*2340*/  F2FP.F16.F32.PACK_AB R39, R60, R43 ;  /* 0x0000002b3c27723e */ /* 0x000fe200000000ff */
[----:B------:R-:W-:Y:S01]  /*2350*/  STG.E.64 desc[UR10][R32.64+0x4b00], R46 ;  /* 0x004b002e20007986 */ /* 0x000fe2000c101b0a */
[----:B------:R-:W-:-:S03]  /*2360*/  ISETP.GE.AND.EX P1, PT, R42, UR7, PT, P1 ;  /* 0x000000072a007c0c */ /* 0x000fc6000bf26310 */
[----:B------:R-:W-:Y:S04]  /*2370*/  STG.E.64 desc[UR10][R32.64+0x5a00], R44 ;  /* 0x005a002c20007986 */ /* 0x000fe8000c101b0a */
[----:B------:R-:W-:Y:S04]  /*2380*/  STG.E.64 desc[UR10][R32.64+0x6900], R48 ;  /* 0x0069003020007986 */ /* 0x000fe8000c101b0a */
[----:B------:R0:W-:Y:S02]  /*2390*/  STG.E.64 desc[UR10][R32.64+0xf00], R38 ;  /* 0x000f002620007986 */ /* 0x0001e4000c101b0a */
[----:B0-----:R-:W-:Y:S01]  /*23a0*/  MOV R38, R42 ;  /* 0x0000002a00267202 */ /* 0x001fe20000000f00 */
[----:B------:R-:W-:Y:S06]  /*23b0*/  @!P1 BRA `(.L_x_1380) ;  /* 0xffffffe400849947 */ /* 0x000fec000383ffff */
[----:B------:R-:W-:Y:S05]  /*23c0*/  EXIT ;  /* 0x000000000000794d */ /* 0x000fea0003800000 */
.L_x_1381:
        /* <DEDUP_REMOVED lines=11> */
.L_x_1590:


//--------------------- .text._ZN13group_norm_v214gn_cuda_kernelI6__halfLi480ELi3ELi32ELi30ELi1024ELb0ELi16ELi960ELi960ELi4ELb1ELi5ELb0ELb0ENS_16CompileConditionILi1000EEEEEvPT_PKS4_S7_S7_flPfS8_Pj --------------------------
	.section	.text._ZN13group_norm_v214gn_cuda_kernelI6__halfLi480ELi3ELi32ELi30ELi1024ELb0ELi16ELi960ELi960ELi4ELb1ELi5ELb0ELb0ENS_16CompileConditionILi1000EEEEEvPT_PKS4_S7_S7_flPfS8_Pj,"ax",@progbits
	.align	128
        .global         _ZN13group_norm_v214gn_cuda_kernelI6__halfLi480ELi3ELi32ELi30ELi1024ELb0ELi16ELi960ELi960ELi4ELb1ELi5ELb0ELb0ENS_16CompileConditionILi1000EEEEEvPT_PKS4_S7_S7_flPfS8_Pj
        .type           _ZN13group_norm_v214gn_cuda_kernelI6__halfLi480ELi3ELi32ELi30ELi1024ELb0ELi16ELi960ELi960ELi4ELb1ELi5ELb0ELb0ENS_16CompileConditionILi1000EEEEEvPT_PKS4_S7_S7_flPfS8_Pj,@function
        .size           _ZN13group_norm_v214gn_cuda_kernelI6__halfLi480ELi3ELi32ELi30ELi1024ELb0ELi16ELi960ELi960ELi4ELb1ELi5ELb0ELb0ENS_16CompileConditionILi1000EEEEEvPT_PKS4_S7_S7_flPfS8_Pj,(.L_x_1591 - _ZN13group_norm_v214gn_cuda_kernelI6__halfLi480ELi3ELi32ELi30ELi1024ELb0ELi16ELi960ELi960ELi4ELb1ELi5ELb0ELb0ENS_16CompileConditionILi1000EEEEEvPT_PKS4_S7_S7_flPfS8_Pj)
        .other          _ZN13group_norm_v214gn_cuda_kernelI6__halfLi480ELi3ELi32ELi30ELi1024ELb0ELi16ELi960ELi960ELi4ELb1ELi5ELb0ELb0ENS_16CompileConditionILi1000EEEEEvPT_PKS4_S7_S7_flPfS8_Pj,@"STO_CUDA_ENTRY STV_DEFAULT"
_ZN13group_norm_v214gn_cuda_kernelI6__halfLi480ELi3ELi32ELi30ELi1024ELb0ELi16ELi960ELi960ELi4ELb1ELi5ELb0ELb0ENS_16CompileConditionILi1000EEEEEvPT_PKS4_S7_S7_flPfS8_Pj:
.text._ZN13group_norm_v214gn_cuda_kernelI6__halfLi480ELi3ELi32ELi30ELi1024ELb0ELi16ELi960ELi960ELi4ELb1ELi5ELb0ELb0ENS_16CompileConditionILi1000EEEEEvPT_PKS4_S7_S7_flPfS8_Pj:
        /* <DEDUP_REMOVED lines=48> */
.L_x_1394:
        /* <DEDUP_REMOVED lines=25> */
[----:B------:R0:W-:Y:S03]  /*0490*/  STL [R1+0x30], R8 ;  /* 0x0000300801007387 */ /* 0x0001e60000100800 */
[----:B------:R-:W-:Y:S01]  /*04a0*/  IADD3.X R27, PT, PT, R2, UR7, RZ, P1, !PT ;  /* 0x00000007021b7c10 */ /* 0x000fe20008ffe4ff */
[----:B------:R-:W-:Y:S04]  /*04b0*/  STL [R1+0x34], R2 ;  /* 0x0000340201007387 */ /* 0x000fe80000100800 */
[----:B------:R-:W2:Y:S04]  /*04c0*/  LDL R37, [R1+0x38] ;  /* 0x0000380001257983 */ /* 0x000ea80000100800 */
[----:B0-----:R-:W3:Y:S04]  /*04d0*/  LDG.E.64.CONSTANT R8, desc[UR8][R26.64+0xf00] ;  /* 0x000f00081a087981 */ /* 0x001ee8000c1e9b00 */
[----:B------:R-:W4:Y:S04]  /*04e0*/  LDG.E.64.CONSTANT R6, desc[UR8][R26.64+0x1e00] ;  /* 0x001e00081a067981 */ /* 0x000f28000c1e9b00 */
[----:B------:R-:W4:Y:S04]  /*04f0*/  LDG.E.64.CONSTANT R10, desc[UR8][R26.64+0x2d00] ;  /* 0x002d00081a0a7981 */ /* 0x000f28000c1e9b00 */
[----:B------:R-:W4:Y:S04]  /*0500*/  LDG.E.64.CONSTANT R22, desc[UR8][R26.64+0x3c00] ;  /* 0x003c00081a167981 */ /* 0x000f28000c1e9b00 */
[----:B------:R-:W4:Y:S04]  /*0510*/  LDG.E.64.CONSTANT R30, desc[UR8][R26.64] ;  /* 0x000000081a1e7981 */ /* 0x000f28000c1e9b00 */
[----:B------:R-:W4:Y:S04]  /*0520*/  LDG.E.64.CONSTANT R16, desc[UR8][R26.64+0x4b00] ;  /* 0x004b00081a107981 */ /* 0x000f28000c1e9b00 */
[----:B------:R-:W4:Y:S04]  /*0530*/  LDG.E.64.CONSTANT R18, desc[UR8][R26.64+0x5a00] ;  /* 0x005a00081a127981 */ /* 0x000f28000c1e9b00 */
[----:B------:R0:W4:Y:S04]  /*0540*/  LDG.E.64.CONSTANT R20, desc[UR8][R26.64+0x6900] ;  /* 0x006900081a147981 */ /* 0x000128000c1e9b00 */
[----:B--2---:R1:W-:Y:S01]  /*0550*/  STL [R1+0x50], R37 ;  /* 0x0000502501007387 */ /* 0x0043e20000100800 */
[----:B---3--:R-:W-:-:S02]  /*0560*/  HADD2.F32 R3, -RZ, R9.H0_H0 ;  /* 0x20000009ff037230 */ /* 0x008fc40000004100 */
[----:B----4-:R-:W-:-:S03]  /*0570*/  HADD2.F32 R4, -RZ, R7.H0_H0 ;  /* 0x20000007ff047230 */ /* 0x010fc60000004100 */
[----:B------:R2:W-:Y:S01]  /*0580*/  STL [R1+0x1c], R3 ;  /* 0x00001c0301007387 */ /* 0x0005e20000100800 */
[----:B-1----:R-:W-:Y:S02]  /*0590*/  HADD2.F32 R37, -RZ, R9.H1_H1 ;  /* 0x30000009ff257230 */ /* 0x002fe40000004100 */
[----:B0-----:R-:W-:-:S03]  /*05a0*/  HADD2.F32 R26, -RZ, R11.H0_H0 ;  /* 0x2000000bff1a7230 */ /* 0x001fc60000004100 */
[----:B------:R0:W-:Y:S01]  /*05b0*/  STL [R1+0x2c], R37 ;  /* 0x00002c2501007387 */ /* 0x0001e20000100800 */
[----:B--2---:R-:W-:-:S03]  /*05c0*/  HADD2.F32 R3, -RZ, R7.H1_H1 ;  /* 0x30000007ff037230 */ /* 0x004fc60000004100 */
[----:B------:R1:W-:Y:S01]  /*05d0*/  STL [R1+0x28], R4 ;  /* 0x0000280401007387 */ /* 0x0003e20000100800 */
[--C-:B------:R-:W-:Y:S02]  /*05e0*/  HADD2.F32 R28, -RZ, R22.reuse.H0_H0 ;  /* 0x20000016ff1c7230 */ /* 0x100fe40000004100 */
[----:B------:R-:W-:Y:S01]  /*05f0*/  HADD2.F32 R27, -RZ, R22.H1_H1 ;  /* 0x30000016ff1b7230 */ /* 0x000fe20000004100 */
[----:B------:R-:W-:Y:S04]  /*0600*/  STL [R1+0x24], R3 ;  /* 0x0000240301007387 */ /* 0x000fe80000100800 */
[----:B------:R2:W-:Y:S04]  /*0610*/  STL [R1+0x20], R26 ;  /* 0x0000201a01007387 */ /* 0x0005e80000100800 */
[----:B------:R-:W3:Y:S01]  /*0620*/  LDL R22, [R1+0x1c] ;  /* 0x00001c0001167983 */ /* 0x000ee20000100800 */
[----:B------:R-:W-:-:S02]  /*0630*/  HADD2.F32 R0, -RZ, R30.H0_H0 ;  /* 0x2000001eff007230 */ /* 0x000fc40000004100 */
[----:B------:R-:W-:-:S04]  /*0640*/  IMAD.WIDE.U32 R12, R14, 0x2, R12 ;  /* 0x000000020e0c7825 */ /* 0x000fc800078e000c */
[----:B------:R-:W-:-:S04]  /*0650*/  IMAD.WIDE.U32 R14, R14, 0x2, R24 ;  /* 0x000000020e0e7825 */ /* 0x000fc800078e0018 */
[----:B------:R-:W-:Y:S01]  /*0660*/  FFMA.FTZ R25, R0, R0, RZ ;  /* 0x0000000000197223 */ /* 0x000fe200000100ff */
[----:B------:R-:W-:Y:S02]  /*0670*/  HADD2.F32 R30, -RZ, R30.H1_H1 ;  /* 0x3000001eff1e7230 */ /* 0x000fe40000004100 */
[----:B------:R-:W-:Y:S01]  /*0680*/  FADD.FTZ R5, RZ, R0 ;  /* 0x00000000ff057221 */ /* 0x000fe20000010000 */
[--C-:B------:R-:W-:Y:S01]  /*0690*/  HADD2.F32 R36, -RZ, R8.reuse.H0_H0 ;  /* 0x20000008ff247230 */ /* 0x100fe20000004100 */
[----:B------:R-:W5:Y:S01]  /*06a0*/  LDG.E.64.CONSTANT R12, desc[UR8][R12.64] ;  /* 0x000000080c0c7981 */ /* 0x000f62000c1e9b00 */
[----:B------:R-:W-:Y:S01]  /*06b0*/  FFMA.FTZ R25, R30, R30, R25 ;  /* 0x0000001e1e197223 */ /* 0x000fe20000010019 */
[----:B------:R-:W-:Y:S02]  /*06c0*/  HADD2.F32 R35, -RZ, R8.H1_H1 ;  /* 0x30000008ff237230 */ /* 0x000fe40000004100 */
[----:B------:R-:W-:Y:S01]  /*06d0*/  FADD.FTZ R5, R5, R30 ;  /* 0x0000001e05057221 */ /* 0x000fe20000010000 */
[----:B------:R-:W-:-:S02]  /*06e0*/  HADD2.F32 R2, -RZ, R31.H0_H0 ;  /* 0x2000001fff027230 */ /* 0x000fc40000004100 */
[----:B------:R-:W-:Y:S01]  /*06f0*/  FFMA.FTZ R8, R36, R36, R25 ;  /* 0x0000002424087223 */ /* 0x000fe20000010019 */
[--C-:B------:R-:W-:Y:S02]  /*0700*/  HADD2.F32 R34, -RZ, R6.reuse.H0_H0 ;  /* 0x20000006ff227230 */ /* 0x100fe40000004100 */
[----:B------:R-:W-:Y:S01]  /*0710*/  FADD.FTZ R24, R5, R36 ;  /* 0x0000002405187221 */ /* 0x000fe20000010000 */
[----:B------:R-:W-:Y:S02]  /*0720*/  HADD2.F32 R33, -RZ, R6.H1_H1 ;  /* 0x30000006ff217230 */ /* 0x000fe40000004100 */
[----:B------:R-:W-:Y:S01]  /*0730*/  FFMA.FTZ R25, R35, R35, R8 ;  /* 0x0000002323197223 */ /* 0x000fe20000010008 */
[----:B------:R-:W-:Y:S01]  /*0740*/  HADD2.F32 R31, -RZ, R31.H1_H1 ;  /* 0x3000001fff1f7230 */ /* 0x000fe20000004100 */
[----:B------:R-:W5:Y:S01]  /*0750*/  LDG.E.64.CONSTANT R14, desc[UR8][R14.64] ;  /* 0x000000080e0e7981 */ /* 0x000f62000c1e9b00 */
[--C-:B------:R-:W-:Y:S02]  /*0760*/  HADD2.F32 R5, -RZ, R16.reuse.H0_H0 ;  /* 0x20000010ff057230 */ /* 0x100fe40000004100 */
[----:B------:R-:W-:-:S02]  /*0770*/  HADD2.F32 R6, -RZ, R16.H1_H1 ;  /* 0x30000010ff067230 */ /* 0x000fc40000004100 */
[----:B------:R-:W-:Y:S01]  /*0780*/  FFMA.FTZ R16, R2, R2, RZ ;  /* 0x0000000202107223 */ /* 0x000fe200000100ff */
[--C-:B------:R-:W-:Y:S02]  /*0790*/  HADD2.F32 R7, -RZ, R18.reuse.H0_H0 ;  /* 0x20000012ff077230 */ /* 0x100fe40000004100 */
[----:B------:R-:W-:Y:S02]  /*07a0*/  HADD2.F32 R8, -RZ, R18.H1_H1 ;  /* 0x30000012ff087230 */ /* 0x000fe40000004100 */
[----:B------:R-:W-:Y:S01]  /*07b0*/  FADD.FTZ R18, RZ, R2 ;  /* 0x00000002ff127221 */ /* 0x000fe20000010000 */
[----:B------:R-:W-:-:S03]  /*07c0*/  FFMA.FTZ R16, R31, R31, R16 ;  /* 0x0000001f1f107223 */ /* 0x000fc60000010010 */
[----:B------:R-:W-:Y:S01]  /*07d0*/  FADD.FTZ R18, R18, R31 ;  /* 0x0000001f12127221 */ /* 0x000fe20000010000 */
[----:B------:R-:W-:Y:S01]  /*07e0*/  FADD.FTZ R24, R24, R35 ;  /* 0x0000002318187221 */ /* 0x000fe20000010000 */
[----:B------:R-:W-:-:S03]  /*07f0*/  FFMA.FTZ R25, R34, R34, R25 ;  /* 0x0000002222197223 */ /* 0x000fc60000010019 */
[----:B------:R-:W-:Y:S01]  /*0800*/  FADD.FTZ R24, R24, R34 ;  /* 0x0000002218187221 */ /* 0x000fe20000010000 */
[----:B---3--:R-:W-:Y:S01]  /*0810*/  FADD.FTZ R18, R18, R22 ;  /* 0x0000001612127221 */ /* 0x008fe20000010000 */
[----:B------:R-:W-:-:S03]  /*0820*/  FFMA.FTZ R16, R22, R22, R16 ;  /* 0x0000001616107223 */ /* 0x000fc60000010010 */
[----:B------:R-:W-:Y:S01]  /*0830*/  FADD.FTZ R18, R18, R37 ;  /* 0x0000002512127221 */ /* 0x000fe20000010000 */
[----:B------:R-:W-:Y:S02]  /*0840*/  FFMA.FTZ R16, R37, R37, R16 ;  /* 0x0000002525107223 */ /* 0x000fe40000010010 */
[----:B0-----:R-:W3:Y:S01]  /*0850*/  LDL.LU R37, [R1+0x50] ;  /* 0x0000500001257983 */ /* 0x001ee20000300800 */
[--C-:B------:R-:W-:Y:S02]  /*0860*/  HADD2.F32 R32, -RZ, R10.reuse.H0_H0 ;  /* 0x2000000aff207230 */ /* 0x100fe40000004100 */
[----:B------:R-:W-:Y:S01]  /*0870*/  FADD.FTZ R24, R24, R33 ;  /* 0x0000002118187221 */ /* 0x000fe20000010000 */
[----:B------:R-:W-:Y:S01]  /*0880*/  FFMA.FTZ R25, R33, R33, R25 ;  /* 0x0000002121197223 */ /* 0x000fe20000010019 */
[----:B------:R-:W-:Y:S02]  /*0890*/  HADD2.F32 R29, -RZ, R10.H1_H1 ;  /* 0x3000000aff1d7230 */ /* 0x000fe40000004100 */
        /* <DEDUP_REMOVED lines=10> */
[----:B------:R-:W-:Y:S02]  /*0940*/  FADD.FTZ R18, R18, R4 ;  /* 0x0000000412127221 */ /* 0x000fe40000010000 */
[----:B------:R-:W-:Y:S01]  /*0950*/  FADD.FTZ R24, R24, R6 ;  /* 0x0000000618187221 */ /* 0x000fe20000010000 */
[----:B------:R-:W-:Y:S01]  /*0960*/  FFMA.FTZ R25, R6, R6, R25 ;  /* 0x0000000606197223 */ /* 0x000fe20000010019 */
[----:B------:R-:W-:Y:S02]  /*0970*/  FFMA.FTZ R16, R4, R4, R16 ;  /* 0x0000000404107223 */ /* 0x000fe40000010010 */
[----:B------:R-:W-:Y:S01]  /*0980*/  FADD.FTZ R24, R24, R7 ;  /* 0x0000000718187221 */ /* 0x000fe20000010000 */
[----:B------:R-:W-:Y:S01]  /*0990*/  FFMA.FTZ R25, R7, R7, R25 ;  /* 0x0000000707197223 */ /* 0x000fe20000010019 */
[----:B------:R-:W-:Y:S01]  /*09a0*/  FADD.FTZ R18, R18, R3 ;  /* 0x0000000312127221 */ /* 0x000fe20000010000 */
[----:B------:R-:W-:-:S02]  /*09b0*/  HADD2.F32 R9, -RZ, R20.H0_H0 ;  /* 0x20000014ff097230 */ /* 0x000fc40000004100 */
[----:B------:R-:W-:Y:S01]  /*09c0*/  FFMA.FTZ R16, R3, R3, R16 ;  /* 0x0000000303107223 */ /* 0x000fe20000010010 */
[----:B------:R-:W-:Y:S02]  /*09d0*/  HADD2.F32 R10, -RZ, R20.H1_H1 ;  /* 0x30000014ff0a7230 */ /* 0x000fe40000004100 */
[----:B------:R-:W-:Y:S01]  /*09e0*/  FADD.FTZ R24, R24, R8 ;  /* 0x0000000818187221 */ /* 0x000fe20000010000 */
[----:B------:R-:W-:Y:S01]  /*09f0*/  FFMA.FTZ R25, R8, R8, R25 ;  /* 0x0000000808197223 */ /* 0x000fe20000010019 */
[----:B------:R-:W-:Y:S02]  /*0a00*/  HADD2.F32 R20, -RZ, R11.H1_H1 ;  /* 0x3000000bff147230 */ /* 0x000fe40000004100 */
[----:B------:R-:W-:Y:S01]  /*0a10*/  FADD.FTZ R18, R18, R26 ;  /* 0x0000001a12127221 */ /* 0x000fe20000010000 */
[----:B------:R-:W-:Y:S01]  /*0a20*/  FFMA.FTZ R16, R26, R26, R16 ;  /* 0x0000001a1a107223 */ /* 0x000fe20000010010 */
[----:B------:R-:W-:Y:S01]  /*0a30*/  FADD.FTZ R24, R24, R9 ;  /* 0x0000000918187221 */ /* 0x000fe20000010000 */
[----:B------:R-:W-:Y:S01]  /*0a40*/  FFMA.FTZ R25, R9, R9, R25 ;  /* 0x0000000909197223 */ /* 0x000fe20000010019 */
[----:B-1----:R0:W5:Y:S01]  /*0a50*/  LDL.LU R4, [R1+0x4c] ;  /* 0x00004c0001047983 */ /* 0x0021620000300800 */
[----:B------:R-:W-:-:S02]  /*0a60*/  HADD2.F32 R11, -RZ, R23.H0_H0 ;  /* 0x20000017ff0b7230 */ /* 0x000fc40000004100 */
[----:B------:R-:W-:Y:S01]  /*0a70*/  FADD.FTZ R18, R18, R20 ;  /* 0x0000001412127221 */ /* 0x000fe20000010000 */
[----:B--2---:R-:W-:Y:S01]  /*0a80*/  HADD2.F32 R26, -RZ, R23.H1_H1 ;  /* 0x30000017ff1a7230 */ /* 0x004fe20000004100 */
[----:B------:R0:W5:Y:S01]  /*0a90*/  LDL.LU R3, [R1+0x48] ;  /* 0x0000480001037983 */ /* 0x0001620000300800 */
[----:B------:R-:W-:Y:S01]  /*0aa0*/  FADD.FTZ R24, R24, R10 ;  /* 0x0000000a18187221 */ /* 0x000fe20000010000 */
[----:B------:R-:W-:Y:S02]  /*0ab0*/  FFMA.FTZ R25, R10, R10, R25 ;  /* 0x0000000a0a197223 */ /* 0x000fe40000010019 */
[----:B------:R1:W-:Y:S01]  /*0ac0*/  STL [R1+0x8], R20 ;  /* 0x0000081401007387 */ /* 0x0003e20000100800 */
[----:B------:R-:W2:Y:S01]  /*0ad0*/  S2R R23, SR_TID.X ;  /* 0x0000000000177919 */ /* 0x000ea20000002100 */
[----:B-1----:R-:W-:Y:S01]  /*0ae0*/  FFMA.FTZ R20, R20, R20, R16 ;  /* 0x0000001414147223 */ /* 0x002fe20000010010 */
[----:B------:R-:W-:Y:S01]  /*0af0*/  FADD.FTZ R16, R18, R11 ;  /* 0x0000000b12107221 */ /* 0x000fe20000010000 */
[----:B------:R-:W-:-:S02]  /*0b00*/  HADD2.F32 R22, -RZ, R17.H0_H0 ;  /* 0x20000011ff167230 */ /* 0x000fc40000004100 */
[----:B------:R-:W-:Y:S01]  /*0b10*/  FFMA.FTZ R18, R11, R11, R20 ;  /* 0x0000000b0b127223 */ /* 0x000fe20000010014 */
[----:B------:R-:W-:Y:S01]  /*0b20*/  FADD.FTZ R16, R16, R26 ;  /* 0x0000001a10107221 */ /* 0x000fe20000010000 */
[----:B------:R-:W-:-:S03]  /*0b30*/  HADD2.F32 R20, -RZ, R19.H0_H0 ;  /* 0x20000013ff147230 */ /* 0x000fc60000004100 */
[----:B------:R-:W-:Y:S01]  /*0b40*/  FADD.FTZ R16, R16, R22 ;  /* 0x0000001610107221 */ /* 0x000fe20000010000 */
[----:B------:R-:W-:Y:S01]  /*0b50*/  STL [R1+0x4], R22 ;  /* 0x0000041601007387 */ /* 0x000fe20000100800 */
[----:B------:R-:W-:Y:S01]  /*0b60*/  BSSY.RECONVERGENT B0, `(.L_x_1382) ;  /* 0x00000a6000007945 */ /* 0x000fe20003800200 */
[----:B--2---:R-:W-:Y:S02]  /*0b70*/  ISETP.GT.U32.AND P1, PT, R23, 0x3f, PT ;  /* 0x0000003f1700780c */ /* 0x004fe40003f24070 */
[----:B---3--:R1:W-:Y:S02]  /*0b80*/  STS.64 [R37], R24 ;  /* 0x0000001825007388 */ /* 0x0083e40000000a00 */
[----:B-1----:R-:W-:Y:S02]  /*0b90*/  HADD2.F32 R24, -RZ, R17.H1_H1 ;  /* 0x30000011ff187230 */ /* 0x002fe40000004100 */
[----:B------:R-:W-:-:S04]  /*0ba0*/  FFMA.FTZ R17, R26, R26, R18 ;  /* 0x0000001a1a117223 */ /* 0x000fc80000010012 */
[----:B------:R-:W-:Y:S01]  /*0bb0*/  FFMA.FTZ R17, R22, R22, R17 ;  /* 0x0000001616117223 */ /* 0x000fe20000010011 */
[----:B------:R-:W-:-:S03]  /*0bc0*/  FADD.FTZ R16, R16, R24 ;  /* 0x0000001810107221 */ /* 0x000fc60000010000 */
[----:B------:R-:W-:Y:S01]  /*0bd0*/  FFMA.FTZ R17, R24, R24, R17 ;  /* 0x0000001818117223 */ /* 0x000fe20000010011 */
[----:B------:R-:W-:Y:S01]  /*0be0*/  STL [R1], R24 ;  /* 0x0000001801007387 */ /* 0x000fe20000100800 */
[----:B------:R-:W-:Y:S01]  /*0bf0*/  FADD.FTZ R18, R16, R20 ;  /* 0x0000001410127221 */ /* 0x000fe20000010000 */
[----:B------:R-:W-:Y:S02]  /*0c00*/  HADD2.F32 R22, -RZ, R19.H1_H1 ;  /* 0x30000013ff167230 */ /* 0x000fe40000004100 */
[----:B------:R-:W-:Y:S01]  /*0c10*/  FFMA.FTZ R16, R20, R20, R17 ;  /* 0x0000001414107223 */ /* 0x000fe20000010011 */
[----:B------:R1:W-:Y:S01]  /*0c20*/  STL [R1+0x10], R20 ;  /* 0x0000101401007387 */ /* 0x0003e20000100800 */
[----:B------:R-:W-:-:S03]  /*0c30*/  HADD2.F32 R19, -RZ, R21.H1_H1 ;  /* 0x30000015ff137230 */ /* 0x000fc60000004100 */
[----:B------:R-:W-:Y:S01]  /*0c40*/  STL [R1+0xc], R22 ;  /* 0x00000c1601007387 */ /* 0x000fe20000100800 */
[----:B-1----:R-:W-:Y:S02]  /*0c50*/  HADD2.F32 R20, -RZ, R21.H0_H0 ;  /* 0x20000015ff147230 */ /* 0x002fe40000004100 */
[----:B------:R-:W-:-:S03]  /*0c60*/  FADD.FTZ R17, R18, R22 ;  /* 0x0000001612117221 */ /* 0x000fc60000010000 */
[----:B------:R-:W-:Y:S01]  /*0c70*/  STL [R1+0x18], R20 ;  /* 0x0000181401007387 */ /* 0x000fe20000100800 */
[----:B------:R-:W-:-:S03]  /*0c80*/  FFMA.FTZ R16, R22, R22, R16 ;  /* 0x0000001616107223 */ /* 0x000fc60000010010 */
[----:B------:R-:W-:Y:S01]  /*0c90*/  STL [R1+0x14], R19 ;  /* 0x0000141301007387 */ /* 0x000fe20000100800 */
        /* <DEDUP_REMOVED lines=17> */
[----:B------:R-:W-:Y:S02]  /*0db0*/  LEA.HI R20, R20, 0xf0, RZ, 0x1e ;  /* 0x000000f014147811 */ /* 0x000fe400078ff0ff */
[----:B------:R-:W-:-:S02]  /*0dc0*/  IADD3 R37, PT, PT, R16, 0x18, RZ ;  /* 0x0000001810257810 */ /* 0x000fc40007ffe0ff */
[----:B------:R-:W-:Y:S02]  /*0dd0*/  IADD3 R24, PT, PT, R16, 0x14, RZ ;  /* 0x0000001410187810 */ /* 0x000fe40007ffe0ff */
[----:B------:R-:W-:Y:S02]  /*0de0*/  @P1 IADD3 R20, PT, PT, R17, RZ, RZ ;  /* 0x000000ff11141210 */ /* 0x000fe40007ffe0ff */
[----:B------:R-:W-:Y:S02]  /*0df0*/  LOP3.LUT R17, R18, 0xf0, RZ, 0xc0, !PT ;  /* 0x000000f012117812 */ /* 0x000fe400078ec0ff */
[C---:B------:R-:W-:Y:S02]  /*0e00*/  IADD3 R25, PT, PT, R16.reuse, 0x1a, RZ ;  /* 0x0000001a10197810 */ /* 0x040fe40007ffe0ff */
[----:B------:R-:W-:Y:S02]  /*0e10*/  LEA.HI R18, R16, R17, RZ, 0x1e ;  /* 0x0000001110127211 */ /* 0x000fe400078ff0ff */
        /* <DEDUP_REMOVED lines=85> */
[----:B------:R-:W-:Y:S01]  /*1370*/  IMAD R23, R23, 0x18, R22 ;  /* 0x0000001817177824 */ /* 0x000fe200078e0216 */
[----:B------:R-:W0:Y:S01]  /*1380*/  S2R R37, SR_TID.X ;  /* 0x0000000000257919 */ /* 0x000e220000002100 */
[----:B------:R-:W-:Y:S02]  /*1390*/  LEA.HI R20, R20, R17, RZ, 0x1e ;  /* 0x0000001114147211 */ /* 0x000fe400078ff0ff */
[----:B------:R-:W-:-:S03]  /*13a0*/  SHF.L.U32 R17, R25, 0x1e, RZ ;  /* 0x0000001e19117819 */ /* 0x000fc600000006ff */
[----:B------:R-:W-:Y:S01]  /*13b0*/  IMAD R20, R20, 0x18, R22 ;  /* 0x0000001814147824 */ /* 0x000fe200078e0216 */
[----:B------:R-:W-:-:S04]  /*13c0*/  SHF.R.S32.HI R17, RZ, 0x1f, R17 ;  /* 0x0000001fff117819 */ /* 0x000fc80000011411 */
[----:B------:R-:W-:-:S04]  /*13d0*/  LOP3.LUT R17, R17, 0xf0, RZ, 0xc0, !PT ;  /* 0x000000f011117812 */ /* 0x000fc800078ec0ff */
[----:B------:R-:W-:Y:S01]  /*13e0*/  LEA.HI R25, R25, R17, RZ, 0x1e ;  /* 0x0000001119197211 */ /* 0x000fe200078ff0ff */
[--C-:B------:R-:W-:Y:S02]  /*13f0*/  IMAD R17, R16, 0x18, R22.reuse ;  /* 0x0000001810117824 */ /* 0x100fe400078e0216 */
[--C-:B------:R-:W-:Y:S02]  /*1400*/  IMAD R16, R21, 0x18, R22.reuse ;  /* 0x0000001815107824 */ /* 0x100fe400078e0216 */
        /* <DEDUP_REMOVED lines=27> */
.L_x_1383:
[----:B------:R-:W-:Y:S05]  /*15c0*/  BSYNC.RECONVERGENT B0 ;  /* 0x0000000000007941 */ /* 0x000fea0003800200 */
.L_x_1382:
[----:B------:R-:W0:Y:S01]  /*15d0*/  SHFL.BFLY PT, R18, R16, 0x1, 0x1f ;  /* 0x0c201f0010127f89 */ /* 0x000e2200000e0000 */
[----:B------:R-:W-:Y:S01]  /*15e0*/  BSSY.RECONVERGENT B0, `(.L_x_1384) ;  /* 0x0000013000007945 */ /* 0x000fe20003800200 */
[----:B------:R-:W1:Y:S01]  /*15f0*/  S2R R20, SR_TID.X ;  /* 0x0000000000147919 */ /* 0x000e620000002100 */
[----:B0-----:R-:W-:Y:S02]  /*1600*/  FADD.FTZ R16, R18, R16 ;  /* 0x0000001012107221 */ /* 0x001fe40000010000 */
[----:B------:R-:W0:Y:S01]  /*1610*/  SHFL.BFLY PT, R18, R17, 0x1, 0x1f ;  /* 0x0c201f0011127f89 */ /* 0x000e2200000e0000 */
[C---:B-1----:R-:W-:Y:S02]  /*1620*/  LOP3.LUT P2, RZ, R20.reuse, 0x3c1, RZ, 0xc0, !PT ;  /* 0x000003c114ff7812 */ /* 0x042fe4000784c0ff */
[C---:B------:R-:W-:Y:S02]  /*1630*/  ISETP.NE.AND P3, PT, R20.reuse, RZ, PT ;  /* 0x000000ff1400720c */ /* 0x040fe40003f65270 */
[----:B------:R-:W-:Y:S01]  /*1640*/  ISETP.GT.U32.AND P1, PT, R20, 0xff, PT ;  /* 0x000000ff1400780c */ /* 0x000fe20003f24070 */
[----:B0-----:R-:W-:-:S08]  /*1650*/  FADD.FTZ R17, R18, R17 ;  /* 0x0000001112117221 */ /* 0x001fd00000010000 */
        /* <DEDUP_REMOVED lines=11> */
.L_x_1385:
[----:B------:R-:W-:Y:S05]  /*1710*/  BSYNC.RECONVERGENT B0 ;  /* 0x0000000000007941 */ /* 0x000fea0003800200 */
.L_x_1384:
        /* <DEDUP_REMOVED lines=12> */
.L_x_1387:
[----:B------:R-:W2:Y:S04]  /*17e0*/  LD.E.STRONG.GPU R19, desc[UR8][R16.64] ;  /* 0x0000000810137980 */ /* 0x000ea8000c10f900 */
[----:B--2---:R-:W-:Y:S01]  /*17f0*/  CCTL.IVALL ;  /* 0x00000000ff00798f */ /* 0x004fe20002000000 */
[----:B------:R-:W-:Y:S05]  /*1800*/  YIELD ;  /* 0x0000000000007946 */ /* 0x000fea0003800000 */
[----:B-----5:R-:W-:-:S04]  /*1810*/  LOP3.LUT R19, R19, R18, RZ, 0x3c, !PT ;  /* 0x0000001213137212 */ /* 0x020fc800078e3cff */
[----:B------:R-:W-:-:S13]  /*1820*/  ISETP.GT.AND P2, PT, R19, -0x1, PT ;  /* 0xffffffff1300780c */ /* 0x000fda0003f44270 */
[----:B------:R-:W-:Y:S05]  /*1830*/  @P2 BRA `(.L_x_1387) ;  /* 0xfffffffc00e82947 */ /* 0x000fea000383ffff */
.L_x_1386:
[----:B------:R-:W-:Y:S05]  /*1840*/  WARPSYNC.ALL ;  /* 0x0000000000007948 */ /* 0x000fea0003800000 */
[----:B------:R-:W-:Y:S01]  /*1850*/  BAR.SYNC.DEFER_BLOCKING 0x0 ;  /* 0x0000000000007b1d */ /* 0x000fe20000010000 */
[----:B0-----:R-:W-:-:S05]  /*1860*/  CS2R R16, SRZ ;  /* 0x0000000000107805 */ /* 0x001fca000001ff00 */
[----:B------:R-:W-:Y:S04]  /*1870*/  BSSY.RECONVERGENT B0, `(.L_x_1388) ;  /* 0x0000036000007945 */ /* 0x000fe80003800200 */
[----:B------:R-:W-:Y:S05]  /*1880*/  @P1 BRA `(.L_x_1389) ;  /* 0x0000000000d01947 */ /* 0x000fea0003800000 */
[----:B------:R-:W0:Y:S01]  /*1890*/  S2R R19, SR_TID.X ;  /* 0x0000000000137919 */ /* 0x000e220000002100 */
[----:B------:R-:W1:Y:S01]  /*18a0*/  LDC R16, c[0x0][0x374] ;  /* 0x0000dd00ff107b82 */ /* 0x000e620000000800 */
[----:B------:R-:W1:Y:S01]  /*18b0*/  S2R R18, SR_CTAID.Y ;  /* 0x0000000000127919 */ /* 0x000e620000002600 */
[----:B-----5:R2:W-:Y:S06]  /*18c0*/  STL.64 [R1+0x48], R2 ;  /* 0x0000480201007387 */ /* 0x0205ec0000100a00 */
[----:B--2---:R-:W2:Y:S01]  /*18d0*/  LDC.64 R2, c[0x0][0x3b8] ;  /* 0x0000ee00ff027b82 */ /* 0x004ea20000000a00 */
[----:B0-----:R-:W-:Y:S01]  /*18e0*/  SHF.L.U32 R17, R19, 0x3, RZ ;  /* 0x0000000313117819 */ /* 0x001fe200000006ff */
[----:B-1----:R-:W-:-:S03]  /*18f0*/  IMAD R16, R16, UR4, R18 ;  /* 0x0000000410107c24 */ /* 0x002fc6000f8e0212 */
[----:B------:R-:W-:Y:S02]  /*1900*/  LOP3.LUT R17, R17, 0x7c0, RZ, 0xc0, !PT ;  /* 0x000007c011117812 */ /* 0x000fe400078ec0ff */
[----:B------:R-:W-:Y:S02]  /*1910*/  LOP3.LUT R18, R19, 0x7, RZ, 0xc0, !PT ;  /* 0x0000000713127812 */ /* 0x000fe400078ec0ff */
[----:B------:R-:W-:-:S04]  /*1920*/  LEA R16, R16, R17, 0xb ;  /* 0x0000001110107211 */ /* 0x000fc800078e58ff */
[----:B------:R-:W-:-:S04]  /*1930*/  IADD3 R16, PT, PT, R16, R18, RZ ;  /* 0x0000001210107210 */ /* 0x000fc80007ffe0ff */
[----:B------:R-:W-:-:S04]  /*1940*/  SHF.L.U32 R24, R16, 0x1, RZ ;  /* 0x0000000110187819 */ /* 0x000fc800000006ff */
[C---:B------:R-:W-:Y:S01]  /*1950*/  IADD3 R22, PT, PT, R24.reuse, 0x10, RZ ;  /* 0x0000001018167810 */ /* 0x040fe20007ffe0ff */
[C---:B--2---:R-:W-:Y:S01]  /*1960*/  IMAD.WIDE.U32 R18, R24.reuse, 0x4, R2 ;  /* 0x0000000418127825 */ /* 0x044fe200078e0002 */
        /* <DEDUP_REMOVED lines=38> */
.L_x_1389:
[----:B------:R-:W-:Y:S05]  /*1bd0*/  BSYNC.RECONVERGENT B0 ;  /* 0x0000000000007941 */ /* 0x000fea0003800200 */
.L_x_1388:
[----:B------:R-:W0:Y:S01]  /*1be0*/  SHFL.BFLY PT, R18, R16, 0x4, 0x1f ;  /* 0x0c801f0010127f89 */ /* 0x000e2200000e0000 */
[----:B------:R-:W-:Y:S01]  /*1bf0*/  BSSY.RECONVERGENT B0, `(.L_x_1390) ;  /* 0x0000018000007945 */ /* 0x000fe20003800200 */
[----:B------:R-:W1:Y:S01]  /*1c00*/  S2R R19, SR_TID.X ;  /* 0x0000000000137919 */ /* 0x000e620000002100 */
[----:B0-----:R-:W-:Y:S02]  /*1c10*/  FADD.FTZ R16, R18, R16 ;  /* 0x0000001012107221 */ /* 0x001fe40000010000 */
[----:B------:R-:W0:Y:S01]  /*1c20*/  SHFL.BFLY PT, R18, R17, 0x4, 0x1f ;  /* 0x0c801f0011127f89 */ /* 0x000e2200000e0000 */
[----:B-1----:R-:W-:Y:S01]  /*1c30*/  LOP3.LUT P1, RZ, R19, 0x307, RZ, 0xc0, !PT ;  /* 0x0000030713ff7812 */ /* 0x002fe2000782c0ff */
        /* <DEDUP_REMOVED lines=8> */
[----:B0-----:R-:W-:Y:S01]  /*1cc0*/  FADD.FTZ R17, R17, R18 ;  /* 0x0000001211117221 */ /* 0x001fe20000010000 */
        /* <DEDUP_REMOVED lines=10> */
.L_x_1391:
[----:B------:R-:W-:Y:S05]  /*1d70*/  BSYNC.RECONVERGENT B0 ;  /* 0x0000000000007941 */ /* 0x000fea0003800200 */
.L_x_1390:
[----:B------:R-:W-:Y:S06]  /*1d80*/  BAR.SYNC.DEFER_BLOCKING 0x0 ;  /* 0x0000000000007b1d */ /* 0x000fec0000010000 */
[----:B------:R-:W-:Y:S04]  /*1d90*/  BSSY.RECONVERGENT B0, `(.L_x_1392) ;  /* 0x0000010000007945 */ /* 0x000fe80003800200 */
[----:B------:R-:W-:Y:S05]  /*1da0*/  @P0 BRA `(.L_x_1393) ;  /* 0x0000000000380947 */ /* 0x000fea0003800000 */
[----:B------:R-:W1:Y:S01]  /*1db0*/  S2UR UR6, SR_CgaCtaId ;  /* 0x00000000000679c3 */ /* 0x000e620000008800 */
[----:B------:R-:W-:Y:S01]  /*1dc0*/  UMOV UR5, 0x400 ;  /* 0x0000040000057882 */ /* 0x000fe20000000000 */
[----:B0-----:R-:W-:Y:S01]  /*1dd0*/  SHF.L.U32 R17, R19, 0x1, RZ ;  /* 0x0000000113117819 */ /* 0x001fe200000006ff */
[----:B------:R-:W-:-:S03]  /*1de0*/  UIADD3 UR5, UPT, UPT, UR5, 0x2d00, URZ ;  /* 0x00002d0005057890 */ /* 0x000fc6000fffe0ff */
[----:B-----5:R-:W-:Y:S01]  /*1df0*/  LEA R17, P1, R3, R17, 0x6 ;  /* 0x0000001103117211 */ /* 0x020fe200078230ff */
[----:B-1----:R-:W-:Y:S01]  /*1e00*/  ULEA UR5, UR6, UR5, 0x18 ;  /* 0x0000000506057291 */ /* 0x002fe2000f8ec0ff */
[----:B------:R-:W0:Y:S05]  /*1e10*/  LDCU.64 UR6, c[0x0][0x3b0] ;  /* 0x00007600ff0677ac */ /* 0x000e2a0008000a00 */
[----:B------:R-:W-:-:S05]  /*1e20*/  IADD3 R18, PT, PT, R19, UR5, RZ ;  /* 0x0000000513127c10 */ /* 0x000fca000fffe0ff */
[----:B------:R-:W-:Y:S01]  /*1e30*/  IMAD R18, R19, 0x7, R18 ;  /* 0x0000000713127824 */ /* 0x000fe200078e0212 */
[----:B------:R-:W-:Y:S02]  /*1e40*/  LEA.HI.X R19, R3, RZ, R4, 0x6, P1 ;  /* 0x000000ff03137211 */ /* 0x000fe400008f3404 */
[----:B0-----:R-:W-:-:S04]  /*1e50*/  LEA R16, P1, R17, UR6, 0x2 ;  /* 0x0000000611107c11 */ /* 0x001fc8000f8210ff */
[----:B------:R-:W-:Y:S02]  /*1e60*/  LEA.HI.X R17, R17, UR7, R19, 0x2, P1 ;  /* 0x0000000711117c11 */ /* 0x000fe400088f1413 */
[----:B------:R-:W0:Y:S04]  /*1e70*/  LDS.64 R18, [R18] ;  /* 0x0000000012127984 */ /* 0x000e280000000a00 */
[----:B0-----:R1:W-:Y:S03]  /*1e80*/  STG.E.64 desc[UR8][R16.64], R18 ;  /* 0x0000001210007986 */ /* 0x0013e6000c101b08 */
.L_x_1393:
[----:B------:R-:W-:Y:S05]  /*1e90*/  BSYNC.RECONVERGENT B0 ;  /* 0x0000000000007941 */ /* 0x000fea0003800200 */
.L_x_1392:
[----:B-1----:R-:W2:Y:S01]  /*1ea0*/  LDL R18, [R1+0x40] ;  /* 0x0000400001127983 */ /* 0x002ea20000100800 */
[----:B------:R-:W1:Y:S03]  /*1eb0*/  LDCU UR5, c[0x0][0x3a0] ;  /* 0x00007400ff0577ac */ /* 0x000e660008000800 */
[----:B0-----:R-:W3:Y:S01]  /*1ec0*/  LDL R16, [R1+0x44] ;  /* 0x0000440001107983 */ /* 0x001ee20000100800 */
[----:B------:R-:W0:Y:S03]  /*1ed0*/  LDCU.64 UR6, c[0x0][0x380] ;  /* 0x00007000ff0677ac */ /* 0x000e260008000a00 */
[----:B-----5:R4:W-:Y:S04]  /*1ee0*/  STL [R1+0x48], R4 ;  /* 0x0000480401007387 */ /* 0x0209e80000100800 */
[----:B------:R-:W0:Y:S04]  /*1ef0*/  LDL.LU R37, [R1+0x30] ;  /* 0x0000300001257983 */ /* 0x000e280000300800 */
[----:B----4-:R-:W4:Y:S01]  /*1f00*/  LDL.LU R4, [R1+0x34] ;  /* 0x0000340001047983 */ /* 0x010f220000300800 */
[----:B------:R-:W-:-:S02]  /*1f10*/  HADD2.F32 R24, -RZ, R13.H1_H1 ;  /* 0x3000000dff187230 */ /* 0x000fc40000004100 */
[----:B------:R-:W-:Y:S01]  /*1f20*/  HADD2.F32 R25, -RZ, R15.H1_H1 ;  /* 0x3000000fff197230 */ /* 0x000fe20000004100 */
[----:B--2---:R-:W1:Y:S04]  /*1f30*/  LDS.64 R18, [R18] ;  /* 0x0000000012127984 */ /* 0x004e680000000a00 */
[----:B---3--:R-:W2:Y:S01]  /*1f40*/  LDS.64 R16, [R16] ;  /* 0x0000000010107984 */ /* 0x008ea20000000a00 */
[----:B-1----:R-:W-:-:S04]  /*1f50*/  FADD.FTZ R19, R19, UR5 ;  /* 0x0000000513137e21 */ /* 0x002fc80008010000 */
[----:B------:R1:W3:Y:S01]  /*1f60*/  MUFU.RSQ R23, R19 ;  /* 0x0000001300177308 */ /* 0x0002e20000001400 */
[--C-:B------:R-:W-:Y:S01]  /*1f70*/  FADD.FTZ R31, R31, -R18.reuse ;  /* 0x800000121f1f7221 */ /* 0x100fe20000010000 */
[----:B-1----:R-:W-:Y:S02]  /*1f80*/  HADD2.F32 R19, -RZ, R13.H0_H0 ;  /* 0x2000000dff137230 */ /* 0x002fe40000004100 */
[----:B------:R-:W-:Y:S01]  /*1f90*/  FADD.FTZ R13, R2, -R18 ;  /* 0x80000012020d7221 */ /* 0x000fe20000010000 */
[----:B------:R-:W-:Y:S02]  /*1fa0*/  HADD2.F32 R2, -RZ, R15.H0_H0 ;  /* 0x2000000fff027230 */ /* 0x000fe40000004100 */
[----:B---3--:R-:W-:Y:S02]  /*1fb0*/  FMUL.FTZ R15, R23, R31 ;  /* 0x0000001f170f7220 */ /* 0x008fe40000410000 */
[----:B------:R-:W3:Y:S01]  /*1fc0*/  LDL.LU R31, [R1+0x8] ;  /* 0x00000800011f7983 */ /* 0x000ee20000300800 */
[----:B--2---:R-:W-:-:S06]  /*1fd0*/  FADD.FTZ R17, R17, UR5 ;  /* 0x0000000511117e21 */ /* 0x004fcc0008010000 */
[----:B------:R-:W1:Y:S01]  /*1fe0*/  MUFU.RSQ R17, R17 ;  /* 0x0000001100117308 */ /* 0x000e620000001400 */
[--C-:B------:R-:W-:Y:S02]  /*1ff0*/  HADD2.F32 R20, -RZ, R12.reuse.H0_H0 ;  /* 0x2000000cff147230 */ /* 0x100fe40000004100 */
[--C-:B------:R-:W-:Y:S01]  /*2000*/  FADD.FTZ R30, R30, -R16.reuse ;  /* 0x800000101e1e7221 */ /* 0x100fe20000010000 */
[----:B------:R-:W-:Y:S02]  /*2010*/  HADD2.F32 R21, -RZ, R12.H1_H1 ;  /* 0x3000000cff157230 */ /* 0x000fe40000004100 */
[----:B------:R-:W-:Y:S01]  /*2020*/  FADD.FTZ R12, R0, -R16 ;  /* 0x80000010000c7221 */ /* 0x000fe20000010000 */
[--C-:B------:R-:W-:Y:S02]  /*2030*/  HADD2.F32 R0, -RZ, R14.reuse.H0_H0 ;  /* 0x2000000eff007230 */ /* 0x100fe40000004100 */
[----:B------:R-:W-:Y:S01]  /*2040*/  FMUL.FTZ R13, R13, R23 ;  /* 0x000000170d0d7220 */ /* 0x000fe20000410000 */
[----:B------:R-:W-:-:S02]  /*2050*/  HADD2.F32 R22, -RZ, R14.H1_H1 ;  /* 0x3000000eff167230 */ /* 0x000fc40000004100 */
[----:B------:R-:W-:Y:S01]  /*2060*/  FFMA.FTZ R15, R15, R24, R25 ;  /* 0x000000180f0f7223 */ /* 0x000fe20000010019 */
[----:B------:R-:W-:Y:S01]  /*2070*/  FFMA.FTZ R13, R13, R19, R2 ;  /* 0x000000130d0d7223 */ /* 0x000fe20000010002 */
[----:B0-----:R-:W-:Y:S01]  /*2080*/  IADD3 R14, P1, PT, R37, UR6, RZ ;  /* 0x00000006250e7c10 */ /* 0x001fe2000ff3e0ff */
[----:B-1----:R-:W-:Y:S01]  /*2090*/  FMUL.FTZ R12, R12, R17 ;  /* 0x000000110c0c7220 */ /* 0x002fe20000410000 */
[----:B------:R-:W-:-:S03]  /*20a0*/  FMUL.FTZ R30, R17, R30 ;  /* 0x0000001e111e7220 */ /* 0x000fc60000410000 */
[----:B------:R-:W-:Y:S01]  /*20b0*/  FFMA.FTZ R12, R12, R20, R0 ;  /* 0x000000140c0c7223 */ /* 0x000fe20000010000 */
[----:B------:R-:W-:Y:S01]  /*20c0*/  FFMA.FTZ R30, R30, R21, R22 ;  /* 0x000000151e1e7223 */ /* 0x000fe20000010016 */
[----:B------:R-:W-:Y:S02]  /*20d0*/  F2FP.F16.F32.PACK_AB R13, R15, R13 ;  /* 0x0000000d0f0d723e */ /* 0x000fe400000000ff */
[----:B----4-:R-:W-:Y:S01]  /*20e0*/  IADD3.X R15, PT, PT, R4, UR7, RZ, P1, !PT ;  /* 0x00000007040f7c10 */ /* 0x010fe20008ffe4ff */
[--C-:B------:R-:W-:Y:S01]  /*20f0*/  FADD.FTZ R36, R36, -R16.reuse ;  /* 0x8000001024247221 */ /* 0x100fe20000010000 */
[----:B------:R-:W-:Y:S01]  /*2100*/  F2FP.F16.F32.PACK_AB R12, R30, R12 ;  /* 0x0000000c1e0c723e */ /* 0x000fe200000000ff */
[--C-:B------:R-:W-:Y:S01]  /*2110*/  FADD.FTZ R34, R34, -R16.reuse ;  /* 0x8000001022227221 */ /* 0x100fe20000010000 */
[--C-:B------:R-:W-:Y:S01]  /*2120*/  FADD.FTZ R5, R5, -R16.reuse ;  /* 0x8000001005057221 */ /* 0x100fe20000010000 */
[--C-:B------:R-:W-:Y:S01]  /*2130*/  FADD.FTZ R32, R32, -R16.reuse ;  /* 0x8000001020207221 */ /* 0x100fe20000010000 */
[--C-:B------:R-:W-:Y:S01]  /*2140*/  FADD.FTZ R28, R28, -R16.reuse ;  /* 0x800000101c1c7221 */ /* 0x100fe20000010000 */
[--C-:B------:R-:W-:Y:S01]  /*2150*/  FADD.FTZ R7, R7, -R16.reuse ;  /* 0x8000001007077221 */ /* 0x100fe20000010000 */
[--C-:B------:R-:W-:Y:S01]  /*2160*/  FADD.FTZ R9, R9, -R16.reuse ;  /* 0x8000001009097221 */ /* 0x100fe20000010000 */
[----:B------:R0:W-:Y:S01]  /*2170*/  STG.E.64 desc[UR8][R14.64], R12 ;  /* 0x0000000c0e007986 */ /* 0x0001e2000c101b08 */
        /* <DEDUP_REMOVED lines=10> */
[----:B------:R-:W2:Y:S01]  /*2220*/  LDL.LU R30, [R1] ;  /* 0x00000000011e7983 */ /* 0x000ea20000300800 */
[----:B------:R-:W-:Y:S01]  /*2230*/  FADD.FTZ R10, R10, -R16 ;  /* 0x800000100a0a7221 */ /* 0x000fe20000010000 */
[----:B------:R-:W-:Y:S01]  /*2240*/  FADD.FTZ R11, R11, -R18 ;  /* 0x800000120b0b7221 */ /* 0x000fe20000010000 */
[C---:B0-----:R-:W-:Y:S01]  /*2250*/  FMUL.FTZ R12, R17.reuse, R5 ;  /* 0x00000005110c7220 */ /* 0x041fe20000410000 */
[C---:B------:R-:W-:Y:S01]  /*2260*/  FMUL.FTZ R5, R17.reuse, R7 ;  /* 0x0000000711057220 */ /* 0x040fe20000410000 */
[C---:B------:R-:W-:Y:S01]  /*2270*/  FMUL.FTZ R13, R17.reuse, R9 ;  /* 0x00000009110d7220 */ /* 0x040fe20000410000 */
[C-C-:B------:R-:W-:Y:S01]  /*2280*/  FFMA.FTZ R9, R20.reuse, R36, R0.reuse ;  /* 0x0000002414097223 */ /* 0x140fe20000010000 */
[C-C-:B------:R-:W-:Y:S01]  /*2290*/  FFMA.FTZ R7, R20.reuse, R34, R0.reuse ;  /* 0x0000002214077223 */ /* 0x140fe20000010000 */
[C-C-:B------:R-:W-:Y:S01]  /*22a0*/  FFMA.FTZ R4, R20.reuse, R32, R0.reuse ;  /* 0x0000002014047223 */ /* 0x140fe20000010000 */
[C-C-:B------:R-:W-:Y:S01]  /*22b0*/  FFMA.FTZ R37, R20.reuse, R28, R0.reuse ;  /* 0x0000001c14257223 */ /* 0x140fe20000010000 */
[C-C-:B------:R-:W-:Y:S01]  /*22c0*/  FFMA.FTZ R36, R20.reuse, R12, R0.reuse ;  /* 0x0000000c14247223 */ /* 0x140fe20000010000 */
[C-C-:B------:R-:W-:Y:S01]  /*22d0*/  FFMA.FTZ R5, R20.reuse, R5, R0.reuse ;  /* 0x0000000514057223 */ /* 0x140fe20000010000 */
[----:B------:R-:W4:Y:S01]  /*22e0*/  LDL.LU R34, [R1+0x14] ;  /* 0x0000140001227983 */ /* 0x000f220000300800 */
[----:B------:R-:W-:Y:S01]  /*22f0*/  FFMA.FTZ R0, R20, R13, R0 ;  /* 0x0000000d14007223 */ /* 0x000fe20000010000 */
[C---:B------:R-:W-:Y:S01]  /*2300*/  FMUL.FTZ R27, R17.reuse, R27 ;  /* 0x0000001b111b7220 */ /* 0x040fe20000410000 */
[C---:B------:R-:W-:Y:S01]  /*2310*/  FMUL.FTZ R20, R17.reuse, R6 ;  /* 0x0000000611147220 */ /* 0x040fe20000410000 */
[----:B------:R-:W4:Y:S01]  /*2320*/  LDL.LU R32, [R1+0x1c] ;  /* 0x00001c0001207983 */ /* 0x000f220000300800 */
[C---:B------:R-:W-:Y:S01]  /*2330*/  FMUL.FTZ R12, R17.reuse, R35 ;  /* 0x00000023110c7220 */ /* 0x040fe20000410000 */
[C---:B------:R-:W-:Y:S01]  /*2340*/  FMUL.FTZ R16, R17.reuse, R33 ;  /* 0x0000002111107220 */ /* 0x040fe20000410000 */
[C---:B------:R-:W-:Y:S01]  /*2350*/  FMUL.FTZ R13, R17.reuse, R29 ;  /* 0x0000001d110d7220 */ /* 0x040fe20000410000 */
[----:B------:R-:W4:Y:S01]  /*2360*/  LDL.LU R28, [R1+0x18] ;  /* 0x00001800011c7983 */ /* 0x000f220000300800 */
[C---:B------:R-:W-:Y:S01]  /*2370*/  FMUL.FTZ R6, R17.reuse, R8 ;  /* 0x0000000811067220 */ /* 0x040fe20000410000 */
[----:B------:R-:W-:Y:S01]  /*2380*/  FMUL.FTZ R17, R17, R10 ;  /* 0x0000000a11117220 */ /* 0x000fe20000410000 */
[----:B------:R-:W0:Y:S01]  /*2390*/  LDCU.64 UR6, c[0x0][0x3a8] ;  /* 0x00007500ff0677ac */ /* 0x000e220008000a00 */
[----:B------:R-:W4:Y:S01]  /*23a0*/  LDL.LU R35, [R1+0x28] ;  /* 0x0000280001237983 */ /* 0x000f220000300800 */
[C-C-:B------:R-:W-:Y:S01]  /*23b0*/  FFMA.FTZ R10, R21.reuse, R27, R22.reuse ;  /* 0x0000001b150a7223 */ /* 0x140fe20000010016 */
[----:B------:R-:W-:-:S02]  /*23c0*/  FFMA.FTZ R12, R21, R12, R22 ;  /* 0x0000000c150c7223 */ /* 0x000fc40000010016 */
[----:B------:R-:W4:Y:S01]  /*23d0*/  LDL.LU R33, [R1+0x2c] ;  /* 0x00002c0001217983 */ /* 0x000f220000300800 */
[C-C-:B------:R-:W-:Y:S01]  /*23e0*/  FFMA.FTZ R16, R21.reuse, R16, R22.reuse ;  /* 0x0000001015107223 */ /* 0x140fe20000010016 */
[C-C-:B------:R-:W-:Y:S01]  /*23f0*/  FFMA.FTZ R13, R21.reuse, R13, R22.reuse ;  /* 0x0000000d150d7223 */ /* 0x140fe20000010016 */
[C-C-:B------:R-:W-:Y:S01]  /*2400*/  FFMA.FTZ R8, R21.reuse, R20, R22.reuse ;  /* 0x0000001415087223 */ /* 0x140fe20000010016 */
[----:B------:R-:W4:Y:S01]  /*2410*/  LDL.LU R29, [R1+0xc] ;  /* 0x00000c00011d7983 */ /* 0x000f220000300800 */
[C-C-:B------:R-:W-:Y:S01]  /*2420*/  FFMA.FTZ R6, R21.reuse, R6, R22.reuse ;  /* 0x0000000615067223 */ /* 0x140fe20000010016 */
[----:B------:R-:W-:Y:S02]  /*2430*/  FFMA.FTZ R21, R21, R17, R22 ;  /* 0x0000001115157223 */ /* 0x000fe40000010016 */
[----:B------:R-:W4:Y:S04]  /*2440*/  LDL.LU R27, [R1+0x10] ;  /* 0x00001000011b7983 */ /* 0x000f280000300800 */
[----:B------:R-:W4:Y:S04]  /*2450*/  LDL.LU R20, [R1+0x20] ;  /* 0x0000200001147983 */ /* 0x000f280000300800 */
[----:B------:R-:W4:Y:S01]  /*2460*/  LDL.LU R22, [R1+0x24] ;  /* 0x0000240001167983 */ /* 0x000f220000300800 */
[--C-:B---3--:R-:W-:Y:S01]  /*2470*/  FADD.FTZ R17, R31, -R18.reuse ;  /* 0x800000121f117221 */ /* 0x108fe20000010000 */
[----:B------:R-:W-:-:S02]  /*2480*/  FADD.FTZ R31, R26, -R18 ;  /* 0x800000121a1f7221 */ /* 0x000fc40000010000 */
[----:B------:R-:W3:Y:S01]  /*2490*/  LDL.LU R26, [R1+0x4] ;  /* 0x00000400011a7983 */ /* 0x000ee20000300800 */
[--C-:B--2---:R-:W-:Y:S01]  /*24a0*/  FADD.FTZ R30, R30, -R18.reuse ;  /* 0x800000121e1e7221 */ /* 0x104fe20000010000 */
        /* <DEDUP_REMOVED lines=8> */
[----:B------:R-:W-:-:S03]  /*2530*/  FADD.FTZ R20, R20, -R18 ;  /* 0x8000001214147221 */ /* 0x000fc60000010000 */
[C---:B------:R-:W-:Y:S01]  /*2540*/  FMUL.FTZ R22, R23.reuse, R22 ;  /* 0x0000001617167220 */ /* 0x040fe20000410000 */
[----:B---3--:R-:W-:Y:S01]  /*2550*/  FADD.FTZ R26, R26, -R18 ;  /* 0x800000121a1a7221 */ /* 0x008fe20000010000 */
[----:B------:R-:W-:Y:S02]  /*2560*/  FMUL.FTZ R18, R23, R35 ;  /* 0x0000002317127220 */ /* 0x000fe40000410000 */
[--C-:B------:R-:W-:Y:S01]  /*2570*/  FFMA.FTZ R35, R24, R22, R25.reuse ;  /* 0x0000001618237223 */ /* 0x100fe20000010019 */
[----:B------:R-:W-:Y:S02]  /*2580*/  F2FP.F16.F32.PACK_AB R22, R16, R7 ;  /* 0x000000071016723e */ /* 0x000fe400000000ff */
[----:B------:R-:W-:Y:S02]  /*2590*/  F2FP.F16.F32.PACK_AB R16, R13, R4 ;  /* 0x000000040d10723e */ /* 0x000fe400000000ff */
        /* <DEDUP_REMOVED lines=14> */
[----:B------:R-:W-:Y:S01]  /*2680*/  F2FP.F16.F32.PACK_AB R18, R12, R9 ;  /* 0x000000090c12723e */ /* 0x000fe200000000ff */
        /* <DEDUP_REMOVED lines=11> */
[----:B------:R-:W-:Y:S01]  /*2740*/  FFMA.FTZ R34, R24, R34, R25 ;  /* 0x0000002218227223 */ /* 0x000fe20000010019 */
        /* <DEDUP_REMOVED lines=11> */
[----:B------:R-:W-:Y:S01]  /*2800*/  IADD3 R3, P1, PT, R3, 0x5, RZ ;  /* 0x0000000503037810 */ /* 0x000fe20007f3e0ff */
        /* <DEDUP_REMOVED lines=8> */
[----:B--2---:R-:W-:-:S02]  /*2890*/  IADD3.X R4, PT, PT, RZ, R4, RZ, P1, !PT ;  /* 0x00000004ff047210 */ /* 0x004fc40000ffe4ff */
[----:B0-----:R-:W-:-:S04]  /*28a0*/  ISETP.GE.U32.AND P1, PT, R3, UR6, PT ;  /* 0x0000000603007c0c */ /* 0x001fc8000bf26070 */
[----:B------:R-:W-:-:S13]  /*28b0*/  ISETP.GE.AND.EX P1, PT, R4, UR7, PT, P1 ;  /* 0x0000000704007c0c */ /* 0x000fda000bf26310 */
[----:B-1----:R-:W-:Y:S05]  /*28c0*/  @!P1 BRA `(.L_x_1394) ;  /* 0xffffffd8008c9947 */ /* 0x002fea000383ffff */
[----:B------:R-:W-:Y:S05]  /*28d0*/  EXIT ;  /* 0x000000000000794d */ /* 0x000fea0003800000 */
.L_x_1395:
        /* <DEDUP_REMOVED lines=10> */
.L_x_1591:


//--------------------- .text._ZN13group_norm_v214gn_cuda_kernelI6__halfLi480ELi1ELi32ELi30ELi1024ELb0ELi32ELi960ELi960ELi4ELb1ELi4ELb0ELb0ENS_16CompileConditionILi1000EEEEEvPT_PKS4_S7_S7_flPfS8_Pj --------------------------
	.section	.text._ZN13group_norm_v214gn_cuda_kernelI6__halfLi480ELi1ELi32ELi30ELi1024ELb0ELi32ELi960ELi960ELi4ELb1ELi4ELb0ELb0ENS_16CompileConditionILi1000EEEEEvPT_PKS4_S7_S7_flPfS8_Pj,"ax",@progbits
	.align	128
        .global         _ZN13group_norm_v214gn_cuda_kernelI6__halfLi480ELi1ELi32ELi30ELi1024ELb0ELi32ELi960ELi960ELi4ELb1ELi4ELb0ELb0ENS_16CompileConditionILi1000EEEEEvPT_PKS4_S7_S7_flPfS8_Pj
        .type           _ZN13group_norm_v214gn_cuda_kernelI6__halfLi480ELi1ELi32ELi30ELi1024ELb0ELi32ELi960ELi960ELi4ELb1ELi4ELb0ELb0ENS_16CompileConditionILi1000EEEEEvPT_PKS4_S7_S7_flPfS8_Pj,@function
        .size           _ZN13group_norm_v214gn_cuda_kernelI6__halfLi480ELi1ELi32ELi30ELi1024ELb0ELi32ELi960ELi960ELi4ELb1ELi4ELb0ELb0ENS_16CompileConditionILi1000EEEEEvPT_PKS4_S7_S7_flPfS8_Pj,(.L_x_1592 - _ZN13group_norm_v214gn_cuda_kernelI6__halfLi480ELi1ELi32ELi30ELi1024ELb0ELi32ELi960ELi960ELi4ELb1ELi4ELb0ELb0ENS_16CompileConditionILi1000EEEEEvPT_PKS4_S7_S7_flPfS8_Pj)
        .other          _ZN13group_norm_v214gn_cuda_kernelI6__halfLi480ELi1ELi32ELi30ELi1024ELb0ELi32ELi960ELi960ELi4ELb1ELi4ELb0ELb0ENS_16CompileConditionILi1000EEEEEvPT_PKS4_S7_S7_flPfS8_Pj,@"STO_CUDA_ENTRY STV_DEFAULT"
_ZN13group_norm_v214gn_cuda_kernelI6__halfLi480ELi1ELi32ELi30ELi1024ELb0ELi32ELi960ELi960ELi4ELb1ELi4ELb0ELb0ENS_16CompileConditionILi1000EEEEEvPT_PKS4_S7_S7_flPfS8_Pj:
.text._ZN13group_norm_v214gn_cuda_kernelI6__halfLi480ELi1ELi32ELi30ELi1024ELb0ELi32ELi960ELi960ELi4ELb1ELi4ELb0ELb0ENS_16CompileConditionILi1000EEEEEvPT_PKS4_S7_S7_flPfS8_Pj:
        /* <DEDUP_REMOVED lines=9> */
[----:B------:R-:W3:Y:S08]  /*0090*/  LDC.64 R50, c[0x0][0x398] ;  /* 0x0000e600ff327b82 */ /* 0x000ef00000000a00 */
[----:B------:R-:W4:Y:S01]  /*00a0*/  S2UR UR5, SR_CgaCtaId ;  /* 0x00000000000579c3 */ /* 0x000f220000008800 */
[----:B------:R-:W4:Y:S01]  /*00b0*/  S2R R25, SR_CTAID.X ;  /* 0x0000000000197919 */ /* 0x000f220000002500 */
[----:B------:R-:W-:Y:S01]  /*00c0*/  UMOV UR4, 0x400 ;  /* 0x0000040000047882 */ /* 0x000fe20000000000 */
[----:B------:R-:W4:Y:S05]  /*00d0*/  LDCU.64 UR8, c[0x0][0x3c0] ;  /* 0x00007800ff0877ac */ /* 0x000f2a0008000a00 */
        /* <DEDUP_REMOVED lines=17> */
[----:B------:R-:W-:Y:S01]  /*01f0*/  ISETP.EQ.U32.AND P1, PT, R32, RZ, PT ;  /* 0x000000ff2000720c */ /* 0x000fe20003f22070 */
[----:B------:R-:W-:-:S02]  /*0200*/  UIADD3 UR4, UPT, UPT, UR4, 0x2d00, URZ ;  /* 0x00002d0004047890 */ /* 0x000fc4000fffe0ff */
[C---:B------:R-:W-:Y:S01]  /*0210*/  IMAD R5, R3.reuse, 0x1e, RZ ;  /* 0x0000001e03057824 */ /* 0x040fe200078e02ff */
[----:B------:R-:W-:Y:S01]  /*0220*/  ULEA UR7, UP0, UR6, UR8, 0x2 ;  /* 0x0000000806077291 */ /* 0x000fe2000f8010ff */
[----:B------:R-:W-:Y:S01]  /*0230*/  IMAD R3, R3, -0x80000000, RZ ;  /* 0x8000000003037824 */ /* 0x000fe200078e02ff */
[----:B------:R-:W-:Y:S01]  /*0240*/  MOV R34, UR10 ;  /* 0x0000000a00227c02 */ /* 0x000fe20008000f00 */
[----:B------:R-:W-:Y:S01]  /*0250*/  ULEA UR5, UR5, UR4, 0x18 ;  /* 0x0000000405057291 */ /* 0x000fe2000f8ec0ff */
[C---:B------:R-:W-:Y:S01]  /*0260*/  LOP3.LUT P0, RZ, R5.reuse, 0x2, RZ, 0xc0, !PT ;  /* 0x0000000205ff7812 */ /* 0x040fe2000780c0ff */
[----:B------:R-:W-:Y:S01]  /*0270*/  ULEA.HI.X UR8, UR6, UR9, URZ, 0x2, UP0 ;  /* 0x0000000906087291 */ /* 0x000fe200080f14ff */
[C---:B------:R-:W-:Y:S01]  /*0280*/  IADD3 R9, PT, PT, R5.reuse, 0x6, RZ ;  /* 0x0000000605097810 */ /* 0x040fe20007ffe0ff */
[----:B------:R-:W-:Y:S01]  /*0290*/  UMOV UR4, URZ ;  /* 0x000000ff00047c82 */ /* 0x000fe20008000000 */
[C---:B------:R-:W-:Y:S02]  /*02a0*/  IADD3 R11, PT, PT, R5.reuse, 0xa, RZ ;  /* 0x0000000a050b7810 */ /* 0x040fe40007ffe0ff */
[----:B------:R-:W-:-:S02]  /*02b0*/  IADD3 R14, PT, PT, R5, 0xe, RZ ;  /* 0x0000000e050e7810 */ /* 0x000fc40007ffe0ff */
[----:B------:R-:W-:Y:S02]  /*02c0*/  IADD3 R6, PT, PT, R5, 0x2, RZ ;  /* 0x0000000205067810 */ /* 0x000fe40007ffe0ff */
[----:B------:R-:W-:Y:S02]  /*02d0*/  SHF.L.U32 R8, R9, 0x1e, RZ ;  /* 0x0000001e09087819 */ /* 0x000fe400000006ff */
[----:B------:R-:W-:Y:S02]  /*02e0*/  SHF.L.U32 R12, R11, 0x1e, RZ ;  /* 0x0000001e0b0c7819 */ /* 0x000fe400000006ff */
[----:B------:R-:W-:Y:S02]  /*02f0*/  SHF.L.U32 R13, R14, 0x1e, RZ ;  /* 0x0000001e0e0d7819 */ /* 0x000fe400000006ff */
[----:B------:R-:W-:Y:S02]  /*0300*/  SHF.R.U32.HI R7, RZ, 0x2, R6 ;  /* 0x00000002ff077819 */ /* 0x000fe40000011606 */
[----:B------:R-:W-:-:S02]  /*0310*/  SHF.R.S32.HI R10, RZ, 0x1f, R8 ;  /* 0x0000001fff0a7819 */ /* 0x000fc40000011408 */
[----:B------:R-:W-:Y:S02]  /*0320*/  SHF.R.S32.HI R12, RZ, 0x1f, R12 ;  /* 0x0000001fff0c7819 */ /* 0x000fe4000001140c */
[----:B------:R-:W-:Y:S02]  /*0330*/  SHF.R.S32.HI R13, RZ, 0x1f, R13 ;  /* 0x0000001fff0d7819 */ /* 0x000fe4000001140d */
[----:B------:R-:W-:Y:S02]  /*0340*/  LEA.HI R8, R6, 0xf0, RZ, 0x1e ;  /* 0x000000f006087811 */ /* 0x000fe400078ff0ff */
[----:B------:R-:W-:Y:S02]  /*0350*/  SHF.R.S32.HI R3, RZ, 0x1f, R3 ;  /* 0x0000001fff037819 */ /* 0x000fe40000011403 */
[----:B------:R-:W-:Y:S02]  /*0360*/  LOP3.LUT R10, R10, 0xf0, RZ, 0xc0, !PT ;  /* 0x000000f00a0a7812 */ /* 0x000fe400078ec0ff */
[----:B------:R-:W-:-:S02]  /*0370*/  @P0 IADD3 R8, PT, PT, R7, RZ, RZ ;  /* 0x000000ff07080210 */ /* 0x000fc40007ffe0ff */
[----:B------:R-:W-:Y:S02]  /*0380*/  LOP3.LUT R12, R12, 0xf0, RZ, 0xc0, !PT ;  /* 0x000000f00c0c7812 */ /* 0x000fe400078ec0ff */
[----:B------:R-:W-:Y:S01]  /*0390*/  LOP3.LUT R7, R13, 0xf0, RZ, 0xc0, !PT ;  /* 0x000000f00d077812 */ /* 0x000fe200078ec0ff */
[----:B------:R-:W-:Y:S01]  /*03a0*/  IMAD R8, R8, 0x18, R34 ;  /* 0x0000001808087824 */ /* 0x000fe200078e0222 */
[----:B------:R-:W-:Y:S02]  /*03b0*/  LOP3.LUT R6, R3, 0xf0, RZ, 0xc0, !PT ;  /* 0x000000f003067812 */ /* 0x000fe400078ec0ff */
[----:B------:R-:W-:Y:S02]  /*03c0*/  LEA.HI R9, R9, R10, RZ, 0x1e ;  /* 0x0000000a09097211 */ /* 0x000fe400078ff0ff */
[----:B------:R-:W-:Y:S02]  /*03d0*/  IADD3 R3, PT, PT, R5, 0x14, RZ ;  /* 0x0000001405037810 */ /* 0x000fe40007ffe0ff */
[----:B------:R-:W-:-:S02]  /*03e0*/  LEA.HI R13, R11, R12, RZ, 0x1e ;  /* 0x0000000c0b0d7211 */ /* 0x000fc400078ff0ff */
[----:B------:R-:W-:Y:S02]  /*03f0*/  LEA.HI R17, R14, R7, RZ, 0x1e ;  /* 0x000000070e117211 */ /* 0x000fe400078ff0ff */
[C---:B------:R-:W-:Y:S02]  /*0400*/  IADD3 R10, PT, PT, R5.reuse, 0x12, RZ ;  /* 0x00000012050a7810 */ /* 0x040fe40007ffe0ff */
[C---:B------:R-:W-:Y:S02]  /*0410*/  IADD3 R7, PT, PT, R5.reuse, 0x4, RZ ;  /* 0x0000000405077810 */ /* 0x040fe40007ffe0ff */
[C---:B------:R-:W-:Y:S02]  /*0420*/  IADD3 R11, PT, PT, R5.reuse, 0x8, RZ ;  /* 0x00000008050b7810 */ /* 0x040fe40007ffe0ff */
[C---:B------:R-:W-:Y:S02]  /*0430*/  IADD3 R15, PT, PT, R5.reuse, 0xc, RZ ;  /* 0x0000000c050f7810 */ /* 0x040fe40007ffe0ff */
[----:B------:R-:W-:-:S02]  /*0440*/  IADD3 R19, PT, PT, R5, 0x10, RZ ;  /* 0x0000001005137810 */ /* 0x000fc40007ffe0ff */
[C---:B------:R-:W-:Y:S02]  /*0450*/  IADD3 R21, PT, PT, R5.reuse, 0x18, RZ ;  /* 0x0000001805157810 */ /* 0x040fe40007ffe0ff */
[C---:B------:R-:W-:Y:S02]  /*0460*/  IADD3 R23, PT, PT, R5.reuse, 0x1c, RZ ;  /* 0x0000001c05177810 */ /* 0x040fe40007ffe0ff */
[----:B------:R-:W-:Y:S02]  /*0470*/  IADD3 R12, PT, PT, R5, 0x16, RZ ;  /* 0x00000016050c7810 */ /* 0x000fe40007ffe0ff */
[-C--:B------:R-:W-:Y:S02]  /*0480*/  LEA.HI R14, R3, R6.reuse, RZ, 0x1e ;  /* 0x00000006030e7211 */ /* 0x080fe400078ff0ff */
[----:B------:R-:W-:Y:S02]  /*0490*/  SHF.L.U32 R3, R10, 0x1e, RZ ;  /* 0x0000001e0a037819 */ /* 0x000fe400000006ff */
[-C--:B------:R-:W-:Y:S01]  /*04a0*/  LEA.HI R7, R7, R6.reuse, RZ, 0x1e ;  /* 0x0000000607077211 */ /* 0x080fe200078ff0ff */
[--C-:B------:R-:W-:Y:S01]  /*04b0*/  IMAD R26, R14, 0x18, R34.reuse ;  /* 0x000000180e1a7824 */ /* 0x100fe200078e0222 */
[-C--:B------:R-:W-:Y:S01]  /*04c0*/  LEA.HI R11, R11, R6.reuse, RZ, 0x1e ;  /* 0x000000060b0b7211 */ /* 0x080fe200078ff0ff */
[----:B------:R-:W-:Y:S01]  /*04d0*/  IMAD R14, R9, 0x18, R34 ;  /* 0x00000018090e7824 */ /* 0x000fe200078e0222 */
[----:B------:R-:W-:-:S02]  /*04e0*/  LEA.HI R15, R15, R6, RZ, 0x1e ;  /* 0x000000060f0f7211 */ /* 0x000fc400078ff0ff */
[-C--:B------:R-:W-:Y:S02]  /*04f0*/  LEA.HI R19, R19, R6.reuse, RZ, 0x1e ;  /* 0x0000000613137211 */ /* 0x080fe400078ff0ff */
[-C--:B------:R-:W-:Y:S02]  /*0500*/  LEA.HI R16, R21, R6.reuse, RZ, 0x1e ;  /* 0x0000000615107211 */ /* 0x080fe400078ff0ff */
[-C--:B------:R-:W-:Y:S01]  /*0510*/  LEA.HI R24, R23, R6.reuse, RZ, 0x1e ;  /* 0x0000000617187211 */ /* 0x080fe200078ff0ff */
[--C-:B------:R-:W-:Y:S01]  /*0520*/  IMAD R22, R19, 0x18, R34.reuse ;  /* 0x0000001813167824 */ /* 0x100fe200078e0222 */
[C---:B------:R-:W-:Y:S01]  /*0530*/  LEA.HI R6, R5.reuse, R6, RZ, 0x1e ;  /* 0x0000000605067211 */ /* 0x040fe200078ff0ff */
[--C-:B------:R-:W-:Y:S01]  /*0540*/  IMAD R30, R16, 0x18, R34.reuse ;  /* 0x00000018101e7824 */ /* 0x100fe200078e0222 */
[----:B------:R-:W-:Y:S01]  /*0550*/  IADD3 R18, PT, PT, R5, 0x1a, RZ ;  /* 0x0000001a05127810 */ /* 0x000fe20007ffe0ff */
[--C-:B------:R-:W-:Y:S01]  /*0560*/  IMAD R36, R24, 0x18, R34.reuse ;  /* 0x0000001818247824 */ /* 0x100fe200078e0222 */
[----:B------:R-:W-:Y:S01]  /*0570*/  SHF.L.U32 R5, R12, 0x1e, RZ ;  /* 0x0000001e0c057819 */ /* 0x000fe200000006ff */
[--C-:B------:R-:W-:Y:S01]  /*0580*/  IMAD R16, R13, 0x18, R34.reuse ;  /* 0x000000180d107824 */ /* 0x100fe200078e0222 */
[----:B------:R-:W-:Y:S01]  /*0590*/  SHF.R.S32.HI R3, RZ, 0x1f, R3 ;  /* 0x0000001fff037819 */ /* 0x000fe20000011403 */
[----:B------:R-:W-:Y:S01]  /*05a0*/  IMAD R6, R6, 0x18, R34 ;  /* 0x0000001806067824 */ /* 0x000fe200078e0222 */
[----:B------:R-:W-:-:S02]  /*05b0*/  SHF.R.S32.HI R5, RZ, 0x1f, R5 ;  /* 0x0000001fff057819 */ /* 0x000fc40000011405 */
[----:B------:R-:W-:Y:S02]  /*05c0*/  LOP3.LUT R3, R3, 0xf0, RZ, 0xc0, !PT ;  /* 0x000000f003037812 */ /* 0x000fe400078ec0ff */
[----:B------:R-:W-:Y:S02]  /*05d0*/  SHF.L.U32 R20, R18, 0x1e, RZ ;  /* 0x0000001e12147819 */ /* 0x000fe400000006ff */
[----:B------:R-:W-:Y:S02]  /*05e0*/  LOP3.LUT R21, R5, 0xf0, RZ, 0xc0, !PT ;  /* 0x000000f005157812 */ /* 0x000fe400078ec0ff */
[----:B------:R-:W-:Y:S01]  /*05f0*/  LEA.HI R5, R10, R3, RZ, 0x1e ;  /* 0x000000030a057211 */ /* 0x000fe200078ff0ff */
[----:B------:R-:W-:Y:S01]  /*0600*/  IMAD R10, R7, 0x18, R34 ;  /* 0x00000018070a7824 */ /* 0x000fe200078e0222 */
[----:B------:R-:W-:Y:S02]  /*0610*/  SHF.R.S32.HI R20, RZ, 0x1f, R20 ;  /* 0x0000001fff147819 */ /* 0x000fe40000011414 */
[----:B------:R-:W-:Y:S01]  /*0620*/  LEA.HI R21, R12, R21, RZ, 0x1e ;  /* 0x000000150c157211 */ /* 0x000fe200078ff0ff */
[--C-:B------:R-:W-:Y:S01]  /*0630*/  IMAD R24, R5, 0x18, R34.reuse ;  /* 0x0000001805187824 */ /* 0x100fe200078e0222 */
[----:B------:R-:W-:Y:S01]  /*0640*/  SHF.L.U32 R5, R0, 0x3, RZ ;  /* 0x0000000300057819 */ /* 0x000fe200000006ff */
[--C-:B------:R-:W-:Y:S01]  /*0650*/  IMAD R12, R11, 0x18, R34.reuse ;  /* 0x000000180b0c7824 */ /* 0x100fe200078e0222 */
[----:B------:R-:W-:Y:S01]  /*0660*/  LOP3.LUT R23, R20, 0xf0, RZ, 0xc0, !PT ;  /* 0x000000f014177812 */ /* 0x000fe200078ec0ff */
[--C-:B------:R-:W-:Y:S01]  /*0670*/  IMAD R20, R17, 0x18, R34.reuse ;  /* 0x0000001811147824 */ /* 0x100fe200078e0222 */
[----:B------:R-:W-:Y:S01]  /*0680*/  SHF.L.U32 R3, R25, 0x5, RZ ;  /* 0x0000000519037819 */ /* 0x000fe200000006ff */
[----:B------:R-:W-:Y:S01]  /*0690*/  IMAD R28, R21, 0x18, R34 ;  /* 0x00000018151c7824 */ /* 0x000fe200078e0222 */
[----:B------:R-:W-:-:S02]  /*06a0*/  LOP3.LUT R21, R5, 0x8, RZ, 0xc0, !PT ;  /* 0x0000000805157812 */ /* 0x000fc400078ec0ff */
[----:B------:R-:W-:Y:S01]  /*06b0*/  LEA.HI R23, R18, R23, RZ, 0x1e ;  /* 0x0000001712177211 */ /* 0x000fe200078ff0ff */
[--C-:B------:R-:W-:Y:S01]  /*06c0*/  IMAD R18, R15, 0x18, R34.reuse ;  /* 0x000000180f127824 */ /* 0x100fe200078e0222 */
[----:B------:R-:W-:Y:S02]  /*06d0*/  IADD3 R15, PT, PT, R21, R20, RZ ;  /* 0x00000014150f7210 */ /* 0x000fe40007ffe0ff */
[----:B------:R-:W-:Y:S01]  /*06e0*/  LOP3.LUT P0, RZ, R25, 0x1f, RZ, 0xc0, !PT ;  /* 0x0000001f19ff7812 */ /* 0x000fe2000780c0ff */
[----:B------:R-:W0:Y:S01]  /*06f0*/  LDC R20, c[0x0][0x374] ;  /* 0x0000dd00ff147b82 */ /* 0x000e220000000800 */
[----:B------:R-:W-:Y:S01]  /*0700*/  IMAD R34, R23, 0x18, R34 ;  /* 0x0000001817227824 */ /* 0x000fe200078e0222 */
[----:B------:R-:W-:Y:S02]  /*0710*/  LOP3.LUT R3, R3, 0x3e0, RZ, 0xc0, !PT ;  /* 0x000003e003037812 */ /* 0x000fe400078ec0ff */
[----:B------:R-:W-:Y:S02]  /*0720*/  IADD3 R13, PT, PT, R21, R14, RZ ;  /* 0x0000000e150d7210 */ /* 0x000fe40007ffe0ff */
[----:B------:R-:W-:-:S02]  /*0730*/  IADD3 R23, PT, PT, R2, 0x2, RZ ;  /* 0x0000000202177810 */ /* 0x000fc40007ffe0ff */
[C---:B------:R-:W-:Y:S02]  /*0740*/  IADD3 R14, PT, PT, R21.reuse, R16, RZ ;  /* 0x00000010150e7210 */ /* 0x040fe40007ffe0ff */
[C---:B------:R-:W-:Y:S02]  /*0750*/  IADD3 R9, PT, PT, R21.reuse, R22, RZ ;  /* 0x0000001615097210 */ /* 0x040fe40007ffe0ff */
[----:B------:R-:W-:Y:S02]  /*0760*/  IADD3 R16, PT, PT, R21, R24, RZ ;  /* 0x0000001815107210 */ /* 0x000fe40007ffe0ff */
[----:B------:R-:W-:Y:S02]  /*0770*/  ISETP.EQ.OR.EX P0, PT, R33, RZ, P0, P1 ;  /* 0x000000ff2100720c */ /* 0x000fe40000702710 */
[C---:B------:R-:W-:Y:S02]  /*0780*/  ISETP.NE.AND P1, PT, R25.reuse, RZ, PT ;  /* 0x000000ff1900720c */ /* 0x040fe40003f25270 */
[----:B------:R-:W-:-:S02]  /*0790*/  SHF.L.U32 R22, R25, 0x1, RZ ;  /* 0x0000000119167819 */ /* 0x000fc400000006ff */
[----:B------:R-:W-:Y:S02]  /*07a0*/  LOP3.LUT R24, R2, 0xffff, RZ, 0xc0, !PT ;  /* 0x0000ffff02187812 */ /* 0x000fe400078ec0ff */
[C---:B------:R-:W-:Y:S02]  /*07b0*/  IADD3 R3, PT, PT, R4.reuse, R3, RZ ;  /* 0x0000000304037210 */ /* 0x040fe40007ffe0ff */
[----:B------:R-:W-:Y:S01]  /*07c0*/  LEA R19, R4, UR10, 0x3 ;  /* 0x0000000a04137c11 */ /* 0x000fe2000f8e18ff */
[----:B------:R-:W-:Y:S01]  /*07d0*/  IMAD R24, R24, 0x889, RZ ;  /* 0x0000088918187824 */ /* 0x000fe200078e02ff */
[----:B------:R-:W-:Y:S02]  /*07e0*/  LOP3.LUT R25, R23, 0xffff, RZ, 0xc0, !PT ;  /* 0x0000ffff17197812 */ /* 0x000fe400078ec0ff */
[----:B------:R-:W-:Y:S01]  /*07f0*/  IADD3 R4, PT, PT, R6, R21, RZ ;  /* 0x0000001506047210 */ /* 0x000fe20007ffe0ff */
[----:B------:R-:W-:Y:S01]  /*0800*/  IMAD R19, R38, 0x18, R19 ;  /* 0x0000001826137824 */ /* 0x000fe200078e0213 */
[----:B------:R-:W-:Y:S01]  /*0810*/  IADD3 R6, PT, PT, R21, R10, RZ ;  /* 0x0000000a15067210 */ /* 0x000fe20007ffe0ff */
[----:B------:R-:W-:Y:S01]  /*0820*/  IMAD R27, R25, 0x889, RZ ;  /* 0x00000889191b7824 */ /* 0x000fe200078e02ff */
[----:B------:R-:W-:-:S02]  /*0830*/  IADD3 R10, PT, PT, R21, R26, RZ ;  /* 0x0000001a150a7210 */ /* 0x000fc40007ffe0ff */
[----:B------:R-:W-:Y:S02]  /*0840*/  MOV R26, 0x7fffffe1 ;  /* 0x7fffffe1001a7802 */ /* 0x000fe40000000f00 */
[----:B------:R-:W-:Y:S02]  /*0850*/  LOP3.LUT R23, R22, 0x3e, RZ, 0xc0, !PT ;  /* 0x0000003e16177812 */ /* 0x000fe400078ec0ff */
[----:B------:R-:W-:Y:S02]  /*0860*/  IADD3 R25, PT, PT, R0, UR5, RZ ;  /* 0x0000000500197c10 */ /* 0x000fe4000fffe0ff */
[----:B------:R-:W-:Y:S02]  /*0870*/  SEL R22, R26, 0x1, !P1 ;  /* 0x000000011a167807 */ /* 0x000fe40004800000 */
[C---:B------:R-:W-:Y:S02]  /*0880*/  IADD3 R5, PT, PT, R21.reuse, R8, RZ ;  /* 0x0000000815057210 */ /* 0x040fe40007ffe0ff */
[----:B------:R-:W-:Y:S01]  /*0890*/  SHF.R.U32.HI R26, RZ, 0x10, R24 ;  /* 0x00000010ff1a7819 */ /* 0x000fe20000011618 */
[----:B------:R-:W-:Y:S01]  /*08a0*/  IMAD R24, R0, 0x7, R25 ;  /* 0x0000000700187824 */ /* 0x000fe200078e0219 */
[----:B------:R-:W-:-:S02]  /*08b0*/  IADD3 R7, PT, PT, R21, R12, RZ ;  /* 0x0000000c15077210 */ /* 0x000fc40007ffe0ff */
[C---:B------:R-:W-:Y:S02]  /*08c0*/  IADD3 R8, PT, PT, R21.reuse, R18, RZ ;  /* 0x0000001215087210 */ /* 0x040fe40007ffe0ff */
[----:B------:R-:W-:Y:S02]  /*08d0*/  SHF.R.U32.HI R27, RZ, 0x10, R27 ;  /* 0x00000010ff1b7819 */ /* 0x000fe4000001161b */
[C---:B------:R-:W-:Y:S02]  /*08e0*/  IADD3 R11, PT, PT, R21.reuse, R30, RZ ;  /* 0x0000001e150b7210 */ /* 0x040fe40007ffe0ff */
[C---:B------:R-:W-:Y:S02]  /*08f0*/  IADD3 R12, PT, PT, R21.reuse, R36, RZ ;  /* 0x00000024150c7210 */ /* 0x040fe40007ffe0ff */
[C---:B------:R-:W-:Y:S02]  /*0900*/  IADD3 R17, PT, PT, R21.reuse, R28, RZ ;  /* 0x0000001c15117210 */ /* 0x040fe40007ffe0ff */
[----:B------:R-:W-:Y:S01]  /*0910*/  IADD3 R18, PT, PT, R21, R34, RZ ;  /* 0x0000002215127210 */ /* 0x000fe20007ffe0ff */
[----:B------:R-:W-:Y:S01]  /*0920*/  HFMA2 R21, -RZ, RZ, 0, 0 ;  /* 0x00000000ff157431 */ /* 0x000fe200000001ff */
[----:B------:R-:W-:-:S02]  /*0930*/  LEA R25, R26, UR5, 0x3 ;  /* 0x000000051a197c11 */ /* 0x000fc4000f8e18ff */
[C---:B------:R-:W-:Y:S02]  /*0940*/  LEA R23, R0.reuse, R23, 0x5 ;  /* 0x0000001700177211 */ /* 0x040fe400078e28ff */
[----:B------:R-:W-:Y:S02]  /*0950*/  ISETP.GT.U32.OR P0, PT, R0, 0x1f, P0 ;  /* 0x0000001f0000780c */ /* 0x000fe40000704470 */
[----:B------:R-:W-:Y:S02]  /*0960*/  MOV R117, UR8 ;  /* 0x0000000800757c02 */ /* 0x000fe40008000f00 */
[----:B------:R-:W-:Y:S02]  /*0970*/  LEA R26, R27, UR5, 0x3 ;  /* 0x000000051b1a7c11 */ /* 0x000fe4000f8e18ff */
[----:B------:R-:W-:Y:S01]  /*0980*/  MOV R116, UR7 ;  /* 0x0000000700747c02 */ /* 0x000fe20008000f00 */
[----:B0-----:R-:W-:-:S06]  /*0990*/  UMOV UR7, UR6 ;  /* 0x0000000600077c82 */ /* 0x001fcc0008000000 */
.L_x_1404:
[----:B0-----:R-:W-:Y:S01]  /*09a0*/  MOV R31, UR7 ;  /* 0x00000007001f7c02 */ /* 0x001fe20008000f00 */
[----:B------:R-:W0:Y:S01]  /*09b0*/  LDCU.64 UR10, c[0x0][0x388] ;  /* 0x00007100ff0a77ac */ /* 0x000e220008000a00 */
[----:B------:R-:W-:Y:S01]  /*09c0*/  MOV R28, R2 ;  /* 0x00000002001c7202 */ /* 0x000fe20000000f00 */
[----:B------:R-:W-:Y:S01]  /*09d0*/  IMAD R27, R3, 0x3c0, RZ ;  /* 0x000003c0031b7824 */ /* 0x000fe200078e02ff */
[----:B------:R-:W-:Y:S01]  /*09e0*/  MOV R29, RZ ;  /* 0x000000ff001d7202 */ /* 0x000fe20000000f00 */
[----:B------:R-:W-:Y:S02]  /*09f0*/  UIMAD UR8, UR4, 0xf0000, URZ ;  /* 0x000f0000040878a4 */ /* 0x000fe4000f8e02ff */
        /* <DEDUP_REMOVED lines=29> */
[----:B--2---:R-:W-:Y:S02]  /*0bd0*/  HADD2.F32 R109, -RZ, R72.H0_H0 ;  /* 0x20000048ff6d7230 */ /* 0x004fe40000004100 */
[----:B------:R-:W-:Y:S02]  /*0be0*/  HADD2.F32 R110, -RZ, R73.H0_H0 ;  /* 0x20000049ff6e7230 */ /* 0x000fe40000004100 */
[----:B---3--:R-:W-:-:S02]  /*0bf0*/  HADD2.F32 R77, -RZ, R56.H0_H0 ;  /* 0x20000038ff4d7230 */ /* 0x008fc40000004100 */
[----:B------:R-:W-:Y:S02]  /*0c00*/  HADD2.F32 R78, -RZ, R56.H1_H1 ;  /* 0x30000038ff4e7230 */ /* 0x000fe40000004100 */
[----:B------:R-:W-:Y:S01]  /*0c10*/  FADD.FTZ R56, RZ, R109 ;  /* 0x0000006dff387221 */ /* 0x000fe20000010000 */
[----:B------:R-:W-:Y:S02]  /*0c20*/  HADD2.F32 R111, -RZ, R72.H1_H1 ;  /* 0x30000048ff6f7230 */ /* 0x000fe40000004100 */
[--C-:B----4-:R-:W-:Y:S02]  /*0c30*/  HADD2.F32 R81, -RZ, R58.reuse.H0_H0 ;  /* 0x2000003aff517230 */ /* 0x110fe40000004100 */
[----:B------:R-:W-:Y:S02]  /*0c40*/  HADD2.F32 R82, -RZ, R58.H1_H1 ;  /* 0x3000003aff527230 */ /* 0x000fe40000004100 */
[----:B------:R-:W-:Y:S01]  /*0c50*/  FFMA.FTZ R58, R109, R109, RZ ;  /* 0x0000006d6d3a7223 */ /* 0x000fe200000100ff */
[----:B------:R-:W-:-:S02]  /*0c60*/  HADD2.F32 R79, -RZ, R57.H0_H0 ;  /* 0x20000039ff4f7230 */ /* 0x000fc40000004100 */
[----:B------:R-:W-:Y:S02]  /*0c70*/  HADD2.F32 R80, -RZ, R57.H1_H1 ;  /* 0x30000039ff507230 */ /* 0x000fe40000004100 */
[----:B------:R-:W-:Y:S01]  /*0c80*/  FADD.FTZ R57, RZ, R110 ;  /* 0x0000006eff397221 */ /* 0x000fe20000010000 */
[--C-:B------:R-:W-:Y:S02]  /*0c90*/  HADD2.F32 R83, -RZ, R59.reuse.H0_H0 ;  /* 0x2000003bff537230 */ /* 0x100fe40000004100 */
[----:B------:R-:W-:Y:S02]  /*0ca0*/  HADD2.F32 R84, -RZ, R59.H1_H1 ;  /* 0x3000003bff547230 */ /* 0x000fe40000004100 */
[----:B------:R-:W-:Y:S01]  /*0cb0*/  FFMA.FTZ R59, R110, R110, RZ ;  /* 0x0000006e6e3b7223 */ /* 0x000fe200000100ff */
[----:B------:R-:W-:Y:S02]  /*0cc0*/  HADD2.F32 R112, -RZ, R73.H1_H1 ;  /* 0x30000049ff707230 */ /* 0x000fe40000004100 */
[----:B------:R-:W-:Y:S01]  /*0cd0*/  FADD.FTZ R56, R56, R111 ;  /* 0x0000006f38387221 */ /* 0x000fe20000010000 */
[----:B------:R-:W-:-:S02]  /*0ce0*/  HADD2.F32 R29, -RZ, R32.H0_H0 ;  /* 0x20000020ff1d7230 */ /* 0x000fc40000004100 */
[----:B------:R-:W-:Y:S01]  /*0cf0*/  FFMA.FTZ R58, R111, R111, R58 ;  /* 0x0000006f6f3a7223 */ /* 0x000fe2000001003a */
[----:B------:R-:W-:Y:S02]  /*0d00*/  HADD2.F32 R31, -RZ, R33.H0_H0 ;  /* 0x20000021ff1f7230 */ /* 0x000fe40000004100 */
[--C-:B------:R-:W-:Y:S02]  /*0d10*/  HADD2.F32 R85, -RZ, R60.reuse.H0_H0 ;  /* 0x2000003cff557230 */ /* 0x100fe40000004100 */
[----:B------:R-:W-:Y:S02]  /*0d20*/  HADD2.F32 R87, -RZ, R60.H1_H1 ;  /* 0x3000003cff577230 */ /* 0x000fe40000004100 */
[----:B------:R-:W-:Y:S01]  /*0d30*/  FADD.FTZ R60, R57, R112 ;  /* 0x00000070393c7221 */ /* 0x000fe20000010000 */
[--C-:B------:R-:W-:Y:S02]  /*0d40*/  HADD2.F32 R89, -RZ, R62.reuse.H0_H0 ;  /* 0x2000003eff597230 */ /* 0x100fe40000004100 */
[----:B------:R-:W-:-:S02]  /*0d50*/  HADD2.F32 R91, -RZ, R62.H1_H1 ;  /* 0x3000003eff5b7230 */ /* 0x000fc40000004100 */
[----:B------:R-:W-:Y:S01]  /*0d60*/  FFMA.FTZ R62, R112, R112, R59 ;  /* 0x00000070703e7223 */ /* 0x000fe2000001003b */
[----:B------:R-:W-:Y:S02]  /*0d70*/  HADD2.F32 R30, -RZ, R32.H1_H1 ;  /* 0x30000020ff1e7230 */ /* 0x000fe40000004100 */
[----:B------:R-:W-:Y:S01]  /*0d80*/  FADD.FTZ R57, R56, R29 ;  /* 0x0000001d38397221 */ /* 0x000fe20000010000 */
[----:B------:R-:W-:Y:S02]  /*0d90*/  HADD2.F32 R32, -RZ, R33.H1_H1 ;  /* 0x30000021ff207230 */ /* 0x000fe40000004100 */
[----:B------:R-:W-:Y:S01]  /*0da0*/  FFMA.FTZ R59, R29, R29, R58 ;  /* 0x0000001d1d3b7223 */ /* 0x000fe2000001003a */
[--C-:B------:R-:W-:Y:S02]  /*0db0*/  HADD2.F32 R86, -RZ, R61.reuse.H0_H0 ;  /* 0x2000003dff567230 */ /* 0x100fe40000004100 */
[----:B------:R-:W-:Y:S02]  /*0dc0*/  HADD2.F32 R88, -RZ, R61.H1_H1 ;  /* 0x3000003dff587230 */ /* 0x000fe40000004100 */
[----:B------:R-:W-:Y:S01]  /*0dd0*/  FADD.FTZ R61, R60, R31 ;  /* 0x0000001f3c3d7221 */ /* 0x000fe20000010000 */
[----:B------:R-:W-:-:S02]  /*0de0*/  HADD2.F32 R90, -RZ, R63.H0_H0 ;  /* 0x2000003fff5a7230 */ /* 0x000fc40000004100 */
[----:B------:R-:W-:Y:S02]  /*0df0*/  HADD2.F32 R92, -RZ, R63.H1_H1 ;  /* 0x3000003fff5c7230 */ /* 0x000fe40000004100 */
[----:B------:R-:W-:Y:S01]  /*0e00*/  FFMA.FTZ R63, R31, R31, R62 ;  /* 0x0000001f1f3f7223 */ /* 0x000fe2000001003e */
[--C-:B------:R-:W-:Y:S02]  /*0e10*/  HADD2.F32 R33, -RZ, R36.reuse.H0_H0 ;  /* 0x20000024ff217230 */ /* 0x100fe40000004100 */
[----:B------:R-:W-:Y:S01]  /*0e20*/  FADD.FTZ R56, R57, R30 ;  /* 0x0000001e39387221 */ /* 0x000fe20000010000 */
[----:B------:R-:W-:Y:S02]  /*0e30*/  HADD2.F32 R35, -RZ, R37.H0_H0 ;  /* 0x20000025ff237230 */ /* 0x000fe40000004100 */
[----:B------:R-:W-:Y:S01]  /*0e40*/  FFMA.FTZ R58, R30, R30, R59 ;  /* 0x0000001e1e3a7223 */ /* 0x000fe2000001003b */
[----:B------:R-:W-:Y:S01]  /*0e50*/  FADD.FTZ R60, R61, R32 ;  /* 0x000000203d3c7221 */ /* 0x000fe20000010000 */
[----:B------:R-:W-:Y:S01]  /*0e60*/  FFMA.FTZ R62, R32, R32, R63 ;  /* 0x00000020203e7223 */ /* 0x000fe2000001003f */
[----:B------:R-:W-:-:S02]  /*0e70*/  HADD2.F32 R34, -RZ, R36.H1_H1 ;  /* 0x30000024ff227230 */ /* 0x000fc40000004100 */
[----:B------:R-:W-:Y:S01]  /*0e80*/  FADD.FTZ R57, R56, R33 ;  /* 0x0000002138397221 */ /* 0x000fe20000010000 */
[----:B------:R-:W-:Y:S02]  /*0e90*/  HADD2.F32 R36, -RZ, R37.H1_H1 ;  /* 0x30000025ff247230 */ /* 0x000fe40000004100 */
[----:B------:R-:W-:Y:S01]  /*0ea0*/  FFMA.FTZ R59, R33, R33, R58 ;  /* 0x00000021213b7223 */ /* 0x000fe2000001003a */
[----:B------:R-:W-:Y:S01]  /*0eb0*/  FADD.FTZ R61, R60, R35 ;  /* 0x000000233c3d7221 */ /* 0x000fe20000010000 */
        /* <DEDUP_REMOVED lines=9> */
[----:B0-----:R-:W-:Y:S02]  /*0f50*/  HADD2.F32 R40, -RZ, R43.H1_H1 ;  /* 0x3000002bff287230 */ /* 0x001fe40000004100 */
        /* <DEDUP_REMOVED lines=29> */
[----:B------:R-:W-:Y:S02]  /*1130*/  HADD2.F32 R76, -RZ, R54.H1_H1 ;  /* 0x30000036ff4c7230 */ /* 0x000fe40000004100 */
[----:B------:R-:W-:Y:S01]  /*1140*/  FFMA.FTZ R58, R46, R46, R59 ;  /* 0x0000002e2e3a7223 */ /* 0x000fe2000001003b */
[----:B------:R-:W-:-:S02]  /*1150*/  HADD2.F32 R54, -RZ, R55.H0_H0 ;  /* 0x20000037ff367230 */ /* 0x000fc40000004100 */
[----:B------:R-:W-:Y:S01]  /*1160*/  FADD.FTZ R61, R61, R48 ;  /* 0x000000303d3d7221 */ /* 0x000fe20000010000 */
[----:B------:R-:W-:Y:S01]  /*1170*/  FFMA.FTZ R63, R48, R48, R63 ;  /* 0x00000030303f7223 */ /* 0x000fe2000001003f */
        /* <DEDUP_REMOVED lines=87> */
[----:B------:R-:W-:Y:S02]  /*16f0*/  HADD2.F32 R114, -RZ, R74.H1_H1 ;  /* 0x3000004aff727230 */ /* 0x000fe40000004100 */
[----:B------:R-:W-:Y:S01]  /*1700*/  FFMA.FTZ R58, R107, R107, R58 ;  /* 0x0000006b6b3a7223 */ /* 0x000fe2000001003a */
[--C-:B------:R-:W-:Y:S02]  /*1710*/  HADD2.F32 R74, -RZ, R75.reuse.H0_H0 ;  /* 0x2000004bff4a7230 */ /* 0x100fe40000004100 */
        /* <DEDUP_REMOVED lines=61> */
.L_x_1397:
[----:B------:R-:W-:Y:S05]  /*1af0*/  BSYNC.RECONVERGENT B0 ;  /* 0x0000000000007941 */ /* 0x000fea0003800200 */
.L_x_1396:
[----:B0-----:R-:W0:Y:S01]  /*1b00*/  SHFL.BFLY PT, R57, R72, 0x1, 0x1f ;  /* 0x0c201f0048397f89 */ /* 0x001e2200000e0000 */
[----:B------:R-:W-:Y:S01]  /*1b10*/  @!P1 IMAD R56, R20, R21, UR6 ;  /* 0x0000000614389e24 */ /* 0x000fe2000f8e0215 */
[C---:B------:R-:W-:Y:S02]  /*1b20*/  ISETP.NE.AND P3, PT, R0.reuse, RZ, PT ;  /* 0x000000ff0000720c */ /* 0x040fe40003f65270 */
[----:B------:R-:W1:Y:S01]  /*1b30*/  SHFL.BFLY PT, R58, R73, 0x1, 0x1f ;  /* 0x0c201f00493a7f89 */ /* 0x000e6200000e0000 */
[----:B------:R-:W-:Y:S02]  /*1b40*/  ISETP.GT.U32.AND P2, PT, R0, 0xff, PT ;  /* 0x000000ff0000780c */ /* 0x000fe40003f44070 */
[----:B------:R-:W-:Y:S02]  /*1b50*/  @!P1 LEA R59, R56, R23, 0xb ;  /* 0x00000017383b9211 */ /* 0x000fe400078e58ff */
[----:B------:R-:W-:-:S03]  /*1b60*/  MOV R64, RZ ;  /* 0x000000ff00407202 */ /* 0x000fc60000000f00 */
[----:B------:R-:W-:-:S04]  /*1b70*/  @!P1 IMAD.WIDE.U32 R118, R59, 0x4, R118 ;  /* 0x000000043b769825 */ /* 0x000fc800078e0076 */
[----:B0-----:R-:W-:Y:S01]  /*1b80*/  FADD.FTZ R56, R57, R72 ;  /* 0x0000004839387221 */ /* 0x001fe20000010000 */
[----:B-1----:R-:W-:Y:S01]  /*1b90*/  FADD.FTZ R57, R58, R73 ;  /* 0x000000493a397221 */ /* 0x002fe20000010000 */
[----:B------:R-:W-:-:S04]  /*1ba0*/  HFMA2 R58, -RZ, RZ, 0, 0 ;  /* 0x00000000ff3a7431 */ /* 0x000fc800000001ff */
[----:B------:R0:W-:Y:S01]  /*1bb0*/  @!P1 STG.E.64 desc[UR12][R118.64], R56 ;  /* 0x0000003876009986 */ /* 0x0001e2000c101b0c */
[----:B------:R-:W-:Y:S06]  /*1bc0*/  BAR.SYNC.DEFER_BLOCKING 0x0 ;  /* 0x0000000000007b1d */ /* 0x000fec0000010000 */
[----:B------:R-:W-:Y:S05]  /*1bd0*/  @P3 BRA `(.L_x_1398) ;  /* 0x0000000000283947 */ /* 0x000fea0003800000 */
[----:B------:R-:W-:Y:S06]  /*1be0*/  MEMBAR.ALL.GPU ;  /* 0x0000000000007992 */ /* 0x000fec000000a000 */
[----:B------:R-:W-:-:S00]  /*1bf0*/  ERRBAR ;  /* 0x00000000000079ab */ /* 0x000fc00000000000 */
[----:B------:R-:W-:Y:S06]  /*1c00*/  CGAERRBAR ;  /* 0x00000000000075ab */ /* 0x000fec0000000000 */
[----:B0-----:R0:W5:Y:S02]  /*1c10*/  ATOM.E.ADD.STRONG.GPU PT, R56, desc[UR12][R116.64], R22 ;  /* 0x800000167438798a */ /* 0x00116400081ef10c */
.L_x_1399:
[----:B------:R-:W2:Y:S04]  /*1c20*/  LD.E.STRONG.GPU R57, desc[UR12][R116.64] ;  /* 0x0000000c74397980 */ /* 0x000ea8000c10f900 */
[----:B--2---:R-:W-:Y:S01]  /*1c30*/  CCTL.IVALL ;  /* 0x00000000ff00798f */ /* 0x004fe20002000000 */
[----:B------:R-:W-:Y:S05]  /*1c40*/  YIELD ;  /* 0x0000000000007946 */ /* 0x000fea0003800000 */
[----:B-----5:R-:W-:-:S04]  /*1c50*/  LOP3.LUT R57, R57, R56, RZ, 0x3c, !PT ;  /* 0x0000003839397212 */ /* 0x020fc800078e3cff */
[----:B------:R-:W-:-:S13]  /*1c60*/  ISETP.GT.AND P1, PT, R57, -0x1, PT ;  /* 0xffffffff3900780c */ /* 0x000fda0003f24270 */
[----:B------:R-:W-:Y:S05]  /*1c70*/  @P1 BRA `(.L_x_1399) ;  /* 0xfffffffc00e81947 */ /* 0x000fea000383ffff */
.L_x_1398:
[----:B------:R-:W-:Y:S05]  /*1c80*/  WARPSYNC.ALL ;  /* 0x0000000000007948 */ /* 0x000fea0003800000 */
[----:B------:R-:W-:Y:S06]  /*1c90*/  BAR.SYNC.DEFER_BLOCKING 0x0 ;  /* 0x0000000000007b1d */ /* 0x000fec0000010000 */
[----:B------:R-:W-:Y:S04]  /*1ca0*/  BSSY.RECONVERGENT B0, `(.L_x_1400) ;  /* 0x000001d000007945 */ /* 0x000fe80003800200 */
[----:B------:R-:W-:Y:S05]  /*1cb0*/  @P2 BRA `(.L_x_1401) ;  /* 0x00000000006c2947 */ /* 0x000fea0003800000 */
[----:B------:R-:W1:Y:S01]  /*1cc0*/  LDC.64 R62, c[0x0][0x3b8] ;  /* 0x0000ee00ff3e7b82 */ /* 0x000e620000000a00 */
[----:B0-----:R-:W-:Y:S01]  /*1cd0*/  SHF.L.U32 R56, R0, 0x2, RZ ;  /* 0x0000000200387819 */ /* 0x001fe200000006ff */
[----:B------:R-:W-:Y:S01]  /*1ce0*/  IMAD R59, R20, R21, UR6 ;  /* 0x00000006143b7e24 */ /* 0x000fe2000f8e0215 */
[----:B------:R-:W-:Y:S02]  /*1cf0*/  LOP3.LUT R57, R0, 0x7, RZ, 0xc0, !PT ;  /* 0x0000000700397812 */ /* 0x000fe400078ec0ff */
[----:B------:R-:W-:-:S04]  /*1d00*/  LOP3.LUT R56, R56, 0x3e0, RZ, 0xc0, !PT ;  /* 0x000003e038387812 */ /* 0x000fc800078ec0ff */
        /* <DEDUP_REMOVED lines=22> */
.L_x_1401:
[----:B------:R-:W-:Y:S05]  /*1e70*/  BSYNC.RECONVERGENT B0 ;  /* 0x0000000000007941 */ /* 0x000fea0003800200 */
.L_x_1400:
        /* <DEDUP_REMOVED lines=12> */
[----:B0-----:R-:W-:-:S04]  /*1f40*/  FADD.FTZ R56, R60, R61 ;  /* 0x0000003d3c387221 */ /* 0x001fc80000010000 */
[----:B------:R-:W-:Y:S01]  /*1f50*/  @!P1 FMUL.FTZ R56, R56, 3.2552085031056776643e-05 ;  /* 0x3808888938389820 */ /* 0x000fe20000410000 */
[----:B-1----:R-:W-:-:S03]  /*1f60*/  FADD.FTZ R58, R62, R63 ;  /* 0x0000003f3e3a7221 */ /* 0x002fc60000010000 */
[----:B------:R-:W-:-:S04]  /*1f70*/  @!P1 FMUL.FTZ R57, R56, R56 ;  /* 0x0000003838399220 */ /* 0x000fc80000410000 */
[----:B------:R-:W-:-:S05]  /*1f80*/  @!P1 FFMA.FTZ R57, R58, 3.2552085031056776643e-05, -R57 ;  /* 0x380888893a399823 */ /* 0x000fca0000010839 */
        /* <DEDUP_REMOVED lines=15> */
.L_x_1403:
[----:B------:R-:W-:Y:S05]  /*2080*/  BSYNC.RECONVERGENT B0 ;  /* 0x0000000000007941 */ /* 0x000fea0003800200 */
.L_x_1402:
[----:B01----:R-:W0:Y:S01]  /*2090*/  LDS.64 R56, [R25] ;  /* 0x0000000019387984 */ /* 0x003e220000000a00 */
[----:B------:R-:W0:Y:S01]  /*20a0*/  LDCU UR4, c[0x0][0x3a0] ;  /* 0x00007400ff0477ac */ /* 0x000e220008000800 */
[----:B-----5:R-:W-:Y:S01]  /*20b0*/  HADD2.F32 R61, -RZ, R52.H0_H0 ;  /* 0x20000034ff3d7230 */ /* 0x020fe20000004100 */
[----:B------:R-:W-:Y:S01]  /*20c0*/  LOP3.LUT R21, R21, 0x1, RZ, 0x3c, !PT ;  /* 0x0000000115157812 */ /* 0x000fe200078e3cff */
[--C-:B------:R-:W-:Y:S01]  /*20d0*/  HADD2.F32 R64, -RZ, R50.reuse.H0_H0 ;  /* 0x20000032ff407230 */ /* 0x100fe20000004100 */
[----:B------:R-:W1:Y:S01]  /*20e0*/  LDCU.64 UR10, c[0x0][0x380] ;  /* 0x00007000ff0a77ac */ /* 0x000e620008000a00 */
[----:B------:R-:W-:Y:S01]  /*20f0*/  HADD2.F32 R118, -RZ, R50.H1_H1 ;  /* 0x30000032ff767230 */ /* 0x000fe20000004100 */
[----:B------:R-:W-:Y:S01]  /*2100*/  UMOV UR7, UR8 ;  /* 0x0000000800077c82 */ /* 0x000fe20008000000 */
        /* <DEDUP_REMOVED lines=33> */
[----:B------:R-:W-:-:S02]  /*2320*/  FADD.FTZ R115, R114, -R56 ;  /* 0x8000003872737221 */ /* 0x000fc40000010000 */
[----:B0-----:R-:W0:Y:S01]  /*2330*/  LDS.64 R56, [R26] ;  /* 0x000000001a387984 */ /* 0x001e220000000a00 */
[C---:B--2---:R-:W-:Y:S01]  /*2340*/  FMUL.FTZ R41, R42.reuse, R41 ;  /* 0x000000292a297220 */ /* 0x044fe20000410000 */
[C---:B------:R-:W-:Y:S01]  /*2350*/  FMUL.FTZ R68, R42.reuse, R67 ;  /* 0x000000432a447220 */ /* 0x040fe20000410000 */
[C---:B------:R-:W-:Y:S01]  /*2360*/  FMUL.FTZ R70, R42.reuse, R91 ;  /* 0x0000005b2a467220 */ /* 0x040fe20000410000 */
[C---:B------:R-:W-:Y:S01]  /*2370*/  FMUL.FTZ R45, R42.reuse, R45 ;  /* 0x0000002d2a2d7220 */ /* 0x040fe20000410000 */
[C---:B------:R-:W-:Y:S01]  /*2380*/  FMUL.FTZ R67, R42.reuse, R85 ;  /* 0x000000552a437220 */ /* 0x040fe20000410000 */
[----:B------:R-:W-:Y:S02]  /*2390*/  HADD2.F32 R91, -RZ, R52.H1_H1 ;  /* 0x30000034ff5b7230 */ /* 0x000fe40000004100 */
[C---:B------:R-:W-:Y:S01]  /*23a0*/  FMUL.FTZ R29, R42.reuse, R29 ;  /* 0x0000001d2a1d7220 */ /* 0x040fe20000410000 */
        /* <DEDUP_REMOVED lines=30> */
[----:B------:R-:W-:Y:S01]  /*2590*/  FFMA.FTZ R60, R61, R33, R64 ;  /* 0x000000213d3c7223 */ /* 0x000fe20000010040 */
[----:B0-----:R-:W-:Y:S01]  /*25a0*/  FADD.FTZ R57, R57, UR4 ;  /* 0x0000000439397e21 */ /* 0x001fe20008010000 */
[--C-:B------:R-:W-:Y:S01]  /*25b0*/  FADD.FTZ R35, R35, -R56.reuse ;  /* 0x8000003823237221 */ /* 0x100fe20000010000 */
[----:B------:R-:W-:Y:S01]  /*25c0*/  FADD.FTZ R39, R39, -R56 ;  /* 0x8000003827277221 */ /* 0x000fe20000010000 */
[C-C-:B------:R-:W-:Y:S01]  /*25d0*/  FFMA.FTZ R59, R61.reuse, R37, R64.reuse ;  /* 0x000000253d3b7223 */ /* 0x140fe20000010040 */
[----:B------:R-:W-:Y:S01]  /*25e0*/  FFMA.FTZ R45, R61, R77, R64 ;  /* 0x0000004d3d2d7223 */ /* 0x000fe20000010040 */
[C-C-:B------:R-:W-:Y:S01]  /*25f0*/  FFMA.FTZ R67, R91.reuse, R30, R118.reuse ;  /* 0x0000001e5b437223 */ /* 0x140fe20000010076 */
[----:B------:R-:W0:Y:S01]  /*2600*/  MUFU.RSQ R57, R57 ;  /* 0x0000003900397308 */ /* 0x000e220000001400 */
[----:B------:R-:W-:Y:S01]  /*2610*/  FFMA.FTZ R82, R91, R71, R118 ;  /* 0x000000475b527223 */ /* 0x000fe20000010076 */
[--C-:B------:R-:W-:Y:S01]  /*2620*/  FADD.FTZ R110, R110, -R56.reuse ;  /* 0x800000386e6e7221 */ /* 0x100fe20000010000 */
[--C-:B------:R-:W-:Y:S01]  /*2630*/  FADD.FTZ R36, R36, -R56.reuse ;  /* 0x8000003824247221 */ /* 0x100fe20000010000 */
[--C-:B------:R-:W-:Y:S01]  /*2640*/  FADD.FTZ R40, R40, -R56.reuse ;  /* 0x8000003828287221 */ /* 0x100fe20000010000 */
[--C-:B------:R-:W-:Y:S01]  /*2650*/  FADD.FTZ R54, R54, -R56.reuse ;  /* 0x8000003836367221 */ /* 0x100fe20000010000 */
[----:B------:R-:W-:Y:S01]  /*2660*/  FADD.FTZ R55, R55, -R56 ;  /* 0x8000003837377221 */ /* 0x000fe20000010000 */
        /* <DEDUP_REMOVED lines=22> */
[----:B------:R-:W-:Y:S01]  /*27d0*/  FFMA.FTZ R61, R61, R113, R64 ;  /* 0x000000713d3d7223 */ /* 0x000fe20000010040 */
        /* <DEDUP_REMOVED lines=12> */
[----:B------:R-:W-:Y:S01]  /*28a0*/  FADD.FTZ R48, R48, -R56 ;  /* 0x8000003830307221 */ /* 0x000fe20000010000 */
[----:B------:R-:W-:-:S02]  /*28b0*/  HADD2.F32 R85, -RZ, R53.H0_H0 ;  /* 0x20000035ff557230 */ /* 0x000fc40000004100 */
[C---:B0-----:R-:W-:Y:S01]  /*28c0*/  FMUL.FTZ R95, R57.reuse, R35 ;  /* 0x00000023395f7220 */ /* 0x041fe20000410000 */
[----:B------:R-:W-:Y:S02]  /*28d0*/  HADD2.F32 R74, -RZ, R51.H0_H0 ;  /* 0x20000033ff4a7230 */ /* 0x000fe40000004100 */
        /* <DEDUP_REMOVED lines=30> */
[----:B-1----:R-:W-:Y:S01]  /*2ac0*/  IADD3 R30, P1, PT, R27, UR10, RZ ;  /* 0x0000000a1b1e7c10 */ /* 0x002fe2000ff3e0ff */
[----:B------:R-:W-:-:S02]  /*2ad0*/  HADD2.F32 R75, -RZ, R53.H1_H1 ;  /* 0x30000035ff4b7230 */ /* 0x000fc40000004100 */
        /* <DEDUP_REMOVED lines=30> */
[----:B------:R-:W-:Y:S01]  /*2cc0*/  IADD3.X R31, PT, PT, R28, UR11, RZ, P1, !PT ;  /* 0x0000000b1c1f7c10 */ /* 0x000fe20008ffe4ff */
[----:B------:R-:W0:Y:S01]  /*2cd0*/  LDCU.64 UR10, c[0x0][0x3a8] ;  /* 0x00007500ff0a77ac */ /* 0x000e220008000a00 */
[----:B------:R-:W-:Y:S01]  /*2ce0*/  F2FP.F16.F32.PACK_AB R54, R64, R63 ;  /* 0x0000003f4036723e */ /* 0x000fe200000000ff */
        /* <DEDUP_REMOVED lines=17> */
[----:B0-----:R-:W-:Y:S01]  /*2e00*/  UISETP.GE.U32.AND UP0, UPT, UR8, UR10, UPT ;  /* 0x0000000a0800728c */ /* 0x001fe2000bf06070 */
[----:B------:R-:W-:Y:S01]  /*2e10*/  F2FP.F16.F32.PACK_AB R62, R67, R62 ;  /* 0x0000003e433e723e */ /* 0x000fe200000000ff */
[----:B------:R-:W-:Y:S01]  /*2e20*/  UMOV UR4, UR9 ;  /* 0x0000000900047c82 */ /* 0x000fe20008000000 */
[----:B------:R-:W-:Y:S01]  /*2e30*/  F2FP.F16.F32.PACK_AB R66, R66, R59 ;  /* 0x0000003b4242723e */ /* 0x000fe200000000ff */
[----:B------:R0:W-:Y:S01]  /*2e40*/  STG.E.64 desc[UR12][R30.64], R54 ;  /* 0x000000361e007986 */ /* 0x0001e2000c101b0c */
[----:B------:R-:W-:Y:S01]  /*2e50*/  F2FP.F16.F32.PACK_AB R58, R69, R58 ;  /* 0x0000003a453a723e */ /* 0x000fe200000000ff */
[----:B------:R-:W-:Y:S01]  /*2e60*/  UISETP.GE.AND.EX UP0, UPT, UR9, UR11, UPT, UP0 ;  /* 0x0000000b0900728c */ /* 0x000fe2000bf06300 */
        /* <DEDUP_REMOVED lines=39> */
[----:B------:R0:W-:Y:S04]  /*30e0*/  STG.E.64 desc[UR12][R30.64+0xc300], R72 ;  /* 0x00c300481e007986 */ /* 0x0001e8000c101b0c */
[----:B------:R0:W-:Y:S04]  /*30f0*/  STG.E.64 desc[UR12][R30.64+0xd200], R70 ;  /* 0x00d200461e007986 */ /* 0x0001e8000c101b0c */
[----:B------:R0:W-:Y:S01]  /*3100*/  STG.E.64 desc[UR12][R30.64+0xe100], R68 ;  /* 0x00e100441e007986 */ /* 0x0001e2000c101b0c */
[----:B------:R-:W-:Y:S05]  /*3110*/  BRA.U !UP0, `(.L_x_1404) ;  /* 0xffffffd908207547 */ /* 0x000fea000b83ffff */
[----:B------:R-:W-:Y:S05]  /*3120*/  EXIT ;  /* 0x000000000000794d */ /* 0x000fea0003800000 */
.L_x_1405:
        /* <DEDUP_REMOVED lines=13> */
.L_x_1592:


//--------------------- .text._ZN13group_norm_v214gn_cuda_kernelI6__halfLi480ELi1ELi32ELi30ELi1024ELb0ELi64ELi960ELi960ELi4ELb1ELi9ELb0ELb0ENS_16CompileConditionILi1000EEEEEvPT_PKS4_S7_S7_flPfS8_Pj --------------------------
	.section	.text._ZN13group_norm_v214gn_cuda_kernelI6__halfLi480ELi1ELi32ELi30ELi1024ELb0ELi64ELi960ELi960ELi4ELb1ELi9ELb0ELb0ENS_16CompileConditionILi1000EEEEEvPT_PKS4_S7_S7_flPfS8_Pj,"ax",@progbits
	.align	128
        .global         _ZN13group_norm_v214gn_cuda_kernelI6__halfLi480ELi1ELi32ELi30ELi1024ELb0ELi64ELi960ELi960ELi4ELb1ELi9ELb0ELb0ENS_16CompileConditionILi1000EEEEEvPT_PKS4_S7_S7_flPfS8_Pj
        .type           _ZN13group_norm_v214gn_cuda_kernelI6__halfLi480ELi1ELi32ELi30ELi1024ELb0ELi64ELi960ELi960ELi4ELb1ELi9ELb0ELb0ENS_16CompileConditionILi1000EEEEEvPT_PKS4_S7_S7_flPfS8_Pj,@function
        .size           _ZN13group_norm_v214gn_cuda_kernelI6__halfLi480ELi1ELi32ELi30ELi1024ELb0ELi64ELi960ELi960ELi4ELb1ELi9ELb0ELb0ENS_16CompileConditionILi1000EEEEEvPT_PKS4_S7_S7_flPfS8_Pj,(.L_x_1593 - _ZN13group_norm_v214gn_cuda_kernelI6__halfLi480ELi1ELi32ELi30ELi1024ELb0ELi64ELi960ELi960ELi4ELb1ELi9ELb0ELb0ENS_16CompileConditionILi1000EEEEEvPT_PKS4_S7_S7_flPfS8_Pj)
        .other          _ZN13group_norm_v214gn_cuda_kernelI6__halfLi480ELi1ELi32ELi30ELi1024ELb0ELi64ELi960ELi960ELi4ELb1ELi9ELb0ELb0ENS_16CompileConditionILi1000EEEEEvPT_PKS4_S7_S7_flPfS8_Pj,@"STO_CUDA_ENTRY STV_DEFAULT"
_ZN13group_norm_v214gn_cuda_kernelI6__halfLi480ELi1ELi32ELi30ELi1024ELb0ELi64ELi960ELi960ELi4ELb1ELi9ELb0ELb0ENS_16CompileConditionILi1000EEEEEvPT_PKS4_S7_S7_flPfS8_Pj:
.text._ZN13group_norm_v214gn_cuda_kernelI6__halfLi480ELi1ELi32ELi30ELi1024ELb0ELi64ELi960ELi960ELi4ELb1ELi9ELb0ELb0ENS_16CompileConditionILi1000EEEEEvPT_PKS4_S7_S7_flPfS8_Pj:
        /* <DEDUP_REMOVED lines=37> */
[----:B------:R-:W-:Y:S02]  /*0250*/  IMAD R0, R3, 0x18, R0 ;  /* 0x0000001803007824 */ /* 0x000fe400078e0200 */
[----:B------:R-:W-:-:S03]  /*0260*/  HFMA2 R3, -RZ, RZ, 0, 0 ;  /* 0x00000000ff037431 */ /* 0x000fc600000001ff */
[----:B------:R0:W-:Y:S02]  /*0270*/  STL [R1+0x84], R0 ;  /* 0x0000840001007387 */ /* 0x0001e40000100800 */
[----:B0-----:R-:W-:Y:S02]  /*0280*/  SHF.R.U32.HI R0, RZ, 0x10, R2 ;  /* 0x00000010ff007819 */ /* 0x001fe40000011602 */
[----:B------:R-:W-:Y:S02]  /*0290*/  SHF.R.U32.HI R2, RZ, 0x10, R4 ;  /* 0x00000010ff027819 */ /* 0x000fe40000011604 */
[----:B------:R-:W-:Y:S02]  /*02a0*/  LEA R5, R0, UR4, 0x3 ;  /* 0x0000000400057c11 */ /* 0x000fe4000f8e18ff */
[----:B------:R-:W-:Y:S01]  /*02b0*/  LEA R0, R2, UR4, 0x3 ;  /* 0x0000000402007c11 */ /* 0x000fe2000f8e18ff */
[----:B------:R-:W-:Y:S01]  /*02c0*/  UMOV UR4, URZ ;  /* 0x000000ff00047c82 */ /* 0x000fe20008000000 */
[----:B------:R-:W-:Y:S01]  /*02d0*/  MOV R4, UR7 ;  /* 0x0000000700047c02 */ /* 0x000fe20008000f00 */
[----:B------:R0:W-:Y:S04]  /*02e0*/  STL [R1+0x90], R5 ;  /* 0x0000900501007387 */ /* 0x0001e80000100800 */
[----:B--2---:R0:W-:Y:S02]  /*02f0*/  STL [R1+0x8c], R0 ;  /* 0x00008c0001007387 */ /* 0x0041e40000100800 */
.L_x_1415:
        /* <DEDUP_REMOVED lines=23> */
[----:B------:R1:W-:Y:S04]  /*0470*/  STL [R1+0x40], R2 ;  /* 0x0000400201007387 */ /* 0x0003e80000100800 */
[----:B------:R-:W2:Y:S04]  /*0480*/  LDG.E.64.CONSTANT R44, desc[UR8][R40.64+0xf00] ;  /* 0x000f0008282c7981 */ /* 0x000ea8000c1e9b00 */
[----:B------:R-:W3:Y:S04]  /*0490*/  LDG.E.64.CONSTANT R56, desc[UR8][R40.64+0x1e00] ;  /* 0x001e000828387981 */ /* 0x000ee8000c1e9b00 */
[----:B------:R-:W1:Y:S04]  /*04a0*/  LDG.E.64.CONSTANT R68, desc[UR8][R40.64+0x2d00] ;  /* 0x002d000828447981 */ /* 0x000e68000c1e9b00 */
[----:B------:R-:W4:Y:S04]  /*04b0*/  LDG.E.64.CONSTANT R70, desc[UR8][R40.64+0x3c00] ;  /* 0x003c000828467981 */ /* 0x000f28000c1e9b00 */
        /* <DEDUP_REMOVED lines=28> */
[----:B--2---:R-:W-:-:S02]  /*0680*/  HADD2.F32 R83, -RZ, R44.H0_H0 ;  /* 0x2000002cff537230 */ /* 0x004fc40000004100 */
[----:B------:R-:W-:Y:S02]  /*0690*/  HADD2.F32 R5, -RZ, R44.H1_H1 ;  /* 0x3000002cff057230 */ /* 0x000fe40000004100 */
[--C-:B---3--:R-:W-:Y:S02]  /*06a0*/  HADD2.F32 R0, -RZ, R56.reuse.H0_H0 ;  /* 0x20000038ff007230 */ /* 0x108fe40000004100 */
[----:B------:R-:W-:Y:S01]  /*06b0*/  HADD2.F32 R82, -RZ, R56.H1_H1 ;  /* 0x30000038ff527230 */ /* 0x000fe20000004100 */
[----:B------:R-:W-:Y:S01]  /*06c0*/  STL [R1+0x8], R83 ;  /* 0x0000085301007387 */ /* 0x000fe20000100800 */
[----:B-1----:R-:W-:-:S03]  /*06d0*/  HADD2.F32 R2, -RZ, R68.H0_H0 ;  /* 0x20000044ff027230 */ /* 0x002fc60000004100 */
[----:B------:R-:W-:Y:S01]  /*06e0*/  STL [R1+0x28], R5 ;  /* 0x0000280501007387 */ /* 0x000fe20000100800 */
[--C-:B----4-:R-:W-:Y:S02]  /*06f0*/  HADD2.F32 R75, -RZ, R71.reuse.H0_H0 ;  /* 0x20000047ff4b7230 */ /* 0x110fe40000004100 */
[----:B------:R-:W-:Y:S01]  /*0700*/  HADD2.F32 R74, -RZ, R71.H1_H1 ;  /* 0x30000047ff4a7230 */ /* 0x000fe20000004100 */
[----:B------:R-:W-:Y:S01]  /*0710*/  STL [R1+0x4], R0 ;  /* 0x0000040001007387 */ /* 0x000fe20000100800 */
[--C-:B-----5:R-:W-:Y:S02]  /*0720*/  HADD2.F32 R117, -RZ, R48.reuse.H0_H0 ;  /* 0x20000030ff757230 */ /* 0x120fe40000004100 */
[----:B------:R-:W-:Y:S01]  /*0730*/  HADD2.F32 R71, -RZ, R48.H1_H1 ;  /* 0x30000030ff477230 */ /* 0x000fe20000004100 */
[----:B------:R-:W-:Y:S01]  /*0740*/  STL [R1+0x24], R82 ;  /* 0x0000245201007387 */ /* 0x000fe20000100800 */
[----:B------:R-:W-:-:S03]  /*0750*/  MOV R48, R2 ;  /* 0x0000000200307202 */ /* 0x000fc60000000f00 */
[----:B------:R1:W-:Y:S01]  /*0760*/  STL [R1], R2 ;  /* 0x0000000201007387 */ /* 0x0003e20000100800 */
[--C-:B------:R-:W-:Y:S02]  /*0770*/  HADD2.F32 R79, -RZ, R57.reuse.H0_H0 ;  /* 0x20000039ff4f7230 */ /* 0x100fe40000004100 */
[----:B------:R-:W-:Y:S02]  /*0780*/  HADD2.F32 R78, -RZ, R57.H1_H1 ;  /* 0x30000039ff4e7230 */ /* 0x000fe40000004100 */
[----:B------:R-:W-:Y:S02]  /*0790*/  HADD2.F32 R59, -RZ, R68.H1_H1 ;  /* 0x30000044ff3b7230 */ /* 0x000fe40000004100 */
[----:B-1----:R-:W-:Y:S02]  /*07a0*/  HADD2.F32 R2, -RZ, R6.H0_H0 ;  /* 0x20000006ff027230 */ /* 0x002fe40000004100 */
[--C-:B------:R-:W-:Y:S02]  /*07b0*/  HADD2.F32 R77, -RZ, R69.reuse.H0_H0 ;  /* 0x20000045ff4d7230 */ /* 0x100fe40000004100 */
[----:B------:R-:W-:-:S02]  /*07c0*/  HADD2.F32 R76, -RZ, R69.H1_H1 ;  /* 0x30000045ff4c7230 */ /* 0x000fc40000004100 */
[----:B------:R-:W-:Y:S01]  /*07d0*/  FADD.FTZ R68, RZ, R2 ;  /* 0x00000002ff447221 */ /* 0x000fe20000010000 */
[----:B------:R-:W-:Y:S02]  /*07e0*/  HADD2.F32 R57, -RZ, R6.H1_H1 ;  /* 0x30000006ff397230 */ /* 0x000fe40000004100 */
[----:B------:R-:W-:-:S03]  /*07f0*/  FFMA.FTZ R69, R2, R2, RZ ;  /* 0x0000000202457223 */ /* 0x000fc600000100ff */
        /* <DEDUP_REMOVED lines=8> */
[--C-:B------:R-:W-:Y:S02]  /*0880*/  HADD2.F32 R125, -RZ, R70.reuse.H0_H0 ;  /* 0x20000046ff7d7230 */ /* 0x100fe40000004100 */
[----:B------:R-:W-:Y:S02]  /*0890*/  HADD2.F32 R84, -RZ, R70.H1_H1 ;  /* 0x30000046ff547230 */ /* 0x000fe40000004100 */
[----:B------:R-:W-:Y:S01]  /*08a0*/  FADD.FTZ R68, R68, R82 ;  /* 0x0000005244447221 */ /* 0x000fe20000010000 */
[----:B------:R-:W-:Y:S01]  /*08b0*/  FFMA.FTZ R69, R82, R82, R69 ;  /* 0x0000005252457223 */ /* 0x000fe20000010045 */
[--C-:B------:R-:W-:Y:S02]  /*08c0*/  HADD2.F32 R44, -RZ, R43.reuse.H0_H0 ;  /* 0x2000002bff2c7230 */ /* 0x100fe40000004100 */
[----:B------:R-:W-:-:S02]  /*08d0*/  HADD2.F32 R70, -RZ, R43.H1_H1 ;  /* 0x3000002bff467230 */ /* 0x000fc40000004100 */
[--C-:B------:R-:W-:Y:S02]  /*08e0*/  HADD2.F32 R43, -RZ, R51.reuse.H0_H0 ;  /* 0x20000033ff2b7230 */ /* 0x100fe40000004100 */
[----:B------:R-:W-:Y:S01]  /*08f0*/  HADD2.F32 R124, -RZ, R51.H1_H1 ;  /* 0x30000033ff7c7230 */ /* 0x000fe20000004100 */
[----:B------:R-:W-:Y:S01]  /*0900*/  MOV R51, R59 ;  /* 0x0000003b00337202 */ /* 0x000fe20000000f00 */
[----:B------:R-:W-:Y:S01]  /*0910*/  FADD.FTZ R68, R68, R48 ;  /* 0x0000003044447221 */ /* 0x000fe20000010000 */
[----:B------:R-:W-:Y:S01]  /*0920*/  FFMA.FTZ R69, R48, R48, R69 ;  /* 0x0000003030457223 */ /* 0x000fe20000010045 */
[--C-:B------:R-:W-:Y:S02]  /*0930*/  HADD2.F32 R120, -RZ, R72.reuse.H0_H0 ;  /* 0x20000048ff787230 */ /* 0x100fe40000004100 */
[----:B------:R-:W-:Y:S01]  /*0940*/  FADD.FTZ R68, R68, R51 ;  /* 0x0000003344447221 */ /* 0x000fe20000010000 */
[----:B------:R-:W-:Y:S01]  /*0950*/  FFMA.FTZ R69, R51, R51, R69 ;  /* 0x0000003333457223 */ /* 0x000fe20000010045 */
[----:B------:R-:W-:Y:S01]  /*0960*/  HADD2.F32 R56, -RZ, R72.H1_H1 ;  /* 0x30000048ff387230 */ /* 0x000fe20000004100 */
[----:B------:R1:W-:Y:S01]  /*0970*/  STL [R1+0x20], R59 ;  /* 0x0000203b01007387 */ /* 0x0003e20000100800 */
[----:B------:R-:W-:-:S02]  /*0980*/  HADD2.F32 R118, -RZ, R50.H0_H0 ;  /* 0x20000032ff767230 */ /* 0x000fc40000004100 */
[----:B------:R-:W-:Y:S01]  /*0990*/  HADD2.F32 R72, -RZ, R50.H1_H1 ;  /* 0x30000032ff487230 */ /* 0x000fe20000004100 */
[----:B------:R-:W-:Y:S01]  /*09a0*/  MOV R50, R84 ;  /* 0x0000005400327202 */ /* 0x000fe20000000f00 */
[--C-:B------:R-:W-:Y:S02]  /*09b0*/  HADD2.F32 R116, -RZ, R38.reuse.H0_H0 ;  /* 0x20000026ff747230 */ /* 0x100fe40000004100 */
[----:B------:R-:W-:Y:S01]  /*09c0*/  FADD.FTZ R68, R68, R125 ;  /* 0x0000007d44447221 */ /* 0x000fe20000010000 */
[----:B------:R-:W-:Y:S02]  /*09d0*/  HADD2.F32 R115, -RZ, R38.H1_H1 ;  /* 0x30000026ff737230 */ /* 0x000fe40000004100 */
[----:B------:R-:W-:Y:S01]  /*09e0*/  FFMA.FTZ R69, R125, R125, R69 ;  /* 0x0000007d7d457223 */ /* 0x000fe20000010045 */
[--C-:B------:R-:W-:Y:S02]  /*09f0*/  HADD2.F32 R38, -RZ, R37.reuse.H0_H0 ;  /* 0x20000025ff267230 */ /* 0x100fe40000004100 */
[----:B-1----:R-:W-:-:S02]  /*0a00*/  HADD2.F32 R59, -RZ, R37.H1_H1 ;  /* 0x30000025ff3b7230 */ /* 0x002fc40000004100 */
        /* <DEDUP_REMOVED lines=10> */
[----:B------:R-:W-:Y:S01]  /*0ab0*/  FADD.FTZ R68, R68, R50 ;  /* 0x0000003244447221 */ /* 0x000fe20000010000 */
[--C-:B------:R-:W-:Y:S02]  /*0ac0*/  HADD2.F32 R106, -RZ, R30.reuse.H0_H0 ;  /* 0x2000001eff6a7230 */ /* 0x100fe40000004100 */
[----:B------:R-:W-:Y:S01]  /*0ad0*/  FFMA.FTZ R69, R50, R50, R69 ;  /* 0x0000003232457223 */ /* 0x000fe20000010045 */
        /* <DEDUP_REMOVED lines=15> */
[----:B------:R-:W-:Y:S01]  /*0bd0*/  FADD.FTZ R68, R68, R120 ;  /* 0x0000007844447221 */ /* 0x000fe20000010000 */
[--C-:B------:R-:W-:Y:S02]  /*0be0*/  HADD2.F32 R96, -RZ, R20.reuse.H0_H0 ;  /* 0x20000014ff607230 */ /* 0x100fe40000004100 */
[----:B------:R-:W-:Y:S01]  /*0bf0*/  FFMA.FTZ R69, R120, R120, R69 ;  /* 0x0000007878457223 */ /* 0x000fe20000010045 */
[----:B------:R-:W-:Y:S02]  /*0c00*/  HADD2.F32 R95, -RZ, R20.H1_H1 ;  /* 0x30000014ff5f7230 */ /* 0x000fe40000004100 */
[----:B------:R-:W-:-:S02]  /*0c10*/  HADD2.F32 R21, -RZ, R13.H0_H0 ;  /* 0x2000000dff157230 */ /* 0x000fc40000004100 */
[----:B------:R-:W-:Y:S02]  /*0c20*/  HADD2.F32 R12, -RZ, R13.H1_H1 ;  /* 0x3000000dff0c7230 */ /* 0x000fe40000004100 */
[--C-:B------:R-:W-:Y:S02]  /*0c30*/  HADD2.F32 R20, -RZ, R19.reuse.H0_H0 ;  /* 0x20000013ff147230 */ /* 0x100fe40000004100 */
[----:B------:R-:W-:Y:S02]  /*0c40*/  HADD2.F32 R13, -RZ, R19.H1_H1 ;  /* 0x30000013ff0d7230 */ /* 0x000fe40000004100 */
[--C-:B------:R-:W-:Y:S02]  /*0c50*/  HADD2.F32 R90, -RZ, R16.reuse.H0_H0 ;  /* 0x20000010ff5a7230 */ /* 0x100fe40000004100 */
[----:B------:R-:W-:Y:S02]  /*0c60*/  HADD2.F32 R89, -RZ, R16.H1_H1 ;  /* 0x30000010ff597230 */ /* 0x000fe40000004100 */
[----:B------:R-:W-:-:S02]  /*0c70*/  HADD2.F32 R0, -RZ, R7.H0_H0 ;  /* 0x20000007ff007230 */ /* 0x000fc40000004100 */
[--C-:B------:R-:W-:Y:S02]  /*0c80*/  HADD2.F32 R19, -RZ, R17.reuse.H0_H0 ;  /* 0x20000011ff137230 */ /* 0x100fe40000004100 */
[----:B------:R-:W-:Y:S02]  /*0c90*/  HADD2.F32 R16, -RZ, R17.H1_H1 ;  /* 0x30000011ff107230 */ /* 0x000fe40000004100 */
[--C-:B------:R-:W-:Y:S02]  /*0ca0*/  HADD2.F32 R88, -RZ, R14.reuse.H0_H0 ;  /* 0x2000000eff587230 */ /* 0x100fe40000004100 */
[----:B------:R-:W-:Y:S01]  /*0cb0*/  HADD2.F32 R87, -RZ, R14.H1_H1 ;  /* 0x3000000eff577230 */ /* 0x000fe20000004100 */
[----:B------:R-:W-:Y:S01]  /*0cc0*/  STL [R1+0x1c], R84 ;  /* 0x00001c5401007387 */ /* 0x000fe20000100800 */
[--C-:B------:R-:W-:Y:S02]  /*0cd0*/  HADD2.F32 R17, -RZ, R9.reuse.H0_H0 ;  /* 0x20000009ff117230 */ /* 0x100fe40000004100 */
[----:B------:R-:W-:Y:S01]  /*0ce0*/  HADD2.F32 R14, -RZ, R9.H1_H1 ;  /* 0x30000009ff0e7230 */ /* 0x000fe20000004100 */
[----:B------:R1:W-:Y:S01]  /*0cf0*/  STL [R1+0x18], R56 ;  /* 0x0000183801007387 */ /* 0x0003e20000100800 */
[----:B------:R-:W-:-:S02]  /*0d00*/  HADD2.F32 R114, -RZ, R46.H0_H0 ;  /* 0x2000002eff727230 */ /* 0x000fc40000004100 */
[----:B------:R-:W-:Y:S01]  /*0d10*/  FADD.FTZ R68, R68, R56 ;  /* 0x0000003844447221 */ /* 0x000fe20000010000 */
[----:B------:R-:W-:Y:S02]  /*0d20*/  HADD2.F32 R113, -RZ, R46.H1_H1 ;  /* 0x3000002eff717230 */ /* 0x000fe40000004100 */
[----:B------:R-:W-:Y:S01]  /*0d30*/  FFMA.FTZ R69, R56, R56, R69 ;  /* 0x0000003838457223 */ /* 0x000fe20000010045 */
[--C-:B------:R-:W-:Y:S02]  /*0d40*/  HADD2.F32 R9, -RZ, R11.reuse.H0_H0 ;  /* 0x2000000bff097230 */ /* 0x100fe40000004100 */
[----:B------:R-:W-:Y:S02]  /*0d50*/  HADD2.F32 R5, -RZ, R11.H1_H1 ;  /* 0x3000000bff057230 */ /* 0x000fe40000004100 */
[----:B------:R-:W-:Y:S02]  /*0d60*/  HADD2.F32 R46, -RZ, R7.H1_H1 ;  /* 0x30000007ff2e7230 */ /* 0x000fe40000004100 */
[----:B-1----:R-:W-:Y:S01]  /*0d70*/  FADD.FTZ R56, RZ, R0 ;  /* 0x00000000ff387221 */ /* 0x002fe20000010000 */
[----:B------:R-:W-:-:S02]  /*0d80*/  HADD2.F32 R11, -RZ, R54.H0_H0 ;  /* 0x20000036ff0b7230 */ /* 0x000fc40000004100 */
[----:B------:R-:W-:Y:S02]  /*0d90*/  HADD2.F32 R6, -RZ, R54.H1_H1 ;  /* 0x30000036ff067230 */ /* 0x000fe40000004100 */
[----:B------:R-:W-:Y:S01]  /*0da0*/  FFMA.FTZ R54, R0, R0, RZ ;  /* 0x0000000000367223 */ /* 0x000fe200000100ff */
        /* <DEDUP_REMOVED lines=19> */
[----:B------:R-:W-:Y:S01]  /*0ee0*/  FADD.FTZ R56, R56, R74 ;  /* 0x0000004a38387221 */ /* 0x000fe20000010000 */
[----:B------:R-:W-:Y:S01]  /*0ef0*/  FFMA.FTZ R54, R74, R74, R54 ;  /* 0x0000004a4a367223 */ /* 0x000fe20000010036 */
[----:B0-----:R-:W-:Y:S02]  /*0f00*/  HADD2.F32 R40, -RZ, R73.H1_H1 ;  /* 0x30000049ff287230 */ /* 0x001fe40000004100 */
        /* <DEDUP_REMOVED lines=13> */
[--C-:B------:R-:W-:Y:S02]  /*0fe0*/  HADD2.F32 R42, -RZ, R49.reuse.H0_H0 ;  /* 0x20000031ff2a7230 */ /* 0x100fe40000004100 */
[----:B------:R-:W-:Y:S01]  /*0ff0*/  FFMA.FTZ R54, R124, R124, R54 ;  /* 0x0000007c7c367223 */ /* 0x000fe20000010036 */
[----:B------:R-:W-:-:S02]  /*1000*/  HADD2.F32 R123, -RZ, R49.H1_H1 ;  /* 0x30000031ff7b7230 */ /* 0x000fc40000004100 */
[----:B------:R-:W-:Y:S01]  /*1010*/  FADD.FTZ R56, R56, R42 ;  /* 0x0000002a38387221 */ /* 0x000fe20000010000 */
[----:B------:R-:W-:Y:S01]  /*1020*/  FFMA.FTZ R54, R42, R42, R54 ;  /* 0x0000002a2a367223 */ /* 0x000fe20000010036 */
[--C-:B------:R-:W-:Y:S01]  /*1030*/  HADD2.F32 R41, -RZ, R39.reuse.H0_H0 ;  /* 0x20000027ff297230 */ /* 0x100fe20000004100 */
[----:B------:R-:W-:Y:S01]  /*1040*/  STL [R1+0x14], R73 ;  /* 0x0000144901007387 */ /* 0x000fe20000100800 */
[----:B------:R-:W-:Y:S01]  /*1050*/  FADD.FTZ R56, R56, R123 ;  /* 0x0000007b38387221 */ /* 0x000fe20000010000 */
[----:B------:R-:W-:Y:S01]  /*1060*/  FFMA.FTZ R54, R123, R123, R54 ;  /* 0x0000007b7b367223 */ /* 0x000fe20000010036 */
[----:B------:R-:W-:Y:S01]  /*1070*/  HADD2.F32 R122, -RZ, R39.H1_H1 ;  /* 0x30000027ff7a7230 */ /* 0x000fe20000004100 */
[----:B------:R-:W-:Y:S01]  /*1080*/  STL [R1+0x44], R70 ;  /* 0x0000444601007387 */ /* 0x000fe20000100800 */
[----:B------:R-:W-:Y:S02]  /*1090*/  HADD2.F32 R121, -RZ, R47.H1_H1 ;  /* 0x3000002fff797230 */ /* 0x000fe40000004100 */
[----:B------:R-:W-:Y:S01]  /*10a0*/  FADD.FTZ R56, R56, R41 ;  /* 0x0000002938387221 */ /* 0x000fe20000010000 */
[----:B------:R-:W-:Y:S01]  /*10b0*/  STL [R1+0x10], R72 ;  /* 0x0000104801007387 */ /* 0x000fe20000100800 */
[----:B------:R-:W-:-:S03]  /*10c0*/  FFMA.FTZ R54, R41, R41, R54 ;  /* 0x0000002929367223 */ /* 0x000fc60000010036 */
[----:B------:R-:W-:Y:S04]  /*10d0*/  STL [R1+0x54], R124 ;  /* 0x0000547c01007387 */ /* 0x000fe80000100800 */
[----:B------:R-:W-:Y:S01]  /*10e0*/  STL [R1+0xc], R71 ;  /* 0x00000c4701007387 */ /* 0x000fe20000100800 */
[----:B------:R-:W-:-:S03]  /*10f0*/  FADD.FTZ R56, R56, R122 ;  /* 0x0000007a38387221 */ /* 0x000fc60000010000 */
[----:B------:R-:W-:Y:S01]  /*1100*/  STL [R1+0x58], R123 ;  /* 0x0000587b01007387 */ /* 0x000fe20000100800 */
[----:B------:R-:W-:-:S03]  /*1110*/  FFMA.FTZ R54, R122, R122, R54 ;  /* 0x0000007a7a367223 */ /* 0x000fc60000010036 */
[----:B------:R0:W-:Y:S04]  /*1120*/  STL [R1+0x50], R122 ;  /* 0x0000507a01007387 */ /* 0x0001e80000100800 */
[----:B------:R-:W-:Y:S04]  /*1130*/  STL [R1+0x4c], R121 ;  /* 0x00004c7901007387 */ /* 0x000fe80000100800 */
[----:B------:R1:W-:Y:S04]  /*1140*/  STL [R1+0x48], R59 ;  /* 0x0000483b01007387 */ /* 0x0003e80000100800 */
[----:B0-----:R-:W2:Y:S01]  /*1150*/  LDL R122, [R1+0x84] ;  /* 0x00008400017a7983 */ /* 0x001ea20000100800 */
        /* <DEDUP_REMOVED lines=32> */
[----:B------:R-:W-:Y:S02]  /*1360*/  HADD2.F32 R39, -RZ, R47.H0_H0 ;  /* 0x2000002fff277230 */ /* 0x000fe40000004100 */
[----:B------:R-:W-:Y:S01]  /*1370*/  FADD.FTZ R68, R68, R107 ;  /* 0x0000006b44447221 */ /* 0x000fe20000010000 */
[----:B------:R-:W-:-:S03]  /*1380*/  FFMA.FTZ R69, R107, R107, R69 ;  /* 0x0000006b6b457223 */ /* 0x000fc60000010045 */
        /* <DEDUP_REMOVED lines=12> */
[----:B------:R-:W-:Y:S01]  /*1450*/  FADD.FTZ R68, R68, R103 ;  /* 0x0000006744447221 */ /* 0x000fe20000010000 */
[----:B------:R-:W-:Y:S01]  /*1460*/  FFMA.FTZ R69, R103, R103, R69 ;  /* 0x0000006767457223 */ /* 0x000fe20000010045 */
[----:B------:R-:W-:Y:S01]  /*1470*/  FFMA.FTZ R54, R38, R38, R54 ;  /* 0x0000002626367223 */ /* 0x000fe20000010036 */
[----:B------:R-:W-:Y:S02]  /*1480*/  HADD2.F32 R101, -RZ, R28.H1_H1 ;  /* 0x3000001cff657230 */ /* 0x000fe40000004100 */
        /* <DEDUP_REMOVED lines=107> */
[--C-:B------:R-:W-:Y:S02]  /*1b40*/  HADD2.F32 R10, -RZ, R60.reuse.H0_H0 ;  /* 0x2000003cff0a7230 */ /* 0x100fe40000004100 */
[----:B------:R-:W-:Y:S01]  /*1b50*/  FADD.FTZ R68, R68, R6 ;  /* 0x0000000644447221 */ /* 0x000fe20000010000 */
[----:B------:R-:W-:Y:S01]  /*1b60*/  FFMA.FTZ R69, R6, R6, R69 ;  /* 0x0000000606457223 */ /* 0x000fe20000010045 */
[----:B------:R-:W-:Y:S01]  /*1b70*/  FFMA.FTZ R54, R18, R18, R54 ;  /* 0x0000001212367223 */ /* 0x000fe20000010036 */
[----:B------:R-:W-:-:S02]  /*1b80*/  HADD2.F32 R47, -RZ, R60.H1_H1 ;  /* 0x3000003cff2f7230 */ /* 0x000fc40000004100 */
[----:B------:R-:W-:Y:S01]  /*1b90*/  FADD.FTZ R56, R56, R15 ;  /* 0x0000000f38387221 */ /* 0x000fe20000010000 */
[----:B------:R-:W-:Y:S01]  /*1ba0*/  FADD.FTZ R68, R68, R10 ;  /* 0x0000000a44447221 */ /* 0x000fe20000010000 */
[----:B------:R-:W-:Y:S01]  /*1bb0*/  FFMA.FTZ R69, R10, R10, R69 ;  /* 0x0000000a0a457223 */ /* 0x000fe20000010045 */
[----:B------:R-:W-:Y:S01]  /*1bc0*/  FFMA.FTZ R54, R15, R15, R54 ;  /* 0x0000000f0f367223 */ /* 0x000fe20000010036 */
[--C-:B------:R-:W-:Y:S02]  /*1bd0*/  HADD2.F32 R48, -RZ, R62.reuse.H0_H0 ;  /* 0x2000003eff307230 */ /* 0x100fe40000004100 */
[----:B------:R-:W-:Y:S01]  /*1be0*/  FADD.FTZ R56, R56, R17 ;  /* 0x0000001138387221 */ /* 0x000fe20000010000 */
        /* <DEDUP_REMOVED lines=8> */
[----:B------:R-:W-:Y:S02]  /*1c70*/  HADD2.F32 R49, -RZ, R64.H0_H0 ;  /* 0x20000040ff317230 */ /* 0x000fe40000004100 */
[----:B------:R-:W-:Y:S01]  /*1c80*/  FADD.FTZ R56, R56, R9 ;  /* 0x0000000938387221 */ /* 0x000fe20000010000 */
[----:B------:R-:W-:Y:S01]  /*1c90*/  FADD.FTZ R68, R68, R50 ;  /* 0x0000003244447221 */ /* 0x000fe20000010000 */
[----:B------:R-:W-:Y:S01]  /*1ca0*/  FFMA.FTZ R69, R50, R50, R69 ;  /* 0x0000003232457223 */ /* 0x000fe20000010045 */
[----:B------:R-:W-:Y:S01]  /*1cb0*/  FFMA.FTZ R54, R9, R9, R54 ;  /* 0x0000000909367223 */ /* 0x000fe20000010036 */
[----:B------:R-:W-:-:S02]  /*1cc0*/  HADD2.F32 R8, -RZ, R53.H0_H0 ;  /* 0x20000035ff087230 */ /* 0x000fc40000004100 */
[----:B------:R-:W-:Y:S01]  /*1cd0*/  FADD.FTZ R56, R56, R5 ;  /* 0x0000000538387221 */ /* 0x000fe20000010000 */
[----:B------:R-:W-:Y:S02]  /*1ce0*/  HADD2.F32 R52, -RZ, R64.H1_H1 ;  /* 0x30000040ff347230 */ /* 0x000fe40000004100 */
[----:B------:R-:W-:Y:S01]  /*1cf0*/  FADD.FTZ R68, R68, R49 ;  /* 0x0000003144447221 */ /* 0x000fe20000010000 */
[----:B------:R-:W-:Y:S01]  /*1d00*/  FFMA.FTZ R69, R49, R49, R69 ;  /* 0x0000003131457223 */ /* 0x000fe20000010045 */
[----:B------:R-:W-:Y:S01]  /*1d10*/  FFMA.FTZ R54, R5, R5, R54 ;  /* 0x0000000505367223 */ /* 0x000fe20000010036 */
[----:B------:R-:W-:Y:S02]  /*1d20*/  HADD2.F32 R53, -RZ, R53.H1_H1 ;  /* 0x30000035ff357230 */ /* 0x000fe40000004100 */
[----:B-1----:R-:W-:Y:S01]  /*1d30*/  FADD.FTZ R59, R56, R8 ;  /* 0x00000008383b7221 */ /* 0x002fe20000010000 */
[----:B------:R-:W-:Y:S02]  /*1d40*/  HADD2.F32 R51, -RZ, R66.H0_H0 ;  /* 0x20000042ff337230 */ /* 0x000fe40000004100 */
        /* <DEDUP_REMOVED lines=16> */
[----:B------:R-:W-:-:S03]  /*1e50*/  FFMA.FTZ R60, R54, R54, R60 ;  /* 0x00000036363c7223 */ /* 0x000fc6000001003c */
[----:B------:R-:W-:Y:S01]  /*1e60*/  FADD.FTZ R59, R59, R55 ;  /* 0x000000373b3b7221 */ /* 0x000fe20000010000 */
[----:B------:R-:W-:Y:S01]  /*1e70*/  FFMA.FTZ R60, R55, R55, R60 ;  /* 0x00000037373c7223 */ /* 0x000fe2000001003c */
[----:B------:R-:W-:Y:S02]  /*1e80*/  HADD2.F32 R71, -RZ, R63.H1_H1 ;  /* 0x3000003fff477230 */ /* 0x000fe40000004100 */
[--C-:B------:R-:W-:Y:S02]  /*1e90*/  HADD2.F32 R70, -RZ, R65.reuse.H0_H0 ;  /* 0x20000041ff467230 */ /* 0x100fe40000004100 */
[----:B------:R-:W-:Y:S02]  /*1ea0*/  HADD2.F32 R73, -RZ, R65.H1_H1 ;  /* 0x30000041ff497230 */ /* 0x000fe40000004100 */
[----:B------:R-:W0:Y:S01]  /*1eb0*/  LDC.64 R64, c[0x0][0x398] ;  /* 0x0000e600ff407b82 */ /* 0x000e220000000a00 */
[----:B------:R-:W1:Y:S01]  /*1ec0*/  S2R R121, SR_TID.X ;  /* 0x0000000000797919 */ /* 0x000e620000002100 */
[----:B------:R-:W-:-:S02]  /*1ed0*/  HADD2.F32 R72, -RZ, R67.H0_H0 ;  /* 0x20000043ff487230 */ /* 0x000fc40000004100 */
[----:B------:R-:W-:Y:S01]  /*1ee0*/  HADD2.F32 R67, -RZ, R67.H1_H1 ;  /* 0x30000043ff437230 */ /* 0x000fe20000004100 */
[----:B--2---:R2:W-:Y:S02]  /*1ef0*/  STS.64 [R122], R68 ;  /* 0x000000447a007388 */ /* 0x0045e40000000a00 */
[----:B--2---:R-:W-:Y:S02]  /*1f00*/  HADD2.F32 R69, -RZ, R61.H1_H1 ;  /* 0x3000003dff457230 */ /* 0x004fe40000004100 */
[----:B------:R-:W-:Y:S02]  /*1f10*/  HADD2.F32 R68, -RZ, R63.H0_H0 ;  /* 0x2000003fff447230 */ /* 0x000fe40000004100 */
        /* <DEDUP_REMOVED lines=15> */
[----:B--2---:R-:W-:-:S04]  /*2010*/  IMAD.WIDE.U32 R62, R58, 0x2, R62 ;  /* 0x000000023a3e7825 */ /* 0x004fc800078e003e */
[----:B------:R0:W-:Y:S04]  /*2020*/  STS.64 [R122+0x1680], R60 ;  /* 0x0016803c7a007388 */ /* 0x0001e80000000a00 */
[----:B------:R2:W-:Y:S01]  /*2030*/  STL.64 [R1+0x38], R62 ;  /* 0x0000383e01007387 */ /* 0x0005e20000100a00 */
[----:B0-----:R-:W-:-:S05]  /*2040*/  IMAD.WIDE.U32 R60, R58, 0x2, R64 ;  /* 0x000000023a3c7825 */ /* 0x001fca00078e0040 */
[----:B------:R2:W-:Y:S01]  /*2050*/  STL.64 [R1+0x30], R60 ;  /* 0x0000303c01007387 */ /* 0x0005e20000100a00 */
[----:B------:R-:W-:Y:S01]  /*2060*/  BAR.SYNC.DEFER_BLOCKING 0x0 ;  /* 0x0000000000007b1d */ /* 0x000fe20000010000 */
[----:B-1----:R-:W-:Y:S02]  /*2070*/  ISETP.GT.U32.AND P1, PT, R121, 0x3f, PT ;  /* 0x0000003f7900780c */ /* 0x002fe40003f24070 */
[----:B------:R-:W-:-:S03]  /*2080*/  CS2R R58, SRZ ;  /* 0x00000000003a7805 */ /* 0x000fc6000001ff00 */
[----:B------:R-:W-:Y:S08]  /*2090*/  BSSY.RECONVERGENT B0, `(.L_x_1406) ;  /* 0x0000089000007945 */ /* 0x000ff00003800200 */
[----:B--2---:R-:W-:Y:S05]  /*20a0*/  @P1 BRA `(.L_x_1407) ;  /* 0x00000008001c1947 */ /* 0x004fea0003800000 */
        /* <DEDUP_REMOVED lines=15> */
[CC--:B------:R-:W-:Y:S02]  /*21a0*/  LEA.HI R58, R62.reuse, R63.reuse, RZ, 0x1e ;  /* 0x0000003f3e3a7211 */ /* 0x0c0fe400078ff0ff */
[----:B------:R-:W-:Y:S02]  /*21b0*/  IADD3 R121, PT, PT, R62, 0x1c, RZ ;  /* 0x0000001c3e797810 */ /* 0x000fe40007ffe0ff */
[-C--:B------:R-:W-:Y:S02]  /*21c0*/  LEA.HI R65, R65, R63.reuse, RZ, 0x1e ;  /* 0x0000003f41417211 */ /* 0x080fe400078ff0ff */
[----:B0-----:R-:W-:Y:S02]  /*21d0*/  LEA R64, R59, R64, 0x18 ;  /* 0x000000403b407211 */ /* 0x001fe400078ec0ff */
[----:B------:R-:W-:-:S03]  /*21e0*/  LEA.HI R121, R121, R63, RZ, 0x1e ;  /* 0x0000003f79797211 */ /* 0x000fc600078ff0ff */
[--C-:B------:R-:W-:Y:S02]  /*21f0*/  IMAD R58, R58, 0x18, R64.reuse ;  /* 0x000000183a3a7824 */ /* 0x100fe400078e0240 */
[--C-:B------:R-:W-:Y:S02]  /*2200*/  IMAD R60, R60, 0x18, R64.reuse ;  /* 0x000000183c3c7824 */ /* 0x100fe400078e0240 */
[--C-:B------:R-:W-:Y:S01]  /*2210*/  IMAD R65, R65, 0x18, R64.reuse ;  /* 0x0000001841417824 */ /* 0x100fe200078e0240 */
[----:B------:R-:W-:Y:S01]  /*2220*/  IADD3 R58, PT, PT, R58, R124, RZ ;  /* 0x0000007c3a3a7210 */ /* 0x000fe20007ffe0ff */
[----:B------:R-:W-:Y:S01]  /*2230*/  IMAD R121, R121, 0x18, R64 ;  /* 0x0000001879797824 */ /* 0x000fe200078e0240 */
[C---:B------:R-:W-:Y:S02]  /*2240*/  IADD3 R60, PT, PT, R124.reuse, R60, RZ ;  /* 0x0000003c7c3c7210 */ /* 0x040fe40007ffe0ff */
[C---:B------:R-:W-:Y:S02]  /*2250*/  IADD3 R65, PT, PT, R124.reuse, R65, RZ ;  /* 0x000000417c417210 */ /* 0x040fe40007ffe0ff */
[----:B------:R-:W0:Y:S01]  /*2260*/  LDS.64 R58, [R58] ;  /* 0x000000003a3a7984 */ /* 0x000e220000000a00 */
[----:B------:R-:W-:-:S03]  /*2270*/  IADD3 R121, PT, PT, R124, R121, RZ ;  /* 0x000000797c797210 */ /* 0x000fc60007ffe0ff */
        /* <DEDUP_REMOVED lines=67> */
[----:B------:R-:W-:-:S04]  /*26b0*/  SHF.R.S32.HI R58, RZ, 0x1f, R58 ;  /* 0x0000001fff3a7819 */ /* 0x000fc8000001143a */
        /* <DEDUP_REMOVED lines=9> */
[----:B------:R-:W-:Y:S01]  /*2750*/  LEA.HI R62, R61, R63, RZ, 0x1e ;  /* 0x0000003f3d3e7211 */ /* 0x000fe200078ff0ff */
[----:B------:R-:W-:Y:S01]  /*2760*/  IMAD R60, R60, 0x18, R64 ;  /* 0x000000183c3c7824 */ /* 0x000fe200078e0240 */
[----:B------:R-:W-:-:S03]  /*2770*/  SHF.L.U32 R61, R59, 0x1e, RZ ;  /* 0x0000001e3b3d7819 */ /* 0x000fc600000006ff */
[--C-:B------:R-:W-:Y:S01]  /*2780*/  IMAD R62, R62, 0x18, R64.reuse ;  /* 0x000000183e3e7824 */ /* 0x100fe200078e0240 */
[----:B------:R-:W-:Y:S02]  /*2790*/  SHF.R.S32.HI R61, RZ, 0x1f, R61 ;  /* 0x0000001fff3d7819 */ /* 0x000fe4000001143d */
[C---:B------:R-:W-:Y:S02]  /*27a0*/  IADD3 R60, PT, PT, R124.reuse, R60, RZ ;  /* 0x0000003c7c3c7210 */ /* 0x040fe40007ffe0ff */
[----:B------:R-:W-:Y:S02]  /*27b0*/  LOP3.LUT R61, R61, 0xf0, RZ, 0xc0, !PT ;  /* 0x000000f03d3d7812 */ /* 0x000fe400078ec0ff */
[----:B------:R-:W-:Y:S02]  /*27c0*/  IADD3 R62, PT, PT, R124, R62, RZ ;  /* 0x0000003e7c3e7210 */ /* 0x000fe40007ffe0ff */
[----:B------:R-:W-:Y:S02]  /*27d0*/  LEA.HI R63, R59, R61, RZ, 0x1e ;  /* 0x0000003d3b3f7211 */ /* 0x000fe400078ff0ff */
[----:B------:R-:W0:Y:S03]  /*27e0*/  LDS.64 R58, [R58] ;  /* 0x000000003a3a7984 */ /* 0x000e260000000a00 */
[----:B------:R-:W-:-:S05]  /*27f0*/  IMAD R63, R63, 0x18, R64 ;  /* 0x000000183f3f7824 */ /* 0x000fca00078e0240 */
[----:B------:R-:W-:Y:S01]  /*2800*/  IADD3 R63, PT, PT, R124, R63, RZ ;  /* 0x0000003f7c3f7210 */ /* 0x000fe20007ffe0ff */
        /* <DEDUP_REMOVED lines=17> */
.L_x_1407:
[----:B------:R-:W-:Y:S05]  /*2920*/  BSYNC.RECONVERGENT B0 ;  /* 0x0000000000007941 */ /* 0x000fea0003800200 */
.L_x_1406:
        /* <DEDUP_REMOVED lines=20> */
.L_x_1409:
[----:B------:R-:W-:Y:S05]  /*2a70*/  BSYNC.RECONVERGENT B0 ;  /* 0x0000000000007941 */ /* 0x000fea0003800200 */
.L_x_1408:
[----:B------:R-:W-:Y:S06]  /*2a80*/  BAR.SYNC.DEFER_BLOCKING 0x0 ;  /* 0x0000000000007b1d */ /* 0x000fec0000010000 */
[----:B------:R-:W-:Y:S04]  /*2a90*/  BSSY B0, `(.L_x_1410) ;  /* 0x0000012000007945 */ /* 0x000fe80003800000 */
        /* <DEDUP_REMOVED lines=11> */
.L_x_1412:
[----:B------:R-:W2:Y:S04]  /*2b50*/  LD.E.STRONG.GPU R61, desc[UR8][R58.64] ;  /* 0x000000083a3d7980 */ /* 0x000ea8000c10f900 */
[----:B--2---:R-:W-:Y:S01]  /*2b60*/  CCTL.IVALL ;  /* 0x00000000ff00798f */ /* 0x004fe20002000000 */
[----:B------:R-:W-:Y:S05]  /*2b70*/  YIELD ;  /* 0x0000000000007946 */ /* 0x000fea0003800000 */
[----:B-----5:R-:W-:-:S04]  /*2b80*/  LOP3.LUT R61, R61, R60, RZ, 0x3c, !PT ;  /* 0x0000003c3d3d7212 */ /* 0x020fc800078e3cff */
[----:B------:R-:W-:-:S13]  /*2b90*/  ISETP.GT.AND P2, PT, R61, -0x1, PT ;  /* 0xffffffff3d00780c */ /* 0x000fda0003f44270 */
[----:B------:R-:W-:Y:S05]  /*2ba0*/  @P2 BRA `(.L_x_1412) ;  /* 0xfffffffc00e82947 */ /* 0x000fea000383ffff */
.L_x_1411:
[----:B------:R-:W-:Y:S05]  /*2bb0*/  BSYNC B0 ;  /* 0x0000000000007941 */ /* 0x000fea0003800000 */
.L_x_1410:
[----:B0-----:R-:W0:Y:S01]  /*2bc0*/  @!P1 S2R R59, SR_CTAID.Y ;  /* 0x00000000003b9919 */ /* 0x001e220000002600 */
[----:B------:R-:W0:Y:S01]  /*2bd0*/  @!P1 LDC R58, c[0x0][0x374] ;  /* 0x0000dd00ff3a9b82 */ /* 0x000e220000000800 */
[----:B------:R-:W1:Y:S07]  /*2be0*/  S2R R122, SR_TID.X ;  /* 0x00000000007a7919 */ /* 0x000e6e0000002100 */
[----:B------:R-:W2:Y:S01]  /*2bf0*/  @!P1 LDC.64 R60, c[0x0][0x3b8] ;  /* 0x0000ee00ff3c9b82 */ /* 0x000ea20000000a00 */
[----:B0-----:R-:W-:Y:S01]  /*2c00*/  @!P1 IMAD R58, R58, UR4, R59 ;  /* 0x000000043a3a9c24 */ /* 0x001fe2000f8e023b */
[----:B-1----:R-:W-:-:S04]  /*2c10*/  @!P1 SHF.L.U32 R59, R122, 0x1, RZ ;  /* 0x000000017a3b9819 */ /* 0x002fc800000006ff */
[----:B------:R-:W-:-:S04]  /*2c20*/  @!P1 LOP3.LUT R59, R59, 0x1f0, RZ, 0xc0, !PT ;  /* 0x000001f03b3b9812 */ /* 0x000fc800078ec0ff */
[----:B------:R-:W-:Y:S02]  /*2c30*/  @!P1 LEA R58, R58, R59, 0x9 ;  /* 0x0000003b3a3a9211 */ /* 0x000fe400078e48ff */
[----:B------:R-:W-:-:S04]  /*2c40*/  @!P1 LOP3.LUT R59, R122, 0x7, RZ, 0xc0, !PT ;  /* 0x000000077a3b9812 */ /* 0x000fc800078ec0ff */
[----:B------:R-:W-:-:S04]  /*2c50*/  @!P1 IADD3 R58, PT, PT, R58, R59, RZ ;  /* 0x0000003b3a3a9210 */ /* 0x000fc80007ffe0ff */
[----:B------:R-:W-:Y:S02]  /*2c60*/  @!P1 SHF.L.U32 R62, R58, 0x1, RZ ;  /* 0x000000013a3e9819 */ /* 0x000fe400000006ff */
[----:B------:R-:W3:Y:S02]  /*2c70*/  LDL.LU.64 R58, [R1+0x38] ;  /* 0x00003800013a7983 */ /* 0x000ee40000300a00 */
[C---:B------:R-:W-:Y:S01]  /*2c80*/  @!P1 IADD3 R64, PT, PT, R62.reuse, 0x10, RZ ;  /* 0x000000103e409810 */ /* 0x040fe20007ffe0ff */
[----:B--2---:R-:W-:-:S04]  /*2c90*/  @!P1 IMAD.WIDE.U32 R62, R62, 0x4, R60 ;  /* 0x000000043e3e9825 */ /* 0x004fc800078e003c */
[----:B------:R-:W-:Y:S02]  /*2ca0*/  @!P1 IMAD.WIDE.U32 R64, R64, 0x4, R60 ;  /* 0x0000000440409825 */ /* 0x000fe400078e003c */
[----:B------:R-:W2:Y:S01]  /*2cb0*/  LDL.LU.64 R60, [R1+0x30] ;  /* 0x00003000013c7983 */ /* 0x000ea20000300a00 */
[----:B------:R-:W-:Y:S05]  /*2cc0*/  WARPSYNC.ALL ;  /* 0x0000000000007948 */ /* 0x000fea0003800000 */
[----:B------:R-:W-:Y:S06]  /*2cd0*/  BAR.SYNC.DEFER_BLOCKING 0x0 ;  /* 0x0000000000007b1d */ /* 0x000fec0000010000 */
[----:B------:R-:W4:Y:S04]  /*2ce0*/  @!P1 LDG.E.64 R62, desc[UR8][R62.64] ;  /* 0x000000083e3e9981 */ /* 0x000f28000c1e1b00 */
[----:B------:R-:W4:Y:S04]  /*2cf0*/  @!P1 LDG.E.64 R64, desc[UR8][R64.64] ;  /* 0x0000000840409981 */ /* 0x000f28000c1e1b00 */
[----:B---3--:R-:W5:Y:S04]  /*2d00*/  LDG.E.64.CONSTANT R58, desc[UR8][R58.64] ;  /* 0x000000083a3a7981 */ /* 0x008f68000c1e9b00 */
[----:B--2---:R-:W5:Y:S01]  /*2d10*/  LDG.E.64.CONSTANT R60, desc[UR8][R60.64] ;  /* 0x000000083c3c7981 */ /* 0x004f62000c1e9b00 */
[----:B------:R-:W-:Y:S01]  /*2d20*/  BSSY.RECONVERGENT B0, `(.L_x_1413) ;  /* 0x000002e000007945 */ /* 0x000fe20003800200 */
[----:B----4-:R-:W-:Y:S01]  /*2d30*/  @!P1 FADD.FTZ R121, RZ, R62 ;  /* 0x0000003eff799221 */ /* 0x010fe20000010000 */
[----:B------:R-:W-:-:S03]  /*2d40*/  HFMA2 R62, -RZ, RZ, 0, 0 ;  /* 0x00000000ff3e7431 */ /* 0x000fc600000001ff */
[----:B------:R-:W-:Y:S01]  /*2d50*/  @!P1 FADD.FTZ R62, R64, R121 ;  /* 0x00000079403e9221 */ /* 0x000fe20000010000 */
[----:B------:R-:W-:Y:S01]  /*2d60*/  @!P1 FADD.FTZ R64, RZ, R63 ;  /* 0x0000003fff409221 */ /* 0x000fe20000010000 */
[----:B------:R-:W-:-:S03]  /*2d70*/  MOV R63, RZ ;  /* 0x000000ff003f7202 */ /* 0x000fc60000000f00 */
[----:B------:R-:W-:Y:S01]  /*2d80*/  @!P1 FADD.FTZ R63, R65, R64 ;  /* 0x00000040413f9221 */ /* 0x000fe20000010000 */
[----:B------:R-:W-:Y:S01]  /*2d90*/  LOP3.LUT P1, RZ, R122, 0x307, RZ, 0xc0, !PT ;  /* 0x000003077aff7812 */ /* 0x000fe2000782c0ff */
[----:B------:R-:W0:Y:S04]  /*2da0*/  SHFL.BFLY PT, R65, R62, 0x4, 0x1f ;  /* 0x0c801f003e417f89 */ /* 0x000e2800000e0000 */
[----:B------:R-:W1:Y:S08]  /*2db0*/  SHFL.BFLY PT, R64, R63, 0x4, 0x1f ;  /* 0x0c801f003f407f89 */ /* 0x000e7000000e0000 */
[----:B------:R-:W2:Y:S01]  /*2dc0*/  @!P1 S2R R121, SR_CgaCtaId ;  /* 0x0000000000799919 */ /* 0x000ea20000008800 */
        /* <DEDUP_REMOVED lines=10> */
[----:B------:R-:W-:Y:S01]  /*2e70*/  @!P1 FMUL.FTZ R62, R62, 3.2552085031056776643e-05 ;  /* 0x380888893e3e9820 */ /* 0x000fe20000410000 */
[----:B-1----:R-:W-:Y:S01]  /*2e80*/  FADD.FTZ R64, R63, R64 ;  /* 0x000000403f407221 */ /* 0x002fe20000010000 */
[----:B------:R-:W-:Y:S02]  /*2e90*/  @!P1 IADD3 R65, PT, PT, R65, 0x2d00, RZ ;  /* 0x00002d0041419810 */ /* 0x000fe40007ffe0ff */
[----:B------:R-:W-:Y:S02]  /*2ea0*/  @!P1 FMUL.FTZ R63, R62, R62 ;  /* 0x0000003e3e3f9220 */ /* 0x000fe40000410000 */
[----:B--2---:R-:W-:Y:S02]  /*2eb0*/  @!P1 LEA R65, R121, R65, 0x18 ;  /* 0x0000004179419211 */ /* 0x004fe400078ec0ff */
[----:B------:R-:W-:Y:S02]  /*2ec0*/  @!P1 FFMA.FTZ R63, R64, 3.2552085031056776643e-05, -R63 ;  /* 0x38088889403f9823 */ /* 0x000fe4000001083f */
[----:B------:R-:W-:-:S03]  /*2ed0*/  @!P1 IADD3 R65, PT, PT, R65, R122, RZ ;  /* 0x0000007a41419210 */ /* 0x000fc60007ffe0ff */
[----:B------:R-:W-:-:S05]  /*2ee0*/  @!P1 FMNMX.FTZ R63, RZ, R63, !PT ;  /* 0x0000003fff3f9209 */ /* 0x000fca0007810000 */
[----:B------:R0:W-:Y:S01]  /*2ef0*/  @!P1 STS.64 [R65], R62 ;  /* 0x0000003e41009388 */ /* 0x0001e20000000a00 */
[----:B------:R-:W-:Y:S06]  /*2f00*/  BAR.SYNC.DEFER_BLOCKING 0x0 ;  /* 0x0000000000007b1d */ /* 0x000fec0000010000 */
        /* <DEDUP_REMOVED lines=15> */
.L_x_1414:
[----:B------:R-:W-:Y:S05]  /*3000*/  BSYNC.RECONVERGENT B0 ;  /* 0x0000000000007941 */ /* 0x000fea0003800200 */
.L_x_1413:
[----:B01----:R-:W2:Y:S01]  /*3010*/  LDL R62, [R1+0x90] ;  /* 0x00009000013e7983 */ /* 0x003ea20000100800 */
[----:B------:R-:W0:Y:S03]  /*3020*/  LDCU UR5, c[0x0][0x3a0] ;  /* 0x00007400ff0577ac */ /* 0x000e260008000800 */
[----:B------:R-:W3:Y:S01]  /*3030*/  LDL R65, [R1+0x8c] ;  /* 0x00008c0001417983 */ /* 0x000ee20000100800 */
[--C-:B-----5:R-:W-:Y:S01]  /*3040*/  HADD2.F32 R121, -RZ, R58.reuse.H0_H0 ;  /* 0x2000003aff797230 */ /* 0x120fe20000004100 */
[----:B------:R-:W1:Y:S01]  /*3050*/  LDCU.64 UR6, c[0x0][0x380] ;  /* 0x00007000ff0677ac */ /* 0x000e620008000a00 */
[----:B------:R-:W-:Y:S01]  /*3060*/  HADD2.F32 R122, -RZ, R58.H1_H1 ;  /* 0x3000003aff7a7230 */ /* 0x000fe20000004100 */
[----:B------:R-:W-:Y:S01]  /*3070*/  STL [R1+0x98], R4 ;  /* 0x0000980401007387 */ /* 0x000fe20000100800 */
[--C-:B------:R-:W-:Y:S02]  /*3080*/  HADD2.F32 R123, -RZ, R59.reuse.H0_H0 ;  /* 0x2000003bff7b7230 */ /* 0x100fe40000004100 */
[----:B------:R-:W-:Y:S01]  /*3090*/  HADD2.F32 R124, -RZ, R59.H1_H1 ;  /* 0x3000003bff7c7230 */ /* 0x000fe20000004100 */
[----:B------:R4:W-:Y:S04]  /*30a0*/  STL [R1+0x94], R3 ;  /* 0x0000940301007387 */ /* 0x0009e80000100800 */
[----:B----4-:R-:W4:Y:S04]  /*30b0*/  LDL.LU R3, [R1+0x8] ;  /* 0x0000080001037983 */ /* 0x010f280000300800 */
[----:B------:R-:W4:Y:S04]  /*30c0*/  LDL.LU R4, [R1] ;  /* 0x0000000001047983 */ /* 0x000f280000300800 */
[----:B--2---:R-:W0:Y:S02]  /*30d0*/  LDS.64 R62, [R62] ;  /* 0x000000003e3e7984 */ /* 0x004e240000000a00 */
[----:B0-----:R-:W-:Y:S01]  /*30e0*/  FADD.FTZ R63, R63, UR5 ;  /* 0x000000053f3f7e21 */ /* 0x001fe20008010000 */
[--C-:B------:R-:W-:Y:S01]  /*30f0*/  FADD.FTZ R64, R57, -R62.reuse ;  /* 0x8000003e39407221 */ /* 0x100fe20000010000 */
[----:B------:R-:W-:Y:S01]  /*3100*/  FADD.FTZ R58, R2, -R62 ;  /* 0x8000003e023a7221 */ /* 0x000fe20000010000 */
[----:B------:R-:W-:-:S02]  /*3110*/  HADD2.F32 R2, -RZ, R60.H0_H0 ;  /* 0x2000003cff027230 */ /* 0x000fc40000004100 */
[----:B------:R-:W-:Y:S01]  /*3120*/  HADD2.F32 R57, -RZ, R60.H1_H1 ;  /* 0x3000003cff397230 */ /* 0x000fe20000004100 */
[----:B------:R-:W0:Y:S02]  /*3130*/  MUFU.RSQ R63, R63 ;  /* 0x0000003f003f7308 */ /* 0x000e240000001400 */
[----:B0-----:R-:W-:Y:S01]  /*3140*/  FMUL.FTZ R60, R63, R64 ;  /* 0x000000403f3c7220 */ /* 0x001fe20000410000 */
[----:B------:R-:W-:Y:S01]  /*3150*/  FMUL.FTZ R58, R58, R63 ;  /* 0x0000003f3a3a7220 */ /* 0x000fe20000410000 */
[----:B---3--:R-:W0:Y:S02]  /*3160*/  LDS.64 R64, [R65] ;  /* 0x0000000041407984 */ /* 0x008e240000000a00 */
[----:B------:R-:W-:Y:S01]  /*3170*/  FFMA.FTZ R60, R60, R122, R57 ;  /* 0x0000007a3c3c7223 */ /* 0x000fe20000010039 */
[----:B------:R-:W-:-:S05]  /*3180*/  FFMA.FTZ R58, R58, R121, R2 ;  /* 0x000000793a3a7223 */ /* 0x000fca0000010002 */
[----:B------:R-:W-:Y:S01]  /*3190*/  F2FP.F16.F32.PACK_AB R58, R60, R58 ;  /* 0x0000003a3c3a723e */ /* 0x000fe200000000ff */
[----:B0-----:R-:W-:-:S06]  /*31a0*/  FADD.FTZ R65, R65, UR5 ;  /* 0x0000000541417e21 */ /* 0x001fcc0008010000 */
[----:B------:R-:W0:Y:S01]  /*31b0*/  MUFU.RSQ R65, R65 ;  /* 0x0000004100417308 */ /* 0x000e220000001400 */
[--C-:B------:R-:W-:Y:S01]  /*31c0*/  FADD.FTZ R60, R0, -R64.reuse ;  /* 0x80000040003c7221 */ /* 0x100fe20000010000 */
[----:B------:R-:W-:Y:S01]  /*31d0*/  FADD.FTZ R59, R46, -R64 ;  /* 0x800000402e3b7221 */ /* 0x000fe20000010000 */
[--C-:B------:R-:W-:Y:S02]  /*31e0*/  HADD2.F32 R0, -RZ, R61.reuse.H0_H0 ;  /* 0x2000003dff007230 */ /* 0x100fe40000004100 */
[----:B------:R-:W-:Y:S02]  /*31f0*/  HADD2.F32 R46, -RZ, R61.H1_H1 ;  /* 0x3000003dff2e7230 */ /* 0x000fe40000004100 */
[----:B0-----:R-:W-:Y:S01]  /*3200*/  FMUL.FTZ R60, R60, R65 ;  /* 0x000000413c3c7220 */ /* 0x001fe20000410000 */
[----:B------:R-:W-:-:S03]  /*3210*/  FMUL.FTZ R59, R65, R59 ;  /* 0x0000003b413b7220 */ /* 0x000fc60000410000 */
[----:B------:R-:W-:Y:S01]  /*3220*/  FFMA.FTZ R61, R60, R123, R0 ;  /* 0x0000007b3c3d7223 */ /* 0x000fe20000010000 */
[----:B------:R-:W-:Y:S01]  /*3230*/  FFMA.FTZ R59, R59, R124, R46 ;  /* 0x0000007c3b3b7223 */ /* 0x000fe2000001002e */
[----:B------:R-:W1:Y:S04]  /*3240*/  LDL.LU R60, [R1+0x2c] ;  /* 0x00002c00013c7983 */ /* 0x000e680000300800 */
[----:B------:R-:W-:Y:S02]  /*3250*/  F2FP.F16.F32.PACK_AB R59, R59, R61 ;  /* 0x0000003d3b3b723e */ /* 0x000fe400000000ff */
        /* <DEDUP_REMOVED lines=23> */
[--C-:B------:R-:W-:Y:S01]  /*33d0*/  FADD.FTZ R114, R114, -R62.reuse ;  /* 0x8000003e72727221 */ /* 0x100fe20000010000 */
[--C-:B------:R-:W-:Y:S01]  /*33e0*/  FADD.FTZ R112, R112, -R62.reuse ;  /* 0x8000003e70707221 */ /* 0x100fe20000010000 */
[----:B------:R0:W-:Y:S01]  /*33f0*/  STL [R1+0x9c], R61 ;  /* 0x00009c3d01007387 */ /* 0x0001e20000100800 */
        /* <DEDUP_REMOVED lines=8> */
[----:B------:R-:W-:Y:S01]  /*3480*/  FADD.FTZ R10, R10, -R62 ;  /* 0x8000003e0a0a7221 */ /* 0x000fe20000010000 */
[----:B0-----:R-:W-:Y:S01]  /*3490*/  FFMA.FTZ R61, R121, R3, R2 ;  /* 0x00000003793d7223 */ /* 0x001fe20000010002 */
        /* <DEDUP_REMOVED lines=75> */
[----:B------:R-:W-:-:S03]  /*3950*/  FADD.FTZ R59, R4, -R62 ;  /* 0x8000003e043b7221 */ /* 0x000fc60000010000 */
[C---:B------:R-:W-:Y:S01]  /*3960*/  FMUL.FTZ R58, R63.reuse, R58 ;  /* 0x0000003a3f3a7220 */ /* 0x040fe20000410000 */
[----:B------:R-:W-:-:S03]  /*3970*/  FMUL.FTZ R59, R63, R59 ;  /* 0x0000003b3f3b7220 */ /* 0x000fc60000410000 */
[C-C-:B------:R-:W-:Y:S01]  /*3980*/  FFMA.FTZ R4, R121.reuse, R58, R2.reuse ;  /* 0x0000003a79047223 */ /* 0x140fe20000010002 */
[----:B------:R-:W-:-:S04]  /*3990*/  FFMA.FTZ R3, R121, R59, R2 ;  /* 0x0000003b79037223 */ /* 0x000fc80000010002 */
[----:B------:R1:W-:Y:S04]  /*39a0*/  STL [R1+0x8], R4 ;  /* 0x0000080401007387 */ /* 0x0003e80000100800 */
[----:B------:R2:W-:Y:S01]  /*39b0*/  STL [R1+0x4], R3 ;  /* 0x0000040301007387 */ /* 0x0005e20000100800 */
[C-C-:B------:R-:W-:Y:S01]  /*39c0*/  FFMA.FTZ R58, R121.reuse, R106, R2.reuse ;  /* 0x0000006a793a7223 */ /* 0x140fe20000010002 */
[C-C-:B-1----:R-:W-:Y:S01]  /*39d0*/  FFMA.FTZ R4, R121.reuse, R110, R2.reuse ;  /* 0x0000006e79047223 */ /* 0x142fe20000010002 */
[----:B--2---:R-:W-:-:S05]  /*39e0*/  FFMA.FTZ R3, R121, R118, R2 ;  /* 0x0000007679037223 */ /* 0x004fca0000010002 */
[----:B------:R1:W-:Y:S04]  /*39f0*/  STL [R1+0x2c], R3 ;  /* 0x00002c0301007387 */ /* 0x0003e80000100800 */
[----:B------:R2:W-:Y:S01]  /*3a00*/  STL [R1+0x6c], R4 ;  /* 0x00006c0401007387 */ /* 0x0005e20000100800 */
[C-C-:B-1----:R-:W-:Y:S01]  /*3a10*/  FFMA.FTZ R3, R121.reuse, R108, R2.reuse ;  /* 0x0000006c79037223 */ /* 0x142fe20000010002 */
[----:B--2---:R-:W-:-:S04]  /*3a20*/  FFMA.FTZ R4, R121, R104, R2 ;  /* 0x0000006879047223 */ /* 0x004fc80000010002 */
[----:B------:R1:W-:Y:S04]  /*3a30*/  STL [R1+0x68], R3 ;  /* 0x0000680301007387 */ /* 0x0003e80000100800 */
        /* <DEDUP_REMOVED lines=12> */
[----:B------:R-:W-:Y:S04]  /*3b00*/  STL [R1+0x74], R58 ;  /* 0x0000743a01007387 */ /* 0x000fe80000100800 */
[----:B------:R-:W2:Y:S01]  /*3b10*/  LDL.LU R102, [R1+0x28] ;  /* 0x0000280001667983 */ /* 0x000ea20000300800 */
[----:B-1----:R-:W-:-:S03]  /*3b20*/  FFMA.FTZ R3, R121, R90, R2 ;  /* 0x0000005a79037223 */ /* 0x002fc60000010002 */
[----:B------:R-:W-:Y:S04]  /*3b30*/  STL [R1+0x70], R4 ;  /* 0x0000700401007387 */ /* 0x000fe80000100800 */
[----:B------:R-:W3:Y:S04]  /*3b40*/  LDL.LU R100, [R1+0x24] ;  /* 0x0000240001647983 */ /* 0x000ee80000300800 */
[----:B------:R1:W-:Y:S04]  /*3b50*/  STL [R1+0x40], R3 ;  /* 0x0000400301007387 */ /* 0x0003e80000100800 */
[----:B------:R-:W4:Y:S04]  /*3b60*/  LDL.LU R98, [R1+0x20] ;  /* 0x0000200001627983 */ /* 0x000f280000300800 */
[----:B------:R-:W4:Y:S04]  /*3b70*/  LDL.LU R96, [R1+0x1c] ;  /* 0x00001c0001607983 */ /* 0x000f280000300800 */
[----:B------:R-:W2:Y:S04]  /*3b80*/  LDL.LU R94, [R1+0x18] ;  /* 0x00001800015e7983 */ /* 0x000ea80000300800 */
[----:B------:R-:W3:Y:S01]  /*3b90*/  LDL.LU R92, [R1+0x14] ;  /* 0x00001400015c7983 */ /* 0x000ee20000300800 */
[C---:B------:R-:W-:Y:S01]  /*3ba0*/  FMUL.FTZ R88, R63.reuse, R88 ;  /* 0x000000583f587220 */ /* 0x040fe20000410000 */
[C---:B------:R-:W-:Y:S01]  /*3bb0*/  FMUL.FTZ R117, R63.reuse, R117 ;  /* 0x000000753f757220 */ /* 0x040fe20000410000 */
[C---:B------:R-:W-:Y:S01]  /*3bc0*/  FMUL.FTZ R86, R63.reuse, R86 ;  /* 0x000000563f567220 */ /* 0x040fe20000410000 */
[C---:B------:R-:W-:Y:S01]  /*3bd0*/  FMUL.FTZ R116, R63.reuse, R116 ;  /* 0x000000743f747220 */ /* 0x040fe20000410000 */
[----:B------:R-:W-:Y:S01]  /*3be0*/  FMUL.FTZ R114, R63, R114 ;  /* 0x000000723f727220 */ /* 0x000fe20000410000 */
[--C-:B-1----:R-:W-:Y:S01]  /*3bf0*/  FFMA.FTZ R3, R121, R88, R2.reuse ;  /* 0x0000005879037223 */ /* 0x102fe20000010002 */
        /* <DEDUP_REMOVED lines=11> */
[--C-:B------:R-:W-:Y:S01]  /*3cb0*/  FFMA.FTZ R86, R121, R86, R2.reuse ;  /* 0x0000005679567223 */ /* 0x100fe20000010002 */
[----:B------:R-:W-:Y:S01]  /*3cc0*/  FMUL.FTZ R51, R63, R51 ;  /* 0x000000333f337220 */ /* 0x000fe20000410000 */
[C-C-:B------:R-:W-:Y:S01]  /*3cd0*/  FFMA.FTZ R117, R121.reuse, R116, R2.reuse ;  /* 0x0000007479757223 */ /* 0x140fe20000010002 */
[----:B------:R-:W4:Y:S01]  /*3ce0*/  LDL.LU R58, [R1+0x10] ;  /* 0x00001000013a7983 */ /* 0x000f220000300800 */
[C-C-:B------:R-:W-:Y:S01]  /*3cf0*/  FFMA.FTZ R116, R121.reuse, R114, R2.reuse ;  /* 0x0000007279747223 */ /* 0x140fe20000010002 */
[----:B------:R-:W-:-:S02]  /*3d00*/  FFMA.FTZ R114, R121, R112, R2 ;  /* 0x0000007079727223 */ /* 0x000fc40000010002 */
[----:B------:R-:W4:Y:S01]  /*3d10*/  LDL.LU R59, [R1+0xc] ;  /* 0x00000c00013b7983 */ /* 0x000f220000300800 */
[C-C-:B------:R-:W-:Y:S01]  /*3d20*/  FFMA.FTZ R125, R121.reuse, R125, R2.reuse ;  /* 0x0000007d797d7223 */ /* 0x140fe20000010002 */
[C-C-:B------:R-:W-:Y:S01]  /*3d30*/  FFMA.FTZ R120, R121.reuse, R120, R2.reuse ;  /* 0x0000007879787223 */ /* 0x140fe20000010002 */
[C-C-:B------:R-:W-:Y:S01]  /*3d40*/  FFMA.FTZ R119, R121.reuse, R119, R2.reuse ;  /* 0x0000007779777223 */ /* 0x140fe20000010002 */
[----:B------:R1:W-:Y:S01]  /*3d50*/  STL [R1+0x3c], R3 ;  /* 0x00003c0301007387 */ /* 0x0003e20000100800 */
[C-C-:B------:R-:W-:Y:S01]  /*3d60*/  FFMA.FTZ R4, R121.reuse, R84, R2.reuse ;  /* 0x0000005479047223 */ /* 0x140fe20000010002 */
[C-C-:B------:R-:W-:Y:S01]  /*3d70*/  FFMA.FTZ R112, R121.reuse, R11, R2.reuse ;  /* 0x0000000b79707223 */ /* 0x140fe20000010002 */
[C-C-:B------:R-:W-:Y:S01]  /*3d80*/  FFMA.FTZ R110, R121.reuse, R10, R2.reuse ;  /* 0x0000000a796e7223 */ /* 0x140fe20000010002 */
[C-C-:B------:R-:W-:Y:S01]  /*3d90*/  FFMA.FTZ R108, R121.reuse, R48, R2.reuse ;  /* 0x00000030796c7223 */ /* 0x140fe20000010002 */
[C-C-:B------:R-:W-:Y:S01]  /*3da0*/  FFMA.FTZ R106, R121.reuse, R49, R2.reuse ;  /* 0x00000031796a7223 */ /* 0x140fe20000010002 */
[----:B------:R0:W-:Y:S01]  /*3db0*/  STL [R1+0x38], R86 ;  /* 0x0000385601007387 */ /* 0x0001e20000100800 */
[C-C-:B-1----:R-:W-:Y:S01]  /*3dc0*/  FFMA.FTZ R3, R121.reuse, R82, R2.reuse ;  /* 0x0000005279037223 */ /* 0x142fe20000010002 */
[----:B------:R-:W-:Y:S01]  /*3dd0*/  FFMA.FTZ R121, R121, R51, R2 ;  /* 0x0000003379797223 */ /* 0x000fe20000010002 */
[----:B--2---:R-:W-:-:S02]  /*3de0*/  FADD.FTZ R49, R94, -R62 ;  /* 0x8000003e5e317221 */ /* 0x004fc40000010000 */
[----:B------:R-:W2:Y:S01]  /*3df0*/  LDL.LU R94, [R1+0x44] ;  /* 0x00004400015e7983 */ /* 0x000ea20000300800 */
[----:B---3--:R-:W-:-:S03]  /*3e00*/  FADD.FTZ R51, R92, -R62 ;  /* 0x8000003e5c337221 */ /* 0x008fc60000010000 */
[----:B------:R-:W3:Y:S04]  /*3e10*/  LDL.LU R92, [R1+0x54] ;  /* 0x00005400015c7983 */ /* 0x000ee80000300800 */
[----:B------:R-:W2:Y:S04]  /*3e20*/  LDL.LU R90, [R1+0x58] ;  /* 0x00005800015a7983 */ /* 0x000ea80000300800 */
[----:B------:R-:W2:Y:S04]  /*3e30*/  LDL.LU R88, [R1+0x50] ;  /* 0x0000500001587983 */ /* 0x000ea80000300800 */
[----:B0-----:R-:W2:Y:S04]  /*3e40*/  LDL.LU R86, [R1+0x4c] ;  /* 0x00004c0001567983 */ /* 0x001ea80000300800 */
[----:B------:R-:W2:Y:S01]  /*3e50*/  LDL.LU R84, [R1+0x48] ;  /* 0x0000480001547983 */ /* 0x000ea20000300800 */
        /* <DEDUP_REMOVED lines=65> */
[--C-:B----4-:R-:W-:Y:S01]  /*4270*/  FADD.FTZ R11, R98, -R62.reuse ;  /* 0x8000003e620b7221 */ /* 0x110fe20000010000 */
[--C-:B------:R-:W-:Y:S01]  /*4280*/  FADD.FTZ R48, R96, -R62.reuse ;  /* 0x8000003e60307221 */ /* 0x100fe20000010000 */
[--C-:B------:R-:W-:Y:S01]  /*4290*/  FADD.FTZ R58, R58, -R62.reuse ;  /* 0x8000003e3a3a7221 */ /* 0x100fe20000010000 */
[--C-:B------:R-:W-:Y:S01]  /*42a0*/  FADD.FTZ R59, R59, -R62.reuse ;  /* 0x8000003e3b3b7221 */ /* 0x100fe20000010000 */
[----:B------:R-:W-:Y:S01]  /*42b0*/  FADD.FTZ R62, R66, -R62 ;  /* 0x8000003e423e7221 */ /* 0x000fe20000010000 */
[--C-:B------:R-:W-:Y:S01]  /*42c0*/  FADD.FTZ R98, R80, -R64.reuse ;  /* 0x8000004050627221 */ /* 0x100fe20000010000 */
[--C-:B------:R-:W-:Y:S01]  /*42d0*/  FADD.FTZ R102, R74, -R64.reuse ;  /* 0x800000404a667221 */ /* 0x100fe20000010000 */
[C-C-:B------:R-:W-:Y:S01]  /*42e0*/  FFMA.FTZ R2, R122.reuse, R2, R57.reuse ;  /* 0x000000027a027223 */ /* 0x140fe20000010039 */
        /* <DEDUP_REMOVED lines=61> */
[--C-:B---3--:R-:W-:Y:S01]  /*46c0*/  FADD.FTZ R74, R92, -R64.reuse ;  /* 0x800000405c4a7221 */ /* 0x108fe20000010000 */
[--C-:B------:R-:W-:Y:S01]  /*46d0*/  FADD.FTZ R92, R67, -R64.reuse ;  /* 0x80000040435c7221 */ /* 0x100fe20000010000 */
[----:B--2---:R-:W-:-:S04]  /*46e0*/  FADD.FTZ R0, R84, -R64 ;  /* 0x8000004054007221 */ /* 0x004fc80000010000 */
[C---:B------:R-:W-:Y:S01]  /*46f0*/  FMUL.FTZ R67, R65.reuse, R0 ;  /* 0x0000000041437220 */ /* 0x040fe20000410000 */
[C---:B------:R-:W-:Y:S01]  /*4700*/  FMUL.FTZ R0, R65.reuse, R26 ;  /* 0x0000001a41007220 */ /* 0x040fe20000410000 */
[----:B------:R-:W-:Y:S01]  /*4710*/  FMUL.FTZ R26, R65, R80 ;  /* 0x00000050411a7220 */ /* 0x000fe20000410000 */
[----:B------:R-:W-:Y:S02]  /*4720*/  F2FP.F16.F32.PACK_AB R80, R2, R61 ;  /* 0x0000003d0250723e */ /* 0x000fe400000000ff */
[----:B------:R-:W2:Y:S04]  /*4730*/  LDL.LU R61, [R1+0x9c] ;  /* 0x00009c00013d7983 */ /* 0x000ea80000300800 */
[----:B------:R-:W3:Y:S04]  /*4740*/  LDL.LU R123, [R1+0x8] ;  /* 0x00000800017b7983 */ /* 0x000ee80000300800 */
        /* <DEDUP_REMOVED lines=48> */
[----:B------:R-:W-:Y:S01]  /*4a50*/  FFMA.FTZ R65, R124, R76, R46 ;  /* 0x0000004c7c417223 */ /* 0x000fe2000001002e */
[----:B---3--:R-:W-:-:S02]  /*4a60*/  F2FP.F16.F32.PACK_AB R10, R10, R123 ;  /* 0x0000007b0a0a723e */ /* 0x008fc400000000ff */
[----:B------:R-:W3:Y:S01]  /*4a70*/  LDL.LU R123, [R1+0x6c] ;  /* 0x00006c00017b7983 */ /* 0x000ee20000300800 */
[----:B----4-:R-:W-:-:S03]  /*4a80*/  F2FP.F16.F32.PACK_AB R76, R11, R122 ;  /* 0x0000007a0b4c723e */ /* 0x010fc600000000ff */
[----:B------:R-:W4:Y:S04]  /*4a90*/  LDL.LU R122, [R1+0x68] ;  /* 0x00006800017a7983 */ /* 0x000f280000300800 */
[----:B------:R-:W3:Y:S04]  /*4aa0*/  LDL.LU R88, [R1+0x64] ;  /* 0x0000640001587983 */ /* 0x000ee80000300800 */
[----:B------:R-:W3:Y:S01]  /*4ab0*/  LDL.LU R86, [R1+0x60] ;  /* 0x0000600001567983 */ /* 0x000ee20000300800 */
        /* <DEDUP_REMOVED lines=31> */
[----:B------:R-:W3:Y:S01]  /*4cb0*/  LDL.LU R84, [R1+0x5c] ;  /* 0x00005c0001547983 */ /* 0x000ee20000300800 */
[----:B------:R-:W-:-:S02]  /*4cc0*/  F2FP.F16.F32.PACK_AB R13, R13, R45 ;  /* 0x0000002d0d0d723e */ /* 0x000fc400000000ff */
[----:B------:R-:W-:Y:S01]  /*4cd0*/  F2FP.F16.F32.PACK_AB R11, R82, R79 ;  /* 0x0000004f520b723e */ /* 0x000fe200000000ff */
[----:B------:R-:W3:Y:S04]  /*4ce0*/  LDL.LU R90, [R1+0x80] ;  /* 0x00008000015a7983 */ /* 0x000ee80000300800 */
[----:B--2---:R0:W-:Y:S01]  /*4cf0*/  STG.E.64 desc[UR8][R60.64+0x4b00], R12 ;  /* 0x004b000c3c007986 */ /* 0x0041e2000c101b08 */
[----:B------:R-:W-:Y:S02]  /*4d00*/  F2FP.F16.F32.PACK_AB R14, R51, R119 ;  /* 0x00000077330e723e */ /* 0x000fe400000000ff */
[----:B------:R-:W-:Y:S01]  /*4d10*/  F2FP.F16.F32.PACK_AB R15, R15, R44 ;  /* 0x0000002c0f0f723e */ /* 0x000fe200000000ff */
[----:B------:R1:W-:Y:S01]  /*4d20*/  STG.E.64 desc[UR8][R60.64+0x1e00], R10 ;  /* 0x001e000a3c007986 */ /* 0x0003e2000c101b08 */
[----:B------:R-:W-:-:S03]  /*4d30*/  F2FP.F16.F32.PACK_AB R58, R58, R102 ;  /* 0x000000663a3a723e */ /* 0x000fc600000000ff */
[----:B------:R-:W2:Y:S04]  /*4d40*/  LDL.LU R94, [R1+0x7c] ;  /* 0x00007c00015e7983 */ /* 0x000ea80000300800 */
[----:B------:R-:W2:Y:S01]  /*4d50*/  LDL.LU R96, [R1+0x78] ;  /* 0x0000780001607983 */ /* 0x000ea20000300800 */
[----:B0-----:R-:W-:Y:S02]  /*4d60*/  F2FP.F16.F32.PACK_AB R12, R113, R116 ;  /* 0x00000074710c723e */ /* 0x001fe400000000ff */
[----:B------:R-:W-:Y:S01]  /*4d70*/  F2FP.F16.F32.PACK_AB R13, R69, R39 ;  /* 0x00000027450d723e */ /* 0x000fe200000000ff */
[----:B------:R0:W-:Y:S01]  /*4d80*/  STG.E.64 desc[UR8][R60.64+0x5a00], R14 ;  /* 0x005a000e3c007986 */ /* 0x0001e2000c101b08 */
[----:B-1----:R-:W-:Y:S02]  /*4d90*/  F2FP.F16.F32.PACK_AB R10, R59, R118 ;  /* 0x000000763b0a723e */ /* 0x002fe400000000ff */
[----:B------:R-:W-:Y:S01]  /*4da0*/  F2FP.F16.F32.PACK_AB R11, R73, R42 ;  /* 0x0000002a490b723e */ /* 0x000fe200000000ff */
[----:B------:R1:W-:Y:S01]  /*4db0*/  STG.E.64 desc[UR8][R60.64+0x9600], R12 ;  /* 0x0096000c3c007986 */ /* 0x0003e2000c101b08 */
[----:B------:R-:W-:-:S03]  /*4dc0*/  F2FP.F16.F32.PACK_AB R39, R63, R31 ;  /* 0x0000001f3f27723e */ /* 0x000fc600000000ff */
[----:B------:R-:W2:Y:S04]  /*4dd0*/  LDL.LU R100, [R1+0x74] ;  /* 0x0000740001647983 */ /* 0x000ea80000300800 */
[----:B------:R-:W2:Y:S01]  /*4de0*/  LDL.LU R104, [R1+0x70] ;  /* 0x0000700001687983 */ /* 0x000ea20000300800 */
[----:B0-----:R-:W-:-:S03]  /*4df0*/  F2FP.F16.F32.PACK_AB R15, R67, R38 ;  /* 0x00000026430f723e */ /* 0x001fc600000000ff */
[----:B------:R3:W-:Y:S01]  /*4e00*/  STG.E.64 desc[UR8][R60.64+0x7800], R10 ;  /* 0x0078000a3c007986 */ /* 0x0007e2000c101b08 */
[----:B-1----:R-:W-:-:S03]  /*4e10*/  F2FP.F16.F32.PACK_AB R13, R65, R36 ;  /* 0x00000024410d723e */ /* 0x002fc600000000ff */
[----:B------:R-:W2:Y:S01]  /*4e20*/  LDL.LU R102, [R1+0x40] ;  /* 0x0000400001667983 */ /* 0x000ea20000300800 */
[----:B----4-:R-:W-:Y:S02]  /*4e30*/  F2FP.F16.F32.PACK_AB R12, R107, R122 ;  /* 0x0000007a6b0c723e */ /* 0x010fe400000000ff */
[----:B---3--:R-:W-:Y:S02]  /*4e40*/  F2FP.F16.F32.PACK_AB R10, R109, R123 ;  /* 0x0000007b6d0a723e */ /* 0x008fe400000000ff */
[----:B------:R-:W3:Y:S01]  /*4e50*/  LDL.LU R123, [R1+0x3c] ;  /* 0x00003c00017b7983 */ /* 0x000ee20000300800 */
[----:B------:R-:W-:-:S03]  /*4e60*/  F2FP.F16.F32.PACK_AB R38, R103, R86 ;  /* 0x000000566726723e */ /* 0x000fc600000000ff */
[----:B------:R0:W-:Y:S04]  /*4e70*/  STG.E.64 desc[UR8][R60.64+0xc300], R12 ;  /* 0x00c3000c3c007986 */ /* 0x0001e8000c101b08 */
[----:B------:R-:W4:Y:S04]  /*4e80*/  LDL.LU R122, [R1+0x38] ;  /* 0x00003800017a7983 */ /* 0x000f280000300800 */
[----:B------:R1:W-:Y:S01]  /*4e90*/  STG.E.64 desc[UR8][R60.64+0xe100], R38 ;  /* 0x00e100263c007986 */ /* 0x0003e2000c101b08 */
[----:B0-----:R-:W-:Y:S02]  /*4ea0*/  F2FP.F16.F32.PACK_AB R13, R2, R28 ;  /* 0x0000001c020d723e */ /* 0x001fe400000000ff */
[----:B------:R-:W-:-:S02]  /*4eb0*/  F2FP.F16.F32.PACK_AB R28, R83, R4 ;  /* 0x00000004531c723e */ /* 0x000fc400000000ff */
[----:B------:R-:W4:Y:S01]  /*4ec0*/  LDL.LU R4, [R1+0x98] ;  /* 0x0000980001047983 */ /* 0x000f220000300800 */
[----:B-1----:R-:W-:-:S03]  /*4ed0*/  F2FP.F16.F32.PACK_AB R38, R7, R3 ;  /* 0x000000030726723e */ /* 0x002fc600000000ff */
[----:B------:R-:W4:Y:S01]  /*4ee0*/  LDL.LU R3, [R1+0x94] ;  /* 0x0000940001037983 */ /* 0x000f220000300800 */
[----:B------:R-:W-:Y:S02]  /*4ef0*/  F2FP.F16.F32.PACK_AB R14, R111, R114 ;  /* 0x000000726f0e723e */ /* 0x000fe400000000ff */
        /* <DEDUP_REMOVED lines=9> */
[----:B------:R1:W-:Y:S01]  /*4f90*/  STG.E.64 desc[UR8][R60.64+0xb400], R10 ;  /* 0x00b4000a3c007986 */ /* 0x0003e2000c101b08 */
[----:B0-----:R-:W-:Y:S02]  /*4fa0*/  F2FP.F16.F32.PACK_AB R14, R105, R88 ;  /* 0x00000058690e723e */ /* 0x001fe400000000ff */
[----:B------:R-:W-:Y:S02]  /*4fb0*/  F2FP.F16.F32.PACK_AB R15, R64, R35 ;  /* 0x00000023400f723e */ /* 0x000fe400000000ff */
[----:B------:R-:W-:Y:S02]  /*4fc0*/  F2FP.F16.F32.PACK_AB R81, R98, R81 ;  /* 0x000000516251723e */ /* 0x000fe400000000ff */
[----:B-1----:R-:W-:Y:S01]  /*4fd0*/  F2FP.F16.F32.PACK_AB R41, R57, R30 ;  /* 0x0000001e3929723e */ /* 0x002fe200000000ff */
[----:B------:R0:W-:Y:S01]  /*4fe0*/  STG.E.64 desc[UR8][R60.64+0xd200], R14 ;  /* 0x00d2000e3c007986 */ /* 0x0001e2000c101b08 */
[----:B------:R-:W-:-:S02]  /*4ff0*/  F2FP.F16.F32.PACK_AB R48, R48, R125 ;  /* 0x0000007d3030723e */ /* 0x000fc400000000ff */
[----:B------:R-:W-:Y:S02]  /*5000*/  F2FP.F16.F32.PACK_AB R11, R0, R29 ;  /* 0x0000001d000b723e */ /* 0x000fe400000000ff */
[----:B------:R-:W-:Y:S02]  /*5010*/  F2FP.F16.F32.PACK_AB R77, R78, R77 ;  /* 0x0000004d4e4d723e */ /* 0x000fe400000000ff */
[----:B------:R-:W-:Y:S02]  /*5020*/  F2FP.F16.F32.PACK_AB R59, R74, R43 ;  /* 0x0000002b4a3b723e */ /* 0x000fe400000000ff */
[----:B------:R-:W-:Y:S02]  /*5030*/  F2FP.F16.F32.PACK_AB R40, R101, R84 ;  /* 0x000000546528723e */ /* 0x000fe400000000ff */
[----:B------:R-:W-:Y:S02]  /*5040*/  F2FP.F16.F32.PACK_AB R10, R99, R90 ;  /* 0x0000005a630a723e */ /* 0x000fe400000000ff */
[----:B--2---:R-:W-:-:S02]  /*5050*/  F2FP.F16.F32.PACK_AB R12, R97, R94 ;  /* 0x0000005e610c723e */ /* 0x004fc400000000ff */
[----:B0-----:R-:W-:Y:S02]  /*5060*/  F2FP.F16.F32.PACK_AB R14, R95, R96 ;  /* 0x000000605f0e723e */ /* 0x001fe400000000ff */
        /* <DEDUP_REMOVED lines=37> */
[----:B---3--:R-:W-:-:S02]  /*52c0*/  F2FP.F16.F32.PACK_AB R20, R87, R123 ;  /* 0x0000007b5714723e */ /* 0x008fc400000000ff */
[----:B----4-:R-:W-:-:S03]  /*52d0*/  F2FP.F16.F32.PACK_AB R16, R85, R122 ;  /* 0x0000007a5510723e */ /* 0x010fc600000000ff */
[----:B------:R1:W-:Y:S04]  /*52e0*/  STG.E.64 desc[UR8][R60.64+0x15900], R20 ;  /* 0x015900143c007986 */ /* 0x0003e8000c101b08 */
[----:B------:R1:W-:Y:S01]  /*52f0*/  STG.E.64 desc[UR8][R60.64+0x16800], R16 ;  /* 0x016800103c007986 */ /* 0x0003e2000c101b08 */
[----:B------:R-:W-:-:S04]  /*5300*/  IADD3 R4, P1, PT, R4, 0x9, RZ ;  /* 0x0000000904047810 */ /* 0x000fc80007f3e0ff */
[----:B------:R-:W-:Y:S02]  /*5310*/  IADD3.X R3, PT, PT, RZ, R3, RZ, P1, !PT ;  /* 0x00000003ff037210 */ /* 0x000fe40000ffe4ff */
[----:B------:R-:W-:-:S04]  /*5320*/  ISETP.GE.U32.AND P1, PT, R4, UR6, PT ;  /* 0x0000000604007c0c */ /* 0x000fc8000bf26070 */
[----:B------:R-:W-:-:S13]  /*5330*/  ISETP.GE.AND.EX P1, PT, R3, UR7, PT, P1 ;  /* 0x0000000703007c0c */ /* 0x000fda000bf26310 */
[----:B-1----:R-:W-:Y:S05]  /*5340*/  @!P1 BRA `(.L_x_1415) ;  /* 0xffffffac00ec9947 */ /* 0x002fea000383ffff */
[----:B------:R-:W-:Y:S05]  /*5350*/  EXIT ;  /* 0x000000000000794d */ /* 0x000fea0003800000 */
.L_x_1416:
        /* <DEDUP_REMOVED lines=10> */
.L_x_1593:


//--------------------- .text._ZN13group_norm_v214gn_cuda_kernelI6__halfLi480ELi2ELi32ELi30ELi1024ELb0ELi32ELi960ELi960ELi4ELb1ELi7ELb0ELb0ENS_16CompileConditionILi1000EEEEEvPT_PKS4_S7_S7_flPfS8_Pj --------------------------
	.section	.text._ZN13group_norm_v214gn_cuda_kernelI6__halfLi480ELi2ELi32ELi30ELi1024ELb0ELi32ELi960ELi960ELi4ELb1ELi7ELb0ELb0ENS_16CompileConditionILi1000EEEEEvPT_PKS4_S7_S7_flPfS8_Pj,"ax",@progbits
	.align	128
        .global         _ZN13group_norm_v214gn_cuda_kernelI6__halfLi480ELi2ELi32ELi30ELi1024ELb0ELi32ELi960ELi960ELi4ELb1ELi7ELb0ELb0ENS_16CompileConditionILi1000EEEEEvPT_PKS4_S7_S7_flPfS8_Pj
        .type           _ZN13group_norm_v214gn_cuda_kernelI6__halfLi480ELi2ELi32ELi30ELi1024ELb0ELi32ELi960ELi960ELi4ELb1ELi7ELb0ELb0ENS_16CompileConditionILi1000EEEEEvPT_PKS4_S7_S7_flPfS8_Pj,@function
        .size           _ZN13group_norm_v214gn_cuda_kernelI6__halfLi480ELi2ELi32ELi30ELi1024ELb0ELi32ELi960ELi960ELi4ELb1ELi7ELb0ELb0ENS_16CompileConditionILi1000EEEEEvPT_PKS4_S7_S7_flPfS8_Pj,(.L_x_1594 - _ZN13group_norm_v214gn_cuda_kernelI6__halfLi480ELi2ELi32ELi30ELi1024ELb0ELi32ELi960ELi960ELi4ELb1ELi7ELb0ELb0ENS_16CompileConditionILi1000EEEEEvPT_PKS4_S7_S7_flPfS8_Pj)
        .other          _ZN13group_norm_v214gn_cuda_kernelI6__halfLi480ELi2ELi32ELi30ELi1024ELb0ELi32ELi960ELi960ELi4ELb1ELi7ELb0ELb0ENS_16CompileConditionILi1000EEEEEvPT_PKS4_S7_S7_flPfS8_Pj,@"STO_CUDA_ENTRY STV_DEFAULT"
_ZN13group_norm_v214gn_cuda_kernelI6__halfLi480ELi2ELi32ELi30ELi1024ELb0ELi32ELi960ELi960ELi4ELb1ELi7ELb0ELb0ENS_16CompileConditionILi1000EEEEEvPT_PKS4_S7_S7_flPfS8_Pj:
.text._ZN13group_norm_v214gn_cuda_kernelI6__halfLi480ELi2ELi32ELi30ELi1024ELb0ELi32ELi960ELi960ELi4ELb1ELi7ELb0ELb0ENS_16CompileConditionILi1000EEEEEvPT_PKS4_S7_S7_flPfS8_Pj:
        /* <DEDUP_REMOVED lines=48> */
.L_x_1429:
        /* <DEDUP_REMOVED lines=37> */
[----:B0-----:R-:W3:Y:S04]  /*0550*/  LDG.E.64.CONSTANT R8, desc[UR8][R36.64+0x8700] ;  /* 0x0087000824087981 */ /* 0x001ee8000c1e9b00 */
[----:B------:R-:W3:Y:S04]  /*0560*/  LDG.E.64.CONSTANT R18, desc[UR8][R36.64+0xa500] ;  /* 0x00a5000824127981 */ /* 0x000ee8000c1e9b00 */
[----:B------:R-:W3:Y:S04]  /*0570*/  LDG.E.64.CONSTANT R12, desc[UR8][R36.64+0x9600] ;  /* 0x00960008240c7981 */ /* 0x000ee8000c1e9b00 */
[----:B------:R-:W3:Y:S04]  /*0580*/  LDG.E.64.CONSTANT R22, desc[UR8][R36.64+0xc300] ;  /* 0x00c3000824167981 */ /* 0x000ee8000c1e9b00 */
[----:B------:R-:W3:Y:S01]  /*0590*/  LDG.E.64.CONSTANT R16, desc[UR8][R36.64+0x6900] ;  /* 0x0069000824107981 */ /* 0x000ee2000c1e9b00 */
[----:B----4-:R-:W-:-:S03]  /*05a0*/  IMAD.WIDE.U32 R28, R26, 0x2, R28 ;  /* 0x000000021a1c7825 */ /* 0x010fc600078e001c */
[----:B------:R-:W4:Y:S01]  /*05b0*/  LDG.E.64.CONSTANT R24, desc[UR8][R36.64+0xd200] ;  /* 0x00d2000824187981 */ /* 0x000f22000c1e9b00 */
[----:B------:R-:W-:-:S03]  /*05c0*/  IMAD.WIDE.U32 R26, R26, 0x2, R40 ;  /* 0x000000021a1a7825 */ /* 0x000fc600078e0028 */
[----:B------:R0:W4:Y:S04]  /*05d0*/  LDG.E.64.CONSTANT R38, desc[UR8][R36.64+0xe100] ;  /* 0x00e1000824267981 */ /* 0x000128000c1e9b00 */
[----:B------:R-:W5:Y:S04]  /*05e0*/  LDG.E.64.CONSTANT R28, desc[UR8][R28.64] ;  /* 0x000000081c1c7981 */ /* 0x000f68000c1e9b00 */
[----:B------:R-:W5:Y:S01]  /*05f0*/  LDG.E.64.CONSTANT R26, desc[UR8][R26.64] ;  /* 0x000000081a1a7981 */ /* 0x000f62000c1e9b00 */
[--C-:B--2---:R-:W-:Y:S02]  /*0600*/  HADD2.F32 R50, -RZ, R44.reuse.H0_H0 ;  /* 0x2000002cff327230 */ /* 0x104fe40000004100 */
[----:B-1----:R-:W-:-:S02]  /*0610*/  HADD2.F32 R2, -RZ, R44.H1_H1 ;  /* 0x3000002cff027230 */ /* 0x002fc40000004100 */
[--C-:B---3--:R-:W-:Y:S02]  /*0620*/  HADD2.F32 R43, -RZ, R34.reuse.H0_H0 ;  /* 0x20000022ff2b7230 */ /* 0x108fe40000004100 */
[----:B------:R-:W-:Y:S02]  /*0630*/  HADD2.F32 R42, -RZ, R34.H1_H1 ;  /* 0x30000022ff2a7230 */ /* 0x000fe40000004100 */
[--C-:B------:R-:W-:Y:S02]  /*0640*/  HADD2.F32 R41, -RZ, R6.reuse.H0_H0 ;  /* 0x20000006ff297230 */ /* 0x100fe40000004100 */
[----:B------:R-:W-:Y:S01]  /*0650*/  HADD2.F32 R48, -RZ, R6.H1_H1 ;  /* 0x30000006ff307230 */ /* 0x000fe20000004100 */
[----:B------:R1:W-:Y:S04]  /*0660*/  STL [R1+0x7c], R21 ;  /* 0x00007c1501007387 */ /* 0x0003e80000100800 */
[----:B------:R-:W-:Y:S01]  /*0670*/  STL [R1+0x10], R50 ;  /* 0x0000103201007387 */ /* 0x000fe20000100800 */
[----:B------:R-:W-:-:S03]  /*0680*/  HADD2.F32 R49, -RZ, R32.H0_H0 ;  /* 0x20000020ff317230 */ /* 0x000fc60000004100 */
[----:B------:R-:W-:Y:S01]  /*0690*/  STL [R1+0x20], R2 ;  /* 0x0000200201007387 */ /* 0x000fe20000100800 */
[----:B-1----:R-:W-:-:S03]  /*06a0*/  HADD2.F32 R21, -RZ, R7.H1_H1 ;  /* 0x30000007ff157230 */ /* 0x002fc60000004100 */
[----:B------:R-:W-:Y:S01]  /*06b0*/  STL [R1+0xc], R43 ;  /* 0x00000c2b01007387 */ /* 0x000fe20000100800 */
[----:B------:R-:W-:-:S03]  /*06c0*/  HADD2.F32 R0, -RZ, R32.H1_H1 ;  /* 0x30000020ff007230 */ /* 0x000fc60000004100 */
[----:B------:R-:W-:Y:S01]  /*06d0*/  STL [R1+0x1c], R42 ;  /* 0x00001c2a01007387 */ /* 0x000fe20000100800 */
[----:B------:R-:W-:-:S03]  /*06e0*/  HADD2.F32 R53, -RZ, R14.H0_H0 ;  /* 0x2000000eff357230 */ /* 0x000fc60000004100 */
[----:B------:R-:W-:Y:S01]  /*06f0*/  STL [R1+0x8], R41 ;  /* 0x0000082901007387 */ /* 0x000fe20000100800 */
[----:B------:R-:W-:-:S03]  /*0700*/  HADD2.F32 R52, -RZ, R14.H1_H1 ;  /* 0x3000000eff347230 */ /* 0x000fc60000004100 */
[----:B------:R-:W-:Y:S01]  /*0710*/  STL [R1+0x18], R48 ;  /* 0x0000183001007387 */ /* 0x000fe20000100800 */
[----:B------:R-:W-:-:S03]  /*0720*/  MOV R14, R0 ;  /* 0x00000000000e7202 */ /* 0x000fc60000000f00 */
[----:B------:R-:W-:Y:S04]  /*0730*/  STL [R1+0x50], R21 ;  /* 0x0000501501007387 */ /* 0x000fe80000100800 */
[----:B------:R-:W-:Y:S04]  /*0740*/  STL [R1+0x4], R49 ;  /* 0x0000043101007387 */ /* 0x000fe80000100800 */
[----:B------:R1:W-:Y:S01]  /*0750*/  STL [R1+0x14], R0 ;  /* 0x0000140001007387 */ /* 0x0003e20000100800 */
[--C-:B------:R-:W-:Y:S02]  /*0760*/  HADD2.F32 R44, -RZ, R35.reuse.H0_H0 ;  /* 0x20000023ff2c7230 */ /* 0x100fe40000004100 */
[----:B------:R-:W-:-:S02]  /*0770*/  HADD2.F32 R5, -RZ, R35.H1_H1 ;  /* 0x30000023ff057230 */ /* 0x000fc40000004100 */
[----:B------:R-:W-:Y:S02]  /*0780*/  HADD2.F32 R57, -RZ, R30.H0_H0 ;  /* 0x2000001eff397230 */ /* 0x000fe40000004100 */
[----:B-1----:R-:W-:Y:S02]  /*0790*/  HADD2.F32 R0, -RZ, R10.H0_H0 ;  /* 0x2000000aff007230 */ /* 0x002fe40000004100 */
[----:B------:R-:W-:Y:S02]  /*07a0*/  HADD2.F32 R56, -RZ, R30.H1_H1 ;  /* 0x3000001eff387230 */ /* 0x000fe40000004100 */
[--C-:B------:R-:W-:Y:S02]  /*07b0*/  HADD2.F32 R35, -RZ, R31.reuse.H0_H0 ;  /* 0x2000001fff237230 */ /* 0x100fe40000004100 */
[----:B------:R-:W-:Y:S01]  /*07c0*/  FADD.FTZ R30, RZ, R0 ;  /* 0x00000000ff1e7221 */ /* 0x000fe20000010000 */
[----:B------:R-:W-:Y:S02]  /*07d0*/  HADD2.F32 R34, -RZ, R31.H1_H1 ;  /* 0x3000001fff227230 */ /* 0x000fe40000004100 */
[----:B------:R-:W-:Y:S01]  /*07e0*/  FFMA.FTZ R31, R0, R0, RZ ;  /* 0x00000000001f7223 */ /* 0x000fe200000100ff */
[----:B------:R-:W-:-:S02]  /*07f0*/  HADD2.F32 R40, -RZ, R10.H1_H1 ;  /* 0x3000000aff287230 */ /* 0x000fc40000004100 */
[--C-:B------:R-:W-:Y:S02]  /*0800*/  HADD2.F32 R4, -RZ, R33.reuse.H0_H0 ;  /* 0x20000021ff047230 */ /* 0x100fe40000004100 */
[----:B------:R-:W-:Y:S02]  /*0810*/  HADD2.F32 R3, -RZ, R33.H1_H1 ;  /* 0x30000021ff037230 */ /* 0x000fe40000004100 */
[--C-:B------:R-:W-:Y:S02]  /*0820*/  HADD2.F32 R33, -RZ, R59.reuse.H0_H0 ;  /* 0x2000003bff217230 */ /* 0x100fe40000004100 */
[----:B------:R-:W-:Y:S01]  /*0830*/  HADD2.F32 R32, -RZ, R59.H1_H1 ;  /* 0x3000003bff207230 */ /* 0x000fe20000004100 */
[----:B------:R-:W-:Y:S01]  /*0840*/  MOV R59, R50 ;  /* 0x00000032003b7202 */ /* 0x000fe20000000f00 */
        /* <DEDUP_REMOVED lines=8> */
[----:B------:R-:W-:Y:S01]  /*08d0*/  FFMA.FTZ R31, R43, R43, R31 ;  /* 0x0000002b2b1f7223 */ /* 0x000fe2000001001f */
[----:B------:R-:W-:Y:S01]  /*08e0*/  STL [R1+0x4c], R4 ;  /* 0x00004c0401007387 */ /* 0x000fe20000100800 */
[----:B------:R-:W-:Y:S02]  /*08f0*/  HADD2.F32 R2, -RZ, R11.H0_H0 ;  /* 0x2000000bff027230 */ /* 0x000fe40000004100 */
[----:B------:R-:W-:Y:S01]  /*0900*/  FADD.FTZ R30, R30, R42 ;  /* 0x0000002a1e1e7221 */ /* 0x000fe20000010000 */
[----:B------:R-:W-:Y:S01]  /*0910*/  FFMA.FTZ R31, R42, R42, R31 ;  /* 0x0000002a2a1f7223 */ /* 0x000fe2000001001f */
[----:B------:R-:W-:Y:S01]  /*0920*/  HADD2.F32 R6, -RZ, R7.H0_H0 ;  /* 0x20000007ff067230 */ /* 0x000fe20000004100 */
[----:B------:R1:W-:Y:S01]  /*0930*/  STL [R1], R47 ;  /* 0x0000002f01007387 */ /* 0x0003e20000100800 */
[--C-:B------:R-:W-:Y:S01]  /*0940*/  HADD2.F32 R51, -RZ, R8.reuse.H0_H0 ;  /* 0x20000008ff337230 */ /* 0x100fe20000004100 */
[----:B------:R-:W-:Y:S01]  /*0950*/  MOV R59, R47 ;  /* 0x0000002f003b7202 */ /* 0x000fe20000000f00 */
[----:B------:R-:W-:-:S02]  /*0960*/  HADD2.F32 R50, -RZ, R8.H1_H1 ;  /* 0x30000008ff327230 */ /* 0x000fc40000004100 */
[----:B------:R-:W-:Y:S01]  /*0970*/  FADD.FTZ R30, R30, R41 ;  /* 0x000000291e1e7221 */ /* 0x000fe20000010000 */
[--C-:B------:R-:W-:Y:S02]  /*0980*/  HADD2.F32 R7, -RZ, R9.reuse.H0_H0 ;  /* 0x20000009ff077230 */ /* 0x100fe40000004100 */
[----:B------:R-:W-:Y:S01]  /*0990*/  FFMA.FTZ R31, R41, R41, R31 ;  /* 0x00000029291f7223 */ /* 0x000fe2000001001f */
[----:B------:R-:W-:Y:S02]  /*09a0*/  HADD2.F32 R8, -RZ, R9.H1_H1 ;  /* 0x30000009ff087230 */ /* 0x000fe40000004100 */
[--C-:B------:R-:W-:Y:S02]  /*09b0*/  HADD2.F32 R43, -RZ, R18.reuse.H1_H1 ;  /* 0x30000012ff2b7230 */ /* 0x100fe40000004100 */
[----:B-1----:R-:W-:Y:S01]  /*09c0*/  HADD2.F32 R47, -RZ, R18.H0_H0 ;  /* 0x20000012ff2f7230 */ /* 0x002fe20000004100 */
[----:B------:R-:W-:Y:S01]  /*09d0*/  MOV R18, R14 ;  /* 0x0000000e00127202 */ /* 0x000fe20000000f00 */
[----:B------:R-:W-:-:S02]  /*09e0*/  HADD2.F32 R9, -RZ, R13.H0_H0 ;  /* 0x2000000dff097230 */ /* 0x000fc40000004100 */
[----:B------:R-:W-:Y:S02]  /*09f0*/  HADD2.F32 R10, -RZ, R13.H1_H1 ;  /* 0x3000000dff0a7230 */ /* 0x000fe40000004100 */
[----:B------:R-:W-:Y:S02]  /*0a00*/  HADD2.F32 R11, -RZ, R11.H1_H1 ;  /* 0x3000000bff0b7230 */ /* 0x000fe40000004100 */
[--C-:B------:R-:W-:Y:S02]  /*0a10*/  HADD2.F32 R42, -RZ, R20.reuse.H0_H0 ;  /* 0x20000014ff2a7230 */ /* 0x100fe40000004100 */
[----:B------:R-:W-:Y:S02]  /*0a20*/  HADD2.F32 R41, -RZ, R20.H1_H1 ;  /* 0x30000014ff297230 */ /* 0x000fe40000004100 */
[----:B------:R-:W-:Y:S01]  /*0a30*/  FFMA.FTZ R20, R2, R2, RZ ;  /* 0x0000000202147223 */ /* 0x000fe200000100ff */
[--C-:B------:R-:W-:Y:S02]  /*0a40*/  HADD2.F32 R13, -RZ, R22.reuse.H0_H0 ;  /* 0x20000016ff0d7230 */ /* 0x100fe40000004100 */
[----:B------:R-:W-:-:S02]  /*0a50*/  HADD2.F32 R14, -RZ, R22.H1_H1 ;  /* 0x30000016ff0e7230 */ /* 0x000fc40000004100 */
[----:B------:R-:W-:Y:S01]  /*0a60*/  FADD.FTZ R22, RZ, R2 ;  /* 0x00000002ff167221 */ /* 0x000fe20000010000 */
[--C-:B------:R-:W-:Y:S02]  /*0a70*/  HADD2.F32 R46, -RZ, R45.reuse.H0_H0 ;  /* 0x2000002dff2e7230 */ /* 0x100fe40000004100 */
[----:B------:R-:W-:Y:S01]  /*0a80*/  FFMA.FTZ R20, R11, R11, R20 ;  /* 0x0000000b0b147223 */ /* 0x000fe20000010014 */
[----:B------:R-:W-:Y:S01]  /*0a90*/  FADD.FTZ R22, R22, R11 ;  /* 0x0000000b16167221 */ /* 0x000fe20000010000 */
[----:B------:R-:W-:Y:S02]  /*0aa0*/  HADD2.F32 R45, -RZ, R45.H1_H1 ;  /* 0x3000002dff2d7230 */ /* 0x000fe40000004100 */
[----:B------:R-:W-:Y:S01]  /*0ab0*/  FFMA.FTZ R20, R46, R46, R20 ;  /* 0x0000002e2e147223 */ /* 0x000fe20000010014 */
[----:B------:R-:W-:-:S03]  /*0ac0*/  FADD.FTZ R22, R22, R46 ;  /* 0x0000002e16167221 */ /* 0x000fc60000010000 */
        /* <DEDUP_REMOVED lines=14> */
[----:B------:R1:W-:Y:S02]  /*0bb0*/  STL [R1+0x48], R3 ;  /* 0x0000480301007387 */ /* 0x0003e40000100800 */
[----:B------:R-:W-:Y:S01]  /*0bc0*/  FFMA.FTZ R20, R33, R33, R20 ;  /* 0x0000002121147223 */ /* 0x000fe20000010014 */
[--C-:B0-----:R-:W-:Y:S02]  /*0bd0*/  HADD2.F32 R36, -RZ, R17.reuse.H0_H0 ;  /* 0x20000011ff247230 */ /* 0x101fe40000004100 */
[----:B------:R-:W-:Y:S01]  /*0be0*/  FADD.FTZ R22, R22, R33 ;  /* 0x0000002116167221 */ /* 0x000fe20000010000 */
[----:B------:R-:W-:Y:S01]  /*0bf0*/  STL [R1+0x44], R33 ;  /* 0x0000442101007387 */ /* 0x000fe20000100800 */
[----:B------:R-:W-:Y:S02]  /*0c00*/  HADD2.F32 R37, -RZ, R17.H1_H1 ;  /* 0x30000011ff257230 */ /* 0x000fe40000004100 */
[----:B------:R-:W-:Y:S01]  /*0c10*/  FFMA.FTZ R20, R32, R32, R20 ;  /* 0x0000002020147223 */ /* 0x000fe20000010014 */
[--C-:B------:R-:W-:Y:S01]  /*0c20*/  HADD2.F32 R61, -RZ, R15.reuse.H0_H0 ;  /* 0x2000000fff3d7230 */ /* 0x100fe20000004100 */
[----:B------:R-:W-:Y:S01]  /*0c30*/  STL [R1+0x40], R32 ;  /* 0x0000402001007387 */ /* 0x000fe20000100800 */
[----:B------:R-:W-:-:S02]  /*0c40*/  HADD2.F32 R60, -RZ, R15.H1_H1 ;  /* 0x3000000fff3c7230 */ /* 0x000fc40000004100 */
[----:B------:R-:W-:Y:S01]  /*0c50*/  FADD.FTZ R22, R22, R32 ;  /* 0x0000002016167221 */ /* 0x000fe20000010000 */
[----:B------:R-:W-:Y:S01]  /*0c60*/  STL [R1+0x3c], R35 ;  /* 0x00003c2301007387 */ /* 0x000fe20000100800 */
[----:B------:R-:W-:-:S03]  /*0c70*/  FFMA.FTZ R20, R35, R35, R20 ;  /* 0x0000002323147223 */ /* 0x000fc60000010014 */
[----:B------:R0:W-:Y:S01]  /*0c80*/  STL [R1+0x38], R34 ;  /* 0x0000382201007387 */ /* 0x0001e20000100800 */
[----:B------:R-:W-:-:S03]  /*0c90*/  FADD.FTZ R22, R22, R35 ;  /* 0x0000002316167221 */ /* 0x000fc60000010000 */
[----:B------:R-:W-:Y:S04]  /*0ca0*/  STL [R1+0x34], R36 ;  /* 0x0000342401007387 */ /* 0x000fe80000100800 */
[----:B------:R-:W-:Y:S04]  /*0cb0*/  STL [R1+0x30], R37 ;  /* 0x0000302501007387 */ /* 0x000fe80000100800 */
[----:B------:R-:W-:Y:S01]  /*0cc0*/  STL [R1+0x28], R61 ;  /* 0x0000283d01007387 */ /* 0x000fe20000100800 */
[----:B------:R-:W-:-:S03]  /*0cd0*/  FADD.FTZ R22, R22, R34 ;  /* 0x0000002216167221 */ /* 0x000fc60000010000 */
[----:B------:R-:W-:Y:S01]  /*0ce0*/  STL [R1+0x24], R60 ;  /* 0x0000243c01007387 */ /* 0x000fe20000100800 */
[----:B------:R-:W-:-:S03]  /*0cf0*/  FFMA.FTZ R20, R34, R34, R20 ;  /* 0x0000002222147223 */ /* 0x000fc60000010014 */
[----:B------:R-:W2:Y:S04]  /*0d00*/  LDL.LU R21, [R1+0x7c] ;  /* 0x00007c0001157983 */ /* 0x000ea80000300800 */
[----:B------:R3:W5:Y:S04]  /*0d10*/  LDL.LU R4, [R1+0x78] ;  /* 0x0000780001047983 */ /* 0x0007680000300800 */
[----:B-1----:R3:W5:Y:S04]  /*0d20*/  LDL.LU R3, [R1+0x74] ;  /* 0x0000740001037983 */ /* 0x0027680000300800 */
[----:B0-----:R-:W3:Y:S01]  /*0d30*/  LDL R34, [R1+0x64] ;  /* 0x0000640001227983 */ /* 0x001ee20000100800 */
[----:B------:R-:W-:Y:S01]  /*0d40*/  MOV R17, R48 ;  /* 0x0000003000117202 */ /* 0x000fe20000000f00 */
[----:B------:R-:W-:-:S02]  /*0d50*/  HADD2.F32 R55, -RZ, R16.H0_H0 ;  /* 0x20000010ff377230 */ /* 0x000fc40000004100 */
        /* <DEDUP_REMOVED lines=53> */
[----:B----4-:R-:W-:-:S02]  /*10b0*/  HADD2.F32 R15, -RZ, R24.H0_H0 ;  /* 0x20000018ff0f7230 */ /* 0x010fc40000004100 */
        /* <DEDUP_REMOVED lines=14> */
[--C-:B------:R-:W-:Y:S02]  /*11a0*/  HADD2.F32 R12, -RZ, R19.reuse.H0_H0 ;  /* 0x20000013ff0c7230 */ /* 0x100fe40000004100 */
[----:B------:R-:W-:Y:S01]  /*11b0*/  FADD.FTZ R22, R22, R10 ;  /* 0x0000000a16167221 */ /* 0x000fe20000010000 */
[----:B------:R-:W-:Y:S02]  /*11c0*/  HADD2.F32 R18, -RZ, R38.H1_H1 ;  /* 0x30000026ff127230 */ /* 0x000fe40000004100 */
[----:B------:R-:W-:Y:S01]  /*11d0*/  FADD.FTZ R30, R30, R17 ;  /* 0x000000111e1e7221 */ /* 0x000fe20000010000 */
[----:B------:R-:W-:Y:S01]  /*11e0*/  FFMA.FTZ R31, R17, R17, R31 ;  /* 0x00000011111f7223 */ /* 0x000fe2000001001f */
[----:B------:R-:W-:Y:S01]  /*11f0*/  FFMA.FTZ R20, R10, R10, R20 ;  /* 0x0000000a0a147223 */ /* 0x000fe20000010014 */
[----:B------:R-:W-:-:S02]  /*1200*/  HADD2.F32 R19, -RZ, R19.H1_H1 ;  /* 0x30000013ff137230 */ /* 0x000fc40000004100 */
[----:B------:R-:W-:Y:S01]  /*1210*/  FADD.FTZ R22, R22, R12 ;  /* 0x0000000c16167221 */ /* 0x000fe20000010000 */
[----:B------:R-:W-:Y:S01]  /*1220*/  FADD.FTZ R30, R30, R18 ;  /* 0x000000121e1e7221 */ /* 0x000fe20000010000 */
[----:B------:R-:W-:Y:S01]  /*1230*/  FFMA.FTZ R31, R18, R18, R31 ;  /* 0x00000012121f7223 */ /* 0x000fe2000001001f */
[----:B------:R-:W0:Y:S01]  /*1240*/  S2R R33, SR_TID.X ;  /* 0x0000000000217919 */ /* 0x000e220000002100 */
[----:B------:R-:W-:Y:S01]  /*1250*/  FFMA.FTZ R24, R12, R12, R20 ;  /* 0x0000000c0c187223 */ /* 0x000fe20000010014 */
[----:B------:R-:W-:Y:S01]  /*1260*/  FADD.FTZ R22, R22, R19 ;  /* 0x0000001316167221 */ /* 0x000fe20000010000 */
[--C-:B------:R-:W-:Y:S02]  /*1270*/  HADD2.F32 R38, -RZ, R39.reuse.H0_H0 ;  /* 0x20000027ff267230 */ /* 0x100fe40000004100 */
[----:B------:R-:W-:Y:S01]  /*1280*/  HADD2.F32 R39, -RZ, R39.H1_H1 ;  /* 0x30000027ff277230 */ /* 0x000fe20000004100 */
[----:B------:R-:W-:Y:S01]  /*1290*/  BSSY.RECONVERGENT B0, `(.L_x_1417) ;  /* 0x00000a8000007945 */ /* 0x000fe20003800200 */
[----:B0-----:R-:W-:Y:S01]  /*12a0*/  ISETP.GT.U32.AND P1, PT, R33, 0x3f, PT ;  /* 0x0000003f2100780c */ /* 0x001fe20003f24070 */
[----:B--2---:R-:W-:-:S02]  /*12b0*/  HADD2.F32 R20, -RZ, R21.H0_H0 ;  /* 0x20000015ff147230 */ /* 0x004fc40000004100 */
[----:B------:R-:W-:Y:S01]  /*12c0*/  HADD2.F32 R21, -RZ, R21.H1_H1 ;  /* 0x30000015ff157230 */ /* 0x000fe20000004100 */
[----:B---3--:R0:W-:Y:S02]  /*12d0*/  STS.64 [R34], R30 ;  /* 0x0000001e22007388 */ /* 0x0081e40000000a00 */
[----:B0-----:R-:W-:Y:S01]  /*12e0*/  FFMA.FTZ R30, R19, R19, R24 ;  /* 0x00000013131e7223 */ /* 0x001fe20000010018 */
[----:B------:R-:W-:Y:S01]  /*12f0*/  FADD.FTZ R24, R22, R20 ;  /* 0x0000001416187221 */ /* 0x000fe20000010000 */
[--C-:B------:R-:W-:Y:S02]  /*1300*/  HADD2.F32 R22, -RZ, R23.reuse.H0_H0 ;  /* 0x20000017ff167230 */ /* 0x100fe40000004100 */
[----:B------:R-:W-:Y:S01]  /*1310*/  FFMA.FTZ R30, R20, R20, R30 ;  /* 0x00000014141e7223 */ /* 0x000fe2000001001e */
[----:B------:R-:W-:Y:S01]  /*1320*/  FADD.FTZ R24, R24, R21 ;  /* 0x0000001518187221 */ /* 0x000fe20000010000 */
[----:B------:R-:W-:Y:S02]  /*1330*/  HADD2.F32 R23, -RZ, R23.H1_H1 ;  /* 0x30000017ff177230 */ /* 0x000fe40000004100 */
[----:B------:R-:W-:Y:S01]  /*1340*/  FFMA.FTZ R30, R21, R21, R30 ;  /* 0x00000015151e7223 */ /* 0x000fe2000001001e */
[----:B------:R-:W-:-:S03]  /*1350*/  FADD.FTZ R24, R24, R22 ;  /* 0x0000001618187221 */ /* 0x000fc60000010000 */
[----:B------:R-:W-:Y:S01]  /*1360*/  FFMA.FTZ R31, R22, R22, R30 ;  /* 0x00000016161f7223 */ /* 0x000fe2000001001e */
[----:B------:R-:W-:Y:S01]  /*1370*/  FADD.FTZ R30, R24, R23 ;  /* 0x00000017181e7221 */ /* 0x000fe20000010000 */
[--C-:B------:R-:W-:Y:S02]  /*1380*/  HADD2.F32 R24, -RZ, R25.reuse.H0_H0 ;  /* 0x20000019ff187230 */ /* 0x100fe40000004100 */
        /* <DEDUP_REMOVED lines=9> */
[----:B------:R-:W-:-:S05]  /*1420*/  FFMA.FTZ R31, R39, R39, R32 ;  /* 0x00000027271f7223 */ /* 0x000fca0000010020 */
[----:B------:R0:W-:Y:S02]  /*1430*/  STS.64 [R34+0x1680], R30 ;  /* 0x0016801e22007388 */ /* 0x0001e40000000a00 */
[----:B0-----:R-:W-:Y:S01]  /*1440*/  CS2R R30, SRZ ;  /* 0x00000000001e7805 */ /* 0x001fe2000001ff00 */
[----:B------:R-:W-:Y:S06]  /*1450*/  BAR.SYNC.DEFER_BLOCKING 0x0 ;  /* 0x0000000000007b1d */ /* 0x000fec0000010000 */
[----:B------:R-:W-:Y:S05]  /*1460*/  @P1 BRA `(.L_x_1418) ;  /* 0x0000000800281947 */ /* 0x000fea0003800000 */
        /* <DEDUP_REMOVED lines=138> */
.L_x_1418:
[----:B------:R-:W-:Y:S05]  /*1d10*/  BSYNC.RECONVERGENT B0 ;  /* 0x0000000000007941 */ /* 0x000fea0003800200 */
.L_x_1417:
        /* <DEDUP_REMOVED lines=20> */
.L_x_1420:
[----:B------:R-:W-:Y:S05]  /*1e60*/  BSYNC.RECONVERGENT B0 ;  /* 0x0000000000007941 */ /* 0x000fea0003800200 */
.L_x_1419:
        /* <DEDUP_REMOVED lines=12> */
.L_x_1422:
[----:B------:R-:W2:Y:S04]  /*1f30*/  LD.E.STRONG.GPU R33, desc[UR8][R30.64] ;  /* 0x000000081e217980 */ /* 0x000ea8000c10f900 */
[----:B--2---:R-:W-:Y:S01]  /*1f40*/  CCTL.IVALL ;  /* 0x00000000ff00798f */ /* 0x004fe20002000000 */
[----:B------:R-:W-:Y:S05]  /*1f50*/  YIELD ;  /* 0x0000000000007946 */ /* 0x000fea0003800000 */
[----:B-----5:R-:W-:-:S04]  /*1f60*/  LOP3.LUT R33, R33, R32, RZ, 0x3c, !PT ;  /* 0x0000002021217212 */ /* 0x020fc800078e3cff */
[----:B------:R-:W-:-:S13]  /*1f70*/  ISETP.GT.AND P2, PT, R33, -0x1, PT ;  /* 0xffffffff2100780c */ /* 0x000fda0003f44270 */
[----:B------:R-:W-:Y:S05]  /*1f80*/  @P2 BRA `(.L_x_1422) ;  /* 0xfffffffc00e82947 */ /* 0x000fea000383ffff */
.L_x_1421:
        /* <DEDUP_REMOVED lines=36> */
.L_x_1424:
[----:B------:R-:W-:Y:S05]  /*21d0*/  BSYNC.RECONVERGENT B0 ;  /* 0x0000000000007941 */ /* 0x000fea0003800200 */
.L_x_1423:
        /* <DEDUP_REMOVED lines=24> */
.L_x_1426:
[----:B------:R-:W-:Y:S05]  /*2360*/  BSYNC.RECONVERGENT B0 ;  /* 0x0000000000007941 */ /* 0x000fea0003800200 */
.L_x_1425:
[----:B------:R-:W-:Y:S06]  /*2370*/  BAR.SYNC.DEFER_BLOCKING 0x0 ;  /* 0x0000000000007b1d */ /* 0x000fec0000010000 */
[----:B------:R-:W-:Y:S04]  /*2380*/  BSSY.RECONVERGENT B0, `(.L_x_1427) ;  /* 0x0000010000007945 */ /* 0x000fe80003800200 */
        /* <DEDUP_REMOVED lines=15> */
.L_x_1428:
[----:B------:R-:W-:Y:S05]  /*2480*/  BSYNC.RECONVERGENT B0 ;  /* 0x0000000000007941 */ /* 0x000fea0003800200 */
.L_x_1427:
[----:B01----:R-:W2:Y:S01]  /*2490*/  LDL R30, [R1+0x70] ;  /* 0x00007000011e7983 */ /* 0x003ea20000100800 */
[----:B------:R-:W0:Y:S03]  /*24a0*/  LDCU UR5, c[0x0][0x3a0] ;  /* 0x00007400ff0577ac */ /* 0x000e260008000800 */
[----:B------:R-:W3:Y:S01]  /*24b0*/  LDL R32, [R1+0x6c] ;  /* 0x00006c0001207983 */ /* 0x000ee20000100800 */
[--C-:B-----5:R-:W-:Y:S01]  /*24c0*/  HADD2.F32 R34, -RZ, R28.reuse.H0_H0 ;  /* 0x2000001cff227230 */ /* 0x120fe20000004100 */
[----:B------:R-:W1:Y:S01]  /*24d0*/  LDCU.64 UR6, c[0x0][0x380] ;  /* 0x00007000ff0677ac */ /* 0x000e620008000a00 */
[----:B------:R-:W-:Y:S01]  /*24e0*/  HADD2.F32 R35, -RZ, R28.H1_H1 ;  /* 0x3000001cff237230 */ /* 0x000fe20000004100 */
[----:B------:R-:W-:Y:S01]  /*24f0*/  STL [R1+0x78], R3 ;  /* 0x0000780301007387 */ /* 0x000fe20000100800 */
[----:B------:R-:W-:-:S03]  /*2500*/  HADD2.F32 R36, -RZ, R26.H1_H1 ;  /* 0x3000001aff247230 */ /* 0x000fc60000004100 */
[----:B------:R4:W-:Y:S04]  /*2510*/  STL [R1+0x74], R4 ;  /* 0x0000740401007387 */ /* 0x0009e80000100800 */
[----:B------:R-:W3:Y:S04]  /*2520*/  LDL.LU R61, [R1+0x10] ;  /* 0x00001000013d7983 */ /* 0x000ee80000300800 */
[----:B------:R-:W3:Y:S04]  /*2530*/  LDL.LU R60, [R1+0xc] ;  /* 0x00000c00013c7983 */ /* 0x000ee80000300800 */
[----:B------:R-:W3:Y:S04]  /*2540*/  LDL.LU R59, [R1+0x8] ;  /* 0x00000800013b7983 */ /* 0x000ee80000300800 */
[----:B----4-:R-:W4:Y:S04]  /*2550*/  LDL.LU R4, [R1+0x4] ;  /* 0x0000040001047983 */ /* 0x010f280000300800 */
[----:B------:R-:W4:Y:S04]  /*2560*/  LDL.LU R3, [R1] ;  /* 0x0000000001037983 */ /* 0x000f280000300800 */
[----:B--2---:R-:W0:Y:S04]  /*2570*/  LDS.64 R30, [R30] ;  /* 0x000000001e1e7984 */ /* 0x004e280000000a00 */
[----:B---3--:R-:W2:Y:S01]  /*2580*/  LDS.64 R32, [R32] ;  /* 0x0000000020207984 */ /* 0x008ea20000000a00 */
[----:B0-----:R-:W-:Y:S01]  /*2590*/  FADD.FTZ R31, R31, UR5 ;  /* 0x000000051f1f7e21 */ /* 0x001fe20008010000 */
[--C-:B------:R-:W-:Y:S01]  /*25a0*/  FADD.FTZ R28, R0, -R30.reuse ;  /* 0x8000001e001c7221 */ /* 0x100fe20000010000 */
[----:B------:R-:W-:Y:S01]  /*25b0*/  FADD.FTZ R40, R40, -R30 ;  /* 0x8000001e28287221 */ /* 0x000fe20000010000 */
[----:B------:R-:W-:-:S03]  /*25c0*/  HADD2.F32 R0, -RZ, R26.H0_H0 ;  /* 0x2000001aff007230 */ /* 0x000fc60000004100 */
[----:B------:R-:W0:Y:S01]  /*25d0*/  MUFU.RSQ R31, R31 ;  /* 0x0000001f001f7308 */ /* 0x000e220000001400 */
[----:B--2---:R-:W-:-:S07]  /*25e0*/  FADD.FTZ R33, R33, UR5 ;  /* 0x0000000521217e21 */ /* 0x004fce0008010000 */
[----:B------:R2:W3:Y:S01]  /*25f0*/  MUFU.RSQ R37, R33 ;  /* 0x0000002100257308 */ /* 0x0004e20000001400 */
[----:B0-----:R-:W-:Y:S01]  /*2600*/  FMUL.FTZ R28, R28, R31 ;  /* 0x0000001f1c1c7220 */ /* 0x001fe20000410000 */
[----:B------:R-:W-:-:S03]  /*2610*/  FMUL.FTZ R40, R31, R40 ;  /* 0x000000281f287220 */ /* 0x000fc60000410000 */
[----:B------:R-:W-:Y:S01]  /*2620*/  FFMA.FTZ R26, R28, R34, R0 ;  /* 0x000000221c1a7223 */ /* 0x000fe20000010000 */
[----:B------:R-:W-:Y:S01]  /*2630*/  FFMA.FTZ R40, R40, R35, R36 ;  /* 0x0000002328287223 */ /* 0x000fe20000010024 */
[--C-:B--2---:R-:W-:Y:S02]  /*2640*/  HADD2.F32 R33, -RZ, R29.reuse.H0_H0 ;  /* 0x2000001dff217230 */ /* 0x104fe40000004100 */
[--C-:B------:R-:W-:Y:S02]  /*2650*/  FADD.FTZ R28, R2, -R32.reuse ;  /* 0x80000020021c7221 */ /* 0x100fe40000010000 */
[----:B------:R-:W-:Y:S01]  /*2660*/  F2FP.F16.F32.PACK_AB R26, R40, R26 ;  /* 0x0000001a281a723e */ /* 0x000fe200000000ff */
[----:B------:R-:W-:Y:S02]  /*2670*/  HADD2.F32 R40, -RZ, R29.H1_H1 ;  /* 0x3000001dff287230 */ /* 0x000fe40000004100 */
[----:B------:R-:W-:Y:S01]  /*2680*/  FADD.FTZ R29, R11, -R32 ;  /* 0x800000200b1d7221 */ /* 0x000fe20000010000 */
[----:B------:R-:W-:-:S02]  /*2690*/  HADD2.F32 R2, -RZ, R27.H0_H0 ;  /* 0x2000001bff027230 */ /* 0x000fc40000004100 */
[----:B------:R-:W-:Y:S02]  /*26a0*/  HADD2.F32 R11, -RZ, R27.H1_H1 ;  /* 0x3000001bff0b7230 */ /* 0x000fe40000004100 */
[----:B---3--:R-:W-:Y:S01]  /*26b0*/  FMUL.FTZ R27, R28, R37 ;  /* 0x000000251c1b7220 */ /* 0x008fe20000410000 */
[----:B------:R-:W-:Y:S01]  /*26c0*/  FMUL.FTZ R29, R37, R29 ;  /* 0x0000001d251d7220 */ /* 0x000fe20000410000 */
[----:B------:R-:W1:Y:S02]  /*26d0*/  LDL.LU R28, [R1+0x54] ;  /* 0x00005400011c7983 */ /* 0x000e640000300800 */
[----:B------:R-:W-:Y:S01]  /*26e0*/  FFMA.FTZ R27, R27, R33, R2 ;  /* 0x000000211b1b7223 */ /* 0x000fe20000010002 */
[----:B------:R-:W-:-:S05]  /*26f0*/  FFMA.FTZ R29, R29, R40, R11 ;  /* 0x000000281d1d7223 */ /* 0x000fca000001000b */
[----:B------:R-:W-:Y:S02]  /*2700*/  F2FP.F16.F32.PACK_AB R27, R29, R27 ;  /* 0x0000001b1d1b723e */ /* 0x000fe400000000ff */
[----:B------:R-:W2:Y:S01]  /*2710*/  LDL.LU R29, [R1+0x58] ;  /* 0x00005800011d7983 */ /* 0x000ea20000300800 */
[--C-:B------:R-:W-:Y:S01]  /*2720*/  FADD.FTZ R57, R57, -R30.reuse ;  /* 0x8000001e39397221 */ /* 0x100fe20000010000 */
[--C-:B------:R-:W-:Y:S01]  /*2730*/  FADD.FTZ R55, R55, -R30.reuse ;  /* 0x8000001e37377221 */ /* 0x100fe20000010000 */
[----:B------:R-:W-:Y:S02]  /*2740*/  FADD.FTZ R53, R53, -R30 ;  /* 0x8000001e35357221 */ /* 0x000fe40000010000 */
[C---:B------:R-:W-:Y:S01]  /*2750*/  FMUL.FTZ R57, R31.reuse, R57 ;  /* 0x000000391f397220 */ /* 0x040fe20000410000 */
[C---:B------:R-:W-:Y:S01]  /*2760*/  FMUL.FTZ R55, R31.reuse, R55 ;  /* 0x000000371f377220 */ /* 0x040fe20000410000 */
[----:B------:R-:W-:Y:S01]  /*2770*/  FMUL.FTZ R53, R31, R53 ;  /* 0x000000351f357220 */ /* 0x000fe20000410000 */
[----:B-1----:R-:W-:-:S04]  /*2780*/  IADD3 R28, P1, PT, R28, UR6, RZ ;  /* 0x000000061c1c7c10 */ /* 0x002fc8000ff3e0ff */
[----:B--2---:R-:W-:Y:S01]  /*2790*/  IADD3.X R29, PT, PT, R29, UR7, RZ, P1, !PT ;  /* 0x000000071d1d7c10 */ /* 0x004fe20008ffe4ff */
[----:B------:R-:W-:Y:S01]  /*27a0*/  STL [R1+0x80], R28 ;  /* 0x0000801c01007387 */ /* 0x000fe20000100800 */
[--C-:B------:R-:W-:Y:S01]  /*27b0*/  FADD.FTZ R51, R51, -R30.reuse ;  /* 0x8000001e33337221 */ /* 0x100fe20000010000 */
[--C-:B------:R-:W-:Y:S01]  /*27c0*/  FADD.FTZ R49, R49, -R30.reuse ;  /* 0x8000001e31317221 */ /* 0x100fe20000010000 */
[--C-:B------:R-:W-:Y:S01]  /*27d0*/  FADD.FTZ R47, R47, -R30.reuse ;  /* 0x8000001e2f2f7221 */ /* 0x100fe20000010000 */
[----:B------:R0:W-:Y:S01]  /*27e0*/  STG.E.64 desc[UR8][R28.64], R26 ;  /* 0x0000001a1c007986 */ /* 0x0001e2000c101b08 */
[--C-:B------:R-:W-:Y:S01]  /*27f0*/  FADD.FTZ R42, R42, -R30.reuse ;  /* 0x8000001e2a2a7221 */ /* 0x100fe20000010000 */
[--C-:B------:R-:W-:Y:S01]  /*2800*/  FADD.FTZ R15, R15, -R30.reuse ;  /* 0x8000001e0f0f7221 */ /* 0x100fe20000010000 */
[--C-:B------:R-:W-:Y:S01]  /*2810*/  FADD.FTZ R13, R13, -R30.reuse ;  /* 0x8000001e0d0d7221 */ /* 0x100fe20000010000 */
[----:B------:R1:W-:Y:S01]  /*2820*/  STL [R1+0x7c], R29 ;  /* 0x00007c1d01007387 */ /* 0x0003e20000100800 */
        /* <DEDUP_REMOVED lines=13> */
[C---:B------:R-:W-:Y:S01]  /*2900*/  FMUL.FTZ R26, R31.reuse, R26 ;  /* 0x0000001a1f1a7220 */ /* 0x040fe20000410000 */
[----:B------:R-:W-:Y:S01]  /*2910*/  FMUL.FTZ R27, R31, R27 ;  /* 0x0000001b1f1b7220 */ /* 0x000fe20000410000 */
[--C-:B----4-:R-:W-:Y:S01]  /*2920*/  FADD.FTZ R61, R3, -R30.reuse ;  /* 0x8000001e033d7221 */ /* 0x110fe20000010000 */
[----:B------:R-:W-:Y:S01]  /*2930*/  FADD.FTZ R60, R4, -R30 ;  /* 0x8000001e043c7221 */ /* 0x000fe20000010000 */
[C-C-:B------:R-:W-:Y:S01]  /*2940*/  FFMA.FTZ R3, R34.reuse, R57, R0.reuse ;  /* 0x0000003922037223 */ /* 0x140fe20000010000 */
[C-C-:B------:R-:W-:Y:S01]  /*2950*/  FFMA.FTZ R28, R34.reuse, R26, R0.reuse ;  /* 0x0000001a221c7223 */ /* 0x140fe20000010000 */
[C-C-:B------:R-:W-:Y:S01]  /*2960*/  FFMA.FTZ R4, R34.reuse, R55, R0.reuse ;  /* 0x0000003722047223 */ /* 0x140fe20000010000 */
[----:B------:R-:W2:Y:S01]  /*2970*/  LDL.LU R26, [R1+0x14] ;  /* 0x00001400011a7983 */ /* 0x000ea20000300800 */
[----:B-1----:R-:W-:Y:S01]  /*2980*/  FFMA.FTZ R29, R34, R27, R0 ;  /* 0x0000001b221d7223 */ /* 0x002fe20000010000 */
[--C-:B------:R-:W-:Y:S01]  /*2990*/  FADD.FTZ R41, R41, -R30.reuse ;  /* 0x8000001e29297221 */ /* 0x100fe20000010000 */
[----:B------:R-:W-:Y:S01]  /*29a0*/  FADD.FTZ R14, R14, -R30 ;  /* 0x8000001e0e0e7221 */ /* 0x000fe20000010000 */
        /* <DEDUP_REMOVED lines=17> */
[----:B------:R-:W-:Y:S01]  /*2ac0*/  FADD.FTZ R23, R23, -R32 ;  /* 0x8000002017177221 */ /* 0x000fe20000010000 */
[----:B0-----:R-:W-:Y:S01]  /*2ad0*/  FFMA.FTZ R3, R34, R53, R0 ;  /* 0x0000003522037223 */ /* 0x001fe20000010000 */
[----:B------:R-:W-:Y:S01]  /*2ae0*/  FADD.FTZ R24, R24, -R32 ;  /* 0x8000002018187221 */ /* 0x000fe20000010000 */
[----:B------:R-:W4:Y:S01]  /*2af0*/  LDL.LU R53, [R1+0x20] ;  /* 0x0000200001357983 */ /* 0x000f220000300800 */
[C---:B------:R-:W-:Y:S01]  /*2b00*/  FMUL.FTZ R51, R31.reuse, R51 ;  /* 0x000000331f337220 */ /* 0x040fe20000410000 */
[C---:B------:R-:W-:Y:S01]  /*2b10*/  FMUL.FTZ R49, R31.reuse, R49 ;  /* 0x000000311f317220 */ /* 0x040fe20000410000 */
[C---:B------:R-:W-:Y:S01]  /*2b20*/  FMUL.FTZ R47, R31.reuse, R47 ;  /* 0x0000002f1f2f7220 */ /* 0x040fe20000410000 */
[----:B------:R0:W-:Y:S01]  /*2b30*/  STL [R1+0x10], R3 ;  /* 0x0000100301007387 */ /* 0x0001e20000100800 */
[C-C-:B------:R-:W-:Y:S01]  /*2b40*/  FFMA.FTZ R51, R34.reuse, R51, R0.reuse ;  /* 0x0000003322337223 */ /* 0x140fe20000010000 */
[C---:B------:R-:W-:Y:S01]  /*2b50*/  FMUL.FTZ R42, R31.reuse, R42 ;  /* 0x0000002a1f2a7220 */ /* 0x040fe20000410000 */
[----:B-1----:R-:W-:Y:S01]  /*2b60*/  FFMA.FTZ R4, R34, R47, R0 ;  /* 0x0000002f22047223 */ /* 0x002fe20000010000 */
[C---:B------:R-:W-:Y:S01]  /*2b70*/  FMUL.FTZ R15, R31.reuse, R15 ;  /* 0x0000000f1f0f7220 */ /* 0x040fe20000410000 */
[C---:B------:R-:W-:Y:S01]  /*2b80*/  FMUL.FTZ R13, R31.reuse, R13 ;  /* 0x0000000d1f0d7220 */ /* 0x040fe20000410000 */
[----:B------:R-:W-:Y:S01]  /*2b90*/  FMUL.FTZ R17, R31, R17 ;  /* 0x000000111f117220 */ /* 0x000fe20000410000 */
[--C-:B------:R-:W-:Y:S01]  /*2ba0*/  FADD.FTZ R25, R25, -R32.reuse ;  /* 0x8000002019197221 */ /* 0x100fe20000010000 */
[----:B------:R-:W-:Y:S01]  /*2bb0*/  FADD.FTZ R38, R38, -R32 ;  /* 0x8000002026267221 */ /* 0x000fe20000010000 */
[----:B------:R-:W1:Y:S01]  /*2bc0*/  LDCU.64 UR6, c[0x0][0x3a8] ;  /* 0x00007500ff0677ac */ /* 0x000e620008000a00 */
[C-C-:B0-----:R-:W-:Y:S01]  /*2bd0*/  FFMA.FTZ R3, R34.reuse, R49, R0.reuse ;  /* 0x0000003122037223 */ /* 0x141fe20000010000 */
[----:B------:R-:W-:Y:S01]  /*2be0*/  STL [R1+0xc], R51 ;  /* 0x00000c3301007387 */ /* 0x000fe20000100800 */
[C-C-:B------:R-:W-:Y:S01]  /*2bf0*/  FFMA.FTZ R42, R34.reuse, R42, R0.reuse ;  /* 0x0000002a222a7223 */ /* 0x140fe20000010000 */
[C---:B------:R-:W-:Y:S01]  /*2c00*/  FMUL.FTZ R59, R31.reuse, R59 ;  /* 0x0000003b1f3b7220 */ /* 0x040fe20000410000 */
[C---:B------:R-:W-:Y:S01]  /*2c10*/  FMUL.FTZ R60, R31.reuse, R60 ;  /* 0x0000003c1f3c7220 */ /* 0x040fe20000410000 */
[----:B------:R-:W-:Y:S01]  /*2c20*/  FMUL.FTZ R61, R31, R61 ;  /* 0x0000003d1f3d7220 */ /* 0x000fe20000410000 */
[----:B------:R0:W-:Y:S01]  /*2c30*/  STL [R1+0x8], R3 ;  /* 0x0000080301007387 */ /* 0x0001e20000100800 */
[----:B------:R-:W-:-:S03]  /*2c40*/  FFMA.FTZ R57, R34, R17, R0 ;  /* 0x0000001122397223 */ /* 0x000fc60000010000 */
[----:B------:R1:W-:Y:S01]  /*2c50*/  STL [R1+0x60], R4 ;  /* 0x0000600401007387 */ /* 0x0003e20000100800 */
[C-C-:B------:R-:W-:Y:S01]  /*2c60*/  FFMA.FTZ R59, R34.reuse, R59, R0.reuse ;  /* 0x0000003b223b7223 */ /* 0x140fe20000010000 */
[C-C-:B------:R-:W-:Y:S01]  /*2c70*/  FFMA.FTZ R60, R34.reuse, R60, R0.reuse ;  /* 0x0000003c223c7223 */ /* 0x140fe20000010000 */
[C-C-:B------:R-:W-:Y:S01]  /*2c80*/  FFMA.FTZ R61, R34.reuse, R61, R0.reuse ;  /* 0x0000003d223d7223 */ /* 0x140fe20000010000 */
[----:B------:R1:W-:Y:S01]  /*2c90*/  STL [R1+0x5c], R42 ;  /* 0x00005c2a01007387 */ /* 0x0003e20000100800 */
[C---:B------:R-:W-:Y:S01]  /*2ca0*/  FMUL.FTZ R56, R31.reuse, R56 ;  /* 0x000000381f387220 */ /* 0x040fe20000410000 */
[C-C-:B0-----:R-:W-:Y:S01]  /*2cb0*/  FFMA.FTZ R3, R34.reuse, R13, R0.reuse ;  /* 0x0000000d22037223 */ /* 0x141fe20000010000 */
[C---:B------:R-:W-:Y:S01]  /*2cc0*/  FMUL.FTZ R52, R31.reuse, R52 ;  /* 0x000000341f347220 */ /* 0x040fe20000410000 */
[----:B------:R-:W4:Y:S01]  /*2cd0*/  LDL.LU R51, [R1+0x48] ;  /* 0x0000480001337983 */ /* 0x000f220000300800 */
[----:B-1----:R-:W-:Y:S01]  /*2ce0*/  FFMA.FTZ R4, R34, R15, R0 ;  /* 0x0000000f22047223 */ /* 0x002fe20000010000 */
[----:B------:R-:W-:-:S02]  /*2cf0*/  FMUL.FTZ R48, R31, R48 ;  /* 0x000000301f307220 */ /* 0x000fc40000410000 */
[----:B------:R-:W4:Y:S01]  /*2d00*/  LDL.LU R47, [R1+0x3c] ;  /* 0x00003c00012f7983 */ /* 0x000f220000300800 */
[C---:B------:R-:W-:Y:S01]  /*2d10*/  FMUL.FTZ R43, R31.reuse, R43 ;  /* 0x0000002b1f2b7220 */ /* 0x040fe20000410000 */
[C---:B------:R-:W-:Y:S01]  /*2d20*/  FMUL.FTZ R34, R31.reuse, R16 ;  /* 0x000000101f227220 */ /* 0x040fe20000410000 */
[C---:B------:R-:W-:Y:S01]  /*2d30*/  FMUL.FTZ R42, R31.reuse, R18 ;  /* 0x000000121f2a7220 */ /* 0x040fe20000410000 */
[----:B------:R-:W4:Y:S01]  /*2d40*/  LDL.LU R49, [R1+0x38] ;  /* 0x0000380001317983 */ /* 0x000f220000300800 */
[----:B------:R-:W-:Y:S01]  /*2d50*/  FMUL.FTZ R41, R31, R41 ;  /* 0x000000291f297220 */ /* 0x000fe20000410000 */
[C-C-:B------:R-:W-:Y:S01]  /*2d60*/  FFMA.FTZ R18, R35.reuse, R56, R36.reuse ;  /* 0x0000003823127223 */ /* 0x140fe20000010024 */
[----:B------:R-:W-:Y:S01]  /*2d70*/  FFMA.FTZ R16, R35, R52, R36 ;  /* 0x0000003423107223 */ /* 0x000fe20000010024 */
[--C-:B--2---:R-:W-:Y:S01]  /*2d80*/  FADD.FTZ R17, R26, -R30.reuse ;  /* 0x8000001e1a117221 */ /* 0x104fe20000010000 */
[--C-:B---3--:R-:W-:Y:S01]  /*2d90*/  FADD.FTZ R15, R27, -R30.reuse ;  /* 0x8000001e1b0f7221 */ /* 0x108fe20000010000 */
[----:B------:R-:W-:Y:S01]  /*2da0*/  FMUL.FTZ R26, R31, R58 ;  /* 0x0000003a1f1a7220 */ /* 0x000fe20000410000 */
[----:B----4-:R-:W-:Y:S01]  /*2db0*/  FADD.FTZ R13, R55, -R30 ;  /* 0x8000001e370d7221 */ /* 0x010fe20000010000 */
[C---:B------:R-:W-:Y:S01]  /*2dc0*/  FMUL.FTZ R27, R31.reuse, R17 ;  /* 0x000000111f1b7220 */ /* 0x040fe20000410000 */
[----:B------:R-:W2:Y:S01]  /*2dd0*/  LDL.LU R58, [R1+0x24] ;  /* 0x00002400013a7983 */ /* 0x000ea20000300800 */
[C---:B------:R-:W-:Y:S01]  /*2de0*/  FMUL.FTZ R17, R31.reuse, R54 ;  /* 0x000000361f117220 */ /* 0x040fe20000410000 */
[----:B------:R-:W-:Y:S01]  /*2df0*/  FMUL.FTZ R13, R31, R13 ;  /* 0x0000000d1f0d7220 */ /* 0x000fe20000410000 */
[C-C-:B------:R-:W-:Y:S01]  /*2e00*/  FFMA.FTZ R55, R35.reuse, R43, R36.reuse ;  /* 0x0000002b23377223 */ /* 0x140fe20000010024 */
[C-C-:B------:R-:W-:Y:S01]  /*2e10*/  FFMA.FTZ R27, R35.reuse, R27, R36.reuse ;  /* 0x0000001b231b7223 */ /* 0x140fe20000010024 */
[C-C-:B------:R-:W-:Y:S01]  /*2e20*/  FFMA.FTZ R26, R35.reuse, R26, R36.reuse ;  /* 0x0000001a231a7223 */ /* 0x140fe20000010024 */
[----:B------:R-:W-:Y:S01]  /*2e30*/  FFMA.FTZ R17, R35, R17, R36 ;  /* 0x0000001123117223 */ /* 0x000fe20000010024 */
[----:B------:R-:W-:Y:S01]  /*2e40*/  FADD.FTZ R0, R53, -R30 ;  /* 0x8000001e35007221 */ /* 0x000fe20000010000 */
[C---:B------:R-:W-:Y:S01]  /*2e50*/  FMUL.FTZ R30, R31.reuse, R15 ;  /* 0x0000000f1f1e7220 */ /* 0x040fe20000410000 */
[C---:B------:R-:W-:Y:S01]  /*2e60*/  FMUL.FTZ R15, R31.reuse, R50 ;  /* 0x000000321f0f7220 */ /* 0x040fe20000410000 */
[C---:B------:R-:W-:Y:S01]  /*2e70*/  FMUL.FTZ R53, R31.reuse, R14 ;  /* 0x0000000e1f357220 */ /* 0x040fe20000410000 */
[----:B------:R-:W-:Y:S01]  /*2e80*/  FMUL.FTZ R0, R31, R0 ;  /* 0x000000001f007220 */ /* 0x000fe20000410000 */
[----:B------:R-:W3:Y:S01]  /*2e90*/  LDL.LU R50, [R1+0x40] ;  /* 0x0000400001327983 */ /* 0x000ee20000300800 */
[C-C-:B------:R-:W-:Y:S01]  /*2ea0*/  FFMA.FTZ R14, R35.reuse, R48, R36.reuse ;  /* 0x00000030230e7223 */ /* 0x140fe20000010024 */
[----:B------:R-:W-:-:S02]  /*2eb0*/  FFMA.FTZ R31, R35, R13, R36 ;  /* 0x0000000d231f7223 */ /* 0x000fc40000010024 */
[----:B------:R-:W4:Y:S01]  /*2ec0*/  LDL.LU R56, [R1+0x28] ;  /* 0x0000280001387983 */ /* 0x000f220000300800 */
[C-C-:B------:R-:W-:Y:S01]  /*2ed0*/  FFMA.FTZ R0, R35.reuse, R0, R36.reuse ;  /* 0x0000000023007223 */ /* 0x140fe20000010024 */
[C-C-:B------:R-:W-:Y:S02]  /*2ee0*/  FFMA.FTZ R30, R35.reuse, R30, R36.reuse ;  /* 0x0000001e231e7223 */ /* 0x140fe40000010024 */
[----:B------:R-:W2:Y:S01]  /*2ef0*/  LDL.LU R52, [R1+0x50] ;  /* 0x0000500001347983 */ /* 0x000ea20000300800 */
[C-C-:B------:R-:W-:Y:S01]  /*2f00*/  FFMA.FTZ R15, R35.reuse, R15, R36.reuse ;  /* 0x0000000f230f7223 */ /* 0x140fe20000010024 */
[C-C-:B------:R-:W-:Y:S01]  /*2f10*/  FFMA.FTZ R54, R35.reuse, R41, R36.reuse ;  /* 0x0000002923367223 */ /* 0x140fe20000010024 */
[C-C-:B------:R-:W-:Y:S01]  /*2f20*/  FFMA.FTZ R53, R35.reuse, R53, R36.reuse ;  /* 0x0000003523357223 */ /* 0x140fe20000010024 */
[----:B------:R-:W2:Y:S01]  /*2f30*/  LDL.LU R48, [R1+0x44] ;  /* 0x0000440001307983 */ /* 0x000ea20000300800 */
[C-C-:B------:R-:W-:Y:S01]  /*2f40*/  FFMA.FTZ R13, R35.reuse, R34, R36.reuse ;  /* 0x00000022230d7223 */ /* 0x140fe20000010024 */
[----:B------:R-:W-:-:S02]  /*2f50*/  FFMA.FTZ R35, R35, R42, R36 ;  /* 0x0000002a23237223 */ /* 0x000fc40000010024 */
[----:B------:R-:W2:Y:S04]  /*2f60*/  LDL.LU R43, [R1+0x34] ;  /* 0x00003400012b7983 */ /* 0x000ea80000300800 */
[----:B------:R-:W2:Y:S04]  /*2f70*/  LDL.LU R34, [R1+0x30] ;  /* 0x0000300001227983 */ /* 0x000ea80000300800 */
[----:B------:R-:W2:Y:S01]  /*2f80*/  LDL.LU R36, [R1+0x4c] ;  /* 0x00004c0001247983 */ /* 0x000ea20000300800 */
[--C-:B------:R-:W-:Y:S01]  /*2f90*/  FADD.FTZ R41, R6, -R32.reuse ;  /* 0x8000002006297221 */ /* 0x100fe20000010000 */
[--C-:B------:R-:W-:Y:S01]  /*2fa0*/  FADD.FTZ R51, R51, -R32.reuse ;  /* 0x8000002033337221 */ /* 0x100fe20000010000 */
[----:B------:R-:W-:Y:S01]  /*2fb0*/  FMUL.FTZ R10, R37, R10 ;  /* 0x0000000a250a7220 */ /* 0x000fe20000410000 */
[----:B------:R-:W-:-:S02]  /*2fc0*/  FADD.FTZ R47, R47, -R32 ;  /* 0x800000202f2f7221 */ /* 0x000fc40000010000 */
[----:B------:R-:W-:Y:S01]  /*2fd0*/  FMUL.FTZ R51, R37, R51 ;  /* 0x0000003325337220 */ /* 0x000fe20000410000 */
        /* <DEDUP_REMOVED lines=40> */
[--C-:B---3--:R-:W-:Y:S01]  /*3260*/  FADD.FTZ R50, R50, -R32.reuse ;  /* 0x8000002032327221 */ /* 0x108fe20000010000 */
[--C-:B----4-:R-:W-:Y:S01]  /*3270*/  FADD.FTZ R6, R56, -R32.reuse ;  /* 0x8000002038067221 */ /* 0x110fe20000010000 */
[--C-:B--2---:R-:W-:Y:S01]  /*3280*/  FADD.FTZ R52, R52, -R32.reuse ;  /* 0x8000002034347221 */ /* 0x104fe20000010000 */
[--C-:B------:R-:W-:Y:S01]  /*3290*/  FADD.FTZ R48, R48, -R32.reuse ;  /* 0x8000002030307221 */ /* 0x100fe20000010000 */
[----:B------:R-:W-:-:S03]  /*32a0*/  FADD.FTZ R43, R43, -R32 ;  /* 0x800000202b2b7221 */ /* 0x000fc60000010000 */
        /* <DEDUP_REMOVED lines=15> */
[----:B------:R-:W2:Y:S01]  /*33a0*/  LDL.LU R51, [R1+0x8] ;  /* 0x0000080001337983 */ /* 0x000ea20000300800 */
[----:B------:R-:W-:Y:S01]  /*33b0*/  F2FP.F16.F32.PACK_AB R10, R0, R28 ;  /* 0x0000001c000a723e */ /* 0x000fe200000000ff */
[C-C-:B------:R-:W-:Y:S01]  /*33c0*/  FFMA.FTZ R42, R33.reuse, R42, R2.reuse ;  /* 0x0000002a212a7223 */ /* 0x140fe20000010002 */
[C-C-:B------:R-:W-:Y:S01]  /*33d0*/  FFMA.FTZ R48, R33.reuse, R48, R2.reuse ;  /* 0x0000003021307223 */ /* 0x140fe20000010002 */
[C-C-:B------:R-:W-:Y:S01]  /*33e0*/  FFMA.FTZ R43, R33.reuse, R43, R2.reuse ;  /* 0x0000002b212b7223 */ /* 0x140fe20000010002 */
[----:B------:R-:W-:Y:S01]  /*33f0*/  FFMA.FTZ R6, R33, R6, R2 ;  /* 0x0000000621067223 */ /* 0x000fe20000010002 */
[----:B------:R-:W3:Y:S01]  /*3400*/  LDL.LU R28, [R1+0x80] ;  /* 0x00008000011c7983 */ /* 0x000ee20000300800 */
[C-C-:B------:R-:W-:Y:S01]  /*3410*/  FFMA.FTZ R52, R40.reuse, R52, R11.reuse ;  /* 0x0000003428347223 */ /* 0x140fe2000001000b */
[C-C-:B------:R-:W-:Y:S01]  /*3420*/  FFMA.FTZ R50, R40.reuse, R50, R11.reuse ;  /* 0x0000003228327223 */ /* 0x140fe2000001000b */
[C-C-:B------:R-:W-:Y:S01]  /*3430*/  FFMA.FTZ R2, R40.reuse, R36, R11.reuse ;  /* 0x0000002428027223 */ /* 0x140fe2000001000b */
[C-C-:B------:R-:W-:Y:S01]  /*3440*/  FFMA.FTZ R34, R40.reuse, R34, R11.reuse ;  /* 0x0000002228227223 */ /* 0x140fe2000001000b */
[----:B------:R-:W4:Y:S01]  /*3450*/  LDL.LU R0, [R1+0xc] ;  /* 0x00000c0001007983 */ /* 0x000f220000300800 */
[----:B------:R-:W-:Y:S01]  /*3460*/  FFMA.FTZ R40, R40, R32, R11 ;  /* 0x0000002028287223 */ /* 0x000fe2000001000b */
[----:B------:R-:W-:-:S02]  /*3470*/  F2FP.F16.F32.PACK_AB R32, R31, R29 ;  /* 0x0000001d1f20723e */ /* 0x000fc400000000ff */
[----:B------:R-:W2:Y:S01]  /*3480*/  LDL.LU R56, [R1+0x60] ;  /* 0x0000600001387983 */ /* 0x000ea20000300800 */
[----:B------:R-:W-:-:S03]  /*3490*/  F2FP.F16.F32.PACK_AB R36, R27, R60 ;  /* 0x0000003c1b24723e */ /* 0x000fc600000000ff */
[----:B------:R-:W2:Y:S04]  /*34a0*/  LDL.LU R58, [R1+0x5c] ;  /* 0x00005c00013a7983 */ /* 0x000ea80000300800 */
[----:B------:R-:W3:Y:S04]  /*34b0*/  LDL.LU R29, [R1+0x7c] ;  /* 0x00007c00011d7983 */ /* 0x000ee80000300800 */
[----:B------:R-:W2:Y:S04]  /*34c0*/  LDL.LU R59, [R1+0x10] ;  /* 0x00001000013b7983 */ /* 0x000ea80000300800 */
[----:B------:R-:W4:Y:S01]  /*34d0*/  LDL.LU R60, [R1+0x2c] ;  /* 0x00002c00013c7983 */ /* 0x000f220000300800 */
[----:B------:R-:W-:-:S02]  /*34e0*/  F2FP.F16.F32.PACK_AB R26, R26, R61 ;  /* 0x0000003d1a1a723e */ /* 0x000fc400000000ff */
[----:B------:R-:W-:Y:S01]  /*34f0*/  F2FP.F16.F32.PACK_AB R11, R45, R46 ;  /* 0x0000002e2d0b723e */ /* 0x000fe200000000ff */
[----:B------:R-:W2:Y:S01]  /*3500*/  LDL.LU R61, [R1+0x54] ;  /* 0x00005400013d7983 */ /* 0x000ea20000300800 */
[----:B------:R-:W-:-:S03]  /*3510*/  F2FP.F16.F32.PACK_AB R37, R37, R42 ;  /* 0x0000002a2525723e */ /* 0x000fc600000000ff */
[----:B---3--:R0:W-:Y:S01]  /*3520*/  STG.E.64 desc[UR8][R28.64+0xf00], R10 ;  /* 0x000f000a1c007986 */ /* 0x0081e2000c101b08 */
[----:B----4-:R-:W-:Y:S02]  /*3530*/  F2FP.F16.F32.PACK_AB R42, R17, R60 ;  /* 0x0000003c112a723e */ /* 0x010fe400000000ff */
[----:B------:R-:W-:Y:S02]  /*3540*/  F2FP.F16.F32.PACK_AB R17, R34, R6 ;  /* 0x000000062211723e */ /* 0x000fe400000000ff */
[----:B------:R-:W-:Y:S02]  /*3550*/  F2FP.F16.F32.PACK_AB R6, R53, R3 ;  /* 0x000000033506723e */ /* 0x000fe400000000ff */
[----:B------:R-:W3:Y:S01]  /*3560*/  LDL.LU R3, [R1+0x78] ;  /* 0x0000780001037983 */ /* 0x000ee20000300800 */
[----:B0-----:R-:W-:Y:S02]  /*3570*/  F2FP.F16.F32.PACK_AB R11, R8, R7 ;  /* 0x00000007080b723e */ /* 0x001fe400000000ff */
[----:B------:R-:W-:-:S02]  /*3580*/  F2FP.F16.F32.PACK_AB R8, R13, R4 ;  /* 0x000000040d08723e */ /* 0x000fc400000000ff */
[----:B------:R-:W4:Y:S01]  /*3590*/  LDL.LU R4, [R1+0x74] ;  /* 0x0000740001047983 */ /* 0x000f220000300800 */
[----:B------:R-:W-:Y:S02]  /*35a0*/  F2FP.F16.F32.PACK_AB R27, R50, R48 ;  /* 0x00000030321b723e */ /* 0x000fe400000000ff */
[----:B--2---:R-:W-:Y:S02]  /*35b0*/  F2FP.F16.F32.PACK_AB R46, R18, R61 ;  /* 0x0000003d122e723e */ /* 0x004fe400000000ff */
[----:B------:R-:W-:Y:S01]  /*35c0*/  F2FP.F16.F32.PACK_AB R10, R15, R0 ;  /* 0x000000000f0a723e */ /* 0x000fe200000000ff */
[----:B------:R0:W-:Y:S01]  /*35d0*/  STG.E.64 desc[UR8][R28.64+0x4b00], R26 ;  /* 0x004b001a1c007986 */ /* 0x0001e2000c101b08 */
        /* <DEDUP_REMOVED lines=9> */
[----:B0-----:R-:W-:Y:S02]  /*3670*/  F2FP.F16.F32.PACK_AB R26, R35, R57 ;  /* 0x00000039231a723e */ /* 0x001fe400000000ff */
        /* <DEDUP_REMOVED lines=20> */
[----:B----4-:R-:W-:Y:S02]  /*37c0*/  IADD3.X R4, PT, PT, RZ, R4, RZ, P1, !PT ;  /* 0x00000004ff047210 */ /* 0x010fe40000ffe4ff */
[----:B------:R-:W-:-:S04]  /*37d0*/  ISETP.GE.U32.AND P1, PT, R3, UR6, PT ;  /* 0x0000000603007c0c */ /* 0x000fc8000bf26070 */
[----:B------:R-:W-:-:S13]  /*37e0*/  ISETP.GE.AND.EX P1, PT, R4, UR7, PT, P1 ;  /* 0x0000000704007c0c */ /* 0x000fda000bf26310 */
[----:B-1----:R-:W-:Y:S05]  /*37f0*/  @!P1 BRA `(.L_x_1429) ;  /* 0xffffffc800c09947 */ /* 0x002fea000383ffff */
[----:B------:R-:W-:Y:S05]  /*3800*/  EXIT ;  /* 0x000000000000794d */ /* 0x000fea0003800000 */
.L_x_1430:
        /* <DEDUP_REMOVED lines=15> */
.L_x_1594:


//--------------------- .text._ZN13group_norm_v214gn_cuda_kernelI6__halfLi480ELi2ELi32ELi30ELi1024ELb0ELi32ELi960ELi960ELi4ELb1ELi9ELb0ELb0ENS_16CompileConditionILi1000EEEEEvPT_PKS4_S7_S7_flPfS8_Pj --------------------------
	.section	.text._ZN13group_norm_v214gn_cuda_kernelI6__halfLi480ELi2ELi32ELi30ELi1024ELb0ELi32ELi960ELi960ELi4ELb1ELi9ELb0ELb0ENS_16CompileConditionILi1000EEEEEvPT_PKS4_S7_S7_flPfS8_Pj,"ax",@progbits
	.align	128
        .global         _ZN13group_norm_v214gn_cuda_kernelI6__halfLi480ELi2ELi32ELi30ELi1024ELb0ELi32ELi960ELi960ELi4ELb1ELi9ELb0ELb0ENS_16CompileConditionILi1000EEEEEvPT_PKS4_S7_S7_flPfS8_Pj
        .type           _ZN13group_norm_v214gn_cuda_kernelI6__halfLi480ELi2ELi32ELi30ELi1024ELb0ELi32ELi960ELi960ELi4ELb1ELi9ELb0ELb0ENS_16CompileConditionILi1000EEEEEvPT_PKS4_S7_S7_flPfS8_Pj,@function
        .size           _ZN13group_norm_v214gn_cuda_kernelI6__halfLi480ELi2ELi32ELi30ELi1024ELb0ELi32ELi960ELi960ELi4ELb1ELi9ELb0ELb0ENS_16CompileConditionILi1000EEEEEvPT_PKS4_S7_S7_flPfS8_Pj,(.L_x_1595 - _ZN13group_norm_v214gn_cuda_kernelI6__halfLi480ELi2ELi32ELi30ELi1024ELb0ELi32ELi960ELi960ELi4ELb1ELi9ELb0ELb0ENS_16CompileConditionILi1000EEEEEvPT_PKS4_S7_S7_flPfS8_Pj)
        .other          _ZN13group_norm_v214gn_cuda_kernelI6__halfLi480ELi2ELi32ELi30ELi1024ELb0ELi32ELi960ELi960ELi4ELb1ELi9ELb0ELb0ENS_16CompileConditionILi1000EEEEEvPT_PKS4_S7_S7_flPfS8_Pj,@"STO_CUDA_ENTRY STV_DEFAULT"
_ZN13group_norm_v214gn_cuda_kernelI6__halfLi480ELi2ELi32ELi30ELi1024ELb0ELi32ELi960ELi960ELi4ELb1ELi9ELb0ELb0ENS_16CompileConditionILi1000EEEEEvPT_PKS4_S7_S7_flPfS8_Pj:
.text._ZN13group_norm_v214gn_cuda_kernelI6__halfLi480ELi2ELi32ELi30ELi1024ELb0ELi32ELi960ELi960ELi4ELb1ELi9ELb0ELb0ENS_16CompileConditionILi1000EEEEEvPT_PKS4_S7_S7_flPfS8_Pj:
        /* <DEDUP_REMOVED lines=48> */
.L_x_1443:
        /* <DEDUP_REMOVED lines=417> */
.L_x_1432:
[----:B------:R-:W-:Y:S05]  /*1d10*/  BSYNC.RECONVERGENT B0 ;  /* 0x0000000000007941 */ /* 0x000fea0003800200 */
.L_x_1431:
        /* <DEDUP_REMOVED lines=20> */
.L_x_1434:
[----:B------:R-:W-:Y:S05]  /*1e60*/  BSYNC.RECONVERGENT B0 ;  /* 0x0000000000007941 */ /* 0x000fea0003800200 */
.L_x_1433:
        /* <DEDUP_REMOVED lines=12> */
.L_x_1436:
[----:B------:R-:W2:Y:S04]  /*1f30*/  LD.E.STRONG.GPU R33, desc[UR8][R30.64] ;  /* 0x000000081e217980 */ /* 0x000ea8000c10f900 */
[----:B--2---:R-:W-:Y:S01]  /*1f40*/  CCTL.IVALL ;  /* 0x00000000ff00798f */ /* 0x004fe20002000000 */
[----:B------:R-:W-:Y:S05]  /*1f50*/  YIELD ;  /* 0x0000000000007946 */ /* 0x000fea0003800000 */
[----:B-----5:R-:W-:-:S04]  /*1f60*/  LOP3.LUT R33, R33, R32, RZ, 0x3c, !PT ;  /* 0x0000002021217212 */ /* 0x020fc800078e3cff */
[----:B------:R-:W-:-:S13]  /*1f70*/  ISETP.GT.AND P2, PT, R33, -0x1, PT ;  /* 0xffffffff2100780c */ /* 0x000fda0003f44270 */
[----:B------:R-:W-:Y:S05]  /*1f80*/  @P2 BRA `(.L_x_1436) ;  /* 0xfffffffc00e82947 */ /* 0x000fea000383ffff */
.L_x_1435:
        /* <DEDUP_REMOVED lines=36> */
.L_x_1438:
[----:B------:R-:W-:Y:S05]  /*21d0*/  BSYNC.RECONVERGENT B0 ;  /* 0x0000000000007941 */ /* 0x000fea0003800200 */
.L_x_1437:
        /* <DEDUP_REMOVED lines=24> */
.L_x_1440:
[----:B------:R-:W-:Y:S05]  /*2360*/  BSYNC.RECONVERGENT B0 ;  /* 0x0000000000007941 */ /* 0x000fea0003800200 */
.L_x_1439:
        /* <DEDUP_REMOVED lines=17> */
.L_x_1442:
[----:B------:R-:W-:Y:S05]  /*2480*/  BSYNC.RECONVERGENT B0 ;  /* 0x0000000000007941 */ /* 0x000fea0003800200 */
.L_x_1441:
        /* <DEDUP_REMOVED lines=312> */
.L_x_1444:
        /* <DEDUP_REMOVED lines=15> */
.L_x_1595:


//--------------------- .text._ZN13group_norm_v214gn_cuda_kernelI6__halfLi480ELi3ELi16ELi60ELi1024ELb1ELi4ELi960ELi960ELi4ELb1ELi1ELb0ELb0ENS_16CompileConditionILi1000EEEEEvPT_PKS4_S7_S7_flPfS8_Pj --------------------------
	.section	.text._ZN13group_norm_v214gn_cuda_kernelI6__halfLi480ELi3ELi16ELi60ELi1024ELb1ELi4ELi960ELi960ELi4ELb1ELi1ELb0ELb0ENS_16CompileConditionILi1000EEEEEvPT_PKS4_S7_S7_flPfS8_Pj,"ax",@progbits
	.align	128
        .global         _ZN13group_norm_v214gn_cuda_kernelI6__halfLi480ELi3ELi16ELi60ELi1024ELb1ELi4ELi960ELi960ELi4ELb1ELi1ELb0ELb0ENS_16CompileConditionILi1000EEEEEvPT_PKS4_S7_S7_flPfS8_Pj
        .type           _ZN13group_norm_v214gn_cuda_kernelI6__halfLi480ELi3ELi16ELi60ELi1024ELb1ELi4ELi960ELi960ELi4ELb1ELi1ELb0ELb0ENS_16CompileConditionILi1000EEEEEvPT_PKS4_S7_S7_flPfS8_Pj,@function
        .size           _ZN13group_norm_v214gn_cuda_kernelI6__halfLi480ELi3ELi16ELi60ELi1024ELb1ELi4ELi960ELi960ELi4ELb1ELi1ELb0ELb0ENS_16CompileConditionILi1000EEEEEvPT_PKS4_S7_S7_flPfS8_Pj,(.L_x_1596 - _ZN13group_norm_v214gn_cuda_kernelI6__halfLi480ELi3ELi16ELi60ELi1024ELb1ELi4ELi960ELi960ELi4ELb1ELi1ELb0ELb0ENS_16CompileConditionILi1000EEEEEvPT_PKS4_S7_S7_flPfS8_Pj)
        .other          _ZN13group_norm_v214gn_cuda_kernelI6__halfLi480ELi3ELi16ELi60ELi1024ELb1ELi4ELi960ELi960ELi4ELb1ELi1ELb0ELb0ENS_16CompileConditionILi1000EEEEEvPT_PKS4_S7_S7_flPfS8_Pj,@"STO_CUDA_ENTRY STV_DEFAULT"
_ZN13group_norm_v214gn_cuda_kernelI6__halfLi480ELi3ELi16ELi60ELi1024ELb1ELi4ELi960ELi960ELi4ELb1ELi1ELb0ELb0ENS_16CompileConditionILi1000EEEEEvPT_PKS4_S7_S7_flPfS8_Pj:
.text._ZN13group_norm_v214gn_cuda_kernelI6__halfLi480ELi3ELi16ELi60ELi1024ELb1ELi4ELi960ELi960ELi4ELb1ELi1ELb0ELb0ENS_16CompileConditionILi1000EEEEEvPT_PKS4_S7_S7_flPfS8_Pj:
        /* <DEDUP_REMOVED lines=17> */
[----:B------:R-:W-:Y:S01]  /*0110*/  IADD3 R0, PT, PT, R3, R10, RZ ;  /* 0x0000000a03007210 */ /* 0x000fe20007ffe0ff */
[----:B------:R-:W0:Y:S01]  /*0120*/  S2R R9, SR_CgaCtaId ;  /* 0x0000000000097919 */ /* 0x000e220000008800 */
[----:B------:R-:W4:Y:S02]  /*0130*/  LDC.64 R2, c[0x0][0x3b0] ;  /* 0x0000ec00ff027b82 */ /* 0x000f240000000a00 */
[----:B------:R-:W-:-:S04]  /*0140*/  LOP3.LUT R7, R0, 0xffff, RZ, 0xc0, !PT ;  /* 0x0000ffff00077812 */ /* 0x000fc800078ec0ff */
[----:B------:R-:W-:-:S05]  /*0150*/  SHF.L.U32 R4, R7, 0x2, RZ ;  /* 0x0000000207047819 */ /* 0x000fca00000006ff */
[----:B-1----:R-:W-:-:S04]  /*0160*/  IMAD.WIDE.U32 R18, R4, 0x2, R18 ;  /* 0x0000000204127825 */ /* 0x002fc800078e0012 */
[----:B---3--:R-:W-:Y:S02]  /*0170*/  IMAD.WIDE.U32 R20, R4, 0x2, R20 ;  /* 0x0000000204147825 */ /* 0x008fe400078e0014 */
[----:B--2---:R-:W5:Y:S04]  /*0180*/  LDG.E.64.CONSTANT R18, desc[UR8][R18.64] ;  /* 0x0000000812127981 */ /* 0x004f68000c1e9b00 */
[----:B------:R-:W5:Y:S01]  /*0190*/  LDG.E.64.CONSTANT R20, desc[UR8][R20.64] ;  /* 0x0000000814147981 */ /* 0x000f62000c1e9b00 */
[----:B------:R-:W-:Y:S02]  /*01a0*/  PRMT R5, R0, 0x9910, RZ ;  /* 0x0000991000057816 */ /* 0x000fe400000000ff */
[----:B------:R-:W-:Y:S01]  /*01b0*/  MOV R0, 0x400 ;  /* 0x0000040000007802 */ /* 0x000fe20000000f00 */
[----:B------:R-:W1:Y:S01]  /*01c0*/  S2R R12, SR_CTAID.X ;  /* 0x00000000000c7919 */ /* 0x000e620000002500 */
[----:B----4-:R-:W-:Y:S01]  /*01d0*/  ISETP.EQ.U32.AND P1, PT, R2, RZ, PT ;  /* 0x000000ff0200720c */ /* 0x010fe20003f22070 */
[----:B------:R-:W-:Y:S01]  /*01e0*/  IMAD R5, R5, 0x89, RZ ;  /* 0x0000008905057824 */ /* 0x000fe200078e02ff */
[----:B------:R-:W-:-:S02]  /*01f0*/  IADD3 R2, PT, PT, R0, 0x1680, RZ ;  /* 0x0000168000027810 */ /* 0x000fc40007ffe0ff */
[----:B------:R-:W-:Y:S01]  /*0200*/  MOV R37, UR4 ;  /* 0x0000000400257c02 */ /* 0x000fe20008000f00 */
[----:B------:R-:W-:Y:S01]  /*0210*/  UMOV UR4, URZ ;  /* 0x000000ff00047c82 */ /* 0x000fe20008000000 */
[----:B------:R-:W-:Y:S02]  /*0220*/  LOP3.LUT R11, R5, 0xffff, RZ, 0xc0, !PT ;  /* 0x0000ffff050b7812 */ /* 0x000fe400078ec0ff */
[C---:B0-----:R-:W-:Y:S02]  /*0230*/  LEA R0, R9.reuse, R0, 0x18 ;  /* 0x0000000009007211 */ /* 0x041fe400078ec0ff */
[----:B------:R-:W-:Y:S02]  /*0240*/  LEA R6, R9, R2, 0x18 ;  /* 0x0000000209067211 */ /* 0x000fe400078ec0ff */
[----:B------:R-:W-:Y:S02]  /*0250*/  SHF.R.U32.HI R2, RZ, 0xb, R11 ;  /* 0x0000000bff027819 */ /* 0x000fe4000001160b */
[----:B-1----:R-:W-:-:S02]  /*0260*/  LOP3.LUT P0, RZ, R12, 0xff, RZ, 0xc0, !PT ;  /* 0x000000ff0cff7812 */ /* 0x002fc4000780c0ff */
[----:B------:R-:W-:Y:S02]  /*0270*/  SHF.L.U32 R5, R12, 0x2, RZ ;  /* 0x000000020c057819 */ /* 0x000fe400000006ff */
[----:B------:R-:W-:Y:S01]  /*0280*/  ISETP.EQ.OR.EX P0, PT, R3, RZ, P0, P1 ;  /* 0x000000ff0300720c */ /* 0x000fe20000702710 */
[----:B------:R-:W-:Y:S01]  /*0290*/  IMAD R3, R7, 0x18, R0 ;  /* 0x0000001807037824 */ /* 0x000fe200078e0200 */
[----:B------:R-:W-:Y:S01]  /*02a0*/  LOP3.LUT R5, R5, 0x3fc, RZ, 0xc0, !PT ;  /* 0x000003fc05057812 */ /* 0x000fe200078ec0ff */
[----:B------:R-:W-:Y:S01]  /*02b0*/  HFMA2 R0, -RZ, RZ, 0, 0 ;  /* 0x00000000ff007431 */ /* 0x000fe200000001ff */
[----:B------:R-:W-:Y:S02]  /*02c0*/  LOP3.LUT R7, R2, 0xffff, RZ, 0xc0, !PT ;  /* 0x0000ffff02077812 */ /* 0x000fe400078ec0ff */
[----:B------:R-:W-:Y:S02]  /*02d0*/  IADD3 R2, PT, PT, R8, R5, RZ ;  /* 0x0000000508027210 */ /* 0x000fe40007ffe0ff */
[----:B------:R-:W-:-:S02]  /*02e0*/  ISETP.GT.U32.OR P0, PT, R10, 0xf, P0 ;  /* 0x0000000f0a00780c */ /* 0x000fc40000704470 */
[----:B------:R-:W-:Y:S02]  /*02f0*/  LEA R8, R8, R3, 0x3 ;  /* 0x0000000308087211 */ /* 0x000fe400078e18ff */
[----:B------:R-:W-:-:S09]  /*0300*/  LEA R6, R7, R6, 0x3 ;  /* 0x0000000607067211 */ /* 0x000fd200078e18ff */
.L_x_1457:
[----:B0-----:R-:W0:Y:S01]  /*0310*/  LDCU.64 UR6, c[0x0][0x388] ;  /* 0x00007100ff0677ac */ /* 0x001e220008000a00 */
[----:B------:R-:W-:Y:S01]  /*0320*/  MOV R5, RZ ;  /* 0x000000ff00057202 */ /* 0x000fe20000000f00 */
[----:B------:R-:W-:Y:S02]  /*0330*/  IMAD R3, R2, 0x3c0, RZ ;  /* 0x000003c002037824 */ /* 0x000fe400078e02ff */
[----:B------:R-:W-:-:S04]  /*0340*/  IMAD.WIDE.U32 R12, R37, 0xf0000, R4 ;  /* 0x000f0000250c7825 */ /* 0x000fc800078e0004 */
[----:B------:R-:W-:Y:S01]  /*0350*/  IMAD R5, R0, 0xf0000, RZ ;  /* 0x000f000000057824 */ /* 0x000fe200078e02ff */
[----:B------:R-:W-:-:S04]  /*0360*/  IADD3 R3, P1, PT, R3, R12, RZ ;  /* 0x0000000c03037210 */ /* 0x000fc80007f3e0ff */
[----:B------:R-:W-:Y:S02]  /*0370*/  IADD3.X R12, PT, PT, R13, R5, RZ, P1, !PT ;  /* 0x000000050d0c7210 */ /* 0x000fe40000ffe4ff */
[C---:B------:R-:W-:Y:S02]  /*0380*/  SHF.L.U32 R14, R3.reuse, 0x1, RZ ;  /* 0x00000001030e7819 */ /* 0x040fe400000006ff */
[----:B------:R-:W-:Y:S02]  /*0390*/  SHF.L.U64.HI R12, R3, 0x1, R12 ;  /* 0x00000001030c7819 */ /* 0x000fe4000001020c */
[----:B0-----:R-:W-:-:S04]  /*03a0*/  IADD3 R14, P1, PT, R14, UR6, RZ ;  /* 0x000000060e0e7c10 */ /* 0x001fc8000ff3e0ff */
[----:B------:R-:W-:-:S05]  /*03b0*/  IADD3.X R15, PT, PT, R12, UR7, RZ, P1, !PT ;  /* 0x000000070c0f7c10 */ /* 0x000fca0008ffe4ff */
[----:B------:R-:W2:Y:S04]  /*03c0*/  LDG.E.64.CONSTANT R12, desc[UR8][R14.64] ;  /* 0x000000080e0c7981 */ /* 0x000ea8000c1e9b00 */
[----:B------:R-:W3:Y:S01]  /*03d0*/  LDG.E.64.CONSTANT R16, desc[UR8][R14.64+0xf00] ;  /* 0x000f00080e107981 */ /* 0x000ee2000c1e9b00 */
[----:B------:R-:W-:Y:S01]  /*03e0*/  ISETP.GT.U32.AND P1, PT, R10, 0x1f, PT ;  /* 0x0000001f0a00780c */ /* 0x000fe20003f24070 */
[----:B------:R-:W-:Y:S01]  /*03f0*/  BSSY.RECONVERGENT B0, `(.L_x_1445) ;  /* 0x0000052000007945 */ /* 0x000fe20003800200 */
[----:B------:R-:W-:Y:S01]  /*0400*/  CS2R R34, SRZ ;  /* 0x0000000000227805 */ /* 0x000fe2000001ff00 */
[--C-:B--2---:R-:W-:Y:S02]  /*0410*/  HADD2.F32 R3, -RZ, R12.reuse.H0_H0 ;  /* 0x2000000cff037230 */ /* 0x104fe40000004100 */
[----:B------:R-:W-:-:S02]  /*0420*/  HADD2.F32 R5, -RZ, R12.H1_H1 ;  /* 0x3000000cff057230 */ /* 0x000fc40000004100 */
[--C-:B------:R-:W-:Y:S02]  /*0430*/  HADD2.F32 R7, -RZ, R13.reuse.H0_H0 ;  /* 0x2000000dff077230 */ /* 0x100fe40000004100 */
[----:B------:R-:W-:Y:S01]  /*0440*/  FADD.FTZ R12, RZ, R3 ;  /* 0x00000003ff0c7221 */ /* 0x000fe20000010000 */
[----:B------:R-:W-:Y:S01]  /*0450*/  FFMA.FTZ R22, R3, R3, RZ ;  /* 0x0000000303167223 */ /* 0x000fe200000100ff */
[----:B------:R-:W-:Y:S02]  /*0460*/  HADD2.F32 R9, -RZ, R13.H1_H1 ;  /* 0x3000000dff097230 */ /* 0x000fe40000004100 */
[----:B------:R-:W-:Y:S01]  /*0470*/  FADD.FTZ R12, R12, R5 ;  /* 0x000000050c0c7221 */ /* 0x000fe20000010000 */
[----:B------:R-:W-:Y:S01]  /*0480*/  FFMA.FTZ R22, R5, R5, R22 ;  /* 0x0000000505167223 */ /* 0x000fe20000010016 */
[--C-:B---3--:R-:W-:Y:S02]  /*0490*/  HADD2.F32 R11, -RZ, R16.reuse.H0_H0 ;  /* 0x20000010ff0b7230 */ /* 0x108fe40000004100 */
[----:B------:R-:W-:Y:S01]  /*04a0*/  FADD.FTZ R12, R12, R7 ;  /* 0x000000070c0c7221 */ /* 0x000fe20000010000 */
[----:B------:R-:W-:Y:S01]  /*04b0*/  FFMA.FTZ R22, R7, R7, R22 ;  /* 0x0000000707167223 */ /* 0x000fe20000010016 */
[----:B------:R-:W-:-:S02]  /*04c0*/  HADD2.F32 R13, -RZ, R16.H1_H1 ;  /* 0x30000010ff0d7230 */ /* 0x000fc40000004100 */
        /* <DEDUP_REMOVED lines=33> */
[----:B------:R-:W1:Y:S01]  /*06e0*/  LDS.64 R28, [R12+0x90] ;  /* 0x000090000c1c7984 */ /* 0x000e620000000a00 */
[----:B--2---:R-:W-:Y:S01]  /*06f0*/  FADD.FTZ R35, R31, R22 ;  /* 0x000000161f237221 */ /* 0x004fe20000010000 */
[----:B------:R-:W-:Y:S02]  /*0700*/  FADD.FTZ R14, R14, R23 ;  /* 0x000000170e0e7221 */ /* 0x000fe40000010000 */
[----:B------:R-:W2:Y:S01]  /*0710*/  LDS.64 R30, [R12+0xa8] ;  /* 0x0000a8000c1e7984 */ /* 0x000ea20000000a00 */
[----:B---3--:R-:W-:Y:S01]  /*0720*/  FADD.FTZ R35, R35, R24 ;  /* 0x0000001823237221 */ /* 0x008fe20000010000 */
[----:B------:R-:W-:-:S02]  /*0730*/  FADD.FTZ R14, R14, R25 ;  /* 0x000000190e0e7221 */ /* 0x000fc40000010000 */
[----:B------:R-:W3:Y:S01]  /*0740*/  LDS.64 R22, [R12+0xc0] ;  /* 0x0000c0000c167984 */ /* 0x000ee20000000a00 */
[----:B----4-:R-:W-:Y:S01]  /*0750*/  FADD.FTZ R35, R35, R32 ;  /* 0x0000002023237221 */ /* 0x010fe20000010000 */
[----:B------:R-:W-:Y:S02]  /*0760*/  FADD.FTZ R14, R14, R33 ;  /* 0x000000210e0e7221 */ /* 0x000fe40000010000 */
[----:B------:R-:W4:Y:S04]  /*0770*/  LDS.64 R24, [R12+0xd8] ;  /* 0x0000d8000c187984 */ /* 0x000f280000000a00 */
[----:B------:R-:W-:Y:S01]  /*0780*/  LDS.64 R32, [R12+0x138] ;  /* 0x000138000c207984 */ /* 0x000fe20000000a00 */
[----:B0-----:R-:W-:Y:S01]  /*0790*/  FADD.FTZ R35, R35, R26 ;  /* 0x0000001a23237221 */ /* 0x001fe20000010000 */
[----:B------:R-:W-:-:S02]  /*07a0*/  FADD.FTZ R14, R14, R27 ;  /* 0x0000001b0e0e7221 */ /* 0x000fc40000010000 */
        /* <DEDUP_REMOVED lines=11> */
[----:B------:R-:W-:-:S03]  /*0860*/  FADD.FTZ R14, R14, R25 ;  /* 0x000000190e0e7221 */ /* 0x000fc60000010000 */
[----:B0-----:R-:W-:Y:S01]  /*0870*/  FADD.FTZ R23, R23, R26 ;  /* 0x0000001a17177221 */ /* 0x001fe20000010000 */
[----:B------:R-:W-:-:S03]  /*0880*/  FADD.FTZ R14, R14, R27 ;  /* 0x0000001b0e0e7221 */ /* 0x000fc60000010000 */
[----:B-1----:R-:W-:Y:S01]  /*0890*/  FADD.FTZ R23, R23, R28 ;  /* 0x0000001c17177221 */ /* 0x002fe20000010000 */
[----:B------:R-:W-:-:S03]  /*08a0*/  FADD.FTZ R14, R14, R29 ;  /* 0x0000001d0e0e7221 */ /* 0x000fc60000010000 */
[----:B--2---:R-:W-:Y:S01]  /*08b0*/  FADD.FTZ R23, R23, R30 ;  /* 0x0000001e17177221 */ /* 0x004fe20000010000 */
[----:B------:R-:W-:-:S03]  /*08c0*/  FADD.FTZ R14, R14, R31 ;  /* 0x0000001f0e0e7221 */ /* 0x000fc60000010000 */
[----:B------:R-:W-:Y:S01]  /*08d0*/  FADD.FTZ R23, R23, R32 ;  /* 0x0000002017177221 */ /* 0x000fe20000010000 */
[----:B------:R-:W-:-:S03]  /*08e0*/  FADD.FTZ R14, R14, R33 ;  /* 0x000000210e0e7221 */ /* 0x000fc60000010000 */
[----:B---3--:R-:W-:Y:S01]  /*08f0*/  FADD.FTZ R34, R23, R34 ;  /* 0x0000002217227221 */ /* 0x008fe20000010000 */
[----:B------:R-:W-:-:S07]  /*0900*/  FADD.FTZ R35, R14, R35 ;  /* 0x000000230e237221 */ /* 0x000fce0000010000 */
.L_x_1446:
[----:B------:R-:W-:Y:S05]  /*0910*/  BSYNC.RECONVERGENT B0 ;  /* 0x0000000000007941 */ /* 0x000fea0003800200 */
.L_x_1445:
        /* <DEDUP_REMOVED lines=20> */
.L_x_1448:
[----:B------:R-:W-:Y:S05]  /*0a60*/  BSYNC.RECONVERGENT B0 ;  /* 0x0000000000007941 */ /* 0x000fea0003800200 */
.L_x_1447:
        /* <DEDUP_REMOVED lines=14> */
.L_x_1450:
[----:B------:R-:W2:Y:S04]  /*0b50*/  LD.E.STRONG.GPU R10, desc[UR8][R22.64] ;  /* 0x00000008160a7980 */ /* 0x000ea8000c10f900 */
[----:B--2---:R-:W-:Y:S01]  /*0b60*/  CCTL.IVALL ;  /* 0x00000000ff00798f */ /* 0x004fe20002000000 */
[----:B------:R-:W-:Y:S05]  /*0b70*/  YIELD ;  /* 0x0000000000007946 */ /* 0x000fea0003800000 */
[----:B-----5:R-:W-:-:S04]  /*0b80*/  LOP3.LUT R10, R10, R25, RZ, 0x3c, !PT ;  /* 0x000000190a0a7212 */ /* 0x020fc800078e3cff */
[----:B------:R-:W-:-:S13]  /*0b90*/  ISETP.GT.AND P2, PT, R10, -0x1, PT ;  /* 0xffffffff0a00780c */ /* 0x000fda0003f44270 */
[----:B------:R-:W-:Y:S05]  /*0ba0*/  @P2 BRA `(.L_x_1450) ;  /* 0xfffffffc00e82947 */ /* 0x000fea000383ffff */
.L_x_1449:
        /* <DEDUP_REMOVED lines=20> */
[--C-:B------:R-:W-:Y:S02]  /*0cf0*/  IMAD.WIDE.U32 R28, R29, 0x4, R34.reuse ;  /* 0x000000041d1c7825 */ /* 0x100fe400078e0022 */
[----:B------:R-:W3:Y:S02]  /*0d00*/  LDG.E.64 R26, desc[UR8][R26.64] ;  /* 0x000000081a1a7981 */ /* 0x000ee4000c1e1b00 */
[----:B------:R-:W-:Y:S02]  /*0d10*/  IMAD.WIDE.U32 R30, R31, 0x4, R34 ;  /* 0x000000041f1e7825 */ /* 0x000fe400078e0022 */
[----:B------:R-:W4:Y:S01]  /*0d20*/  LDG.E.64 R28, desc[UR8][R28.64] ;  /* 0x000000081c1c7981 */ /* 0x000f22000c1e1b00 */
[----:B------:R-:W-:-:S03]  /*0d30*/  IADD3 R25, PT, PT, R10, 0x80, RZ ;  /* 0x000000800a197810 */ /* 0x000fc60007ffe0ff */
[----:B------:R-:W4:Y:S02]  /*0d40*/  LDG.E.64 R30, desc[UR8][R30.64] ;  /* 0x000000081e1e7981 */ /* 0x000f24000c1e1b00 */
[----:B------:R-:W-:-:S06]  /*0d50*/  IMAD.WIDE.U32 R24, R25, 0x4, R34 ;  /* 0x0000000419187825 */ /* 0x000fcc00078e0022 */
        /* <DEDUP_REMOVED lines=9> */
[----:B------:R-:W-:Y:S01]  /*0df0*/  FADD.FTZ R33, R28, R33 ;  /* 0x000000211c217221 */ /* 0x000fe20000010000 */
[----:B------:R-:W-:Y:S01]  /*0e00*/  FADD.FTZ R12, R31, R12 ;  /* 0x0000000c1f0c7221 */ /* 0x000fe20000010000 */
[----:B------:R-:W-:Y:S01]  /*0e10*/  IADD3 R31, PT, PT, R10, 0xe0, RZ ;  /* 0x000000e00a1f7810 */ /* 0x000fe20007ffe0ff */
[----:B------:R-:W-:-:S04]  /*0e20*/  IMAD.WIDE.U32 R28, R29, 0x4, R34 ;  /* 0x000000041d1c7825 */ /* 0x000fc800078e0022 */
[----:B------:R-:W-:Y:S01]  /*0e30*/  FADD.FTZ R23, R30, R33 ;  /* 0x000000211e177221 */ /* 0x000fe20000010000 */
[----:B------:R-:W2:Y:S01]  /*0e40*/  LDG.E.64 R26, desc[UR8][R26.64] ;  /* 0x000000081a1a7981 */ /* 0x000ea2000c1e1b00 */
[----:B------:R-:W-:Y:S01]  /*0e50*/  IADD3 R33, PT, PT, R10, 0x100, RZ ;  /* 0x000001000a217810 */ /* 0x000fe20007ffe0ff */
[--C-:B------:R-:W-:Y:S02]  /*0e60*/  IMAD.WIDE.U32 R30, R31, 0x4, R34.reuse ;  /* 0x000000041f1e7825 */ /* 0x100fe400078e0022 */
[----:B------:R-:W3:Y:S02]  /*0e70*/  LDG.E.64 R28, desc[UR8][R28.64] ;  /* 0x000000081c1c7981 */ /* 0x000ee4000c1e1b00 */
[----:B------:R-:W-:Y:S02]  /*0e80*/  IMAD.WIDE.U32 R32, R33, 0x4, R34 ;  /* 0x0000000421207825 */ /* 0x000fe400078e0022 */
[----:B------:R-:W4:Y:S04]  /*0e90*/  LDG.E.64 R30, desc[UR8][R30.64] ;  /* 0x000000081e1e7981 */ /* 0x000f28000c1e1b00 */
[----:B------:R-:W4:Y:S01]  /*0ea0*/  LDG.E.64 R32, desc[UR8][R32.64] ;  /* 0x0000000820207981 */ /* 0x000f22000c1e1b00 */
[----:B------:R-:W-:Y:S01]  /*0eb0*/  FADD.FTZ R24, R24, R23 ;  /* 0x0000001718187221 */ /* 0x000fe20000010000 */
[----:B------:R-:W-:-:S05]  /*0ec0*/  IADD3 R23, PT, PT, R10, 0x120, RZ ;  /* 0x000001200a177810 */ /* 0x000fca0007ffe0ff */
[----:B------:R-:W-:-:S06]  /*0ed0*/  IMAD.WIDE.U32 R22, R23, 0x4, R34 ;  /* 0x0000000417167825 */ /* 0x000fcc00078e0022 */
[----:B------:R-:W4:Y:S01]  /*0ee0*/  LDG.E.64 R22, desc[UR8][R22.64] ;  /* 0x0000000816167981 */ /* 0x000f22000c1e1b00 */
[----:B------:R-:W-:Y:S01]  /*0ef0*/  FADD.FTZ R12, R25, R12 ;  /* 0x0000000c190c7221 */ /* 0x000fe20000010000 */
[----:B--2---:R-:W-:-:S03]  /*0f00*/  FADD.FTZ R25, R26, R24 ;  /* 0x000000181a197221 */ /* 0x004fc60000010000 */
[----:B------:R-:W-:Y:S01]  /*0f10*/  FADD.FTZ R12, R27, R12 ;  /* 0x0000000c1b0c7221 */ /* 0x000fe20000010000 */
[----:B---3--:R-:W-:-:S04]  /*0f20*/  FADD.FTZ R25, R28, R25 ;  /* 0x000000191c197221 */ /* 0x008fc80000010000 */
[----:B----4-:R-:W-:Y:S01]  /*0f30*/  FADD.FTZ R27, R30, R25 ;  /* 0x000000191e1b7221 */ /* 0x010fe20000010000 */
[----:B------:R-:W-:-:S03]  /*0f40*/  IADD3 R25, PT, PT, R10, 0x140, RZ ;  /* 0x000001400a197810 */ /* 0x000fc60007ffe0ff */
[----:B------:R-:W-:Y:S01]  /*0f50*/  FADD.FTZ R32, R32, R27 ;  /* 0x0000001b20207221 */ /* 0x000fe20000010000 */
[----:B------:R-:W-:Y:S01]  /*0f60*/  IADD3 R27, PT, PT, R10, 0x160, RZ ;  /* 0x000001600a1b7810 */ /* 0x000fe20007ffe0ff */
[----:B------:R-:W-:-:S04]  /*0f70*/  IMAD.WIDE.U32 R24, R25, 0x4, R34 ;  /* 0x0000000419187825 */ /* 0x000fc800078e0022 */
[----:B------:R-:W-:Y:S01]  /*0f80*/  FADD.FTZ R12, R29, R12 ;  /* 0x0000000c1d0c7221 */ /* 0x000fe20000010000 */
[----:B------:R-:W-:Y:S01]  /*0f90*/  IADD3 R29, PT, PT, R10, 0x180, RZ ;  /* 0x000001800a1d7810 */ /* 0x000fe20007ffe0ff */
[----:B------:R-:W-:-:S04]  /*0fa0*/  IMAD.WIDE.U32 R26, R27, 0x4, R34 ;  /* 0x000000041b1a7825 */ /* 0x000fc800078e0022 */
[----:B------:R-:W-:Y:S01]  /*0fb0*/  FADD.FTZ R12, R31, R12 ;  /* 0x0000000c1f0c7221 */ /* 0x000fe20000010000 */
[----:B------:R-:W2:Y:S01]  /*0fc0*/  LDG.E.64 R24, desc[UR8][R24.64] ;  /* 0x0000000818187981 */ /* 0x000ea2000c1e1b00 */
[----:B------:R-:W-:Y:S01]  /*0fd0*/  IADD3 R31, PT, PT, R10, 0x1a0, RZ ;  /* 0x000001a00a1f7810 */ /* 0x000fe20007ffe0ff */
[----:B------:R-:W-:-:S04]  /*0fe0*/  IMAD.WIDE.U32 R28, R29, 0x4, R34 ;  /* 0x000000041d1c7825 */ /* 0x000fc800078e0022 */
[----:B------:R-:W-:Y:S01]  /*0ff0*/  FADD.FTZ R12, R33, R12 ;  /* 0x0000000c210c7221 */ /* 0x000fe20000010000 */
[----:B------:R-:W3:Y:S01]  /*1000*/  LDG.E.64 R26, desc[UR8][R26.64] ;  /* 0x000000081a1a7981 */ /* 0x000ee2000c1e1b00 */
[----:B------:R-:W-:Y:S01]  /*1010*/  IADD3 R33, PT, PT, R10, 0x1c0, RZ ;  /* 0x000001c00a217810 */ /* 0x000fe20007ffe0ff */
[----:B------:R-:W-:-:S04]  /*1020*/  IMAD.WIDE.U32 R30, R31, 0x4, R34 ;  /* 0x000000041f1e7825 */ /* 0x000fc800078e0022 */
[----:B------:R-:W-:Y:S01]  /*1030*/  FADD.FTZ R22, R22, R32 ;  /* 0x0000002016167221 */ /* 0x000fe20000010000 */
[----:B------:R-:W4:Y:S01]  /*1040*/  LDG.E.64 R28, desc[UR8][R28.64] ;  /* 0x000000081c1c7981 */ /* 0x000f22000c1e1b00 */
[----:B------:R-:W-:Y:S01]  /*1050*/  IADD3 R10, PT, PT, R10, 0x1e0, RZ ;  /* 0x000001e00a0a7810 */ /* 0x000fe20007ffe0ff */
[--C-:B------:R-:W-:Y:S02]  /*1060*/  IMAD.WIDE.U32 R32, R33, 0x4, R34.reuse ;  /* 0x0000000421207825 */ /* 0x100fe400078e0022 */
[----:B------:R-:W4:Y:S02]  /*1070*/  LDG.E.64 R30, desc[UR8][R30.64] ;  /* 0x000000081e1e7981 */ /* 0x000f24000c1e1b00 */
[----:B------:R-:W-:Y:S02]  /*1080*/  IMAD.WIDE.U32 R34, R10, 0x4, R34 ;  /* 0x000000040a227825 */ /* 0x000fe400078e0022 */
[----:B------:R-:W4:Y:S04]  /*1090*/  LDG.E.64 R32, desc[UR8][R32.64] ;  /* 0x0000000820207981 */ /* 0x000f28000c1e1b00 */
[----:B------:R-:W4:Y:S01]  /*10a0*/  LDG.E.64 R34, desc[UR8][R34.64] ;  /* 0x0000000822227981 */ /* 0x000f22000c1e1b00 */
        /* <DEDUP_REMOVED lines=10> */
[----:B------:R-:W-:Y:S01]  /*1150*/  FADD.FTZ R12, R33, R12 ;  /* 0x0000000c210c7221 */ /* 0x000fe20000010000 */
[----:B------:R-:W-:-:S03]  /*1160*/  FADD.FTZ R34, R34, R23 ;  /* 0x0000001722227221 */ /* 0x000fc60000010000 */
[----:B------:R-:W-:-:S07]  /*1170*/  FADD.FTZ R35, R35, R12 ;  /* 0x0000000c23237221 */ /* 0x000fce0000010000 */
.L_x_1452:
[----:B------:R-:W-:Y:S05]  /*1180*/  BSYNC.RECONVERGENT B0 ;  /* 0x0000000000007941 */ /* 0x000fea0003800200 */
.L_x_1451:
        /* <DEDUP_REMOVED lines=30> */
.L_x_1454:
[----:B------:R-:W-:Y:S05]  /*1370*/  BSYNC.RECONVERGENT B0 ;  /* 0x0000000000007941 */ /* 0x000fea0003800200 */
.L_x_1453:
        /* <DEDUP_REMOVED lines=16> */
.L_x_1456:
[----:B------:R-:W-:Y:S05]  /*1480*/  BSYNC.RECONVERGENT B0 ;  /* 0x0000000000007941 */ /* 0x000fea0003800200 */
.L_x_1455:
[----:B01----:R-:W0:Y:S01]  /*1490*/  LDS.64 R22, [R6] ;  /* 0x0000000006167984 */ /* 0x003e220000000a00 */
[----:B------:R-:W0:Y:S01]  /*14a0*/  LDCU UR5, c[0x0][0x3a0] ;  /* 0x00007400ff0577ac */ /* 0x000e220008000800 */
[----:B-----5:R-:W-:Y:S02]  /*14b0*/  HADD2.F32 R16, -RZ, R18.H0_H0 ;  /* 0x20000012ff107230 */ /* 0x020fe40000004100 */
[----:B------:R-:W-:Y:S01]  /*14c0*/  HADD2.F32 R31, -RZ, R20.H0_H0 ;  /* 0x20000014ff1f7230 */ /* 0x000fe20000004100 */
[----:B------:R-:W1:Y:S01]  /*14d0*/  LDCU.64 UR6, c[0x0][0x380] ;  /* 0x00007000ff0677ac */ /* 0x000e620008000a00 */
[----:B------:R-:W-:Y:S02]  /*14e0*/  HADD2.F32 R30, -RZ, R18.H1_H1 ;  /* 0x30000012ff1e7230 */ /* 0x000fe40000004100 */
[----:B------:R-:W-:Y:S01]  /*14f0*/  HADD2.F32 R29, -RZ, R19.H0_H0 ;  /* 0x20000013ff1d7230 */ /* 0x000fe20000004100 */
[----:B------:R-:W2:Y:S01]  /*1500*/  LDCU.64 UR10, c[0x0][0x3a8] ;  /* 0x00007500ff0a77ac */ /* 0x000ea20008000a00 */
[----:B------:R-:W-:-:S02]  /*1510*/  HADD2.F32 R28, -RZ, R21.H0_H0 ;  /* 0x20000015ff1c7230 */ /* 0x000fc40000004100 */
[----:B------:R-:W-:Y:S01]  /*1520*/  HADD2.F32 R26, -RZ, R19.H1_H1 ;  /* 0x30000013ff1a7230 */ /* 0x000fe20000004100 */
[----:B------:R-:W-:Y:S01]  /*1530*/  ULOP3.LUT UR4, UR4, 0x1, URZ, 0x3c, !UPT ;  /* 0x0000000104047892 */ /* 0x000fe2000f8e3cff */
[----:B------:R-:W-:Y:S02]  /*1540*/  HADD2.F32 R27, -RZ, R21.H1_H1 ;  /* 0x30000015ff1b7230 */ /* 0x000fe40000004100 */
[----:B0-----:R-:W-:Y:S01]  /*1550*/  FADD.FTZ R12, R23, UR5 ;  /* 0x00000005170c7e21 */ /* 0x001fe20008010000 */
[--C-:B------:R-:W-:Y:S01]  /*1560*/  FADD.FTZ R11, R11, -R22.reuse ;  /* 0x800000160b0b7221 */ /* 0x100fe20000010000 */
[--C-:B------:R-:W-:Y:S01]  /*1570*/  FADD.FTZ R3, R3, -R22.reuse ;  /* 0x8000001603037221 */ /* 0x100fe20000010000 */
[--C-:B------:R-:W-:Y:S01]  /*1580*/  FADD.FTZ R13, R13, -R22.reuse ;  /* 0x800000160d0d7221 */ /* 0x100fe20000010000 */
[--C-:B------:R-:W-:Y:S01]  /*1590*/  FADD.FTZ R15, R15, -R22.reuse ;  /* 0x800000160f0f7221 */ /* 0x100fe20000010000 */
[----:B------:R-:W-:Y:S01]  /*15a0*/  HADD2.F32 R23, -RZ, R20.H1_H1 ;  /* 0x30000014ff177230 */ /* 0x000fe20000004100 */
[----:B------:R-:W0:Y:S01]  /*15b0*/  MUFU.RSQ R12, R12 ;  /* 0x0000000c000c7308 */ /* 0x000e220000001400 */
[--C-:B------:R-:W-:Y:S01]  /*15c0*/  FADD.FTZ R5, R5, -R22.reuse ;  /* 0x8000001605057221 */ /* 0x100fe20000010000 */
[--C-:B------:R-:W-:Y:S01]  /*15d0*/  FADD.FTZ R17, R17, -R22.reuse ;  /* 0x8000001611117221 */ /* 0x100fe20000010000 */
[--C-:B------:R-:W-:Y:S01]  /*15e0*/  FADD.FTZ R7, R7, -R22.reuse ;  /* 0x8000001607077221 */ /* 0x100fe20000010000 */
[----:B------:R-:W-:Y:S01]  /*15f0*/  FADD.FTZ R9, R9, -R22 ;  /* 0x8000001609097221 */ /* 0x000fe20000010000 */
[C---:B0-----:R-:W-:Y:S01]  /*1600*/  FMUL.FTZ R11, R12.reuse, R11 ;  /* 0x0000000b0c0b7220 */ /* 0x041fe20000410000 */
[C---:B------:R-:W-:Y:S01]  /*1610*/  FMUL.FTZ R32, R12.reuse, R3 ;  /* 0x000000030c207220 */ /* 0x040fe20000410000 */
[C---:B------:R-:W-:Y:S01]  /*1620*/  FMUL.FTZ R14, R12.reuse, R13 ;  /* 0x0000000d0c0e7220 */ /* 0x040fe20000410000 */
[----:B------:R-:W-:Y:S01]  /*1630*/  FMUL.FTZ R15, R12, R15 ;  /* 0x0000000f0c0f7220 */ /* 0x000fe20000410000 */
[--C-:B------:R-:W-:Y:S01]  /*1640*/  FFMA.FTZ R11, R16, R11, R31.reuse ;  /* 0x0000000b100b7223 */ /* 0x100fe2000001001f */
[----:B------:R-:W-:Y:S01]  /*1650*/  FFMA.FTZ R16, R32, R16, R31 ;  /* 0x0000001020107223 */ /* 0x000fe2000001001f */
[----:B------:R-:W-:Y:S01]  /*1660*/  FFMA.FTZ R14, R30, R14, R23 ;  /* 0x0000000e1e0e7223 */ /* 0x000fe20000010017 */
[--C-:B------:R-:W-:Y:S01]  /*1670*/  FFMA.FTZ R15, R29, R15, R28.reuse ;  /* 0x0000000f1d0f7223 */ /* 0x100fe2000001001c */
[C---:B------:R-:W-:Y:S01]  /*1680*/  FMUL.FTZ R32, R12.reuse, R5 ;  /* 0x000000050c207220 */ /* 0x040fe20000410000 */
[----:B------:R-:W-:Y:S01]  /*1690*/  FMUL.FTZ R17, R12, R17 ;  /* 0x000000110c117220 */ /* 0x000fe20000410000 */
[----:B------:R-:W-:Y:S01]  /*16a0*/  FMUL.FTZ R5, R16, -1.4426950216293334961 ;  /* 0xbfb8aa3b10057820 */ /* 0x000fe20000410000 */
[C---:B------:R-:W-:Y:S01]  /*16b0*/  FMUL.FTZ R7, R12.reuse, R7 ;  /* 0x000000070c077220 */ /* 0x040fe20000410000 */
[----:B------:R-:W-:Y:S01]  /*16c0*/  FMUL.FTZ R12, R12, R9 ;  /* 0x000000090c0c7220 */ /* 0x000fe20000410000 */
[----:B------:R-:W-:Y:S01]  /*16d0*/  FMUL.FTZ R24, R14, -1.4426950216293334961 ;  /* 0xbfb8aa3b0e187820 */ /* 0x000fe20000410000 */
[----:B------:R-:W-:Y:S01]  /*16e0*/  FMUL.FTZ R25, R15, -1.4426950216293334961 ;  /* 0xbfb8aa3b0f197820 */ /* 0x000fe20000410000 */
[--C-:B------:R-:W-:Y:S01]  /*16f0*/  FFMA.FTZ R3, R26, R17, R27.reuse ;  /* 0x000000111a037223 */ /* 0x100fe2000001001b */
[----:B------:R-:W-:Y:S01]  /*1700*/  FFMA.FTZ R26, R12, R26, R27 ;  /* 0x0000001a0c1a7223 */ /* 0x000fe2000001001b */
[----:B------:R-:W-:Y:S01]  /*1710*/  FMUL.FTZ R13, R11, -1.4426950216293334961 ;  /* 0xbfb8aa3b0b0d7820 */ /* 0x000fe20000410000 */
[----:B------:R-:W0:Y:S01]  /*1720*/  MUFU.EX2 R5, R5 ;  /* 0x0000000500057308 */ /* 0x000e220000000800 */
[----:B------:R-:W-:Y:S01]  /*1730*/  FFMA.FTZ R7, R7, R29, R28 ;  /* 0x0000001d07077223 */ /* 0x000fe2000001001c */
[----:B------:R-:W-:Y:S01]  /*1740*/  FFMA.FTZ R23, R32, R30, R23 ;  /* 0x0000001e20177223 */ /* 0x000fe20000010017 */
[----:B------:R-:W-:Y:S01]  /*1750*/  FMUL.FTZ R12, R26, -1.4426950216293334961 ;  /* 0xbfb8aa3b1a0c7820 */ /* 0x000fe20000410000 */
[----:B------:R-:W-:Y:S01]  /*1760*/  FMUL.FTZ R17, R3, -1.4426950216293334961 ;  /* 0xbfb8aa3b03117820 */ /* 0x000fe20000410000 */
[----:B------:R-:W-:Y:S01]  /*1770*/  FMUL.FTZ R29, R7, -1.4426950216293334961 ;  /* 0xbfb8aa3b071d7820 */ /* 0x000fe20000410000 */
[----:B------:R-:W-:Y:S01]  /*1780*/  FMUL.FTZ R30, R23, -1.4426950216293334961 ;  /* 0xbfb8aa3b171e7820 */ /* 0x000fe20000410000 */
[----:B------:R-:W-:Y:S01]  /*1790*/  IMAD R31, R2, 0x3c0, RZ ;  /* 0x000003c0021f7824 */ /* 0x000fe200078e02ff */
[----:B------:R-:W3:Y:S08]  /*17a0*/  MUFU.EX2 R24, R24 ;  /* 0x0000001800187308 */ /* 0x000ef00000000800 */
[----:B------:R-:W4:Y:S01]  /*17b0*/  MUFU.EX2 R25, R25 ;  /* 0x0000001900197308 */ /* 0x000f220000000800 */
[----:B0-----:R-:W-:-:S07]  /*17c0*/  FADD.FTZ R5, R5, 1 ;  /* 0x3f80000005057421 */ /* 0x001fce0000010000 */
[----:B------:R-:W0:Y:S01]  /*17d0*/  MUFU.EX2 R13, R13 ;  /* 0x0000000d000d7308 */ /* 0x000e220000000800 */
[----:B---3--:R-:W-:-:S07]  /*17e0*/  FADD.FTZ R9, R24, 1 ;  /* 0x3f80000018097421 */ /* 0x008fce0000010000 */
[----:B------:R3:W1:Y:S01]  /*17f0*/  MUFU.EX2 R27, R29 ;  /* 0x0000001d001b7308 */ /* 0x0006620000000800 */
[----:B----4-:R-:W-:-:S07]  /*1800*/  FADD.FTZ R24, R25, 1 ;  /* 0x3f80000019187421 */ /* 0x010fce0000010000 */
[----:B------:R1:W4:Y:S01]  /*1810*/  MUFU.EX2 R28, R30 ;  /* 0x0000001e001c7308 */ /* 0x0003220000000800 */
[----:B0-----:R-:W-:Y:S01]  /*1820*/  FADD.FTZ R13, R13, 1 ;  /* 0x3f8000000d0d7421 */ /* 0x001fe20000010000 */
[----:B---3--:R-:W-:-:S06]  /*1830*/  IMAD R29, R0, 0xf0000, RZ ;  /* 0x000f0000001d7824 */ /* 0x008fcc00078e02ff */
[----:B------:R-:W0:Y:S01]  /*1840*/  MUFU.EX2 R12, R12 ;  /* 0x0000000c000c7308 */ /* 0x000e220000000800 */
[----:B-1----:R-:W-:-:S07]  /*1850*/  FADD.FTZ R30, R27, 1 ;  /* 0x3f8000001b1e7421 */ /* 0x002fce0000010000 */
[----:B------:R-:W1:Y:S01]  /*1860*/  MUFU.EX2 R17, R17 ;  /* 0x0000001100117308 */ /* 0x000e620000000800 */
[----:B----4-:R-:W-:-:S07]  /*1870*/  FADD.FTZ R28, R28, 1 ;  /* 0x3f8000001c1c7421 */ /* 0x010fce0000010000 */
[----:B------:R3:W4:Y:S01]  /*1880*/  MUFU.RCP R25, R5 ;  /* 0x0000000500197308 */ /* 0x0007220000001000 */
[----:B0-----:R-:W-:-:S07]  /*1890*/  FADD.FTZ R27, R12, 1 ;  /* 0x3f8000000c1b7421 */ /* 0x001fce0000010000 */
[----:B------:R0:W2:Y:S01]  /*18a0*/  MUFU.RCP R22, R13 ;  /* 0x0000000d00167308 */ /* 0x0000a20000001000 */
[----:B---3--:R-:W-:Y:S02]  /*18b0*/  HFMA2 R5, -RZ, RZ, 0, 0 ;  /* 0x00000000ff057431 */ /* 0x008fe400000001ff */
[----:B-1----:R-:W-:-:S05]  /*18c0*/  FADD.FTZ R17, R17, 1 ;  /* 0x3f80000011117421 */ /* 0x002fca0000010000 */
[----:B------:R-:W1:Y:S01]  /*18d0*/  MUFU.RCP R9, R9 ;  /* 0x0000000900097308 */ /* 0x000e620000001000 */
[----:B----4-:R-:W-:Y:S01]  /*18e0*/  FMUL.FTZ R25, R16, R25 ;  /* 0x0000001910197220 */ /* 0x010fe20000410000 */
[C---:B0-----:R-:W-:Y:S01]  /*18f0*/  IMAD.WIDE.U32 R12, R37.reuse, 0xf0000, R4 ;  /* 0x000f0000250c7825 */ /* 0x041fe200078e0004 */
[----:B------:R-:W-:-:S05]  /*1900*/  IADD3 R37, P2, PT, R37, 0x1, RZ ;  /* 0x0000000125257810 */ /* 0x000fca0007f5e0ff */
[----:B------:R-:W0:Y:S01]  /*1910*/  MUFU.RCP R24, R24 ;  /* 0x0000001800187308 */ /* 0x000e220000001000 */
[----:B------:R-:W-:Y:S01]  /*1920*/  IADD3 R5, P1, PT, R31, R12, RZ ;  /* 0x0000000c1f057210 */ /* 0x000fe20007f3e0ff */
[----:B--2---:R-:W-:Y:S01]  /*1930*/  FMUL.FTZ R22, R11, R22 ;  /* 0x000000160b167220 */ /* 0x004fe20000410000 */
[----:B------:R-:W-:Y:S02]  /*1940*/  IADD3.X R0, PT, PT, RZ, R0, RZ, P2, !PT ;  /* 0x00000000ff007210 */ /* 0x000fe400017fe4ff */
[----:B------:R-:W-:-:S03]  /*1950*/  IADD3.X R12, PT, PT, R13, R29, RZ, P1, !PT ;  /* 0x0000001d0d0c7210 */ /* 0x000fc60000ffe4ff */
[----:B------:R-:W2:Y:S01]  /*1960*/  MUFU.RCP R28, R28 ;  /* 0x0000001c001c7308 */ /* 0x000ea20000001000 */
[C---:B------:R-:W-:Y:S01]  /*1970*/  SHF.L.U64.HI R11, R5.reuse, 0x1, R12 ;  /* 0x00000001050b7819 */ /* 0x040fe2000001020c */
[----:B-1----:R-:W-:Y:S01]  /*1980*/  FMUL.FTZ R9, R14, R9 ;  /* 0x000000090e097220 */ /* 0x002fe20000410000 */
[----:B------:R-:W-:-:S04]  /*1990*/  SHF.L.U32 R5, R5, 0x1, RZ ;  /* 0x0000000105057819 */ /* 0x000fc800000006ff */
[----:B------:R-:W-:Y:S01]  /*19a0*/  IADD3 R12, P1, PT, R5, UR6, RZ ;  /* 0x00000006050c7c10 */ /* 0x000fe2000ff3e0ff */
[----:B------:R-:W1:Y:S01]  /*19b0*/  MUFU.RCP R30, R30 ;  /* 0x0000001e001e7308 */ /* 0x000e620000001000 */
[----:B0-----:R-:W-:Y:S01]  /*19c0*/  FMUL.FTZ R24, R15, R24 ;  /* 0x000000180f187220 */ /* 0x001fe20000410000 */
[----:B------:R-:W-:Y:S02]  /*19d0*/  F2FP.F16.F32.PACK_AB R22, R9, R22 ;  /* 0x000000160916723e */ /* 0x000fe400000000ff */
[----:B------:R-:W-:Y:S02]  /*19e0*/  IADD3.X R13, PT, PT, R11, UR7, RZ, P1, !PT ;  /* 0x000000070b0d7c10 */ /* 0x000fe40008ffe4ff */
[----:B------:R-:W-:Y:S02]  /*19f0*/  ISETP.GE.U32.AND P1, PT, R37, UR10, PT ;  /* 0x0000000a25007c0c */ /* 0x000fe4000bf26070 */
[----:B------:R-:W0:Y:S01]  /*1a00*/  MUFU.RCP R27, R27 ;  /* 0x0000001b001b7308 */ /* 0x000e220000001000 */
[----:B--2---:R-:W-:Y:S01]  /*1a10*/  FMUL.FTZ R28, R23, R28 ;  /* 0x0000001c171c7220 */ /* 0x004fe20000410000 */
[----:B------:R-:W-:-:S06]  /*1a20*/  ISETP.GE.AND.EX P1, PT, R0, UR11, PT, P1 ;  /* 0x0000000b00007c0c */ /* 0x000fcc000bf26310 */
[----:B------:R-:W2:Y:S01]  /*1a30*/  MUFU.RCP R32, R17 ;  /* 0x0000001100207308 */ /* 0x000ea20000001000 */
[----:B-1----:R-:W-:Y:S01]  /*1a40*/  FMUL.FTZ R30, R7, R30 ;  /* 0x0000001e071e7220 */ /* 0x002fe20000410000 */
[----:B0-----:R-:W-:Y:S01]  /*1a50*/  FMUL.FTZ R27, R26, R27 ;  /* 0x0000001b1a1b7220 */ /* 0x001fe20000410000 */
[----:B------:R-:W-:-:S04]  /*1a60*/  F2FP.F16.F32.PACK_AB R26, R28, R25 ;  /* 0x000000191c1a723e */ /* 0x000fc800000000ff */
[----:B------:R-:W-:Y:S01]  /*1a70*/  F2FP.F16.F32.PACK_AB R27, R27, R30 ;  /* 0x0000001e1b1b723e */ /* 0x000fe200000000ff */
[----:B--2---:R-:W-:-:S04]  /*1a80*/  FMUL.FTZ R3, R3, R32 ;  /* 0x0000002003037220 */ /* 0x004fc80000410000 */
[----:B------:R0:W-:Y:S01]  /*1a90*/  STG.E.64 desc[UR8][R12.64], R26 ;  /* 0x0000001a0c007986 */ /* 0x0001e2000c101b08 */
[----:B------:R-:W-:-:S05]  /*1aa0*/  F2FP.F16.F32.PACK_AB R23, R3, R24 ;  /* 0x000000180317723e */ /* 0x000fca00000000ff */
[----:B------:R0:W-:Y:S01]  /*1ab0*/  STG.E.64 desc[UR8][R12.64+0xf00], R22 ;  /* 0x000f00160c007986 */ /* 0x0001e2000c101b08 */
[----:B------:R-:W-:Y:S05]  /*1ac0*/  @!P1 BRA `(.L_x_1457) ;  /* 0xffffffe800109947 */ /* 0x000fea000383ffff */
[----:B------:R-:W-:Y:S05]  /*1ad0*/  EXIT ;  /* 0x000000000000794d */ /* 0x000fea0003800000 */
.L_x_1458:
        /* <DEDUP_REMOVED lines=10> */
.L_x_1596:


//--------------------- .text._ZN13group_norm_v214gn_cuda_kernelI6__halfLi480ELi1ELi16ELi60ELi1024ELb1ELi8ELi960ELi960ELi4ELb1ELi1ELb0ELb0ENS_16CompileConditionILi1000EEEEEvPT_PKS4_S7_S7_flPfS8_Pj --------------------------
	.section	.text._ZN13group_norm_v214gn_cuda_kernelI6__halfLi480ELi1ELi16ELi60ELi1024ELb1ELi8ELi960ELi960ELi4ELb1ELi1ELb0ELb0ENS_16CompileConditionILi1000EEEEEvPT_PKS4_S7_S7_flPfS8_Pj,"ax",@progbits
	.align	128
        .global         _ZN13group_norm_v214gn_cuda_kernelI6__halfLi480ELi1ELi16ELi60ELi1024ELb1ELi8ELi960ELi960ELi4ELb1ELi1ELb0ELb0ENS_16CompileConditionILi1000EEEEEvPT_PKS4_S7_S7_flPfS8_Pj
        .type           _ZN13group_norm_v214gn_cuda_kernelI6__halfLi480ELi1ELi16ELi60ELi1024ELb1ELi8ELi960ELi960ELi4ELb1ELi1ELb0ELb0ENS_16CompileConditionILi1000EEEEEvPT_PKS4_S7_S7_flPfS8_Pj,@function
        .size           _ZN13group_norm_v214gn_cuda_kernelI6__halfLi480ELi1ELi16ELi60ELi1024ELb1ELi8ELi960ELi960ELi4ELb1ELi1ELb0ELb0ENS_16CompileConditionILi1000EEEEEvPT_PKS4_S7_S7_flPfS8_Pj,(.L_x_1597 - _ZN13group_norm_v214gn_cuda_kernelI6__halfLi480ELi1ELi16ELi60ELi1024ELb1ELi8ELi960ELi960ELi4ELb1ELi1ELb0ELb0ENS_16CompileConditionILi1000EEEEEvPT_PKS4_S7_S7_flPfS8_Pj)
        .other          _ZN13group_norm_v214gn_cuda_kernelI6__halfLi480ELi1ELi16ELi60ELi1024ELb1ELi8ELi960ELi960ELi4ELb1ELi1ELb0ELb0ENS_16CompileConditionILi1000EEEEEvPT_PKS4_S7_S7_flPfS8_Pj,@"STO_CUDA_ENTRY STV_DEFAULT"
_ZN13group_norm_v214gn_cuda_kernelI6__halfLi480ELi1ELi16ELi60ELi1024ELb1ELi8ELi960ELi960ELi4ELb1ELi1ELb0ELb0ENS_16CompileConditionILi1000EEEEEvPT_PKS4_S7_S7_flPfS8_Pj:
.text._ZN13group_norm_v214gn_cuda_kernelI6__halfLi480ELi1ELi16ELi60ELi1024ELb1ELi8ELi960ELi960ELi4ELb1ELi1ELb0ELb0ENS_16CompileConditionILi1000EEEEEvPT_PKS4_S7_S7_flPfS8_Pj:
        /* <DEDUP_REMOVED lines=13> */
[----:B------:R-:W4:Y:S06]  /*00d0*/  LDCU.64 UR6, c[0x0][0x3c0] ;  /* 0x00007800ff0677ac */ /* 0x000f2c0008000a00 */
        /* <DEDUP_REMOVED lines=15> */
[----:B----4-:R-:W-:Y:S01]  /*01d0*/  ULEA UR8, UR5, UR4, 0x18 ;  /* 0x0000000405087291 */ /* 0x010fe2000f8ec0ff */
[----:B------:R-:W-:Y:S01]  /*01e0*/  SHF.R.U32.HI R55, RZ, 0x1, R2 ;  /* 0x00000001ff377819 */ /* 0x000fe20000011602 */
[----:B------:R-:W-:Y:S01]  /*01f0*/  ULEA UR6, UP0, UR9, UR6, 0x2 ;  /* 0x0000000609067291 */ /* 0x000fe2000f8010ff */
[----:B------:R-:W-:Y:S01]  /*0200*/  SHF.L.U32 R4, R9, 0x3, RZ ;  /* 0x0000000309047819 */ /* 0x000fe200000006ff */
[----:B------:R-:W-:Y:S01]  /*0210*/  UIADD3 UR4, UPT, UPT, UR4, 0x1680, URZ ;  /* 0x0000168004047890 */ /* 0x000fe2000fffe0ff */
[----:B------:R-:W-:Y:S01]  /*0220*/  ISETP.EQ.U32.AND P1, PT, R10, RZ, PT ;  /* 0x000000ff0a00720c */ /* 0x000fe20003f22070 */
[----:B------:R-:W-:Y:S01]  /*0230*/  ULEA.HI.X UR7, UR9, UR7, URZ, 0x2, UP0 ;  /* 0x0000000709077291 */ /* 0x000fe200080f14ff */
[----:B------:R-:W-:Y:S01]  /*0240*/  MOV R8, UR8 ;  /* 0x0000000800087c02 */ /* 0x000fe20008000f00 */
[----:B------:R-:W-:Y:S01]  /*0250*/  ULEA UR4, UR5, UR4, 0x18 ;  /* 0x0000000405047291 */ /* 0x000fe2000f8ec0ff */
[----:B------:R-:W-:-:S02]  /*0260*/  LOP3.LUT R57, R4, 0x3f8, RZ, 0xc0, !PT ;  /* 0x000003f804397812 */ /* 0x000fc400078ec0ff */
[----:B------:R-:W0:Y:S01]  /*0270*/  LDC R4, c[0x0][0x374] ;  /* 0x0000dd00ff047b82 */ /* 0x000e220000000800 */
[--C-:B------:R-:W-:Y:S01]  /*0280*/  IMAD R3, R55, 0x168, R8.reuse ;  /* 0x0000016837037824 */ /* 0x100fe200078e0208 */
[----:B------:R-:W-:Y:S01]  /*0290*/  LOP3.LUT P0, RZ, R9, 0x7f, RZ, 0xc0, !PT ;  /* 0x0000007f09ff7812 */ /* 0x000fe2000780c0ff */
[----:B------:R-:W-:Y:S01]  /*02a0*/  IMAD R5, R5, 0x18, R8 ;  /* 0x0000001805057824 */ /* 0x000fe200078e0208 */
[----:B------:R-:W-:Y:S02]  /*02b0*/  PRMT R8, R0, 0x9910, RZ ;  /* 0x0000991000087816 */ /* 0x000fe400000000ff */
[----:B------:R-:W-:Y:S02]  /*02c0*/  ISETP.EQ.OR.EX P0, PT, R11, RZ, P0, P1 ;  /* 0x000000ff0b00720c */ /* 0x000fe40000702710 */
[C---:B------:R-:W-:Y:S01]  /*02d0*/  ISETP.NE.AND P1, PT, R9.reuse, RZ, PT ;  /* 0x000000ff0900720c */ /* 0x040fe20003f25270 */
[----:B------:R-:W-:Y:S01]  /*02e0*/  IMAD R8, R8, 0x89, RZ ;  /* 0x0000008908087824 */ /* 0x000fe200078e02ff */
[----:B------:R-:W-:-:S02]  /*02f0*/  SHF.L.U32 R0, R9, 0x1, RZ ;  /* 0x0000000109007819 */ /* 0x000fc400000006ff */
[----:B------:R-:W-:Y:S02]  /*0300*/  SHF.L.U32 R51, R2, 0x3, RZ ;  /* 0x0000000302337819 */ /* 0x000fe400000006ff */
[----:B------:R-:W-:Y:S02]  /*0310*/  LOP3.LUT R9, R8, 0xffff, RZ, 0xc0, !PT ;  /* 0x0000ffff08097812 */ /* 0x000fe400078ec0ff */
[----:B------:R-:W-:Y:S02]  /*0320*/  LOP3.LUT R11, R0, 0xfe, RZ, 0xc0, !PT ;  /* 0x000000fe000b7812 */ /* 0x000fe400078ec0ff */
[----:B------:R-:W-:Y:S02]  /*0330*/  SHF.R.U32.HI R0, RZ, 0xb, R9 ;  /* 0x0000000bff007819 */ /* 0x000fe40000011609 */
[----:B------:R-:W-:Y:S02]  /*0340*/  LOP3.LUT R6, R51, 0x8, RZ, 0xc0, !PT ;  /* 0x0000000833067812 */ /* 0x000fe400078ec0ff */
[----:B------:R-:W-:-:S02]  /*0350*/  IADD3 R57, PT, PT, R56, R57, RZ ;  /* 0x0000003938397210 */ /* 0x000fc40007ffe0ff */
[----:B------:R-:W-:Y:S02]  /*0360*/  MOV R53, 0x7fffff81 ;  /* 0x7fffff8100357802 */ /* 0x000fe40000000f00 */
[----:B------:R-:W-:Y:S02]  /*0370*/  LOP3.LUT R0, R0, 0xffff, RZ, 0xc0, !PT ;  /* 0x0000ffff00007812 */ /* 0x000fe400078ec0ff */
[----:B------:R-:W-:Y:S01]  /*0380*/  LEA R56, R56, R5, 0x3 ;  /* 0x0000000538387211 */ /* 0x000fe200078e18ff */
[----:B------:R-:W-:Y:S01]  /*0390*/  HFMA2 R5, -RZ, RZ, 0, 0 ;  /* 0x00000000ff057431 */ /* 0x000fe200000001ff */
[----:B------:R-:W-:Y:S02]  /*03a0*/  IADD3 R3, PT, PT, R3, R6, RZ ;  /* 0x0000000603037210 */ /* 0x000fe40007ffe0ff */
[----:B------:R-:W-:Y:S02]  /*03b0*/  MOV R6, UR9 ;  /* 0x0000000900067c02 */ /* 0x000fe40008000f00 */
[----:B------:R-:W-:-:S02]  /*03c0*/  MOV R7, RZ ;  /* 0x000000ff00077202 */ /* 0x000fc40000000f00 */
[C---:B------:R-:W-:Y:S02]  /*03d0*/  LOP3.LUT R52, R2.reuse, 0xf, RZ, 0xc0, !PT ;  /* 0x0000000f02347812 */ /* 0x040fe400078ec0ff */
[C---:B------:R-:W-:Y:S02]  /*03e0*/  SHF.L.U32 R8, R2.reuse, 0x1, RZ ;  /* 0x0000000102087819 */ /* 0x040fe400000006ff */
[----:B------:R-:W-:Y:S02]  /*03f0*/  SEL R53, R53, 0x1, !P1 ;  /* 0x0000000135357807 */ /* 0x000fe40004800000 */
[----:B------:R-:W-:Y:S02]  /*0400*/  ISETP.GT.U32.OR P0, PT, R2, 0xf, P0 ;  /* 0x0000000f0200780c */ /* 0x000fe40000704470 */
[----:B------:R-:W-:Y:S02]  /*0410*/  MOV R62, UR6 ;  /* 0x00000006003e7c02 */ /* 0x000fe40008000f00 */
[----:B------:R-:W-:-:S02]  /*0420*/  LOP3.LUT R9, R51, 0x780, RZ, 0xc0, !PT ;  /* 0x0000078033097812 */ /* 0x000fc400078ec0ff */
[----:B------:R-:W-:Y:S02]  /*0430*/  LEA R54, R2, R11, 0x7 ;  /* 0x0000000b02367211 */ /* 0x000fe400078e38ff */
[----:B------:R-:W-:Y:S02]  /*0440*/  MOV R63, UR7 ;  /* 0x00000007003f7c02 */ /* 0x000fe40008000f00 */
[----:B0-----:R-:W-:-:S07]  /*0450*/  LEA R10, R0, UR4, 0x3 ;  /* 0x00000004000a7c11 */ /* 0x001fce000f8e18ff */
.L_x_1465:
[----:B------:R-:W-:Y:S01]  /*0460*/  MOV R59, RZ ;  /* 0x000000ff003b7202 */ /* 0x000fe20000000f00 */
[----:B------:R-:W0:Y:S01]  /*0470*/  LDCU.64 UR6, c[0x0][0x388] ;  /* 0x00007100ff0677ac */ /* 0x000e220008000a00 */
[----:B--2---:R-:W-:Y:S02]  /*0480*/  IMAD R15, R57, 0x3c0, RZ ;  /* 0x000003c0390f7824 */ /* 0x004fe400078e02ff */
        /* <DEDUP_REMOVED lines=12> */
[C---:B------:R-:W-:Y:S01]  /*0550*/  LOP3.LUT P1, RZ, R2.reuse, 0x3e1, RZ, 0xc0, !PT ;  /* 0x000003e102ff7812 */ /* 0x040fe2000782c0ff */
[----:B------:R-:W-:Y:S01]  /*0560*/  BSSY.RECONVERGENT B0, `(.L_x_1459) ;  /* 0x0000064000007945 */ /* 0x000fe20003800200 */
[----:B------:R-:W-:-:S11]  /*0570*/  ISETP.GT.U32.AND P2, PT, R2, 0x1f, PT ;  /* 0x0000001f0200780c */ /* 0x000fd60003f44070 */
[----:B------:R-:W0:Y:S01]  /*0580*/  @!P1 LDC.64 R64, c[0x0][0x3b8] ;  /* 0x0000ee00ff409b82 */ /* 0x000e220000000a00 */
[--C-:B--2---:R-:W-:Y:S02]  /*0590*/  HADD2.F32 R0, -RZ, R14.reuse.H0_H0 ;  /* 0x2000000eff007230 */ /* 0x104fe40000004100 */
[----:B------:R-:W-:Y:S02]  /*05a0*/  HADD2.F32 R13, -RZ, R14.H1_H1 ;  /* 0x3000000eff0d7230 */ /* 0x000fe40000004100 */
[--C-:B------:R-:W-:Y:S02]  /*05b0*/  HADD2.F32 R14, -RZ, R15.reuse.H0_H0 ;  /* 0x2000000fff0e7230 */ /* 0x100fe40000004100 */
[----:B------:R-:W-:Y:S01]  /*05c0*/  FADD.FTZ R20, RZ, R0 ;  /* 0x00000000ff147221 */ /* 0x000fe20000010000 */
[----:B------:R-:W-:Y:S01]  /*05d0*/  FFMA.FTZ R28, R0, R0, RZ ;  /* 0x00000000001c7223 */ /* 0x000fe200000100ff */
[----:B------:R-:W-:Y:S02]  /*05e0*/  HADD2.F32 R15, -RZ, R15.H1_H1 ;  /* 0x3000000fff0f7230 */ /* 0x000fe40000004100 */
[----:B------:R-:W-:Y:S01]  /*05f0*/  FADD.FTZ R21, R20, R13 ;  /* 0x0000000d14157221 */ /* 0x000fe20000010000 */
[----:B------:R-:W-:Y:S01]  /*0600*/  FFMA.FTZ R29, R13, R13, R28 ;  /* 0x0000000d0d1d7223 */ /* 0x000fe2000001001c */
[----:B---3--:R-:W-:-:S02]  /*0610*/  HADD2.F32 R16, -RZ, R18.H0_H0 ;  /* 0x20000012ff107230 */ /* 0x008fc40000004100 */
[----:B------:R-:W-:Y:S01]  /*0620*/  FADD.FTZ R20, R21, R14 ;  /* 0x0000000e15147221 */ /* 0x000fe20000010000 */
[----:B------:R-:W-:Y:S01]  /*0630*/  FFMA.FTZ R28, R14, R14, R29 ;  /* 0x0000000e0e1c7223 */ /* 0x000fe2000001001d */
[----:B------:R-:W-:Y:S02]  /*0640*/  HADD2.F32 R17, -RZ, R18.H1_H1 ;  /* 0x30000012ff117230 */ /* 0x000fe40000004100 */
[----:B------:R-:W-:Y:S01]  /*0650*/  FADD.FTZ R21, R20, R15 ;  /* 0x0000000f14157221 */ /* 0x000fe20000010000 */
[----:B------:R-:W-:Y:S01]  /*0660*/  FFMA.FTZ R29, R15, R15, R28 ;  /* 0x0000000f0f1d7223 */ /* 0x000fe2000001001c */
[--C-:B------:R-:W-:Y:S02]  /*0670*/  HADD2.F32 R18, -RZ, R19.reuse.H0_H0 ;  /* 0x20000013ff127230 */ /* 0x100fe40000004100 */
[----:B------:R-:W-:Y:S01]  /*0680*/  FADD.FTZ R20, R21, R16 ;  /* 0x0000001015147221 */ /* 0x000fe20000010000 */
[----:B------:R-:W-:Y:S01]  /*0690*/  FFMA.FTZ R28, R16, R16, R29 ;  /* 0x00000010101c7223 */ /* 0x000fe2000001001d */
[----:B------:R-:W-:-:S02]  /*06a0*/  HADD2.F32 R19, -RZ, R19.H1_H1 ;  /* 0x30000013ff137230 */ /* 0x000fc40000004100 */
[----:B------:R-:W-:Y:S01]  /*06b0*/  FADD.FTZ R21, R20, R17 ;  /* 0x0000001114157221 */ /* 0x000fe20000010000 */
[----:B------:R-:W-:Y:S01]  /*06c0*/  FFMA.FTZ R29, R17, R17, R28 ;  /* 0x00000011111d7223 */ /* 0x000fe2000001001c */
[--C-:B----4-:R-:W-:Y:S02]  /*06d0*/  HADD2.F32 R20, -RZ, R48.reuse.H0_H0 ;  /* 0x20000030ff147230 */ /* 0x110fe40000004100 */
[----:B------:R-:W-:Y:S01]  /*06e0*/  FADD.FTZ R28, R21, R18 ;  /* 0x00000012151c7221 */ /* 0x000fe20000010000 */
[----:B------:R-:W-:Y:S01]  /*06f0*/  FFMA.FTZ R30, R18, R18, R29 ;  /* 0x00000012121e7223 */ /* 0x000fe2000001001d */
[----:B------:R-:W-:Y:S02]  /*0700*/  HADD2.F32 R21, -RZ, R48.H1_H1 ;  /* 0x30000030ff157230 */ /* 0x000fe40000004100 */
[----:B------:R-:W-:Y:S01]  /*0710*/  FADD.FTZ R29, R28, R19 ;  /* 0x000000131c1d7221 */ /* 0x000fe20000010000 */
[----:B------:R-:W-:Y:S01]  /*0720*/  FFMA.FTZ R31, R19, R19, R30 ;  /* 0x00000013131f7223 */ /* 0x000fe2000001001e */
[----:B------:R-:W-:-:S02]  /*0730*/  HADD2.F32 R48, -RZ, R49.H0_H0 ;  /* 0x20000031ff307230 */ /* 0x000fc40000004100 */
        /* <DEDUP_REMOVED lines=16> */
[----:B------:R-:W-:Y:S01]  /*0840*/  FFMA.FTZ R28, R60, R60, R31 ;  /* 0x0000003c3c1c7223 */ /* 0x000fe2000001001f */
[----:B------:R-:W-:-:S02]  /*0850*/  CS2R R30, SRZ ;  /* 0x00000000001e7805 */ /* 0x000fc4000001ff00 */
        /* <DEDUP_REMOVED lines=52> */
.L_x_1460:
[----:B------:R-:W-:Y:S05]  /*0ba0*/  BSYNC.RECONVERGENT B0 ;  /* 0x0000000000007941 */ /* 0x000fea0003800200 */
.L_x_1459:
        /* <DEDUP_REMOVED lines=15> */
.L_x_1462:
[----:B------:R-:W2:Y:S04]  /*0ca0*/  LD.E.STRONG.GPU R23, desc[UR10][R62.64] ;  /* 0x0000000a3e177980 */ /* 0x000ea8000c10f900 */
[----:B--2---:R-:W-:Y:S01]  /*0cb0*/  CCTL.IVALL ;  /* 0x00000000ff00798f */ /* 0x004fe20002000000 */
[----:B------:R-:W-:Y:S05]  /*0cc0*/  YIELD ;  /* 0x0000000000007946 */ /* 0x000fea0003800000 */
[----:B-----5:R-:W-:-:S04]  /*0cd0*/  LOP3.LUT R23, R23, R22, RZ, 0x3c, !PT ;  /* 0x0000001617177212 */ /* 0x020fc800078e3cff */
[----:B------:R-:W-:-:S13]  /*0ce0*/  ISETP.GT.AND P1, PT, R23, -0x1, PT ;  /* 0xffffffff1700780c */ /* 0x000fda0003f24270 */
[----:B------:R-:W-:Y:S05]  /*0cf0*/  @P1 BRA `(.L_x_1462) ;  /* 0xfffffffc00e81947 */ /* 0x000fea000383ffff */
.L_x_1461:
        /* <DEDUP_REMOVED lines=52> */
.L_x_1464:
[----:B------:R-:W-:Y:S05]  /*1040*/  BSYNC.RECONVERGENT B0 ;  /* 0x0000000000007941 */ /* 0x000fea0003800200 */
.L_x_1463:
[----:B0-----:R-:W0:Y:S01]  /*1050*/  SHFL.BFLY PT, R23, R40, 0x8, 0x1f ;  /* 0x0d001f0028177f89 */ /* 0x001e2200000e0000 */
[----:B------:R-:W-:Y:S01]  /*1060*/  LOP3.LUT P1, RZ, R2, 0x30f, RZ, 0xc0, !PT ;  /* 0x0000030f02ff7812 */ /* 0x000fe2000782c0ff */
[----:B------:R-:W1:Y:S01]  /*1070*/  LDCU UR5, c[0x0][0x3a0] ;  /* 0x00007400ff0577ac */ /* 0x000e620008000800 */
[----:B-----5:R-:W-:Y:S01]  /*1080*/  HADD2.F32 R34, -RZ, R26.H1_H1 ;  /* 0x3000001aff227230 */ /* 0x020fe20000004100 */
[----:B------:R-:W2:Y:S01]  /*1090*/  SHFL.BFLY PT, R22, R41, 0x8, 0x1f ;  /* 0x0d001f0029167f89 */ /* 0x000ea200000e0000 */
[--C-:B------:R-:W-:Y:S01]  /*10a0*/  HADD2.F32 R37, -RZ, R25.reuse.H0_H0 ;  /* 0x20000019ff257230 */ /* 0x100fe20000004100 */
[----:B------:R-:W3:Y:S01]  /*10b0*/  LDCU.64 UR6, c[0x0][0x380] ;  /* 0x00007000ff0677ac */ /* 0x000ee20008000a00 */
[----:B------:R-:W-:Y:S01]  /*10c0*/  HADD2.F32 R36, -RZ, R25.H1_H1 ;  /* 0x30000019ff247230 */ /* 0x000fe20000004100 */
[----:B------:R-:W-:Y:S01]  /*10d0*/  LOP3.LUT R5, R5, 0x1, RZ, 0x3c, !PT ;  /* 0x0000000105057812 */ /* 0x000fe200078e3cff */
[----:B------:R-:W-:Y:S02]  /*10e0*/  HADD2.F32 R39, -RZ, R27.H1_H1 ;  /* 0x3000001bff277230 */ /* 0x000fe40000004100 */
        /* <DEDUP_REMOVED lines=13> */
[----:B------:R-:W-:-:S03]  /*11c0*/  HADD2.F32 R31, -RZ, R26.H0_H0 ;  /* 0x2000001aff1f7230 */ /* 0x000fc60000004100 */
[----:B------:R-:W-:Y:S01]  /*11d0*/  @!P1 FMUL.FTZ R22, R32, 1.6276042515528388321e-05 ;  /* 0x3788888920169820 */ /* 0x000fe20000410000 */
[----:B--2---:R-:W-:Y:S01]  /*11e0*/  FADD.FTZ R32, R30, R33 ;  /* 0x000000211e207221 */ /* 0x004fe20000010000 */
[----:B------:R-:W-:Y:S02]  /*11f0*/  HADD2.F32 R33, -RZ, R24.H1_H1 ;  /* 0x30000018ff217230 */ /* 0x000fe40000004100 */
[----:B------:R-:W-:-:S04]  /*1200*/  @!P1 FMUL.FTZ R23, R22, R22 ;  /* 0x0000001616179220 */ /* 0x000fc80000410000 */
[----:B------:R-:W-:Y:S01]  /*1210*/  @!P1 FFMA.FTZ R23, R32, 1.6276042515528388321e-05, -R23 ;  /* 0x3788888920179823 */ /* 0x000fe20000010817 */
[----:B------:R-:W-:-:S04]  /*1220*/  HADD2.F32 R32, -RZ, R24.H0_H0 ;  /* 0x20000018ff207230 */ /* 0x000fc80000004100 */
[----:B------:R-:W-:-:S05]  /*1230*/  @!P1 FMNMX.FTZ R23, RZ, R23, !PT ;  /* 0x00000017ff179209 */ /* 0x000fca0007810000 */
[----:B------:R-:W-:Y:S01]  /*1240*/  @!P1 STS.64 [R55+UR4], R22 ;  /* 0x0000001637009988 */ /* 0x000fe20008000a04 */
[----:B------:R-:W-:Y:S06]  /*1250*/  BAR.SYNC.DEFER_BLOCKING 0x0 ;  /* 0x0000000000007b1d */ /* 0x000fec0000010000 */
[----:B------:R-:W1:Y:S02]  /*1260*/  LDS.64 R22, [R10] ;  /* 0x000000000a167984 */ /* 0x000e640000000a00 */
[----:B-1----:R-:W-:Y:S01]  /*1270*/  FADD.FTZ R30, R23, UR5 ;  /* 0x00000005171e7e21 */ /* 0x002fe20008010000 */
[--C-:B------:R-:W-:Y:S01]  /*1280*/  FADD.FTZ R13, R13, -R22.reuse ;  /* 0x800000160d0d7221 */ /* 0x100fe20000010000 */
[--C-:B------:R-:W-:Y:S01]  /*1290*/  FADD.FTZ R29, R0, -R22.reuse ;  /* 0x80000016001d7221 */ /* 0x100fe20000010000 */
[----:B------:R-:W-:Y:S01]  /*12a0*/  FADD.FTZ R23, R14, -R22 ;  /* 0x800000160e177221 */ /* 0x000fe20000010000 */
[----:B------:R-:W-:-:S02]  /*12b0*/  HADD2.F32 R14, -RZ, R27.H0_H0 ;  /* 0x2000001bff0e7230 */ /* 0x000fc40000004100 */
        /* <DEDUP_REMOVED lines=9> */
[C---:B0-----:R-:W-:Y:S01]  /*1350*/  FMUL.FTZ R13, R30.reuse, R13 ;  /* 0x0000000d1e0d7220 */ /* 0x041fe20000410000 */
[C---:B------:R-:W-:Y:S01]  /*1360*/  FMUL.FTZ R0, R30.reuse, R29 ;  /* 0x0000001d1e007220 */ /* 0x040fe20000410000 */
[----:B------:R-:W-:Y:S01]  /*1370*/  FADD.FTZ R29, R15, -R22 ;  /* 0x800000160f1d7221 */ /* 0x000fe20000010000 */
[C---:B------:R-:W-:Y:S01]  /*1380*/  FMUL.FTZ R23, R30.reuse, R23 ;  /* 0x000000171e177220 */ /* 0x040fe20000410000 */
[----:B------:R-:W-:Y:S01]  /*1390*/  FFMA.FTZ R13, R13, R33, R34 ;  /* 0x000000210d0d7223 */ /* 0x000fe20000010022 */
[C---:B------:R-:W-:Y:S01]  /*13a0*/  FMUL.FTZ R47, R30.reuse, R47 ;  /* 0x0000002f1e2f7220 */ /* 0x040fe20000410000 */
[----:B------:R-:W-:Y:S01]  /*13b0*/  FMUL.FTZ R28, R30, R29 ;  /* 0x0000001d1e1c7220 */ /* 0x000fe20000410000 */
[----:B------:R-:W-:Y:S01]  /*13c0*/  FFMA.FTZ R23, R23, R37, R14 ;  /* 0x0000002517177223 */ /* 0x000fe2000001000e */
[----:B------:R-:W-:Y:S01]  /*13d0*/  FMUL.FTZ R38, R13, -1.4426950216293334961 ;  /* 0xbfb8aa3b0d267820 */ /* 0x000fe20000410000 */
[--C-:B------:R-:W-:Y:S01]  /*13e0*/  FFMA.FTZ R20, R36, R47, R39.reuse ;  /* 0x0000002f24147223 */ /* 0x100fe20000010027 */
[----:B------:R-:W-:Y:S01]  /*13f0*/  FFMA.FTZ R28, R28, R36, R39 ;  /* 0x000000241c1c7223 */ /* 0x000fe20000010027 */
[----:B------:R-:W-:Y:S01]  /*1400*/  FMUL.FTZ R40, R23, -1.4426950216293334961 ;  /* 0xbfb8aa3b17287820 */ /* 0x000fe20000410000 */
[----:B------:R0:W1:Y:S01]  /*1410*/  MUFU.EX2 R15, R38 ;  /* 0x00000026000f7308 */ /* 0x0000620000000800 */
[--C-:B------:R-:W-:Y:S01]  /*1420*/  FADD.FTZ R47, R21, -R22.reuse ;  /* 0x80000016152f7221 */ /* 0x100fe20000010000 */
[----:B------:R-:W-:Y:S01]  /*1430*/  FMUL.FTZ R44, R28, -1.4426950216293334961 ;  /* 0xbfb8aa3b1c2c7820 */ /* 0x000fe20000410000 */
[----:B------:R-:W-:Y:S01]  /*1440*/  FADD.FTZ R29, R16, -R22 ;  /* 0x80000016101d7221 */ /* 0x000fe20000010000 */
[C---:B------:R-:W-:Y:S01]  /*1450*/  FMUL.FTZ R65, R30.reuse, R65 ;  /* 0x000000411e417220 */ /* 0x040fe20000410000 */
[----:B------:R-:W-:Y:S01]  /*1460*/  FMUL.FTZ R60, R30, R59 ;  /* 0x0000003b1e3c7220 */ /* 0x000fe20000410000 */
[--C-:B------:R-:W-:Y:S01]  /*1470*/  FFMA.FTZ R0, R0, R32, R31.reuse ;  /* 0x0000002000007223 */ /* 0x100fe2000001001f */
[C---:B------:R-:W-:Y:S01]  /*1480*/  FMUL.FTZ R29, R30.reuse, R29 ;  /* 0x0000001d1e1d7220 */ /* 0x040fe20000410000 */
[----:B------:R2:W4:Y:S01]  /*1490*/  MUFU.EX2 R16, R40 ;  /* 0x0000002800107308 */ /* 0x0005220000000800 */
[----:B0-----:R-:W-:Y:S01]  /*14a0*/  FMUL.FTZ R38, R30, R41 ;  /* 0x000000291e267220 */ /* 0x001fe20000410000 */
[C-C-:B------:R-:W-:Y:S01]  /*14b0*/  FFMA.FTZ R21, R32.reuse, R65, R31.reuse ;  /* 0x0000004120157223 */ /* 0x140fe2000001001f */
[----:B------:R-:W-:Y:S01]  /*14c0*/  FFMA.FTZ R29, R32, R29, R31 ;  /* 0x0000001d201d7223 */ /* 0x000fe2000001001f */
[C---:B------:R-:W-:Y:S01]  /*14d0*/  FMUL.FTZ R67, R30.reuse, R67 ;  /* 0x000000431e437220 */ /* 0x040fe20000410000 */
[----:B------:R-:W-:Y:S01]  /*14e0*/  FFMA.FTZ R18, R33, R38, R34 ;  /* 0x0000002621127223 */ /* 0x000fe20000010022 */
[C---:B------:R-:W-:Y:S01]  /*14f0*/  FMUL.FTZ R38, R30.reuse, R45 ;  /* 0x0000002d1e267220 */ /* 0x040fe20000410000 */
[C---:B------:R-:W-:Y:S01]  /*1500*/  FMUL.FTZ R61, R30.reuse, R61 ;  /* 0x0000003d1e3d7220 */ /* 0x040fe20000410000 */
[----:B------:R0:W3:Y:S01]  /*1510*/  MUFU.EX2 R17, R44 ;  /* 0x0000002c00117308 */ /* 0x0000e20000000800 */
[----:B-1----:R-:W-:Y:S01]  /*1520*/  FADD.FTZ R15, R15, 1 ;  /* 0x3f8000000f0f7421 */ /* 0x002fe20000010000 */
[----:B------:R-:W-:Y:S01]  /*1530*/  FFMA.FTZ R19, R37, R38, R14 ;  /* 0x0000002625137223 */ /* 0x000fe2000001000e */
[----:B------:R-:W-:Y:S01]  /*1540*/  FMUL.FTZ R38, R30, R47 ;  /* 0x0000002f1e267220 */ /* 0x000fe20000410000 */
[----:B------:R-:W-:Y:S01]  /*1550*/  FADD.FTZ R47, R48, -R22 ;  /* 0x80000016302f7221 */ /* 0x000fe20000010000 */
[----:B------:R-:W-:Y:S01]  /*1560*/  FMUL.FTZ R41, R29, -1.4426950216293334961 ;  /* 0xbfb8aa3b1d297820 */ /* 0x000fe20000410000 */
[----:B------:R-:W-:Y:S01]  /*1570*/  FMUL.FTZ R45, R18, -1.4426950216293334961 ;  /* 0xbfb8aa3b122d7820 */ /* 0x000fe20000410000 */
[----:B------:R-:W-:Y:S01]  /*1580*/  FFMA.FTZ R38, R33, R38, R34 ;  /* 0x0000002621267223 */ /* 0x000fe20000010022 */
[C---:B--2---:R-:W-:Y:S01]  /*1590*/  FMUL.FTZ R40, R30.reuse, R47 ;  /* 0x0000002f1e287220 */ /* 0x044fe20000410000 */
[----:B0-----:R-:W-:Y:S01]  /*15a0*/  FMUL.FTZ R44, R30, R49 ;  /* 0x000000311e2c7220 */ /* 0x001fe20000410000 */
[----:B------:R-:W-:Y:S01]  /*15b0*/  FADD.FTZ R49, R50, -R22 ;  /* 0x8000001632317221 */ /* 0x000fe20000010000 */
[----:B----4-:R-:W-:Y:S01]  /*15c0*/  FADD.FTZ R16, R16, 1 ;  /* 0x3f80000010107421 */ /* 0x010fe20000010000 */
[C-C-:B------:R-:W-:Y:S01]  /*15d0*/  FFMA.FTZ R40, R37.reuse, R40, R14.reuse ;  /* 0x0000002825287223 */ /* 0x140fe2000001000e */
[----:B------:R-:W-:Y:S01]  /*15e0*/  FFMA.FTZ R44, R36, R44, R39 ;  /* 0x0000002c242c7223 */ /* 0x000fe20000010027 */
[----:B------:R-:W-:Y:S01]  /*15f0*/  FMUL.FTZ R50, R30, R49 ;  /* 0x000000311e327220 */ /* 0x000fe20000410000 */
[----:B------:R-:W-:Y:S01]  /*1600*/  FFMA.FTZ R37, R37, R60, R14 ;  /* 0x0000003c25257223 */ /* 0x000fe2000001000e */
[----:B------:R-:W-:Y:S01]  /*1610*/  FFMA.FTZ R33, R33, R67, R34 ;  /* 0x0000004321217223 */ /* 0x000fe20000010022 */
[----:B------:R-:W-:Y:S01]  /*1620*/  FMUL.FTZ R49, R44, -1.4426950216293334961 ;  /* 0xbfb8aa3b2c317820 */ /* 0x000fe20000410000 */
[----:B------:R-:W-:Y:S01]  /*1630*/  FFMA.FTZ R31, R32, R50, R31 ;  /* 0x00000032201f7223 */ /* 0x000fe2000001001f */
[----:B------:R-:W-:Y:S01]  /*1640*/  FMUL.FTZ R14, R37, -1.4426950216293334961 ;  /* 0xbfb8aa3b250e7820 */ /* 0x000fe20000410000 */
[----:B---3--:R-:W-:Y:S01]  /*1650*/  FADD.FTZ R17, R17, 1 ;  /* 0x3f80000011117421 */ /* 0x008fe20000010000 */
[----:B------:R-:W-:Y:S01]  /*1660*/  FFMA.FTZ R36, R36, R61, R39 ;  /* 0x0000003d24247223 */ /* 0x000fe20000010027 */
[----:B------:R-:W-:Y:S01]  /*1670*/  FMUL.FTZ R50, R31, -1.4426950216293334961 ;  /* 0xbfb8aa3b1f327820 */ /* 0x000fe20000410000 */
[----:B------:R-:W0:Y:S01]  /*1680*/  MUFU.EX2 R32, R49 ;  /* 0x0000003100207308 */ /* 0x000e220000000800 */
        /* <DEDUP_REMOVED lines=8> */
[----:B------:R-:W-:-:S07]  /*1710*/  FMUL.FTZ R48, R38, -1.4426950216293334961 ;  /* 0xbfb8aa3b26307820 */ /* 0x000fce0000410000 */
[----:B------:R-:W2:Y:S01]  /*1720*/  MUFU.EX2 R39, R14 ;  /* 0x0000000e00277308 */ /* 0x000ea20000000800 */
[----:B0-----:R-:W-:-:S07]  /*1730*/  FADD.FTZ R61, R32, 1 ;  /* 0x3f800000203d7421 */ /* 0x001fce0000010000 */
[----:B------:R0:W3:Y:S01]  /*1740*/  MUFU.RCP R50, R15 ;  /* 0x0000000f00327308 */ /* 0x0000e20000001000 */
[----:B-1----:R-:W-:Y:S01]  /*1750*/  FADD.FTZ R32, R34, 1 ;  /* 0x3f80000022207421 */ /* 0x002fe20000010000 */
[----:B------:R-:W-:-:S04]  /*1760*/  @!P0 LEA R34, P1, R6, R8, 0x5 ;  /* 0x0000000806228211 */ /* 0x000fc800078228ff */
[----:B------:R-:W-:Y:S02]  /*1770*/  @!P0 LEA.HI.X R7, R6, RZ, R7, 0x5, P1 ;  /* 0x000000ff06078211 */ /* 0x000fe400008f2c07 */
[----:B------:R-:W1:Y:S01]  /*1780*/  MUFU.RCP R60, R16 ;  /* 0x00000010003c7308 */ /* 0x000e620000001000 */
[----:B0-----:R-:W0:Y:S01]  /*1790*/  @!P0 LDS.64 R14, [R51+UR4] ;  /* 0x00000004330e8984 */ /* 0x001e220008000a00 */
[----:B--2---:R-:W-:-:S06]  /*17a0*/  FADD.FTZ R6, R39, 1 ;  /* 0x3f80000027067421 */ /* 0x004fcc0000010000 */
[----:B------:R2:W4:Y:S01]  /*17b0*/  MUFU.RCP R49, R17 ;  /* 0x0000001100317308 */ /* 0x0005220000001000 */
[----:B---3--:R-:W-:-:S07]  /*17c0*/  FMUL.FTZ R50, R13, R50 ;  /* 0x000000320d327220 */ /* 0x008fce0000410000 */
[----:B------:R-:W3:Y:S01]  /*17d0*/  MUFU.EX2 R41, R41 ;  /* 0x0000002900297308 */ /* 0x000ee20000000800 */
[----:B--2---:R-:W2:Y:S01]  /*17e0*/  @!P0 LDC.64 R16, c[0x0][0x3b0] ;  /* 0x0000ec00ff108b82 */ /* 0x004ea20000000a00 */
[----:B-1----:R-:W-:-:S06]  /*17f0*/  FMUL.FTZ R13, R23, R60 ;  /* 0x0000003c170d7220 */ /* 0x002fcc0000410000 */
[----:B------:R-:W1:Y:S01]  /*1800*/  MUFU.EX2 R45, R45 ;  /* 0x0000002d002d7308 */ /* 0x000e620000000800 */
[----:B----4-:R-:W-:-:S05]  /*1810*/  FMUL.FTZ R28, R28, R49 ;  /* 0x000000311c1c7220 */ /* 0x010fca0000410000 */
[----:B------:R-:W-:Y:S02]  /*1820*/  F2FP.F16.F32.PACK_AB R13, R28, R13 ;  /* 0x0000000d1c0d723e */ /* 0x000fe400000000ff */
[----:B------:R-:W4:Y:S01]  /*1830*/  MUFU.EX2 R46, R46 ;  /* 0x0000002e002e7308 */ /* 0x000f220000000800 */
[----:B---3--:R-:W-:-:S07]  /*1840*/  FADD.FTZ R66, R41, 1 ;  /* 0x3f80000029427421 */ /* 0x008fce0000010000 */
[----:B------:R-:W3:Y:S01]  /*1850*/  MUFU.EX2 R64, R64 ;  /* 0x0000004000407308 */ /* 0x000ee20000000800 */
[----:B--2---:R-:W-:Y:S01]  /*1860*/  @!P0 LEA R16, P1, R34, R16, 0x2 ;  /* 0x0000001022108211 */ /* 0x004fe200078210ff */
[----:B-1----:R-:W-:-:S03]  /*1870*/  FADD.FTZ R41, R45, 1 ;  /* 0x3f8000002d297421 */ /* 0x002fc60000010000 */
[----:B------:R-:W-:-:S03]  /*1880*/  @!P0 LEA.HI.X R17, R34, R17, R7, 0x2, P1 ;  /* 0x0000001122118211 */ /* 0x000fc600008f1407 */
[----:B------:R-:W1:Y:S01]  /*1890*/  MUFU.EX2 R22, R59 ;  /* 0x0000003b00167308 */ /* 0x000e620000000800 */
[----:B----4-:R-:W-:Y:S01]  /*18a0*/  FADD.FTZ R46, R46, 1 ;  /* 0x3f8000002e2e7421 */ /* 0x010fe20000010000 */
[----:B0-----:R0:W-:Y:S06]  /*18b0*/  @!P0 STG.E.64 desc[UR10][R16.64], R14 ;  /* 0x0000000e10008986 */ /* 0x0011ec000c101b0a */
[----:B------:R-:W2:Y:S01]  /*18c0*/  MUFU.EX2 R35, R35 ;  /* 0x0000002300237308 */ /* 0x000ea20000000800 */
[----:B---3--:R-:W-:-:S07]  /*18d0*/  FADD.FTZ R45, R64, 1 ;  /* 0x3f800000402d7421 */ /* 0x008fce0000010000 */
[----:B------:R-:W3:Y:S01]  /*18e0*/  MUFU.EX2 R65, R65 ;  /* 0x0000004100417308 */ /* 0x000ee20000000800 */
[----:B-1----:R-:W-:Y:S01]  /*18f0*/  FADD.FTZ R22, R22, 1 ;  /* 0x3f80000016167421 */ /* 0x002fe20000010000 */
[----:B0-----:R-:W-:-:S04]  /*1900*/  IADD3 R14, P1, PT, R11, UR6, RZ ;  /* 0x000000060b0e7c10 */ /* 0x001fc8000ff3e0ff */
[----:B------:R-:W-:Y:S01]  /*1910*/  IADD3.X R15, PT, PT, R12, UR7, RZ, P1, !PT ;  /* 0x000000070c0f7c10 */ /* 0x000fe20008ffe4ff */
[----:B------:R-:W0:Y:S01]  /*1920*/  LDCU.64 UR6, c[0x0][0x3a8] ;  /* 0x00007500ff0677ac */ /* 0x000e220008000a00 */
[----:B------:R-:W1:Y:S01]  /*1930*/  MUFU.EX2 R47, R47 ;  /* 0x0000002f002f7308 */ /* 0x000e620000000800 */
[----:B--2---:R-:W-:-:S07]  /*1940*/  FADD.FTZ R35, R35, 1 ;  /* 0x3f80000023237421 */ /* 0x004fce0000010000 */
[----:B------:R-:W2:Y:S01]  /*1950*/  MUFU.EX2 R30, R30 ;  /* 0x0000001e001e7308 */ /* 0x000ea20000000800 */
[----:B---3--:R-:W-:-:S07]  /*1960*/  FADD.FTZ R64, R65, 1 ;  /* 0x3f80000041407421 */ /* 0x008fce0000010000 */
[----:B------:R-:W3:Y:S01]  /*1970*/  MUFU.EX2 R48, R48 ;  /* 0x0000003000307308 */ /* 0x000ee20000000800 */
[----:B-1----:R-:W-:Y:S01]  /*1980*/  FADD.FTZ R47, R47, 1 ;  /* 0x3f8000002f2f7421 */ /* 0x002fe20000010000 */
[----:B0-----:R-:W-:-:S04]  /*1990*/  ISETP.GE.U32.AND P1, PT, R42, UR6, PT ;  /* 0x000000062a007c0c */ /* 0x001fc8000bf26070 */
[----:B------:R-:W-:Y:S02]  /*19a0*/  ISETP.GE.AND.EX P1, PT, R43, UR7, PT, P1 ;  /* 0x000000072b007c0c */ /* 0x000fe4000bf26310 */
[----:B------:R-:W0:Y:S01]  /*19b0*/  MUFU.RCP R46, R46 ;  /* 0x0000002e002e7308 */ /* 0x000e220000001000 */
[----:B--2---:R-:W-:-:S07]  /*19c0*/  FADD.FTZ R7, R30, 1 ;  /* 0x3f8000001e077421 */ /* 0x004fce0000010000 */
[----:B------:R-:W1:Y:S01]  /*19d0*/  MUFU.RCP R45, R45 ;  /* 0x0000002d002d7308 */ /* 0x000e620000001000 */
[----:B---3--:R-:W-:-:S07]  /*19e0*/  FADD.FTZ R48, R48, 1 ;  /* 0x3f80000030307421 */ /* 0x008fce0000010000 */
[----:B------:R-:W2:Y:S01]  /*19f0*/  MUFU.RCP R32, R32 ;  /* 0x0000002000207308 */ /* 0x000ea20000001000 */
[----:B0-----:R-:W-:-:S07]  /*1a00*/  FMUL.FTZ R46, R19, R46 ;  /* 0x0000002e132e7220 */ /* 0x001fce0000410000 */
[----:B------:R-:W0:Y:S01]  /*1a10*/  MUFU.RCP R22, R22 ;  /* 0x0000001600167308 */ /* 0x000e220000001000 */
[----:B-1----:R-:W-:-:S05]  /*1a20*/  FMUL.FTZ R45, R20, R45 ;  /* 0x0000002d142d7220 */ /* 0x002fca0000410000 */
[----:B------:R-:W-:Y:S02]  /*1a30*/  F2FP.F16.F32.PACK_AB R17, R45, R46 ;  /* 0x0000002e2d11723e */ /* 0x000fe400000000ff */
[----:B------:R-:W1:Y:S01]  /*1a40*/  MUFU.RCP R35, R35 ;  /* 0x0000002300237308 */ /* 0x000e620000001000 */
[----:B--2---:R-:W-:-:S07]  /*1a50*/  FMUL.FTZ R32, R31, R32 ;  /* 0x000000201f207220 */ /* 0x004fce0000410000 */
[----:B------:R-:W2:Y:S01]  /*1a60*/  MUFU.RCP R66, R66 ;  /* 0x0000004200427308 */ /* 0x000ea20000001000 */
[----:B0-----:R-:W-:-:S05]  /*1a70*/  FMUL.FTZ R33, R33, R22 ;  /* 0x0000001621217220 */ /* 0x001fca0000410000 */
[----:B------:R-:W-:Y:S02]  /*1a80*/  F2FP.F16.F32.PACK_AB R32, R33, R32 ;  /* 0x000000202120723e */ /* 0x000fe400000000ff */
[----:B------:R-:W0:Y:S01]  /*1a90*/  MUFU.RCP R41, R41 ;  /* 0x0000002900297308 */ /* 0x000e220000001000 */
[----:B-1----:R-:W-:-:S05]  /*1aa0*/  FMUL.FTZ R35, R0, R35 ;  /* 0x0000002300237220 */ /* 0x002fca0000410000 */
[----:B------:R-:W-:Y:S02]  /*1ab0*/  F2FP.F16.F32.PACK_AB R12, R50, R35 ;  /* 0x00000023320c723e */ /* 0x000fe400000000ff */
[----:B------:R-:W1:Y:S01]  /*1ac0*/  MUFU.RCP R64, R64 ;  /* 0x0000004000407308 */ /* 0x000e620000001000 */
[----:B--2---:R-:W-:Y:S02]  /*1ad0*/  FMUL.FTZ R66, R29, R66 ;  /* 0x000000421d427220 */ /* 0x004fe40000410000 */
[----:B------:R2:W-:Y:S05]  /*1ae0*/  STG.E.64 desc[UR10][R14.64], R12 ;  /* 0x0000000c0e007986 */ /* 0x0005ea000c101b0a */
[----:B------:R-:W3:Y:S01]  /*1af0*/  MUFU.RCP R59, R48 ;  /* 0x00000030003b7308 */ /* 0x000ee20000001000 */
[----:B0-----:R-:W-:-:S05]  /*1b00*/  FMUL.FTZ R41, R18, R41 ;  /* 0x0000002912297220 */ /* 0x001fca0000410000 */
[----:B------:R-:W-:Y:S02]  /*1b10*/  F2FP.F16.F32.PACK_AB R16, R41, R66 ;  /* 0x000000422910723e */ /* 0x000fe400000000ff */
[----:B------:R-:W0:Y:S01]  /*1b20*/  MUFU.RCP R47, R47 ;  /* 0x0000002f002f7308 */ /* 0x000e220000001000 */
[----:B-1----:R-:W-:Y:S02]  /*1b30*/  FMUL.FTZ R64, R21, R64 ;  /* 0x0000004015407220 */ /* 0x002fe40000410000 */
[----:B------:R2:W-:Y:S05]  /*1b40*/  STG.E.64 desc[UR10][R14.64+0xf00], R16 ;  /* 0x000f00100e007986 */ /* 0x0005ea000c101b0a */
[----:B------:R-:W1:Y:S01]  /*1b50*/  MUFU.RCP R61, R61 ;  /* 0x0000003d003d7308 */ /* 0x000e620000001000 */
[----:B---3--:R-:W-:-:S05]  /*1b60*/  FMUL.FTZ R59, R38, R59 ;  /* 0x0000003b263b7220 */ /* 0x008fca0000410000 */
[----:B------:R-:W-:Y:S02]  /*1b70*/  F2FP.F16.F32.PACK_AB R46, R59, R64 ;  /* 0x000000403b2e723e */ /* 0x000fe400000000ff */
[----:B------:R-:W3:Y:S01]  /*1b80*/  MUFU.RCP R6, R6 ;  /* 0x0000000600067308 */ /* 0x000ee20000001000 */
[----:B0-----:R-:W-:-:S07]  /*1b90*/  FMUL.FTZ R47, R40, R47 ;  /* 0x0000002f282f7220 */ /* 0x001fce0000410000 */
[----:B------:R-:W0:Y:S01]  /*1ba0*/  MUFU.RCP R7, R7 ;  /* 0x0000000700077308 */ /* 0x000e220000001000 */
[----:B-1----:R-:W-:-:S05]  /*1bb0*/  FMUL.FTZ R44, R44, R61 ;  /* 0x0000003d2c2c7220 */ /* 0x002fca0000410000 */
[----:B------:R-:W-:Y:S01]  /*1bc0*/  F2FP.F16.F32.PACK_AB R47, R44, R47 ;  /* 0x0000002f2c2f723e */ /* 0x000fe200000000ff */
[----:B---3--:R-:W-:-:S04]  /*1bd0*/  FMUL.FTZ R6, R37, R6 ;  /* 0x0000000625067220 */ /* 0x008fc80000410000 */
[----:B------:R2:W-:Y:S01]  /*1be0*/  STG.E.64 desc[UR10][R14.64+0x1e00], R46 ;  /* 0x001e002e0e007986 */ /* 0x0005e2000c101b0a */
[----:B0-----:R-:W-:-:S05]  /*1bf0*/  FMUL.FTZ R7, R36, R7 ;  /* 0x0000000724077220 */ /* 0x001fca0000410000 */
[----:B------:R-:W-:Y:S02]  /*1c00*/  F2FP.F16.F32.PACK_AB R33, R7, R6 ;  /* 0x000000060721723e */ /* 0x000fe400000000ff */
[----:B------:R-:W-:Y:S02]  /*1c10*/  MOV R6, R42 ;  /* 0x0000002a00067202 */ /* 0x000fe40000000f00 */
[----:B------:R-:W-:Y:S01]  /*1c20*/  MOV R7, R43 ;  /* 0x0000002b00077202 */ /* 0x000fe20000000f00 */
[----:B------:R2:W-:Y:S01]  /*1c30*/  STG.E.64 desc[UR10][R14.64+0x2d00], R32 ;  /* 0x002d00200e007986 */ /* 0x0005e2000c101b0a */
[----:B------:R-:W-:Y:S05]  /*1c40*/  @!P1 BRA `(.L_x_1465) ;  /* 0xffffffe800049947 */ /* 0x000fea000383ffff */
[----:B------:R-:W-:Y:S05]  /*1c50*/  EXIT ;  /* 0x000000000000794d */ /* 0x000fea0003800000 */
.L_x_1466:
        /* <DEDUP_REMOVED lines=10> */
.L_x_1597:


//--------------------- .text._ZN13group_norm_v214gn_cuda_kernelI6__halfLi480ELi3ELi16ELi60ELi1024ELb1ELi8ELi960ELi960ELi4ELb1ELi2ELb0ELb0ENS_16CompileConditionILi1000EEEEEvPT_PKS4_S7_S7_flPfS8_Pj --------------------------
	.section	.text._ZN13group_norm_v214gn_cuda_kernelI6__halfLi480ELi3ELi16ELi60ELi1024ELb1ELi8ELi960ELi960ELi4ELb1ELi2ELb0ELb0ENS_16CompileConditionILi1000EEEEEvPT_PKS4_S7_S7_flPfS8_Pj,"ax",@progbits
	.align	128
        .global         _ZN13group_norm_v214gn_cuda_kernelI6__halfLi480ELi3ELi16ELi60ELi1024ELb1ELi8ELi960ELi960ELi4ELb1ELi2ELb0ELb0ENS_16CompileConditionILi1000EEEEEvPT_PKS4_S7_S7_flPfS8_Pj
        .type           _ZN13group_norm_v214gn_cuda_kernelI6__halfLi480ELi3ELi16ELi60ELi1024ELb1ELi8ELi960ELi960ELi4ELb1ELi2ELb0ELb0ENS_16CompileConditionILi1000EEEEEvPT_PKS4_S7_S7_flPfS8_Pj,@function
        .size           _ZN13group_norm_v214gn_cuda_kernelI6__halfLi480ELi3ELi16ELi60ELi1024ELb1ELi8ELi960ELi960ELi4ELb1ELi2ELb0ELb0ENS_16CompileConditionILi1000EEEEEvPT_PKS4_S7_S7_flPfS8_Pj,(.L_x_1598 - _ZN13group_norm_v214gn_cuda_kernelI6__halfLi480ELi3ELi16ELi60ELi1024ELb1ELi8ELi960ELi960ELi4ELb1ELi2ELb0ELb0ENS_16CompileConditionILi1000EEEEEvPT_PKS4_S7_S7_flPfS8_Pj)
        .other          _ZN13group_norm_v214gn_cuda_kernelI6__halfLi480ELi3ELi16ELi60ELi1024ELb1ELi8ELi960ELi960ELi4ELb1ELi2ELb0ELb0ENS_16CompileConditionILi1000EEEEEvPT_PKS4_S7_S7_flPfS8_Pj,@"STO_CUDA_ENTRY STV_DEFAULT"
_ZN13group_norm_v214gn_cuda_kernelI6__halfLi480ELi3ELi16ELi60ELi1024ELb1ELi8ELi960ELi960ELi4ELb1ELi2ELb0ELb0ENS_16CompileConditionILi1000EEEEEvPT_PKS4_S7_S7_flPfS8_Pj:
.text._ZN13group_norm_v214gn_cuda_kernelI6__halfLi480ELi3ELi16ELi60ELi1024ELb1ELi8ELi960ELi960ELi4ELb1ELi2ELb0ELb0ENS_16CompileConditionILi1000EEEEEvPT_PKS4_S7_S7_flPfS8_Pj:
        /* <DEDUP_REMOVED lines=10> */
[----:B------:R-:W4:Y:S01]  /*00a0*/  S2R R8, SR_CgaCtaId ;  /* 0x0000000000087919 */ /* 0x000f220000008800 */
[----:B------:R-:W4:Y:S06]  /*00b0*/  S2R R10, SR_CTAID.X ;  /* 0x00000000000a7919 */ /* 0x000f2c0000002500 */
        /* <DEDUP_REMOVED lines=15> */
[----:B------:R-:W-:Y:S02]  /*01b0*/  PRMT R3, R0, 0x9910, RZ ;  /* 0x0000991000037816 */ /* 0x000fe400000000ff */
[----:B------:R-:W-:Y:S02]  /*01c0*/  MOV R0, 0x400 ;  /* 0x0000040000007802 */ /* 0x000fe40000000f00 */
[----:B----4-:R-:W-:Y:S01]  /*01d0*/  ISETP.EQ.U32.AND P1, PT, R6, RZ, PT ;  /* 0x000000ff0600720c */ /* 0x010fe20003f22070 */
[----:B------:R-:W-:Y:S01]  /*01e0*/  IMAD R3, R3, 0x89, RZ ;  /* 0x0000008903037824 */ /* 0x000fe200078e02ff */
[----:B------:R-:W-:-:S02]  /*01f0*/  IADD3 R5, PT, PT, R0, 0x1680, RZ ;  /* 0x0000168000057810 */ /* 0x000fc40007ffe0ff */
[----:B------:R-:W-:Y:S02]  /*0200*/  LEA R0, R8, R0, 0x18 ;  /* 0x0000000008007211 */ /* 0x000fe400078ec0ff */
[----:B------:R-:W-:Y:S02]  /*0210*/  LOP3.LUT P0, RZ, R10, 0x7f, RZ, 0xc0, !PT ;  /* 0x0000007f0aff7812 */ /* 0x000fe4000780c0ff */
[----:B------:R-:W-:Y:S02]  /*0220*/  LOP3.LUT R3, R3, 0xffff, RZ, 0xc0, !PT ;  /* 0x0000ffff03037812 */ /* 0x000fe400078ec0ff */
[----:B------:R-:W-:Y:S01]  /*0230*/  LEA R6, R8, R5, 0x18 ;  /* 0x0000000508067211 */ /* 0x000fe200078ec0ff */
[----:B------:R-:W-:Y:S01]  /*0240*/  IMAD R5, R9, 0x18, R0 ;  /* 0x0000001809057824 */ /* 0x000fe200078e0200 */
[----:B------:R-:W-:Y:S02]  /*0250*/  SHF.L.U32 R8, R10, 0x3, RZ ;  /* 0x000000030a087819 */ /* 0x000fe400000006ff */
[----:B------:R-:W-:-:S02]  /*0260*/  ISETP.EQ.OR.EX P0, PT, R7, RZ, P0, P1 ;  /* 0x000000ff0700720c */ /* 0x000fc40000702710 */
[----:B------:R-:W-:Y:S02]  /*0270*/  SHF.R.U32.HI R3, RZ, 0xb, R3 ;  /* 0x0000000bff037819 */ /* 0x000fe40000011603 */
[----:B------:R-:W-:Y:S02]  /*0280*/  LOP3.LUT R7, R8, 0x3f8, RZ, 0xc0, !PT ;  /* 0x000003f808077812 */ /* 0x000fe400078ec0ff */
[----:B------:R-:W-:Y:S02]  /*0290*/  LOP3.LUT R9, R3, 0xffff, RZ, 0xc0, !PT ;  /* 0x0000ffff03097812 */ /* 0x000fe400078ec0ff */
[----:B------:R-:W-:Y:S01]  /*02a0*/  IADD3 R3, PT, PT, R4, R7, RZ ;  /* 0x0000000704037210 */ /* 0x000fe20007ffe0ff */
[----:B------:R-:W-:Y:S01]  /*02b0*/  HFMA2 R7, -RZ, RZ, 0, 0 ;  /* 0x00000000ff077431 */ /* 0x000fe200000001ff */
[----:B------:R-:W-:Y:S02]  /*02c0*/  ISETP.GT.U32.OR P0, PT, R34, 0xf, P0 ;  /* 0x0000000f2200780c */ /* 0x000fe40000704470 */
[----:B------:R-:W-:-:S02]  /*02d0*/  LEA R4, R4, R5, 0x3 ;  /* 0x0000000504047211 */ /* 0x000fc400078e18ff */
[----:B------:R-:W-:Y:S02]  /*02e0*/  LEA R5, R9, R6, 0x3 ;  /* 0x0000000609057211 */ /* 0x000fe400078e18ff */
[----:B------:R-:W-:Y:S01]  /*02f0*/  MOV R6, UR4 ;  /* 0x0000000400067c02 */ /* 0x000fe20008000f00 */
[----:B------:R-:W-:-:S06]  /*0300*/  UMOV UR4, URZ ;  /* 0x000000ff00047c82 */ /* 0x000fcc0008000000 */
.L_x_1479:
[----:B0-----:R-:W0:Y:S01]  /*0310*/  LDCU.64 UR6, c[0x0][0x388] ;  /* 0x00007100ff0677ac */ /* 0x001e220008000a00 */
[----:B------:R-:W-:Y:S01]  /*0320*/  MOV R8, R2 ;  /* 0x0000000200087202 */ /* 0x000fe20000000f00 */
[----:B------:R-:W-:Y:S01]  /*0330*/  IMAD R13, R3, 0x3c0, RZ ;  /* 0x000003c0030d7824 */ /* 0x000fe200078e02ff */
[----:B------:R-:W-:Y:S01]  /*0340*/  MOV R9, RZ ;  /* 0x000000ff00097202 */ /* 0x000fe20000000f00 */
        /* <DEDUP_REMOVED lines=12> */
[----:B------:R-:W-:Y:S01]  /*0410*/  ISETP.GT.U32.AND P1, PT, R34, 0x1f, PT ;  /* 0x0000001f2200780c */ /* 0x000fe20003f24070 */
[----:B------:R-:W-:Y:S01]  /*0420*/  BSSY.RECONVERGENT B0, `(.L_x_1467) ;  /* 0x000006b000007945 */ /* 0x000fe20003800200 */
[----:B--2---:R-:W-:-:S02]  /*0430*/  HADD2.F32 R0, -RZ, R10.H0_H0 ;  /* 0x2000000aff007230 */ /* 0x004fc40000004100 */
        /* <DEDUP_REMOVED lines=13> */
[----:B------:R-:W-:Y:S02]  /*0510*/  HADD2.F32 R24, -RZ, R19.H0_H0 ;  /* 0x20000013ff187230 */ /* 0x000fe40000004100 */
[----:B------:R-:W-:Y:S01]  /*0520*/  FADD.FTZ R18, R25, R12 ;  /* 0x0000000c19127221 */ /* 0x000fe20000010000 */
[----:B------:R-:W-:Y:S01]  /*0530*/  FFMA.FTZ R26, R12, R12, R27 ;  /* 0x0000000c0c1a7223 */ /* 0x000fe2000001001b */
[----:B----4-:R-:W-:-:S02]  /*0540*/  HADD2.F32 R28, -RZ, R20.H1_H1 ;  /* 0x30000014ff1c7230 */ /* 0x010fc40000004100 */
        /* <DEDUP_REMOVED lines=23> */
[----:B------:R-:W-:Y:S01]  /*06c0*/  HADD2.F32 R33, -RZ, R23.H1_H1 ;  /* 0x30000017ff217230 */ /* 0x000fe20000004100 */
[----:B------:R-:W-:Y:S01]  /*06d0*/  CS2R R22, SRZ ;  /* 0x0000000000167805 */ /* 0x000fe2000001ff00 */
        /* <DEDUP_REMOVED lines=19> */
[----:B------:R-:W1:Y:S04]  /*0810*/  LDS.64 R20, [R34+0x18] ;  /* 0x0000180022147984 */ /* 0x000e680000000a00 */
[----:B------:R-:W2:Y:S01]  /*0820*/  LDS.64 R22, [R34+0x30] ;  /* 0x0000300022167984 */ /* 0x000ea20000000a00 */
[----:B0-----:R-:W-:Y:S01]  /*0830*/  FADD.FTZ R35, RZ, R18 ;  /* 0x00000012ff237221 */ /* 0x001fe20000010000 */
[----:B------:R-:W-:-:S03]  /*0840*/  FADD.FTZ R18, RZ, R19 ;  /* 0x00000013ff127221 */ /* 0x000fc60000010000 */
[----:B-1----:R-:W-:Y:S01]  /*0850*/  FADD.FTZ R35, R35, R20 ;  /* 0x0000001423237221 */ /* 0x002fe20000010000 */
[----:B------:R-:W-:Y:S02]  /*0860*/  FADD.FTZ R18, R18, R21 ;  /* 0x0000001512127221 */ /* 0x000fe40000010000 */
[----:B------:R-:W-:Y:S01]  /*0870*/  LDS.64 R20, [R34+0x60] ;  /* 0x0000600022147984 */ /* 0x000fe20000000a00 */
[----:B--2---:R-:W-:Y:S01]  /*0880*/  FADD.FTZ R35, R35, R22 ;  /* 0x0000001623237221 */ /* 0x004fe20000010000 */
[----:B------:R-:W-:Y:S02]  /*0890*/  FADD.FTZ R22, R18, R23 ;  /* 0x0000001712167221 */ /* 0x000fe40000010000 */
[----:B------:R-:W0:Y:S02]  /*08a0*/  LDS.64 R18, [R34+0x48] ;  /* 0x0000480022127984 */ /* 0x000e240000000a00 */
[----:B0-----:R-:W-:Y:S01]  /*08b0*/  FADD.FTZ R35, R35, R18 ;  /* 0x0000001223237221 */ /* 0x001fe20000010000 */
[----:B------:R-:W-:-:S02]  /*08c0*/  FADD.FTZ R22, R22, R19 ;  /* 0x0000001316167221 */ /* 0x000fc40000010000 */
[----:B------:R-:W0:Y:S01]  /*08d0*/  LDS.64 R18, [R34+0x78] ;  /* 0x0000780022127984 */ /* 0x000e220000000a00 */
[----:B------:R-:W-:Y:S01]  /*08e0*/  FADD.FTZ R35, R35, R20 ;  /* 0x0000001423237221 */ /* 0x000fe20000010000 */
        /* <DEDUP_REMOVED lines=16> */
[----:B------:R-:W-:Y:S01]  /*09f0*/  LDS.64 R18, [R34+0x120] ;  /* 0x0001200022127984 */ /* 0x000fe20000000a00 */
[----:B-1----:R-:W-:Y:S01]  /*0a00*/  FADD.FTZ R35, R35, R20 ;  /* 0x0000001423237221 */ /* 0x002fe20000010000 */
[----:B------:R-:W-:Y:S02]  /*0a10*/  FADD.FTZ R22, R22, R21 ;  /* 0x0000001516167221 */ /* 0x000fe40000010000 */
[----:B------:R-:W0:Y:S02]  /*0a20*/  LDS.64 R20, [R34+0x108] ;  /* 0x0001080022147984 */ /* 0x000e240000000a00 */
[----:B0-----:R-:W-:Y:S01]  /*0a30*/  FADD.FTZ R35, R35, R20 ;  /* 0x0000001423237221 */ /* 0x001fe20000010000 */
[----:B------:R-:W-:Y:S02]  /*0a40*/  FADD.FTZ R36, R22, R21 ;  /* 0x0000001516247221 */ /* 0x000fe40000010000 */
[----:B------:R-:W0:Y:S01]  /*0a50*/  LDS.64 R20, [R34+0x138] ;  /* 0x0001380022147984 */ /* 0x000e220000000a00 */
[----:B------:R-:W-:Y:S01]  /*0a60*/  FADD.FTZ R35, R35, R18 ;  /* 0x0000001223237221 */ /* 0x000fe20000010000 */
[----:B------:R-:W-:-:S02]  /*0a70*/  FADD.FTZ R36, R36, R19 ;  /* 0x0000001324247221 */ /* 0x000fc40000010000 */
[----:B------:R-:W1:Y:S01]  /*0a80*/  LDS.64 R22, [R34+0x150] ;  /* 0x0001500022167984 */ /* 0x000e620000000a00 */
[----:B0-----:R-:W-:Y:S01]  /*0a90*/  FADD.FTZ R35, R35, R20 ;  /* 0x0000001423237221 */ /* 0x001fe20000010000 */
[----:B------:R-:W-:-:S03]  /*0aa0*/  FADD.FTZ R36, R36, R21 ;  /* 0x0000001524247221 */ /* 0x000fc60000010000 */
[----:B-1----:R-:W-:Y:S01]  /*0ab0*/  FADD.FTZ R22, R35, R22 ;  /* 0x0000001623167221 */ /* 0x002fe20000010000 */
[----:B------:R-:W-:-:S07]  /*0ac0*/  FADD.FTZ R23, R36, R23 ;  /* 0x0000001724177221 */ /* 0x000fce0000010000 */
.L_x_1468:
[----:B------:R-:W-:Y:S05]  /*0ad0*/  BSYNC.RECONVERGENT B0 ;  /* 0x0000000000007941 */ /* 0x000fea0003800200 */
.L_x_1467:
[----:B------:R-:W1:Y:S01]  /*0ae0*/  S2R R34, SR_TID.X ;  /* 0x0000000000227919 */ /* 0x000e620000002100 */
[----:B------:R-:W-:Y:S01]  /*0af0*/  BSSY.RECONVERGENT B0, `(.L_x_1469) ;  /* 0x0000014000007945 */ /* 0x000fe20003800200 */
[----:B0-----:R-:W0:Y:S04]  /*0b00*/  SHFL.BFLY PT, R19, R22, 0x1, 0x1f ;  /* 0x0c201f0016137f89 */ /* 0x001e2800000e0000 */
[----:B------:R-:W2:Y:S01]  /*0b10*/  SHFL.BFLY PT, R20, R23, 0x1, 0x1f ;  /* 0x0c201f0017147f89 */ /* 0x000ea200000e0000 */
[----:B0-----:R-:W-:Y:S01]  /*0b20*/  FADD.FTZ R18, R19, R22 ;  /* 0x0000001613127221 */ /* 0x001fe20000010000 */
[----:B-1----:R-:W-:Y:S01]  /*0b30*/  LOP3.LUT P2, RZ, R34, 0x3e1, RZ, 0xc0, !PT ;  /* 0x000003e122ff7812 */ /* 0x002fe2000784c0ff */
[----:B--2---:R-:W-:Y:S01]  /*0b40*/  FADD.FTZ R19, R20, R23 ;  /* 0x0000001714137221 */ /* 0x004fe20000010000 */
[----:B------:R-:W-:-:S02]  /*0b50*/  ISETP.NE.AND P3, PT, R34, RZ, PT ;  /* 0x000000ff2200720c */ /* 0x000fc40003f65270 */
[----:B------:R-:W-:-:S09]  /*0b60*/  ISETP.GT.U32.AND P1, PT, R34, 0xff, PT ;  /* 0x000000ff2200780c */ /* 0x000fd20003f24070 */
        /* <DEDUP_REMOVED lines=12> */
.L_x_1470:
[----:B------:R-:W-:Y:S05]  /*0c30*/  BSYNC.RECONVERGENT B0 ;  /* 0x0000000000007941 */ /* 0x000fea0003800200 */
.L_x_1469:
        /* <DEDUP_REMOVED lines=13> */
.L_x_1472:
[----:B------:R-:W2:Y:S04]  /*0d10*/  LD.E.STRONG.GPU R20, desc[UR8][R18.64] ;  /* 0x0000000812147980 */ /* 0x000ea8000c10f900 */
[----:B--2---:R-:W-:Y:S01]  /*0d20*/  CCTL.IVALL ;  /* 0x00000000ff00798f */ /* 0x004fe20002000000 */
[----:B------:R-:W-:Y:S05]  /*0d30*/  YIELD ;  /* 0x0000000000007946 */ /* 0x000fea0003800000 */
[----:B-----5:R-:W-:-:S04]  /*0d40*/  LOP3.LUT R20, R20, R21, RZ, 0x3c, !PT ;  /* 0x0000001514147212 */ /* 0x020fc800078e3cff */
[----:B------:R-:W-:-:S13]  /*0d50*/  ISETP.GT.AND P2, PT, R20, -0x1, PT ;  /* 0xffffffff1400780c */ /* 0x000fda0003f44270 */
[----:B------:R-:W-:Y:S05]  /*0d60*/  @P2 BRA `(.L_x_1472) ;  /* 0xfffffffc00e82947 */ /* 0x000fea000383ffff */
.L_x_1471:
[----:B------:R-:W-:Y:S05]  /*0d70*/  WARPSYNC.ALL ;  /* 0x0000000000007948 */ /* 0x000fea0003800000 */
[----:B------:R-:W-:Y:S01]  /*0d80*/  BAR.SYNC.DEFER_BLOCKING 0x0 ;  /* 0x0000000000007b1d */ /* 0x000fe20000010000 */
[----:B------:R-:W-:-:S05]  /*0d90*/  CS2R R22, SRZ ;  /* 0x0000000000167805 */ /* 0x000fca000001ff00 */
[----:B------:R-:W-:Y:S04]  /*0da0*/  BSSY.RECONVERGENT B0, `(.L_x_1473) ;  /* 0x0000033000007945 */ /* 0x000fe80003800200 */
[----:B------:R-:W-:Y:S05]  /*0db0*/  @P1 BRA `(.L_x_1474) ;  /* 0x0000000000c41947 */ /* 0x000fea0003800000 */
[----:B0-----:R-:W0:Y:S01]  /*0dc0*/  S2R R19, SR_CTAID.Y ;  /* 0x0000000000137919 */ /* 0x001e220000002600 */
[----:B------:R-:W0:Y:S01]  /*0dd0*/  LDC R18, c[0x0][0x374] ;  /* 0x0000dd00ff127b82 */ /* 0x000e220000000800 */
[----:B------:R-:W-:-:S07]  /*0de0*/  SHF.L.U32 R20, R34, 0x3, RZ ;  /* 0x0000000322147819 */ /* 0x000fce00000006ff */
[----:B------:R-:W1:Y:S01]  /*0df0*/  LDC.64 R36, c[0x0][0x3b8] ;  /* 0x0000ee00ff247b82 */ /* 0x000e620000000a00 */
[----:B0-----:R-:W-:Y:S01]  /*0e00*/  IMAD R18, R18, UR4, R19 ;  /* 0x0000000412127c24 */ /* 0x001fe2000f8e0213 */
        /* <DEDUP_REMOVED lines=32> */
[C---:B------:R-:W-:Y:S02]  /*1010*/  IADD3 R21, PT, PT, R22.reuse, 0xc0, RZ ;  /* 0x000000c016157810 */ /* 0x040fe40007ffe0ff */
[----:B------:R-:W-:Y:S01]  /*1020*/  IADD3 R20, PT, PT, R22, 0xe0, RZ ;  /* 0x000000e016147810 */ /* 0x000fe20007ffe0ff */
[----:B--2---:R-:W-:Y:S01]  /*1030*/  FADD.FTZ R23, R18, R23 ;  /* 0x0000001712177221 */ /* 0x004fe20000010000 */
[----:B------:R-:W-:Y:S01]  /*1040*/  FADD.FTZ R35, R19, R35 ;  /* 0x0000002313237221 */ /* 0x000fe20000010000 */
[----:B------:R-:W-:-:S04]  /*1050*/  IMAD.WIDE.U32 R18, R21, 0x4, R36 ;  /* 0x0000000415127825 */ /* 0x000fc800078e0024 */
[----:B------:R-:W-:Y:S02]  /*1060*/  IMAD.WIDE.U32 R20, R20, 0x4, R36 ;  /* 0x0000000414147825 */ /* 0x000fe400078e0024 */
[----:B------:R-:W2:Y:S04]  /*1070*/  LDG.E.64 R18, desc[UR8][R18.64] ;  /* 0x0000000812127981 */ /* 0x000ea8000c1e1b00 */
[----:B------:R-:W3:Y:S01]  /*1080*/  LDG.E.64 R20, desc[UR8][R20.64] ;  /* 0x0000000814147981 */ /* 0x000ee2000c1e1b00 */
[----:B--2---:R-:W-:Y:S01]  /*1090*/  FADD.FTZ R23, R18, R23 ;  /* 0x0000001712177221 */ /* 0x004fe20000010000 */
[----:B------:R-:W-:-:S03]  /*10a0*/  FADD.FTZ R22, R19, R35 ;  /* 0x0000002313167221 */ /* 0x000fc60000010000 */
[----:B---3--:R-:W-:Y:S01]  /*10b0*/  FADD.FTZ R23, R20, R23 ;  /* 0x0000001714177221 */ /* 0x008fe20000010000 */
[----:B------:R-:W-:-:S07]  /*10c0*/  FADD.FTZ R22, R21, R22 ;  /* 0x0000001615167221 */ /* 0x000fce0000010000 */
.L_x_1474:
[----:B------:R-:W-:Y:S05]  /*10d0*/  BSYNC.RECONVERGENT B0 ;  /* 0x0000000000007941 */ /* 0x000fea0003800200 */
.L_x_1473:
        /* <DEDUP_REMOVED lines=29> */
.L_x_1476:
[----:B------:R-:W-:Y:S05]  /*12b0*/  BSYNC.RECONVERGENT B0 ;  /* 0x0000000000007941 */ /* 0x000fea0003800200 */
.L_x_1475:
        /* <DEDUP_REMOVED lines=16> */
.L_x_1478:
[----:B------:R-:W-:Y:S05]  /*13c0*/  BSYNC.RECONVERGENT B0 ;  /* 0x0000000000007941 */ /* 0x000fea0003800200 */
.L_x_1477:
[----:B01----:R-:W0:Y:S01]  /*13d0*/  LDS.64 R18, [R5] ;  /* 0x0000000005127984 */ /* 0x003e220000000a00 */
[----:B------:R-:W0:Y:S01]  /*13e0*/  LDCU UR5, c[0x0][0x3a0] ;  /* 0x00007400ff0577ac */ /* 0x000e220008000800 */
[----:B------:R-:W1:Y:S01]  /*13f0*/  LDCU.64 UR6, c[0x0][0x380] ;  /* 0x00007000ff0677ac */ /* 0x000e620008000a00 */
[----:B------:R-:W-:Y:S01]  /*1400*/  ULOP3.LUT UR4, UR4, 0x1, URZ, 0x3c, !UPT ;  /* 0x0000000104047892 */ /* 0x000fe2000f8e3cff */
[----:B0-----:R-:W-:Y:S01]  /*1410*/  FADD.FTZ R20, R19, UR5 ;  /* 0x0000000513147e21 */ /* 0x001fe20008010000 */
        /* <DEDUP_REMOVED lines=17> */
[----:B-----5:R-:W-:-:S02]  /*1530*/  HADD2.F32 R18, -RZ, R14.H0_H0 ;  /* 0x2000000eff127230 */ /* 0x020fc40000004100 */
[----:B0-----:R-:W-:Y:S02]  /*1540*/  HADD2.F32 R20, -RZ, R16.H0_H0 ;  /* 0x20000010ff147230 */ /* 0x001fe40000004100 */
[C---:B--2---:R-:W-:Y:S01]  /*1550*/  FMUL.FTZ R19, R0.reuse, R19 ;  /* 0x0000001300137220 */ /* 0x044fe20000410000 */
[C---:B------:R-:W-:Y:S01]  /*1560*/  FMUL.FTZ R13, R0.reuse, R21 ;  /* 0x00000015000d7220 */ /* 0x040fe20000410000 */
[C---:B------:R-:W-:Y:S01]  /*1570*/  FMUL.FTZ R25, R0.reuse, R25 ;  /* 0x0000001900197220 */ /* 0x040fe20000410000 */
[----:B------:R-:W-:Y:S01]  /*1580*/  FMUL.FTZ R35, R0, R35 ;  /* 0x0000002300237220 */ /* 0x000fe20000410000 */
[--C-:B------:R-:W-:Y:S01]  /*1590*/  FFMA.FTZ R22, R19, R18, R20.reuse ;  /* 0x0000001213167223 */ /* 0x100fe20000010014 */
[C-C-:B------:R-:W-:Y:S01]  /*15a0*/  FFMA.FTZ R13, R18.reuse, R13, R20.reuse ;  /* 0x0000000d120d7223 */ /* 0x140fe20000010014 */
[C-C-:B------:R-:W-:Y:S01]  /*15b0*/  FFMA.FTZ R10, R18.reuse, R25, R20.reuse ;  /* 0x00000019120a7223 */ /* 0x140fe20000010014 */
[----:B------:R-:W-:Y:S01]  /*15c0*/  FFMA.FTZ R20, R18, R35, R20 ;  /* 0x0000002312147223 */ /* 0x000fe20000010014 */
[----:B------:R-:W-:-:S02]  /*15d0*/  HADD2.F32 R24, -RZ, R14.H1_H1 ;  /* 0x3000000eff187230 */ /* 0x000fc40000004100 */
[C---:B------:R-:W-:Y:S01]  /*15e0*/  FMUL.FTZ R18, R0.reuse, R23 ;  /* 0x0000001700127220 */ /* 0x040fe20000410000 */
[----:B------:R-:W-:Y:S02]  /*15f0*/  HADD2.F32 R21, -RZ, R16.H1_H1 ;  /* 0x30000010ff157230 */ /* 0x000fe40000004100 */
[C---:B------:R-:W-:Y:S01]  /*1600*/  FMUL.FTZ R12, R0.reuse, R12 ;  /* 0x0000000c000c7220 */ /* 0x040fe20000410000 */
[C---:B------:R-:W-:Y:S01]  /*1610*/  FMUL.FTZ R28, R0.reuse, R28 ;  /* 0x0000001c001c7220 */ /* 0x040fe20000410000 */
[----:B------:R-:W-:Y:S01]  /*1620*/  FMUL.FTZ R32, R0, R32 ;  /* 0x0000002000207220 */ /* 0x000fe20000410000 */
[----:B------:R-:W-:Y:S02]  /*1630*/  HADD2.F32 R19, -RZ, R17.H0_H0 ;  /* 0x20000011ff137230 */ /* 0x000fe40000004100 */
[--C-:B------:R-:W-:Y:S01]  /*1640*/  FFMA.FTZ R23, R18, R24, R21.reuse ;  /* 0x0000001812177223 */ /* 0x100fe20000010015 */
[C-C-:B------:R-:W-:Y:S01]  /*1650*/  FFMA.FTZ R18, R24.reuse, R12, R21.reuse ;  /* 0x0000000c18127223 */ /* 0x140fe20000010015 */
[C-C-:B------:R-:W-:Y:S01]  /*1660*/  FFMA.FTZ R12, R24.reuse, R28, R21.reuse ;  /* 0x0000001c180c7223 */ /* 0x140fe20000010015 */
[----:B------:R-:W-:Y:S01]  /*1670*/  FFMA.FTZ R21, R24, R32, R21 ;  /* 0x0000002018157223 */ /* 0x000fe20000010015 */
[----:B------:R-:W-:-:S02]  /*1680*/  HADD2.F32 R28, -RZ, R15.H0_H0 ;  /* 0x2000000fff1c7230 */ /* 0x000fc40000004100 */
        /* <DEDUP_REMOVED lines=12> */
[----:B------:R-:W-:Y:S01]  /*1750*/  FMUL.FTZ R28, R21, -1.4426950216293334961 ;  /* 0xbfb8aa3b151c7820 */ /* 0x000fe20000410000 */
[----:B------:R-:W-:-:S02]  /*1760*/  HADD2.F32 R32, -RZ, R15.H1_H1 ;  /* 0x3000000fff207230 */ /* 0x000fc40000004100 */
[----:B------:R-:W-:Y:S01]  /*1770*/  FMUL.FTZ R27, R20, -1.4426950216293334961 ;  /* 0xbfb8aa3b141b7820 */ /* 0x000fe20000410000 */
[----:B------:R-:W-:Y:S02]  /*1780*/  HADD2.F32 R31, -RZ, R17.H1_H1 ;  /* 0x30000011ff1f7230 */ /* 0x000fe40000004100 */
[----:B------:R-:W0:Y:S03]  /*1790*/  MUFU.EX2 R28, R28 ;  /* 0x0000001c001c7308 */ /* 0x000e260000000800 */
[--C-:B------:R-:W-:Y:S01]  /*17a0*/  FFMA.FTZ R29, R9, R32, R31.reuse ;  /* 0x00000020091d7223 */ /* 0x100fe2000001001f */
[--C-:B------:R-:W-:Y:S01]  /*17b0*/  FFMA.FTZ R9, R32, R33, R31.reuse ;  /* 0x0000002120097223 */ /* 0x100fe2000001001f */
[----:B------:R-:W-:Y:S01]  /*17c0*/  FMUL.FTZ R33, R0, -1.4426950216293334961 ;  /* 0xbfb8aa3b00217820 */ /* 0x000fe20000410000 */
[C-C-:B------:R-:W-:Y:S01]  /*17d0*/  FFMA.FTZ R25, R32.reuse, R25, R31.reuse ;  /* 0x0000001920197223 */ /* 0x140fe2000001001f */
[----:B------:R-:W-:Y:S01]  /*17e0*/  FFMA.FTZ R19, R32, R30, R31 ;  /* 0x0000001e20137223 */ /* 0x000fe2000001001f */
[----:B------:R-:W-:Y:S01]  /*17f0*/  FMUL.FTZ R32, R9, -1.4426950216293334961 ;  /* 0xbfb8aa3b09207820 */ /* 0x000fe20000410000 */
[----:B------:R-:W2:Y:S01]  /*1800*/  MUFU.EX2 R27, R27 ;  /* 0x0000001b001b7308 */ /* 0x000ea20000000800 */
[----:B------:R-:W-:-:S07]  /*1810*/  FMUL.FTZ R30, R26, -1.4426950216293334961 ;  /* 0xbfb8aa3b1a1e7820 */ /* 0x000fce0000410000 */
[----:B------:R-:W3:Y:S01]  /*1820*/  MUFU.EX2 R33, R33 ;  /* 0x0000002100217308 */ /* 0x000ee20000000800 */
[----:B0-----:R-:W-:Y:S01]  /*1830*/  FADD.FTZ R36, R28, 1 ;  /* 0x3f8000001c247421 */ /* 0x001fe20000010000 */
[----:B------:R-:W-:-:S06]  /*1840*/  FMUL.FTZ R28, R23, -1.4426950216293334961 ;  /* 0xbfb8aa3b171c7820 */ /* 0x000fcc0000410000 */
[----:B------:R-:W0:Y:S01]  /*1850*/  MUFU.RCP R36, R36 ;  /* 0x0000002400247308 */ /* 0x000e220000001000 */
[----:B--2---:R-:W-:Y:S01]  /*1860*/  FADD.FTZ R31, R27, 1 ;  /* 0x3f8000001b1f7421 */ /* 0x004fe20000010000 */
[----:B------:R-:W-:-:S06]  /*1870*/  FMUL.FTZ R27, R22, -1.4426950216293334961 ;  /* 0xbfb8aa3b161b7820 */ /* 0x000fcc0000410000 */
[----:B------:R-:W2:Y:S01]  /*1880*/  MUFU.EX2 R32, R32 ;  /* 0x0000002000207308 */ /* 0x000ea20000000800 */
[----:B---3--:R-:W-:-:S07]  /*1890*/  FADD.FTZ R33, R33, 1 ;  /* 0x3f80000021217421 */ /* 0x008fce0000010000 */
[----:B------:R-:W3:Y:S01]  /*18a0*/  MUFU.RCP R33, R33 ;  /* 0x0000002100217308 */ /* 0x000ee20000001000 */
[----:B0-----:R-:W-:-:S07]  /*18b0*/  FMUL.FTZ R21, R21, R36 ;  /* 0x0000002415157220 */ /* 0x001fce0000410000 */
[----:B------:R-:W0:Y:S01]  /*18c0*/  MUFU.EX2 R27, R27 ;  /* 0x0000001b001b7308 */ /* 0x000e220000000800 */
[----:B--2---:R-:W-:Y:S01]  /*18d0*/  FADD.FTZ R36, R32, 1 ;  /* 0x3f80000020247421 */ /* 0x004fe20000010000 */
[----:B------:R-:W-:-:S06]  /*18e0*/  FMUL.FTZ R32, R13, -1.4426950216293334961 ;  /* 0xbfb8aa3b0d207820 */ /* 0x000fcc0000410000 */
[----:B------:R-:W2:Y:S01]  /*18f0*/  MUFU.RCP R31, R31 ;  /* 0x0000001f001f7308 */ /* 0x000ea20000001000 */
[----:B---3--:R-:W-:Y:S01]  /*1900*/  FMUL.FTZ R0, R0, R33 ;  /* 0x0000002100007220 */ /* 0x008fe20000410000 */
[----:B------:R-:W-:-:S06]  /*1910*/  FMUL.FTZ R33, R18, -1.4426950216293334961 ;  /* 0xbfb8aa3b12217820 */ /* 0x000fcc0000410000 */
[----:B------:R-:W3:Y:S01]  /*1920*/  MUFU.EX2 R28, R28 ;  /* 0x0000001c001c7308 */ /* 0x000ee20000000800 */
[----:B0-----:R-:W-:-:S07]  /*1930*/  FADD.FTZ R27, R27, 1 ;  /* 0x3f8000001b1b7421 */ /* 0x001fce0000010000 */
[----:B------:R-:W0:Y:S01]  /*1940*/  MUFU.EX2 R32, R32 ;  /* 0x0000002000207308 */ /* 0x000e220000000800 */
[----:B--2---:R-:W-:Y:S01]  /*1950*/  FMUL.FTZ R20, R20, R31 ;  /* 0x0000001f14147220 */ /* 0x004fe20000410000 */
[----:B------:R-:W-:-:S06]  /*1960*/  FMUL.FTZ R31, R29, -1.4426950216293334961 ;  /* 0xbfb8aa3b1d1f7820 */ /* 0x000fcc0000410000 */
[----:B------:R-:W2:Y:S01]  /*1970*/  MUFU.RCP R27, R27 ;  /* 0x0000001b001b7308 */ /* 0x000ea20000001000 */
[----:B---3--:R-:W-:-:S07]  /*1980*/  FADD.FTZ R28, R28, 1 ;  /* 0x3f8000001c1c7421 */ /* 0x008fce0000010000 */
[----:B------:R-:W3:Y:S01]  /*1990*/  MUFU.EX2 R33, R33 ;  /* 0x0000002100217308 */ /* 0x000ee20000000800 */
[----:B0-----:R-:W-:-:S07]  /*19a0*/  FADD.FTZ R32, R32, 1 ;  /* 0x3f80000020207421 */ /* 0x001fce0000010000 */
[----:B------:R-:W0:Y:S01]  /*19b0*/  MUFU.EX2 R30, R30 ;  /* 0x0000001e001e7308 */ /* 0x000e220000000800 */
[----:B--2---:R-:W-:Y:S01]  /*19c0*/  FMUL.FTZ R22, R22, R27 ;  /* 0x0000001b16167220 */ /* 0x004fe20000410000 */
[----:B------:R-:W-:-:S06]  /*19d0*/  FMUL.FTZ R27, R24, -1.4426950216293334961 ;  /* 0xbfb8aa3b181b7820 */ /* 0x000fcc0000410000 */
[----:B------:R-:W2:Y:S01]  /*19e0*/  MUFU.RCP R36, R36 ;  /* 0x0000002400247308 */ /* 0x000ea20000001000 */
[----:B---3--:R-:W-:Y:S01]  /*19f0*/  FADD.FTZ R35, R33, 1 ;  /* 0x3f80000021237421 */ /* 0x008fe20000010000 */
[----:B------:R-:W-:-:S06]  /*1a00*/  FMUL.FTZ R33, R11, -1.4426950216293334961 ;  /* 0xbfb8aa3b0b217820 */ /* 0x000fcc0000410000 */
[----:B------:R-:W3:Y:S01]  /*1a10*/  MUFU.EX2 R31, R31 ;  /* 0x0000001f001f7308 */ /* 0x000ee20000000800 */
[----:B0-----:R-:W-:Y:S01]  /*1a20*/  FADD.FTZ R37, R30, 1 ;  /* 0x3f8000001e257421 */ /* 0x001fe20000010000 */
[----:B------:R-:W-:-:S06]  /*1a30*/  FMUL.FTZ R30, R10, -1.4426950216293334961 ;  /* 0xbfb8aa3b0a1e7820 */ /* 0x000fcc0000410000 */
[----:B------:R-:W0:Y:S01]  /*1a40*/  MUFU.RCP R28, R28 ;  /* 0x0000001c001c7308 */ /* 0x000e220000001000 */
[----:B--2---:R-:W-:-:S05]  /*1a50*/  FMUL.FTZ R9, R9, R36 ;  /* 0x0000002409097220 */ /* 0x004fca0000410000 */
[----:B------:R-:W-:Y:S02]  /*1a60*/  F2FP.F16.F32.PACK_AB R9, R9, R0 ;  /* 0x000000000909723e */ /* 0x000fe400000000ff */
[----:B------:R-:W2:Y:S01]  /*1a70*/  MUFU.RCP R32, R32 ;  /* 0x0000002000207308 */ /* 0x000ea20000001000 */
[----:B---3--:R-:W-:Y:S01]  /*1a80*/  FADD.FTZ R36, R31, 1 ;  /* 0x3f8000001f247421 */ /* 0x008fe20000010000 */
[----:B------:R-:W-:-:S06]  /*1a90*/  FMUL.FTZ R31, R12, -1.4426950216293334961 ;  /* 0xbfb8aa3b0c1f7820 */ /* 0x000fcc0000410000 */
[----:B------:R-:W3:Y:S01]  /*1aa0*/  MUFU.RCP R35, R35 ;  /* 0x0000002300237308 */ /* 0x000ee20000001000 */
[----:B0-----:R-:W-:Y:S01]  /*1ab0*/  FMUL.FTZ R23, R23, R28 ;  /* 0x0000001c17177220 */ /* 0x001fe20000410000 */
[----:B------:R-:W-:-:S04]  /*1ac0*/  FMUL.FTZ R28, R25, -1.4426950216293334961 ;  /* 0xbfb8aa3b191c7820 */ /* 0x000fc80000410000 */
[----:B------:R-:W-:Y:S02]  /*1ad0*/  F2FP.F16.F32.PACK_AB R22, R23, R22 ;  /* 0x000000161716723e */ /* 0x000fe400000000ff */
[----:B------:R-:W0:Y:S01]  /*1ae0*/  MUFU.EX2 R27, R27 ;  /* 0x0000001b001b7308 */ /* 0x000e220000000800 */
[----:B--2---:R-:W-:Y:S01]  /*1af0*/  FMUL.FTZ R13, R13, R32 ;  /* 0x000000200d0d7220 */ /* 0x004fe20000410000 */
[----:B------:R-:W-:-:S06]  /*1b00*/  FMUL.FTZ R32, R19, -1.4426950216293334961 ;  /* 0xbfb8aa3b13207820 */ /* 0x000fcc0000410000 */
[----:B------:R-:W2:Y:S01]  /*1b10*/  MUFU.EX2 R30, R30 ;  /* 0x0000001e001e7308 */ /* 0x000ea20000000800 */
[----:B---3--:R-:W-:-:S05]  /*1b20*/  FMUL.FTZ R18, R18, R35 ;  /* 0x0000002312127220 */ /* 0x008fca0000410000 */
[----:B------:R-:W-:Y:S02]  /*1b30*/  F2FP.F16.F32.PACK_AB R18, R18, R13 ;  /* 0x0000000d1212723e */ /* 0x000fe400000000ff */
[----:B------:R-:W3:Y:S01]  /*1b40*/  MUFU.RCP R36, R36 ;  /* 0x0000002400247308 */ /* 0x000ee20000001000 */
[----:B0-----:R-:W-:-:S07]  /*1b50*/  FADD.FTZ R35, R27, 1 ;  /* 0x3f8000001b237421 */ /* 0x001fce0000010000 */
[----:B------:R-:W0:Y:S01]  /*1b60*/  MUFU.EX2 R28, R28 ;  /* 0x0000001c001c7308 */ /* 0x000e220000000800 */
[----:B--2---:R-:W-:-:S07]  /*1b70*/  FADD.FTZ R27, R30, 1 ;  /* 0x3f8000001e1b7421 */ /* 0x004fce0000010000 */
[----:B------:R-:W2:Y:S01]  /*1b80*/  MUFU.EX2 R33, R33 ;  /* 0x0000002100217308 */ /* 0x000ea20000000800 */
[----:B---3--:R-:W-:-:S07]  /*1b90*/  FMUL.FTZ R29, R29, R36 ;  /* 0x000000241d1d7220 */ /* 0x008fce0000410000 */
[----:B------:R-:W3:Y:S01]  /*1ba0*/  MUFU.EX2 R32, R32 ;  /* 0x0000002000207308 */ /* 0x000ee20000000800 */
[----:B0-----:R-:W-:-:S07]  /*1bb0*/  FADD.FTZ R36, R28, 1 ;  /* 0x3f8000001c247421 */ /* 0x001fce0000010000 */
[----:B------:R-:W0:Y:S01]  /*1bc0*/  MUFU.EX2 R31, R31 ;  /* 0x0000001f001f7308 */ /* 0x000e220000000800 */
[----:B--2---:R-:W-:-:S07]  /*1bd0*/  FADD.FTZ R28, R33, 1 ;  /* 0x3f800000211c7421 */ /* 0x004fce0000010000 */
[----:B------:R-:W2:Y:S01]  /*1be0*/  MUFU.RCP R27, R27 ;  /* 0x0000001b001b7308 */ /* 0x000ea20000001000 */
[----:B---3--:R-:W-:Y:S01]  /*1bf0*/  FADD.FTZ R30, R32, 1 ;  /* 0x3f800000201e7421 */ /* 0x008fe20000010000 */
[----:B------:R-:W-:-:S04]  /*1c00*/  IMAD R32, R6, 0xf0000, R2 ;  /* 0x000f000006207824 */ /* 0x000fc800078e0202 */
[----:B------:R-:W-:Y:S02]  /*1c10*/  IMAD R32, R3, 0x3c0, R32 ;  /* 0x000003c003207824 */ /* 0x000fe400078e0220 */
[----:B------:R-:W3:Y:S01]  /*1c20*/  MUFU.RCP R28, R28 ;  /* 0x0000001c001c7308 */ /* 0x000ee20000001000 */
[----:B0-----:R-:W-:Y:S02]  /*1c30*/  FADD.FTZ R31, R31, 1 ;  /* 0x3f8000001f1f7421 */ /* 0x001fe40000010000 */
[----:B------:R-:W-:-:S05]  /*1c40*/  SHF.L.U32 R32, R32, 0x1, RZ ;  /* 0x0000000120207819 */ /* 0x000fca00000006ff */
[----:B------:R-:W0:Y:S01]  /*1c50*/  MUFU.RCP R31, R31 ;  /* 0x0000001f001f7308 */ /* 0x000e220000001000 */
[----:B--2---:R-:W-:Y:S01]  /*1c60*/  FMUL.FTZ R27, R10, R27 ;  /* 0x0000001b0a1b7220 */ /* 0x004fe20000410000 */
[----:B-1----:R-:W-:-:S06]  /*1c70*/  IADD3 R10, P1, PT, R32, UR6, RZ ;  /* 0x00000006200a7c10 */ /* 0x002fcc000ff3e0ff */
[----:B------:R-:W1:Y:S01]  /*1c80*/  MUFU.RCP R37, R37 ;  /* 0x0000002500257308 */ /* 0x000e620000001000 */
[----:B---3--:R-:W-:Y:S01]  /*1c90*/  FMUL.FTZ R28, R11, R28 ;  /* 0x0000001c0b1c7220 */ /* 0x008fe20000410000 */
[----:B------:R-:W-:Y:S01]  /*1ca0*/  IADD3.X R11, PT, PT, R8, UR7, RZ, P1, !PT ;  /* 0x00000007080b7c10 */ /* 0x000fe20008ffe4ff */
[----:B------:R-:W2:Y:S01]  /*1cb0*/  LDCU.64 UR6, c[0x0][0x3a8] ;  /* 0x00007500ff0677ac */ /* 0x000ea20008000a00 */
[----:B------:R-:W-:Y:S02]  /*1cc0*/  F2FP.F16.F32.PACK_AB R8, R21, R20 ;  /* 0x000000141508723e */ /* 0x000fe400000000ff */
[----:B------:R-:W-:Y:S02]  /*1cd0*/  IADD3 R6, P1, PT, R6, 0x2, RZ ;  /* 0x0000000206067810 */ /* 0x000fe40007f3e0ff */
[----:B------:R-:W3:Y:S01]  /*1ce0*/  MUFU.RCP R35, R35 ;  /* 0x0000002300237308 */ /* 0x000ee20000001000 */
[----:B0-----:R-:W-:Y:S01]  /*1cf0*/  FMUL.FTZ R12, R12, R31 ;  /* 0x0000001f0c0c7220 */ /* 0x001fe20000410000 */
[----:B------:R0:W-:Y:S01]  /*1d00*/  STG.E.64 desc[UR8][R10.64+0x2d00], R8 ;  /* 0x002d00080a007986 */ /* 0x0001e2000c101b08 */
[----:B------:R-:W-:-:S03]  /*1d10*/  IADD3.X R7, PT, PT, RZ, R7, RZ, P1, !PT ;  /* 0x00000007ff077210 */ /* 0x000fc60000ffe4ff */
[----:B------:R-:W-:Y:S02]  /*1d20*/  F2FP.F16.F32.PACK_AB R12, R12, R27 ;  /* 0x0000001b0c0c723e */ /* 0x000fe400000000ff */
[----:B------:R-:W4:Y:S01]  /*1d30*/  MUFU.RCP R36, R36 ;  /* 0x0000002400247308 */ /* 0x000f220000001000 */
[----:B-1----:R-:W-:Y:S01]  /*1d40*/  FMUL.FTZ R26, R26, R37 ;  /* 0x000000251a1a7220 */ /* 0x002fe20000410000 */
[----:B--2---:R-:W-:-:S04]  /*1d50*/  ISETP.GE.U32.AND P1, PT, R6, UR6, PT ;  /* 0x0000000606007c0c */ /* 0x004fc8000bf26070 */
[----:B------:R-:W-:Y:S02]  /*1d60*/  F2FP.F16.F32.PACK_AB R23, R29, R26 ;  /* 0x0000001a1d17723e */ /* 0x000fe400000000ff */
[----:B------:R-:W1:Y:S01]  /*1d70*/  MUFU.RCP R30, R30 ;  /* 0x0000001e001e7308 */ /* 0x000e620000001000 */
[----:B---3--:R-:W-:Y:S01]  /*1d80*/  FMUL.FTZ R24, R24, R35 ;  /* 0x0000002318187220 */ /* 0x008fe20000410000 */
[----:B------:R-:W-:Y:S01]  /*1d90*/  ISETP.GE.AND.EX P1, PT, R7, UR7, PT, P1 ;  /* 0x0000000707007c0c */ /* 0x000fe2000bf26310 */
[----:B------:R0:W-:Y:S01]  /*1da0*/  STG.E.64 desc[UR8][R10.64], R22 ;  /* 0x000000160a007986 */ /* 0x0001e2000c101b08 */
[----:B----4-:R-:W-:Y:S01]  /*1db0*/  FMUL.FTZ R25, R25, R36 ;  /* 0x0000002419197220 */ /* 0x010fe20000410000 */
[----:B-1----:R-:W-:-:S04]  /*1dc0*/  FMUL.FTZ R31, R19, R30 ;  /* 0x0000001e131f7220 */ /* 0x002fc80000410000 */
[----:B------:R-:W-:Y:S02]  /*1dd0*/  F2FP.F16.F32.PACK_AB R19, R25, R24 ;  /* 0x000000181913723e */ /* 0x000fe400000000ff */
[----:B------:R-:W-:-:S03]  /*1de0*/  F2FP.F16.F32.PACK_AB R13, R31, R28 ;  /* 0x0000001c1f0d723e */ /* 0x000fc600000000ff */
[----:B------:R0:W-:Y:S04]  /*1df0*/  STG.E.64 desc[UR8][R10.64+0xf00], R18 ;  /* 0x000f00120a007986 */ /* 0x0001e8000c101b08 */
[----:B------:R0:W-:Y:S01]  /*1e00*/  STG.E.64 desc[UR8][R10.64+0x1e00], R12 ;  /* 0x001e000c0a007986 */ /* 0x0001e2000c101b08 */
[----:B------:R-:W-:Y:S05]  /*1e10*/  @!P1 BRA `(.L_x_1479) ;  /* 0xffffffe4003c9947 */ /* 0x000fea000383ffff */
[----:B------:R-:W-:Y:S05]  /*1e20*/  EXIT ;  /* 0x000000000000794d */ /* 0x000fea0003800000 */
.L_x_1480:
        /* <DEDUP_REMOVED lines=13> */
.L_x_1598:


//--------------------- .text._ZN13group_norm_v214gn_cuda_kernelI6__halfLi480ELi1ELi16ELi60ELi1024ELb1ELi16ELi960ELi960ELi4ELb1ELi2ELb0ELb0ENS_16CompileConditionILi1000EEEEEvPT_PKS4_S7_S7_flPfS8_Pj --------------------------
	.section	.text._ZN13group_norm_v214gn_cuda_kernelI6__halfLi480ELi1ELi16ELi60ELi1024ELb1ELi16ELi960ELi960ELi4ELb1ELi2ELb0ELb0ENS_16CompileConditionILi1000EEEEEvPT_PKS4_S7_S7_flPfS8_Pj,"ax",@progbits
	.align	128
        .global         _ZN13group_norm_v214gn_cuda_kernelI6__halfLi480ELi1ELi16ELi60ELi1024ELb1ELi16ELi960ELi960ELi4ELb1ELi2ELb0ELb0ENS_16CompileConditionILi1000EEEEEvPT_PKS4_S7_S7_flPfS8_Pj
        .type           _ZN13group_norm_v214gn_cuda_kernelI6__halfLi480ELi1ELi16ELi60ELi1024ELb1ELi16ELi960ELi960ELi4ELb1ELi2ELb0ELb0ENS_16CompileConditionILi1000EEEEEvPT_PKS4_S7_S7_flPfS8_Pj,@function
        .size           _ZN13group_norm_v214gn_cuda_kernelI6__halfLi480ELi1ELi16ELi60ELi1024ELb1ELi16ELi960ELi960ELi4ELb1ELi2ELb0ELb0ENS_16CompileConditionILi1000EEEEEvPT_PKS4_S7_S7_flPfS8_Pj,(.L_x_1599 - _ZN13group_norm_v214gn_cuda_kernelI6__halfLi480ELi1ELi16ELi60ELi1024ELb1ELi16ELi960ELi960ELi4ELb1ELi2ELb0ELb0ENS_16CompileConditionILi1000EEEEEvPT_PKS4_S7_S7_flPfS8_Pj)
        .other          _ZN13group_norm_v214gn_cuda_kernelI6__halfLi480ELi1ELi16ELi60ELi1024ELb1ELi16ELi960ELi960ELi4ELb1ELi2ELb0ELb0ENS_16CompileConditionILi1000EEEEEvPT_PKS4_S7_S7_flPfS8_Pj,@"STO_CUDA_ENTRY STV_DEFAULT"
_ZN13group_norm_v214gn_cuda_kernelI6__halfLi480ELi1ELi16ELi60ELi1024ELb1ELi16ELi960ELi960ELi4ELb1ELi2ELb0ELb0ENS_16CompileConditionILi1000EEEEEvPT_PKS4_S7_S7_flPfS8_Pj:
.text._ZN13group_norm_v214gn_cuda_kernelI6__halfLi480ELi1ELi16ELi60ELi1024ELb1ELi16ELi960ELi960ELi4ELb1ELi2ELb0ELb0ENS_16CompileConditionILi1000EEEEEvPT_PKS4_S7_S7_flPfS8_Pj:
        /* <DEDUP_REMOVED lines=10> */
[----:B------:R-:W4:Y:S01]  /*00a0*/  S2R R11, SR_CTAID.X ;  /* 0x00000000000b7919 */ /* 0x000f220000002500 */
[----:B------:R-:W4:Y:S06]  /*00b0*/  LDCU.64 UR6, c[0x0][0x3c0] ;  /* 0x00007800ff0677ac */ /* 0x000f2c0008000a00 */
        /* <DEDUP_REMOVED lines=16> */
[----:B----4-:R-:W-:Y:S01]  /*01c0*/  SHF.L.U32 R8, R11, 0x4, RZ ;  /* 0x000000040b087819 */ /* 0x010fe200000006ff */
[----:B------:R-:W-:Y:S01]  /*01d0*/  UMOV UR4, 0x400 ;  /* 0x0000040000047882 */ /* 0x000fe20000000000 */
[----:B------:R-:W0:Y:S01]  /*01e0*/  LDC R39, c[0x0][0x374] ;  /* 0x0000dd00ff277b82 */ /* 0x000e220000000800 */
[----:B------:R-:W-:Y:S01]  /*01f0*/  ULEA UR8, UR5, UR4, 0x18 ;  /* 0x0000000405087291 */ /* 0x000fe2000f8ec0ff */
[----:B------:R-:W-:Y:S01]  /*0200*/  LOP3.LUT R37, R8, 0x3f0, RZ, 0xc0, !PT ;  /* 0x000003f008257812 */ /* 0x000fe200078ec0ff */
[----:B------:R-:W-:Y:S01]  /*0210*/  ULEA UR6, UP0, UR9, UR6, 0x2 ;  /* 0x0000000609067291 */ /* 0x000fe2000f8010ff */
[----:B------:R-:W-:Y:S01]  /*0220*/  PRMT R8, R3, 0x9910, RZ ;  /* 0x0000991003087816 */ /* 0x000fe200000000ff */
[----:B------:R-:W-:Y:S01]  /*0230*/  UIADD3 UR4, UPT, UPT, UR4, 0x1680, URZ ;  /* 0x0000168004047890 */ /* 0x000fe2000fffe0ff */
[----:B------:R-:W-:Y:S01]  /*0240*/  SHF.R.U32.HI R34, RZ, 0x1, R0 ;  /* 0x00000001ff227819 */ /* 0x000fe20000011600 */
[----:B------:R-:W-:Y:S01]  /*0250*/  ULEA.HI.X UR7, UR9, UR7, URZ, 0x2, UP0 ;  /* 0x0000000709077291 */ /* 0x000fe200080f14ff */
[----:B------:R-:W-:Y:S01]  /*0260*/  MOV R15, UR8 ;  /* 0x00000008000f7c02 */ /* 0x000fe20008000f00 */
[----:B------:R-:W-:Y:S01]  /*0270*/  IMAD R8, R8, 0x89, RZ ;  /* 0x0000008908087824 */ /* 0x000fe200078e02ff */
[----:B------:R-:W-:Y:S01]  /*0280*/  SHF.L.U32 R35, R0, 0x3, RZ ;  /* 0x0000000300237819 */ /* 0x000fe200000006ff */
[----:B------:R-:W-:Y:S01]  /*0290*/  ULEA UR4, UR5, UR4, 0x18 ;  /* 0x0000000405047291 */ /* 0x000fe2000f8ec0ff */
[----:B------:R-:W-:Y:S01]  /*02a0*/  ISETP.EQ.U32.AND P1, PT, R12, RZ, PT ;  /* 0x000000ff0c00720c */ /* 0x000fe20003f22070 */
[----:B------:R-:W-:Y:S01]  /*02b0*/  IMAD R36, R34, 0x168, R15 ;  /* 0x0000016822247824 */ /* 0x000fe200078e020f */
[----:B------:R-:W-:Y:S01]  /*02c0*/  LOP3.LUT R8, R8, 0xffff, RZ, 0xc0, !PT ;  /* 0x0000ffff08087812 */ /* 0x000fe200078ec0ff */
[----:B------:R-:W-:Y:S01]  /*02d0*/  HFMA2 R46, -RZ, RZ, 0, 0 ;  /* 0x00000000ff2e7431 */ /* 0x000fe200000001ff */
[----:B------:R-:W-:-:S02]  /*02e0*/  LOP3.LUT R9, R35, 0x8, RZ, 0xc0, !PT ;  /* 0x0000000823097812 */ /* 0x000fc400078ec0ff */
[C---:B------:R-:W-:Y:S02]  /*02f0*/  LOP3.LUT P0, RZ, R11.reuse, 0x3f, RZ, 0xc0, !PT ;  /* 0x0000003f0bff7812 */ /* 0x040fe4000780c0ff */
[----:B------:R-:W-:Y:S02]  /*0300*/  SHF.L.U32 R3, R11, 0x1, RZ ;  /* 0x000000010b037819 */ /* 0x000fe400000006ff */
[----:B------:R-:W-:Y:S02]  /*0310*/  SHF.R.U32.HI R8, RZ, 0xb, R8 ;  /* 0x0000000bff087819 */ /* 0x000fe40000011608 */
[----:B------:R-:W-:Y:S01]  /*0320*/  IADD3 R36, PT, PT, R36, R9, RZ ;  /* 0x0000000924247210 */ /* 0x000fe20007ffe0ff */
[----:B------:R-:W-:Y:S01]  /*0330*/  IMAD R9, R10, 0x18, R15 ;  /* 0x000000180a097824 */ /* 0x000fe200078e020f */
[----:B------:R-:W-:Y:S02]  /*0340*/  ISETP.EQ.OR.EX P0, PT, R13, RZ, P0, P1 ;  /* 0x000000ff0d00720c */ /* 0x000fe40000702710 */
[----:B------:R-:W-:-:S02]  /*0350*/  MOV R43, 0x7fffffc1 ;  /* 0x7fffffc1002b7802 */ /* 0x000fc40000000f00 */
[----:B------:R-:W-:Y:S02]  /*0360*/  ISETP.NE.AND P1, PT, R11, RZ, PT ;  /* 0x000000ff0b00720c */ /* 0x000fe40003f25270 */
[----:B------:R-:W-:Y:S02]  /*0370*/  SHF.L.U32 R44, R0, 0x2, RZ ;  /* 0x00000002002c7819 */ /* 0x000fe400000006ff */
[----:B------:R-:W-:Y:S02]  /*0380*/  LOP3.LUT R3, R3, 0x7e, RZ, 0xc0, !PT ;  /* 0x0000007e03037812 */ /* 0x000fe400078ec0ff */
[----:B------:R-:W-:Y:S02]  /*0390*/  LOP3.LUT R40, R8, 0xffff, RZ, 0xc0, !PT ;  /* 0x0000ffff08287812 */ /* 0x000fe400078ec0ff */
[C---:B------:R-:W-:Y:S02]  /*03a0*/  IADD3 R37, PT, PT, R38.reuse, R37, RZ ;  /* 0x0000002526257210 */ /* 0x040fe40007ffe0ff */
[----:B------:R-:W-:-:S02]  /*03b0*/  LEA R38, R38, R9, 0x3 ;  /* 0x0000000926267211 */ /* 0x000fc400078e18ff */
[----:B------:R-:W-:Y:S02]  /*03c0*/  MOV R50, UR9 ;  /* 0x0000000900327c02 */ /* 0x000fe40008000f00 */
[----:B------:R-:W-:Y:S02]  /*03d0*/  MOV R49, RZ ;  /* 0x000000ff00317202 */ /* 0x000fe40000000f00 */
[C---:B------:R-:W-:Y:S02]  /*03e0*/  LOP3.LUT R41, R0.reuse, 0xf, RZ, 0xc0, !PT ;  /* 0x0000000f00297812 */ /* 0x040fe400078ec0ff */
[C---:B------:R-:W-:Y:S02]  /*03f0*/  SHF.L.U32 R42, R0.reuse, 0x1, RZ ;  /* 0x00000001002a7819 */ /* 0x040fe400000006ff */
[----:B------:R-:W-:Y:S02]  /*0400*/  SEL R43, R43, 0x1, !P1 ;  /* 0x000000012b2b7807 */ /* 0x000fe40004800000 */
[----:B------:R-:W-:-:S02]  /*0410*/  ISETP.GT.U32.OR P0, PT, R0, 0xf, P0 ;  /* 0x0000000f0000780c */ /* 0x000fc40000704470 */
[----:B------:R-:W-:Y:S02]  /*0420*/  LOP3.LUT R44, R44, 0x3c0, RZ, 0xc0, !PT ;  /* 0x000003c02c2c7812 */ /* 0x000fe400078ec0ff */
[----:B------:R-:W-:Y:S02]  /*0430*/  MOV R8, UR6 ;  /* 0x0000000600087c02 */ /* 0x000fe40008000f00 */
[----:B------:R-:W-:Y:S02]  /*0440*/  LEA R45, R0, R3, 0x6 ;  /* 0x00000003002d7211 */ /* 0x000fe400078e30ff */
[----:B------:R-:W-:Y:S02]  /*0450*/  MOV R9, UR7 ;  /* 0x0000000700097c02 */ /* 0x000fe40008000f00 */
[----:B0-----:R-:W-:-:S07]  /*0460*/  LEA R40, R40, UR4, 0x3 ;  /* 0x0000000428287c11 */ /* 0x001fce000f8e18ff */
.L_x_1487:
[----:B------:R-:W0:Y:S01]  /*0470*/  LDCU.64 UR6, c[0x0][0x388] ;  /* 0x00007100ff0677ac */ /* 0x000e220008000a00 */
[----:B------:R-:W-:Y:S01]  /*0480*/  MOV R3, RZ ;  /* 0x000000ff00037202 */ /* 0x000fe20000000f00 */
[----:B------:R-:W-:Y:S02]  /*0490*/  IMAD R13, R37, 0x3c0, RZ ;  /* 0x000003c0250d7824 */ /* 0x000fe400078e02ff */
[----:B--2---:R-:W-:-:S04]  /*04a0*/  IMAD.WIDE.U32 R10, R50, 0xf0000, R2 ;  /* 0x000f0000320a7825 */ /* 0x004fc800078e0002 */
        /* <DEDUP_REMOVED lines=15> */
[C---:B------:R-:W-:Y:S01]  /*05a0*/  LOP3.LUT P1, RZ, R0.reuse, 0x3e1, RZ, 0xc0, !PT ;  /* 0x000003e100ff7812 */ /* 0x040fe2000782c0ff */
[----:B------:R-:W-:Y:S01]  /*05b0*/  BSSY.RECONVERGENT B0, `(.L_x_1481) ;  /* 0x0000094000007945 */ /* 0x000fe20003800200 */
[----:B------:R-:W-:-:S02]  /*05c0*/  ISETP.GT.U32.AND P2, PT, R0, 0x1f, PT ;  /* 0x0000001f0000780c */ /* 0x000fc40003f44070 */
[----:B------:R-:W-:-:S09]  /*05d0*/  CS2R R26, SRZ ;  /* 0x00000000001a7805 */ /* 0x000fd2000001ff00 */
[----:B0-----:R-:W0:Y:S01]  /*05e0*/  @!P1 LDC.64 R10, c[0x0][0x3b8] ;  /* 0x0000ee00ff0a9b82 */ /* 0x001e220000000a00 */
        /* <DEDUP_REMOVED lines=103> */
[----:B------:R-:W4:Y:S04]  /*0c60*/  LDS.64 R12, [R36+0x60] ;  /* 0x00006000240c7984 */ /* 0x000f280000000a00 */
[----:B-1----:R-:W1:Y:S04]  /*0c70*/  LDS.64 R14, [R36+0x78] ;  /* 0x00007800240e7984 */ /* 0x002e680000000a00 */
        /* <DEDUP_REMOVED lines=16> */
[----:B------:R-:W-:Y:S02]  /*0d80*/  FADD.FTZ R113, R113, R12 ;  /* 0x0000000c71717221 */ /* 0x000fe40000010000 */
[----:B------:R-:W4:Y:S01]  /*0d90*/  LDS.64 R26, [R36+0x150] ;  /* 0x00015000241a7984 */ /* 0x000f220000000a00 */
[----:B------:R-:W-:Y:S01]  /*0da0*/  FADD.FTZ R52, R52, R13 ;  /* 0x0000000d34347221 */ /* 0x000fe20000010000 */
[----:B-1----:R-:W-:-:S03]  /*0db0*/  FADD.FTZ R113, R113, R14 ;  /* 0x0000000e71717221 */ /* 0x002fc60000010000 */
        /* <DEDUP_REMOVED lines=18> */
[----:B------:R-:W-:-:S07]  /*0ee0*/  FADD.FTZ R27, R52, R27 ;  /* 0x0000001b341b7221 */ /* 0x000fce0000010000 */
.L_x_1482:
[----:B------:R-:W-:Y:S05]  /*0ef0*/  BSYNC.RECONVERGENT B0 ;  /* 0x0000000000007941 */ /* 0x000fea0003800200 */
.L_x_1481:
[----:B------:R-:W0:Y:S01]  /*0f00*/  SHFL.BFLY PT, R13, R26, 0x1, 0x1f ;  /* 0x0c201f001a0d7f89 */ /* 0x000e2200000e0000 */
[----:B-1----:R-:W-:Y:S01]  /*0f10*/  @!P1 IMAD R14, R39, R46, UR9 ;  /* 0x00000009270e9e24 */ /* 0x002fe2000f8e022e */
        /* <DEDUP_REMOVED lines=13> */
.L_x_1484:
[----:B------:R-:W2:Y:S04]  /*0ff0*/  LD.E.STRONG.GPU R11, desc[UR10][R8.64] ;  /* 0x0000000a080b7980 */ /* 0x000ea8000c10f900 */
[----:B--2---:R-:W-:Y:S01]  /*1000*/  CCTL.IVALL ;  /* 0x00000000ff00798f */ /* 0x004fe20002000000 */
[----:B------:R-:W-:Y:S05]  /*1010*/  YIELD ;  /* 0x0000000000007946 */ /* 0x000fea0003800000 */
[----:B-----5:R-:W-:-:S04]  /*1020*/  LOP3.LUT R11, R11, R10, RZ, 0x3c, !PT ;  /* 0x0000000a0b0b7212 */ /* 0x020fc800078e3cff */
[----:B------:R-:W-:-:S13]  /*1030*/  ISETP.GT.AND P1, PT, R11, -0x1, PT ;  /* 0xffffffff0b00780c */ /* 0x000fda0003f24270 */
[----:B------:R-:W-:Y:S05]  /*1040*/  @P1 BRA `(.L_x_1484) ;  /* 0xfffffffc00e81947 */ /* 0x000fea000383ffff */
.L_x_1483:
[----:B------:R-:W-:Y:S01]  /*1050*/  ISETP.GT.U32.AND P1, PT, R0, 0xff, PT ;  /* 0x000000ff0000780c */ /* 0x000fe20003f24070 */
[----:B------:R-:W-:Y:S05]  /*1060*/  WARPSYNC.ALL ;  /* 0x0000000000007948 */ /* 0x000fea0003800000 */
[----:B------:R-:W-:Y:S01]  /*1070*/  BAR.SYNC.DEFER_BLOCKING 0x0 ;  /* 0x0000000000007b1d */ /* 0x000fe20000010000 */
[----:B------:R-:W-:Y:S02]  /*1080*/  IADD3 R12, P2, PT, R50, 0x2, RZ ;  /* 0x00000002320c7810 */ /* 0x000fe40007f5e0ff */
[----:B0-----:R-:W-:Y:S02]  /*1090*/  CS2R R10, SRZ ;  /* 0x00000000000a7805 */ /* 0x001fe4000001ff00 */
        /* <DEDUP_REMOVED lines=27> */
.L_x_1486:
[----:B------:R-:W-:Y:S05]  /*1250*/  BSYNC.RECONVERGENT B0 ;  /* 0x0000000000007941 */ /* 0x000fea0003800200 */
.L_x_1485:
[----:B------:R-:W0:Y:S01]  /*1260*/  SHFL.BFLY PT, R14, R11, 0x8, 0x1f ;  /* 0x0d001f000b0e7f89 */ /* 0x000e2200000e0000 */
[----:B------:R-:W-:Y:S01]  /*1270*/  LOP3.LUT P1, RZ, R0, 0x30f, RZ, 0xc0, !PT ;  /* 0x0000030f00ff7812 */ /* 0x000fe2000782c0ff */
[----:B------:R-:W1:Y:S01]  /*1280*/  LDCU UR5, c[0x0][0x3a0] ;  /* 0x00007400ff0577ac */ /* 0x000e620008000800 */
[----:B-----5:R-:W-:Y:S01]  /*1290*/  HADD2.F32 R90, -RZ, R4.H0_H0 ;  /* 0x20000004ff5a7230 */ /* 0x020fe20000004100 */
[----:B------:R-:W2:Y:S01]  /*12a0*/  SHFL.BFLY PT, R15, R10, 0x8, 0x1f ;  /* 0x0d001f000a0f7f89 */ /* 0x000ea200000e0000 */
[----:B------:R-:W-:Y:S01]  /*12b0*/  HADD2.F32 R113, -RZ, R6.H0_H0 ;  /* 0x20000006ff717230 */ /* 0x000fe20000004100 */
[----:B------:R-:W3:Y:S01]  /*12c0*/  LDCU.64 UR6, c[0x0][0x380] ;  /* 0x00007000ff0677ac */ /* 0x000ee20008000a00 */
[----:B------:R-:W-:Y:S01]  /*12d0*/  HADD2.F32 R92, -RZ, R4.H1_H1 ;  /* 0x30000004ff5c7230 */ /* 0x000fe20000004100 */
[----:B------:R-:W-:Y:S01]  /*12e0*/  LOP3.LUT R46, R46, 0x1, RZ, 0x3c, !PT ;  /* 0x000000012e2e7812 */ /* 0x000fe200078e3cff */
[--C-:B------:R-:W-:Y:S02]  /*12f0*/  HADD2.F32 R94, -RZ, R5.reuse.H0_H0 ;  /* 0x20000005ff5e7230 */ /* 0x100fe40000004100 */
[----:B------:R-:W-:-:S02]  /*1300*/  HADD2.F32 R26, -RZ, R5.H1_H1 ;  /* 0x30000005ff1a7230 */ /* 0x000fc40000004100 */
        /* <DEDUP_REMOVED lines=19> */
[----:B------:R-:W-:Y:S01]  /*1440*/  @!P1 STS.64 [R34+UR4], R14 ;  /* 0x0000000e22009988 */ /* 0x000fe20008000a04 */
[----:B------:R-:W-:Y:S06]  /*1450*/  BAR.SYNC.DEFER_BLOCKING 0x0 ;  /* 0x0000000000007b1d */ /* 0x000fec0000010000 */
        /* <DEDUP_REMOVED lines=10> */
[----:B------:R-:W-:-:S02]  /*1500*/  HADD2.F32 R111, -RZ, R6.H1_H1 ;  /* 0x30000006ff6f7230 */ /* 0x000fc40000004100 */
[--C-:B------:R-:W-:Y:S01]  /*1510*/  FADD.FTZ R20, R109, -R10.reuse ;  /* 0x8000000a6d147221 */ /* 0x100fe20000010000 */
[--C-:B------:R-:W-:Y:S01]  /*1520*/  FADD.FTZ R28, R97, -R10.reuse ;  /* 0x8000000a611c7221 */ /* 0x100fe20000010000 */
[----:B------:R-:W-:Y:S02]  /*1530*/  HADD2.F32 R109, -RZ, R7.H0_H0 ;  /* 0x20000007ff6d7230 */ /* 0x000fe40000004100 */
        /* <DEDUP_REMOVED lines=9> */
[C---:B------:R-:W-:Y:S01]  /*15d0*/  FMUL.FTZ R18, R11.reuse, R18 ;  /* 0x000000120b127220 */ /* 0x040fe20000410000 */
[--C-:B------:R-:W-:Y:S01]  /*15e0*/  FFMA.FTZ R66, R90, R66, R113.reuse ;  /* 0x000000425a427223 */ /* 0x100fe20000010071 */
[C---:B------:R-:W-:Y:S01]  /*15f0*/  FMUL.FTZ R96, R11.reuse, R96 ;  /* 0x000000600b607220 */ /* 0x040fe20000410000 */
[----:B------:R-:W-:Y:S01]  /*1600*/  FMUL.FTZ R70, R11, R70 ;  /* 0x000000460b467220 */ /* 0x000fe20000410000 */
[----:B------:R-:W-:Y:S01]  /*1610*/  FFMA.FTZ R16, R16, R90, R113 ;  /* 0x0000005a10107223 */ /* 0x000fe20000010071 */
[----:B------:R-:W-:Y:S01]  /*1620*/  FMUL.FTZ R82, R66, -1.4426950216293334961 ;  /* 0xbfb8aa3b42527820 */ /* 0x000fe20000410000 */
[--C-:B------:R-:W-:Y:S01]  /*1630*/  FFMA.FTZ R3, R18, R92, R111.reuse ;  /* 0x0000005c12037223 */ /* 0x100fe2000001006f */
[----:B------:R-:W-:Y:S01]  /*1640*/  FFMA.FTZ R70, R92, R70, R111 ;  /* 0x000000465c467223 */ /* 0x000fe2000001006f */
[----:B------:R-:W-:Y:S01]  /*1650*/  FMUL.FTZ R14, R16, -1.4426950216293334961 ;  /* 0xbfb8aa3b100e7820 */ /* 0x000fe20000410000 */
[----:B------:R0:W-:Y:S01]  /*1660*/  MUFU.EX2 R77, R82 ;  /* 0x00000052004d7308 */ /* 0x0001e20000000800 */
[----:B------:R-:W-:Y:S01]  /*1670*/  FMUL.FTZ R15, R3, -1.4426950216293334961 ;  /* 0xbfb8aa3b030f7820 */ /* 0x000fe20000410000 */
[C---:B------:R-:W-:Y:S01]  /*1680*/  FMUL.FTZ R20, R11.reuse, R20 ;  /* 0x000000140b147220 */ /* 0x040fe20000410000 */
[----:B------:R-:W-:Y:S01]  /*1690*/  FMUL.FTZ R23, R11, R28 ;  /* 0x0000001c0b177220 */ /* 0x000fe20000410000 */
[--C-:B------:R-:W-:Y:S01]  /*16a0*/  FADD.FTZ R28, R95, -R10.reuse ;  /* 0x8000000a5f1c7221 */ /* 0x100fe20000010000 */
[----:B------:R-:W-:Y:S01]  /*16b0*/  FMUL.FTZ R84, R70, -1.4426950216293334961 ;  /* 0xbfb8aa3b46547820 */ /* 0x000fe20000410000 */
[----:B------:R-:W-:Y:S01]  /*16c0*/  FFMA.FTZ R17, R20, R94, R109 ;  /* 0x0000005e14117223 */ /* 0x000fe2000001006d */
[----:B------:R-:W-:Y:S01]  /*16d0*/  FMUL.FTZ R31, R11, R54 ;  /* 0x000000360b1f7220 */ /* 0x000fe20000410000 */
[----:B------:R-:W1:Y:S01]  /*16e0*/  MUFU.EX2 R14, R14 ;  /* 0x0000000e000e7308 */ /* 0x000e620000000800 */
[--C-:B0-----:R-:W-:Y:S01]  /*16f0*/  FADD.FTZ R82, R71, -R10.reuse ;  /* 0x8000000a47527221 */ /* 0x101fe20000010000 */
[C-C-:B------:R-:W-:Y:S01]  /*1700*/  FFMA.FTZ R71, R90.reuse, R88, R113.reuse ;  /* 0x000000585a477223 */ /* 0x140fe20000010071 */
[--C-:B------:R-:W-:Y:S01]  /*1710*/  FADD.FTZ R88, R65, -R10.reuse ;  /* 0x8000000a41587221 */ /* 0x100fe20000010000 */
[--C-:B------:R-:W-:Y:S01]  /*1720*/  FADD.FTZ R20, R105, -R10.reuse ;  /* 0x8000000a69147221 */ /* 0x100fe20000010000 */
[----:B------:R-:W-:Y:S01]  /*1730*/  FMUL.FTZ R25, R11, R28 ;  /* 0x0000001c0b197220 */ /* 0x000fe20000410000 */
[--C-:B------:R-:W-:Y:S01]  /*1740*/  FADD.FTZ R54, R89, -R10.reuse ;  /* 0x8000000a59367221 */ /* 0x100fe20000010000 */
[C---:B------:R-:W-:Y:S01]  /*1750*/  FMUL.FTZ R88, R11.reuse, R88 ;  /* 0x000000580b587220 */ /* 0x040fe20000410000 */
[----:B------:R-:W0:Y:S01]  /*1760*/  MUFU.EX2 R15, R15 ;  /* 0x0000000f000f7308 */ /* 0x000e220000000800 */
[----:B------:R-:W-:Y:S01]  /*1770*/  FMUL.FTZ R82, R11, R82 ;  /* 0x000000520b527220 */ /* 0x000fe20000410000 */
[--C-:B------:R-:W-:Y:S01]  /*1780*/  FADD.FTZ R28, R93, -R10.reuse ;  /* 0x8000000a5d1c7221 */ /* 0x100fe20000010000 */
[----:B------:R-:W-:Y:S01]  /*1790*/  FFMA.FTZ R63, R90, R88, R113 ;  /* 0x000000585a3f7223 */ /* 0x000fe20000010071 */
[--C-:B------:R-:W-:Y:S01]  /*17a0*/  FADD.FTZ R88, R61, -R10.reuse ;  /* 0x8000000a3d587221 */ /* 0x100fe20000010000 */
[----:B------:R-:W-:Y:S01]  /*17b0*/  FFMA.FTZ R61, R92, R96, R111 ;  /* 0x000000605c3d7223 */ /* 0x000fe2000001006f */
[--C-:B------:R-:W-:Y:S01]  /*17c0*/  FADD.FTZ R96, R59, -R10.reuse ;  /* 0x8000000a3b607221 */ /* 0x100fe20000010000 */
[C---:B------:R-:W-:Y:S01]  /*17d0*/  FMUL.FTZ R19, R11.reuse, R20 ;  /* 0x000000140b137220 */ /* 0x040fe20000410000 */
[----:B------:R2:W-:Y:S01]  /*17e0*/  MUFU.EX2 R75, R84 ;  /* 0x00000054004b7308 */ /* 0x0005e20000000800 */
[C---:B------:R-:W-:Y:S01]  /*17f0*/  FMUL.FTZ R21, R11.reuse, R22 ;  /* 0x000000160b157220 */ /* 0x040fe20000410000 */
[C---:B------:R-:W-:Y:S01]  /*1800*/  FMUL.FTZ R96, R11.reuse, R96 ;  /* 0x000000600b607220 */ /* 0x040fe20000410000 */
[----:B------:R-:W-:Y:S01]  /*1810*/  FMUL.FTZ R33, R11, R54 ;  /* 0x000000360b217220 */ /* 0x000fe20000410000 */
[--C-:B------:R-:W-:Y:S01]  /*1820*/  FADD.FTZ R18, R107, -R10.reuse ;  /* 0x8000000a6b127221 */ /* 0x100fe20000010000 */
[--C-:B------:R-:W-:Y:S01]  /*1830*/  FADD.FTZ R20, R103, -R10.reuse ;  /* 0x8000000a67147221 */ /* 0x100fe20000010000 */
[----:B------:R-:W-:Y:S01]  /*1840*/  FFMA.FTZ R57, R26, R96, R29 ;  /* 0x000000601a397223 */ /* 0x000fe2000001001d */
[--C-:B------:R-:W-:Y:S01]  /*1850*/  FADD.FTZ R96, R55, -R10.reuse ;  /* 0x8000000a37607221 */ /* 0x100fe20000010000 */
[--C-:B------:R-:W-:Y:S01]  /*1860*/  FADD.FTZ R22, R99, -R10.reuse ;  /* 0x8000000a63167221 */ /* 0x100fe20000010000 */
[--C-:B--2---:R-:W-:Y:S01]  /*1870*/  FADD.FTZ R84, R69, -R10.reuse ;  /* 0x8000000a45547221 */ /* 0x104fe20000010000 */
[----:B------:R-:W-:Y:S01]  /*1880*/  FFMA.FTZ R69, R92, R82, R111 ;  /* 0x000000525c457223 */ /* 0x000fe2000001006f */
[C---:B------:R-:W-:Y:S01]  /*1890*/  FMUL.FTZ R91, R11.reuse, R96 ;  /* 0x000000600b5b7220 */ /* 0x040fe20000410000 */
[----:B------:R-:W-:Y:S01]  /*18a0*/  FMUL.FTZ R28, R11, R28 ;  /* 0x0000001c0b1c7220 */ /* 0x000fe20000410000 */
[--C-:B------:R-:W-:Y:S01]  /*18b0*/  FADD.FTZ R54, R87, -R10.reuse ;  /* 0x8000000a57367221 */ /* 0x100fe20000010000 */
[----:B------:R-:W-:Y:S01]  /*18c0*/  FMUL.FTZ R84, R11, R84 ;  /* 0x000000540b547220 */ /* 0x000fe20000410000 */
[--C-:B------:R-:W-:Y:S01]  /*18d0*/  FADD.FTZ R82, R67, -R10.reuse ;  /* 0x8000000a43527221 */ /* 0x100fe20000010000 */
[--C-:B------:R-:W-:Y:S01]  /*18e0*/  FADD.FTZ R96, R53, -R10.reuse ;  /* 0x8000000a35607221 */ /* 0x100fe20000010000 */
[----:B------:R-:W-:Y:S01]  /*18f0*/  FADD.FTZ R10, R51, -R10 ;  /* 0x8000000a330a7221 */ /* 0x000fe20000010000 */
[C---:B------:R-:W-:Y:S01]  /*1900*/  FMUL.FTZ R98, R11.reuse, R98 ;  /* 0x000000620b627220 */ /* 0x040fe20000410000 */
[C-C-:B------:R-:W-:Y:S01]  /*1910*/  FFMA.FTZ R28, R94.reuse, R28, R109.reuse ;  /* 0x0000001c5e1c7223 */ /* 0x140fe2000001006d */
        /* <DEDUP_REMOVED lines=12> */
[----:B------:R-:W-:Y:S01]  /*19e0*/  FFMA.FTZ R90, R90, R98, R113 ;  /* 0x000000625a5a7223 */ /* 0x000fe20000010071 */
[----:B------:R-:W-:Y:S01]  /*19f0*/  FMUL.FTZ R68, R28, -1.4426950216293334961 ;  /* 0xbfb8aa3b1c447820 */ /* 0x000fe20000410000 */
[----:B------:R-:W-:Y:S01]  /*1a00*/  FFMA.FTZ R18, R18, R26, R29 ;  /* 0x0000001a12127223 */ /* 0x000fe2000001001d */
[----:B------:R-:W-:Y:S01]  /*1a10*/  FFMA.FTZ R20, R92, R20, R111 ;  /* 0x000000145c147223 */ /* 0x000fe2000001006f */
[----:B------:R-:W-:Y:S01]  /*1a20*/  FFMA.FTZ R22, R26, R22, R29 ;  /* 0x000000161a167223 */ /* 0x000fe2000001001d */
[----:B------:R-:W-:Y:S01]  /*1a30*/  FFMA.FTZ R25, R92, R25, R111 ;  /* 0x000000195c197223 */ /* 0x000fe2000001006f */
[----:B------:R-:W-:Y:S01]  /*1a40*/  FFMA.FTZ R31, R26, R31, R29 ;  /* 0x0000001f1a1f7223 */ /* 0x000fe2000001001d */
[----:B------:R-:W-:Y:S01]  /*1a50*/  FFMA.FTZ R54, R92, R54, R111 ;  /* 0x000000365c367223 */ /* 0x000fe2000001006f */
[C-C-:B------:R-:W-:Y:S01]  /*1a60*/  FFMA.FTZ R62, R26.reuse, R62, R29.reuse ;  /* 0x0000003e1a3e7223 */ /* 0x140fe2000001001d */
[C-C-:B------:R-:W-:Y:S01]  /*1a70*/  FFMA.FTZ R73, R26.reuse, R86, R29.reuse ;  /* 0x000000561a497223 */ /* 0x140fe2000001001d */
[----:B------:R-:W-:Y:S01]  /*1a80*/  FFMA.FTZ R65, R26, R84, R29 ;  /* 0x000000541a417223 */ /* 0x000fe2000001001d */
[----:B------:R-:W-:Y:S01]  /*1a90*/  FFMA.FTZ R91, R92, R91, R111 ;  /* 0x0000005b5c5b7223 */ /* 0x000fe2000001006f */
[----:B------:R-:W-:Y:S01]  /*1aa0*/  FFMA.FTZ R21, R94, R21, R109 ;  /* 0x000000155e157223 */ /* 0x000fe2000001006d */
[C---:B------:R-:W-:Y:S01]  /*1ab0*/  FMUL.FTZ R58, R11.reuse, R58 ;  /* 0x0000003a0b3a7220 */ /* 0x040fe20000410000 */
[C---:B------:R-:W-:Y:S01]  /*1ac0*/  FMUL.FTZ R74, R11.reuse, R74 ;  /* 0x0000004a0b4a7220 */ /* 0x040fe20000410000 */
[C---:B------:R-:W-:Y:S01]  /*1ad0*/  FMUL.FTZ R89, R11.reuse, R88 ;  /* 0x000000580b597220 */ /* 0x040fe20000410000 */
[----:B------:R-:W-:Y:S01]  /*1ae0*/  FMUL.FTZ R92, R11, R96 ;  /* 0x000000600b5c7220 */ /* 0x000fe20000410000 */
[----:B------:R-:W-:Y:S01]  /*1af0*/  FFMA.FTZ R26, R26, R10, R29 ;  /* 0x0000000a1a1a7223 */ /* 0x000fe2000001001d */
[----:B------:R-:W-:Y:S01]  /*1b00*/  FMUL.FTZ R95, R90, -1.4426950216293334961 ;  /* 0xbfb8aa3b5a5f7820 */ /* 0x000fe20000410000 */
[----:B------:R-:W2:Y:S01]  /*1b10*/  @!P0 LDS.64 R10, [R35+UR4] ;  /* 0x00000004230a8984 */ /* 0x000ea20008000a00 */
[----:B-1----:R-:W-:Y:S01]  /*1b20*/  FADD.FTZ R14, R14, 1 ;  /* 0x3f8000000e0e7421 */ /* 0x002fe20000010000 */
[----:B0-----:R-:W-:Y:S01]  /*1b30*/  FADD.FTZ R15, R15, 1 ;  /* 0x3f8000000f0f7421 */ /* 0x001fe20000010000 */
[----:B------:R-:W-:Y:S01]  /*1b40*/  FMUL.FTZ R32, R20, -1.4426950216293334961 ;  /* 0xbfb8aa3b14207820 */ /* 0x000fe20000410000 */
[----:B------:R-:W-:Y:S01]  /*1b50*/  FMUL.FTZ R83, R73, -1.4426950216293334961 ;  /* 0xbfb8aa3b49537820 */ /* 0x000fe20000410000 */
[----:B------:R-:W-:Y:S01]  /*1b60*/  FMUL.FTZ R52, R21, -1.4426950216293334961 ;  /* 0xbfb8aa3b15347820 */ /* 0x000fe20000410000 */
[----:B------:R-:W0:Y:S01]  /*1b70*/  MUFU.EX2 R68, R68 ;  /* 0x0000004400447308 */ /* 0x000e220000000800 */
[C-C-:B------:R-:W-:Y:S01]  /*1b80*/  FFMA.FTZ R58, R94.reuse, R58, R109.reuse ;  /* 0x0000003a5e3a7223 */ /* 0x140fe2000001006d */
[----:B------:R-:W-:Y:S01]  /*1b90*/  FMUL.FTZ R60, R23, -1.4426950216293334961 ;  /* 0xbfb8aa3b173c7820 */ /* 0x000fe20000410000 */
[----:B------:R-:W-:Y:S01]  /*1ba0*/  FMUL.FTZ R72, R31, -1.4426950216293334961 ;  /* 0xbfb8aa3b1f487820 */ /* 0x000fe20000410000 */
[C-C-:B------:R-:W-:Y:S01]  /*1bb0*/  FFMA.FTZ R74, R94.reuse, R74, R109.reuse ;  /* 0x0000004a5e4a7223 */ /* 0x140fe2000001006d */
[C-C-:B------:R-:W-:Y:S01]  /*1bc0*/  FFMA.FTZ R59, R94.reuse, R89, R109.reuse ;  /* 0x000000595e3b7223 */ /* 0x140fe2000001006d */
[----:B------:R-:W-:Y:S01]  /*1bd0*/  FFMA.FTZ R92, R94, R92, R109 ;  /* 0x0000005c5e5c7223 */ /* 0x000fe2000001006d */
        /* <DEDUP_REMOVED lines=9> */
[----:B------:R-:W4:Y:S01]  /*1c70*/  MUFU.RCP R95, R14 ;  /* 0x0000000e005f7308 */ /* 0x000f220000001000 */
[----:B------:R-:W-:Y:S01]  /*1c80*/  FMUL.FTZ R82, R67, -1.4426950216293334961 ;  /* 0xbfb8aa3b43527820 */ /* 0x000fe20000410000 */
[----:B------:R-:W-:Y:S01]  /*1c90*/  FMUL.FTZ R84, R65, -1.4426950216293334961 ;  /* 0xbfb8aa3b41547820 */ /* 0x000fe20000410000 */
[----:B------:R-:W-:Y:S01]  /*1ca0*/  FMUL.FTZ R24, R17, -1.4426950216293334961 ;  /* 0xbfb8aa3b11187820 */ /* 0x000fe20000410000 */
[----:B------:R-:W-:Y:S01]  /*1cb0*/  FMUL.FTZ R27, R18, -1.4426950216293334961 ;  /* 0xbfb8aa3b121b7820 */ /* 0x000fe20000410000 */
[----:B------:R-:W-:Y:S01]  /*1cc0*/  FMUL.FTZ R30, R19, -1.4426950216293334961 ;  /* 0xbfb8aa3b131e7820 */ /* 0x000fe20000410000 */
[----:B------:R-:W-:Y:S01]  /*1cd0*/  FMUL.FTZ R85, R69, -1.4426950216293334961 ;  /* 0xbfb8aa3b45557820 */ /* 0x000fe20000410000 */
[----:B------:R-:W-:Y:S01]  /*1ce0*/  FMUL.FTZ R87, R63, -1.4426950216293334961 ;  /* 0xbfb8aa3b3f577820 */ /* 0x000fe20000410000 */
[----:B------:R3:W2:Y:S01]  /*1cf0*/  MUFU.RCP R94, R15 ;  /* 0x0000000f005e7308 */ /* 0x0006a20000001000 */
[----:B------:R-:W-:Y:S01]  /*1d00*/  FMUL.FTZ R88, R61, -1.4426950216293334961 ;  /* 0xbfb8aa3b3d587820 */ /* 0x000fe20000410000 */
[----:B------:R-:W-:Y:S01]  /*1d10*/  FMUL.FTZ R89, R59, -1.4426950216293334961 ;  /* 0xbfb8aa3b3b597820 */ /* 0x000fe20000410000 */
[----:B------:R-:W-:Y:S01]  /*1d20*/  FMUL.FTZ R29, R26, -1.4426950216293334961 ;  /* 0xbfb8aa3b1a1d7820 */ /* 0x000fe20000410000 */
[----:B------:R-:W-:Y:S01]  /*1d30*/  FMUL.FTZ R96, R91, -1.4426950216293334961 ;  /* 0xbfb8aa3b5b607820 */ /* 0x000fe20000410000 */
[----:B0-----:R-:W-:Y:S01]  /*1d40*/  FADD.FTZ R68, R68, 1 ;  /* 0x3f80000044447421 */ /* 0x001fe20000010000 */
[----:B-1----:R-:W-:Y:S01]  /*1d50*/  FADD.FTZ R53, R53, 1 ;  /* 0x3f80000035357421 */ /* 0x002fe20000010000 */
[----:B------:R-:W-:Y:S01]  /*1d60*/  FADD.FTZ R77, R77, 1 ;  /* 0x3f8000004d4d7421 */ /* 0x000fe20000010000 */
[----:B------:R-:W0:Y:S01]  /*1d70*/  MUFU.EX2 R32, R32 ;  /* 0x0000002000207308 */ /* 0x000e220000000800 */
[----:B---3--:R-:W1:Y:S01]  /*1d80*/  @!P0 LDC.64 R14, c[0x0][0x3b0] ;  /* 0x0000ec00ff0e8b82 */ /* 0x008e620000000a00 */
[----:B------:R-:W-:Y:S01]  /*1d90*/  FADD.FTZ R75, R75, 1 ;  /* 0x3f8000004b4b7421 */ /* 0x000fe20000010000 */
[----:B----4-:R-:W-:-:S05]  /*1da0*/  FMUL.FTZ R95, R16, R95 ;  /* 0x0000005f105f7220 */ /* 0x010fca0000410000 */
[----:B------:R-:W-:Y:S01]  /*1db0*/  MUFU.EX2 R83, R83 ;  /* 0x0000005300537308 */ /* 0x000fe20000000800 */
[----:B--2---:R-:W-:-:S05]  /*1dc0*/  FMUL.FTZ R94, R3, R94 ;  /* 0x0000005e035e7220 */ /* 0x004fca0000410000 */
[----:B------:R-:W-:Y:S02]  /*1dd0*/  F2FP.F16.F32.PACK_AB R94, R94, R95 ;  /* 0x0000005f5e5e723e */ /* 0x000fe400000000ff */
[----:B------:R-:W2:Y:S01]  /*1de0*/  MUFU.EX2 R52, R52 ;  /* 0x0000003400347308 */ /* 0x000ea20000000800 */
[----:B0-----:R-:W-:-:S07]  /*1df0*/  FADD.FTZ R97, R32, 1 ;  /* 0x3f80000020617421 */ /* 0x001fce0000010000 */
[----:B------:R-:W0:Y:S08]  /*1e00*/  MUFU.EX2 R60, R60 ;  /* 0x0000003c003c7308 */ /* 0x000e300000000800 */
[----:B------:R-:W3:Y:S01]  /*1e10*/  MUFU.EX2 R72, R72 ;  /* 0x0000004800487308 */ /* 0x000ee20000000800 */
[----:B--2---:R-:W-:-:S07]  /*1e20*/  FADD.FTZ R32, R52, 1 ;  /* 0x3f80000034207421 */ /* 0x004fce0000010000 */
[----:B------:R2:W4:Y:S01]  /*1e30*/  MUFU.EX2 R79, R81 ;  /* 0x00000051004f7308 */ /* 0x0005220000000800 */
[----:B0-----:R-:W-:-:S07]  /*1e40*/  FADD.FTZ R52, R60, 1 ;  /* 0x3f8000003c347421 */ /* 0x001fce0000010000 */
[----:B------:R-:W0:Y:S01]  /*1e50*/  MUFU.EX2 R86, R86 ;  /* 0x0000005600567308 */ /* 0x000e220000000800 */
[----:B--2---:R-:W-:Y:S01]  /*1e60*/  FMUL.FTZ R81, R74, -1.4426950216293334961 ;  /* 0xbfb8aa3b4a517820 */ /* 0x004fe20000410000 */
[----:B---3--:R-:W-:-:S06]  /*1e70*/  FADD.FTZ R60, R72, 1 ;  /* 0x3f800000483c7421 */ /* 0x008fcc0000010000 */
[----:B------:R2:W3:Y:S01]  /*1e80*/  MUFU.EX2 R55, R93 ;  /* 0x0000005d00377308 */ /* 0x0004e20000000800 */
[----:B----4-:R-:W-:-:S07]  /*1e90*/  FADD.FTZ R79, R79, 1 ;  /* 0x3f8000004f4f7421 */ /* 0x010fce0000010000 */
[----:B------:R-:W4:Y:S01]  /*1ea0*/  MUFU.EX2 R78, R78 ;  /* 0x0000004e004e7308 */ /* 0x000f220000000800 */
[----:B--2---:R-:W-:Y:S01]  /*1eb0*/  FMUL.FTZ R93, R92, -1.4426950216293334961 ;  /* 0xbfb8aa3b5c5d7820 */ /* 0x004fe20000410000 */
[----:B0-----:R-:W-:-:S06]  /*1ec0*/  FADD.FTZ R72, R86, 1 ;  /* 0x3f80000056487421 */ /* 0x001fcc0000010000 */
[----:B------:R-:W0:Y:S01]  /*1ed0*/  MUFU.EX2 R80, R80 ;  /* 0x0000005000507308 */ /* 0x000e220000000800 */
[----:B---3--:R-:W-:-:S07]  /*1ee0*/  FADD.FTZ R55, R55, 1 ;  /* 0x3f80000037377421 */ /* 0x008fce0000010000 */
[----:B------:R-:W2:Y:S01]  /*1ef0*/  MUFU.EX2 R56, R56 ;  /* 0x0000003800387308 */ /* 0x000ea20000000800 */
[----:B----4-:R-:W-:-:S07]  /*1f00*/  FADD.FTZ R78, R78, 1 ;  /* 0x3f8000004e4e7421 */ /* 0x010fce0000010000 */
[----:B------:R-:W3:Y:S01]  /*1f10*/  MUFU.EX2 R64, R64 ;  /* 0x0000004000407308 */ /* 0x000ee20000000800 */
[----:B0-----:R-:W-:-:S07]  /*1f20*/  FADD.FTZ R80, R80, 1 ;  /* 0x3f80000050507421 */ /* 0x001fce0000010000 */
[----:B------:R-:W0:Y:S01]  /*1f30*/  MUFU.EX2 R76, R76 ;  /* 0x0000004c004c7308 */ /* 0x000e220000000800 */
[----:B--2---:R-:W-:-:S07]  /*1f40*/  FADD.FTZ R99, R56, 1 ;  /* 0x3f80000038637421 */ /* 0x004fce0000010000 */
[----:B------:R-:W-:Y:S01]  /*1f50*/  MUFU.EX2 R82, R82 ;  /* 0x0000005200527308 */ /* 0x000fe20000000800 */
[----:B---3--:R-:W-:-:S07]  /*1f60*/  FADD.FTZ R56, R64, 1 ;  /* 0x3f80000040387421 */ /* 0x008fce0000010000 */
[----:B------:R-:W-:Y:S01]  /*1f70*/  MUFU.EX2 R84, R84 ;  /* 0x0000005400547308 */ /* 0x000fe20000000800 */
[----:B0-----:R-:W-:-:S07]  /*1f80*/  FADD.FTZ R64, R76, 1 ;  /* 0x3f8000004c407421 */ /* 0x001fce0000010000 */
[----:B------:R-:W0:Y:S08]  /*1f90*/  MUFU.EX2 R24, R24 ;  /* 0x0000001800187308 */ /* 0x000e300000000800 */
[----:B------:R-:W2:Y:S08]  /*1fa0*/  MUFU.EX2 R27, R27 ;  /* 0x0000001b001b7308 */ /* 0x000eb00000000800 */
[----:B------:R-:W3:Y:S01]  /*1fb0*/  MUFU.EX2 R30, R30 ;  /* 0x0000001e001e7308 */ /* 0x000ee20000000800 */
[----:B0-----:R-:W-:-:S07]  /*1fc0*/  FADD.FTZ R24, R24, 1 ;  /* 0x3f80000018187421 */ /* 0x001fce0000010000 */
[----:B------:R-:W0:Y:S01]  /*1fd0*/  MUFU.EX2 R81, R81 ;  /* 0x0000005100517308 */ /* 0x000e220000000800 */
[----:B--2---:R-:W-:-:S07]  /*1fe0*/  FADD.FTZ R27, R27, 1 ;  /* 0x3f8000001b1b7421 */ /* 0x004fce0000010000 */
[----:B------:R-:W2:Y:S01]  /*1ff0*/  MUFU.EX2 R85, R85 ;  /* 0x0000005500557308 */ /* 0x000ea20000000800 */
[----:B---3--:R-:W-:-:S07]  /*2000*/  FADD.FTZ R30, R30, 1 ;  /* 0x3f8000001e1e7421 */ /* 0x008fce0000010000 */
[----:B------:R-:W-:Y:S01]  /*2010*/  MUFU.EX2 R87, R87 ;  /* 0x0000005700577308 */ /* 0x000fe20000000800 */
[----:B0-----:R-:W-:-:S07]  /*2020*/  FADD.FTZ R81, R81, 1 ;  /* 0x3f80000051517421 */ /* 0x001fce0000010000 */
[----:B------:R-:W-:Y:S01]  /*2030*/  MUFU.EX2 R88, R88 ;  /* 0x0000005800587308 */ /* 0x000fe20000000800 */
[----:B--2---:R-:W-:-:S07]  /*2040*/  FADD.FTZ R76, R85, 1 ;  /* 0x3f800000554c7421 */ /* 0x004fce0000010000 */
[----:B------:R-:W-:Y:S08]  /*2050*/  MUFU.EX2 R89, R89 ;  /* 0x0000005900597308 */ /* 0x000ff00000000800 */
[----:B------:R-:W0:Y:S08]  /*2060*/  MUFU.EX2 R93, R93 ;  /* 0x0000005d005d7308 */ /* 0x000e300000000800 */
[----:B------:R-:W2:Y:S08]  /*2070*/  MUFU.EX2 R51, R96 ;  /* 0x0000006000337308 */ /* 0x000eb00000000800 */
[----:B------:R-:W3:Y:S01]  /*2080*/  MUFU.EX2 R29, R29 ;  /* 0x0000001d001d7308 */ /* 0x000ee20000000800 */
[----:B0-----:R-:W-:-:S07]  /*2090*/  FADD.FTZ R93, R93, 1 ;  /* 0x3f8000005d5d7421 */ /* 0x001fce0000010000 */
[----:B------:R0:W4:Y:S01]  /*20a0*/  MUFU.RCP R101, R68 ;  /* 0x0000004400657308 */ /* 0x0001220000001000 */
[----:B--2---:R-:W-:-:S07]  /*20b0*/  FADD.FTZ R51, R51, 1 ;  /* 0x3f80000033337421 */ /* 0x004fce0000010000 */
[----:B------:R2:W4:Y:S01]  /*20c0*/  MUFU.RCP R103, R78 ;  /* 0x0000004e00677308 */ /* 0x0005220000001000 */
[----:B0-----:R-:W-:Y:S01]  /*20d0*/  FADD.FTZ R68, R83, 1 ;  /* 0x3f80000053447421 */ /* 0x001fe20000010000 */
[----:B------:R-:W-:Y:S01]  /*20e0*/  @!P0 LEA R83, P1, R50, R42, 0x5 ;  /* 0x0000002a32538211 */ /* 0x000fe200078228ff */
[----:B---3--:R-:W-:-:S03]  /*20f0*/  FADD.FTZ R29, R29, 1 ;  /* 0x3f8000001d1d7421 */ /* 0x008fc60000010000 */
[----:B------:R-:W-:Y:S01]  /*2100*/  @!P0 LEA.HI.X R86, R50, RZ, R49, 0x5, P1 ;  /* 0x000000ff32568211 */ /* 0x000fe200008f2c31 */
[----:B------:R-:W-:Y:S01]  /*2110*/  FADD.FTZ R50, R89, 1 ;  /* 0x3f80000059327421 */ /* 0x000fe20000010000 */
[----:B-1----:R-:W-:Y:S01]  /*2120*/  @!P0 LEA R14, P1, R83, R14, 0x2 ;  /* 0x0000000e530e8211 */ /* 0x002fe200078210ff */
[----:B------:R0:W1:Y:S01]  /*2130*/  MUFU.RCP R105, R80 ;  /* 0x0000005000697308 */ /* 0x0000620000001000 */
[----:B--2---:R-:W-:Y:S01]  /*2140*/  FADD.FTZ R78, R82, 1 ;  /* 0x3f800000524e7421 */ /* 0x004fe20000010000 */
[----:B------:R-:W-:Y:S01]  /*2150*/  FADD.FTZ R82, R87, 1 ;  /* 0x3f80000057527421 */ /* 0x000fe20000010000 */
[----:B------:R-:W-:Y:S01]  /*2160*/  @!P0 LEA.HI.X R15, R83, R15, R86, 0x2, P1 ;  /* 0x0000000f530f8211 */ /* 0x000fe200008f1456 */
[----:B----4-:R-:W-:Y:S01]  /*2170*/  FMUL.FTZ R101, R28, R101 ;  /* 0x000000651c657220 */ /* 0x010fe20000410000 */
[----:B------:R-:W-:-:S03]  /*2180*/  MOV R49, R13 ;  /* 0x0000000d00317202 */ /* 0x000fc60000000f00 */
[----:B------:R2:W-:Y:S01]  /*2190*/  @!P0 STG.E.64 desc[UR10][R14.64], R10 ;  /* 0x0000000a0e008986 */ /* 0x0005e2000c101b0a */
[----:B0-----:R-:W-:Y:S01]  /*21a0*/  FADD.FTZ R80, R84, 1 ;  /* 0x3f80000054507421 */ /* 0x001fe20000010000 */
[----:B------:R-:W-:Y:S01]  /*21b0*/  FADD.FTZ R84, R88, 1 ;  /* 0x3f80000058547421 */ /* 0x000fe20000010000 */
[----:B------:R-:W0:Y:S01]  /*21c0*/  MUFU.RCP R64, R64 ;  /* 0x0000004000407308 */ /* 0x000e220000001000 */
[----:B------:R-:W-:Y:S01]  /*21d0*/  FMUL.FTZ R103, R54, R103 ;  /* 0x0000006736677220 */ /* 0x000fe20000410000 */
[----:B-1----:R-:W-:-:S06]  /*21e0*/  FMUL.FTZ R105, R58, R105 ;  /* 0x000000693a697220 */ /* 0x002fcc0000410000 */
[----:B------:R-:W1:Y:S01]  /*21f0*/  MUFU.RCP R53, R53 ;  /* 0x0000003500357308 */ /* 0x000e620000001000 */
[----:B--2---:R-:W-:-:S04]  /*2200*/  IADD3 R10, P1, PT, R47, UR6, RZ ;  /* 0x000000062f0a7c10 */ /* 0x004fc8000ff3e0ff */
[----:B------:R-:W-:-:S03]  /*2210*/  IADD3.X R11, PT, PT, R48, UR7, RZ, P1, !PT ;  /* 0x00000007300b7c10 */ /* 0x000fc60008ffe4ff */
[----:B------:R-:W2:Y:S01]  /*2220*/  MUFU.RCP R14, R51 ;  /* 0x00000033000e7308 */ /* 0x000ea20000001000 */
[----:B------:R-:W3:Y:S01]  /*2230*/  LDCU.64 UR6, c[0x0][0x3a8] ;  /* 0x00007500ff0677ac */ /* 0x000ee20008000a00 */
[----:B0-----:R-:W-:-:S05]  /*2240*/  FMUL.FTZ R64, R33, R64 ;  /* 0x0000004021407220 */ /* 0x001fca0000410000 */
[----:B------:R-:W-:Y:S01]  /*2250*/  F2FP.F16.F32.PACK_AB R104, R103, R64 ;  /* 0x000000406768723e */ /* 0x000fe200000000ff */
[----:B------:R-:W0:Y:S01]  /*2260*/  MUFU.RCP R24, R24 ;  /* 0x0000001800187308 */ /* 0x000e220000001000 */
[----:B-1----:R-:W-:-:S07]  /*2270*/  FMUL.FTZ R90, R90, R53 ;  /* 0x000000355a5a7220 */ /* 0x002fce0000410000 */
[----:B------:R-:W1:Y:S01]  /*2280*/  MUFU.RCP R27, R27 ;  /* 0x0000001b001b7308 */ /* 0x000e620000001000 */
[----:B--2---:R-:W-:Y:S01]  /*2290*/  FMUL.FTZ R91, R91, R14 ;  /* 0x0000000e5b5b7220 */ /* 0x004fe20000410000 */
[----:B---3--:R-:W-:-:S04]  /*22a0*/  ISETP.GE.U32.AND P1, PT, R12, UR6, PT ;  /* 0x000000060c007c0c */ /* 0x008fc8000bf26070 */
[----:B------:R-:W-:Y:S02]  /*22b0*/  F2FP.F16.F32.PACK_AB R90, R91, R90 ;  /* 0x0000005a5b5a723e */ /* 0x000fe400000000ff */
[----:B------:R-:W2:Y:S01]  /*22c0*/  MUFU.RCP R30, R30 ;  /* 0x0000001e001e7308 */ /* 0x000ea20000001000 */
[----:B0-----:R-:W-:Y:S01]  /*22d0*/  FMUL.FTZ R24, R17, R24 ;  /* 0x0000001811187220 */ /* 0x001fe20000410000 */
[----:B------:R-:W-:-:S06]  /*22e0*/  ISETP.GE.AND.EX P1, PT, R13, UR7, PT, P1 ;  /* 0x000000070d007c0c */ /* 0x000fcc000bf26310 */
        /* <DEDUP_REMOVED lines=10> */
[----:B-1----:R-:W-:-:S07]  /*2390*/  FMUL.FTZ R32, R21, R32 ;  /* 0x0000002015207220 */ /* 0x002fce0000410000 */
[----:B------:R-:W1:Y:S01]  /*23a0*/  MUFU.RCP R56, R56 ;  /* 0x0000003800387308 */ /* 0x000e620000001000 */
[----:B---3--:R-:W-:-:S07]  /*23b0*/  FMUL.FTZ R99, R22, R99 ;  /* 0x0000006316637220 */ /* 0x008fce0000410000 */
[----:B------:R-:W3:Y:S01]  /*23c0*/  MUFU.RCP R60, R60 ;  /* 0x0000003c003c7308 */ /* 0x000ee20000001000 */
[----:B0-----:R-:W-:-:S07]  /*23d0*/  FMUL.FTZ R52, R23, R52 ;  /* 0x0000003417347220 */ /* 0x001fce0000410000 */
[----:B------:R-:W0:Y:S01]  /*23e0*/  MUFU.RCP R79, R79 ;  /* 0x0000004f004f7308 */ /* 0x000e220000001000 */
[----:B-1----:R-:W-:-:S05]  /*23f0*/  FMUL.FTZ R25, R25, R56 ;  /* 0x0000003819197220 */ /* 0x002fca0000410000 */
[----:B------:R-:W-:Y:S02]  /*2400*/  F2FP.F16.F32.PACK_AB R52, R25, R52 ;  /* 0x000000341934723e */ /* 0x000fe400000000ff */
[----:B------:R-:W1:Y:S01]  /*2410*/  MUFU.RCP R77, R77 ;  /* 0x0000004d004d7308 */ /* 0x000e620000001000 */
[----:B---3--:R-:W-:Y:S01]  /*2420*/  FMUL.FTZ R60, R31, R60 ;  /* 0x0000003c1f3c7220 */ /* 0x008fe20000410000 */
[----:B------:R-:W-:-:S04]  /*2430*/  F2FP.F16.F32.PACK_AB R31, R99, R32 ;  /* 0x00000020631f723e */ /* 0x000fc800000000ff */
[----:B------:R-:W-:Y:S01]  /*2440*/  F2FP.F16.F32.PACK_AB R53, R60, R101 ;  /* 0x000000653c35723e */ /* 0x000fe200000000ff */
[----:B------:R2:W-:Y:S01]  /*2450*/  STG.E.64 desc[UR10][R10.64+0xf00], R30 ;  /* 0x000f001e0a007986 */ /* 0x0005e2000c101b0a */
[----:B------:R-:W3:Y:S01]  /*2460*/  MUFU.RCP R75, R75 ;  /* 0x0000004b004b7308 */ /* 0x000ee20000001000 */
[----:B0-----:R-:W-:Y:S02]  /*2470*/  FMUL.FTZ R62, R62, R79 ;  /* 0x0000004f3e3e7220 */ /* 0x001fe40000410000 */
[----:B------:R2:W-:Y:S03]  /*2480*/  STG.E.64 desc[UR10][R10.64+0x1e00], R52 ;  /* 0x001e00340a007986 */ /* 0x0005e6000c101b0a */
[----:B------:R-:W-:Y:S02]  /*2490*/  F2FP.F16.F32.PACK_AB R105, R62, R105 ;  /* 0x000000693e69723e */ /* 0x000fe400000000ff */
[----:B------:R-:W0:Y:S01]  /*24a0*/  MUFU.RCP R81, R81 ;  /* 0x0000005100517308 */ /* 0x000e220000001000 */
[----:B-1----:R-:W-:-:S02]  /*24b0*/  FMUL.FTZ R77, R66, R77 ;  /* 0x0000004d424d7220 */ /* 0x002fc40000410000 */
[----:B------:R2:W-:Y:S05]  /*24c0*/  STG.E.64 desc[UR10][R10.64+0x2d00], R104 ;  /* 0x002d00680a007986 */ /* 0x0005ea000c101b0a */
[----:B------:R-:W1:Y:S01]  /*24d0*/  MUFU.RCP R68, R68 ;  /* 0x0000004400447308 */ /* 0x000e620000001000 */
[----:B---3--:R-:W-:-:S05]  /*24e0*/  FMUL.FTZ R70, R70, R75 ;  /* 0x0000004b46467220 */ /* 0x008fca0000410000 */
[----:B------:R-:W-:Y:S02]  /*24f0*/  F2FP.F16.F32.PACK_AB R70, R70, R77 ;  /* 0x0000004d4646723e */ /* 0x000fe400000000ff */
[----:B------:R-:W3:Y:S01]  /*2500*/  MUFU.RCP R72, R72 ;  /* 0x0000004800487308 */ /* 0x000ee20000001000 */
[----:B0-----:R-:W-:-:S07]  /*2510*/  FMUL.FTZ R81, R74, R81 ;  /* 0x000000514a517220 */ /* 0x001fce0000410000 */
[----:B------:R-:W0:Y:S01]  /*2520*/  MUFU.RCP R76, R76 ;  /* 0x0000004c004c7308 */ /* 0x000e220000001000 */
[----:B-1----:R-:W-:-:S07]  /*2530*/  FMUL.FTZ R68, R73, R68 ;  /* 0x0000004449447220 */ /* 0x002fce0000410000 */
[----:B------:R-:W1:Y:S01]  /*2540*/  MUFU.RCP R78, R78 ;  /* 0x0000004e004e7308 */ /* 0x000e620000001000 */
[----:B---3--:R-:W-:Y:S01]  /*2550*/  FMUL.FTZ R72, R71, R72 ;  /* 0x0000004847487220 */ /* 0x008fe20000410000 */
[----:B------:R-:W-:-:S05]  /*2560*/  F2FP.F16.F32.PACK_AB R71, R68, R81 ;  /* 0x000000514447723e */ /* 0x000fca00000000ff */
[----:B------:R2:W-:Y:S01]  /*2570*/  STG.E.64 desc[UR10][R10.64+0x3c00], R70 ;  /* 0x003c00460a007986 */ /* 0x0005e2000c101b0a */
[----:B------:R-:W3:Y:S01]  /*2580*/  MUFU.RCP R80, R80 ;  /* 0x0000005000507308 */ /* 0x000ee20000001000 */
[----:B0-----:R-:W-:-:S05]  /*2590*/  FMUL.FTZ R69, R69, R76 ;  /* 0x0000004c45457220 */ /* 0x001fca0000410000 */
[----:B------:R-:W-:Y:S02]  /*25a0*/  F2FP.F16.F32.PACK_AB R64, R69, R72 ;  /* 0x000000484540723e */ /* 0x000fe400000000ff */
[----:B------:R-:W0:Y:S01]  /*25b0*/  MUFU.RCP R82, R82 ;  /* 0x0000005200527308 */ /* 0x000e220000001000 */
[----:B-1----:R-:W-:-:S07]  /*25c0*/  FMUL.FTZ R78, R67, R78 ;  /* 0x0000004e434e7220 */ /* 0x002fce0000410000 */
[----:B------:R-:W1:Y:S01]  /*25d0*/  MUFU.RCP R84, R84 ;  /* 0x0000005400547308 */ /* 0x000e620000001000 */
[----:B---3--:R-:W-:-:S05]  /*25e0*/  FMUL.FTZ R65, R65, R80 ;  /* 0x0000005041417220 */ /* 0x008fca0000410000 */
[----:B------:R-:W-:Y:S02]  /*25f0*/  F2FP.F16.F32.PACK_AB R65, R65, R78 ;  /* 0x0000004e4141723e */ /* 0x000fe400000000ff */
[----:B------:R-:W3:Y:S01]  /*2600*/  MUFU.RCP R50, R50 ;  /* 0x0000003200327308 */ /* 0x000ee20000001000 */
[----:B0-----:R-:W-:Y:S02]  /*2610*/  FMUL.FTZ R82, R63, R82 ;  /* 0x000000523f527220 */ /* 0x001fe40000410000 */
[----:B------:R2:W-:Y:S05]  /*2620*/  STG.E.64 desc[UR10][R10.64+0x4b00], R64 ;  /* 0x004b00400a007986 */ /* 0x0005ea000c101b0a */
[----:B------:R-:W0:Y:S01]  /*2630*/  MUFU.RCP R86, R55 ;  /* 0x0000003700567308 */ /* 0x000e220000001000 */
[----:B-1----:R-:W-:-:S05]  /*2640*/  FMUL.FTZ R61, R61, R84 ;  /* 0x000000543d3d7220 */ /* 0x002fca0000410000 */
[----:B------:R-:W-:Y:S02]  /*2650*/  F2FP.F16.F32.PACK_AB R56, R61, R82 ;  /* 0x000000523d38723e */ /* 0x000fe400000000ff */
[----:B------:R-:W1:Y:S01]  /*2660*/  MUFU.RCP R93, R93 ;  /* 0x0000005d005d7308 */ /* 0x000e620000001000 */
[----:B---3--:R-:W-:-:S07]  /*2670*/  FMUL.FTZ R50, R59, R50 ;  /* 0x000000323b327220 */ /* 0x008fce0000410000 */
[----:B------:R-:W3:Y:S01]  /*2680*/  MUFU.RCP R3, R29 ;  /* 0x0000001d00037308 */ /* 0x000ee20000001000 */
[----:B0-----:R-:W-:-:S05]  /*2690*/  FMUL.FTZ R57, R57, R86 ;  /* 0x0000005639397220 */ /* 0x001fca0000410000 */
[----:B------:R-:W-:Y:S02]  /*26a0*/  F2FP.F16.F32.PACK_AB R57, R57, R50 ;  /* 0x000000323939723e */ /* 0x000fe400000000ff */
[----:B------:R-:W-:Y:S01]  /*26b0*/  MOV R50, R12 ;  /* 0x0000000c00327202 */ /* 0x000fe20000000f00 */
[----:B-1----:R-:W-:Y:S02]  /*26c0*/  FMUL.FTZ R92, R92, R93 ;  /* 0x0000005d5c5c7220 */ /* 0x002fe40000410000 */
[----:B------:R2:W-:Y:S01]  /*26d0*/  STG.E.64 desc[UR10][R10.64+0x5a00], R56 ;  /* 0x005a00380a007986 */ /* 0x0005e2000c101b0a */
[----:B---3--:R-:W-:-:S05]  /*26e0*/  FMUL.FTZ R3, R26, R3 ;  /* 0x000000031a037220 */ /* 0x008fca0000410000 */
[----:B------:R-:W-:-:S05]  /*26f0*/  F2FP.F16.F32.PACK_AB R91, R3, R92 ;  /* 0x0000005c035b723e */ /* 0x000fca00000000ff */
[----:B------:R2:W-:Y:S01]  /*2700*/  STG.E.64 desc[UR10][R10.64+0x6900], R90 ;  /* 0x0069005a0a007986 */ /* 0x0005e2000c101b0a */
[----:B------:R-:W-:Y:S05]  /*2710*/  @!P1 BRA `(.L_x_1487) ;  /* 0xffffffdc00549947 */ /* 0x000fea000383ffff */
[----:B------:R-:W-:Y:S05]  /*2720*/  EXIT ;  /* 0x000000000000794d */ /* 0x000fea0003800000 */
.L_x_1488:
        /* <DEDUP_REMOVED lines=13> */
.L_x_1599:


//--------------------- .text._ZN13group_norm_v214gn_cuda_kernelI6__halfLi480ELi3ELi16ELi60ELi1024ELb1ELi16ELi960ELi960ELi4ELb1ELi5ELb0ELb0ENS_16CompileConditionILi1000EEEEEvPT_PKS4_S7_S7_flPfS8_Pj --------------------------
	.section	.text._ZN13group_norm_v214gn_cuda_kernelI6__halfLi480ELi3ELi16ELi60ELi1024ELb1ELi16ELi960ELi960ELi4ELb1ELi5ELb0ELb0ENS_16CompileConditionILi1000EEEEEvPT_PKS4_S7_S7_flPfS8_Pj,"ax",@progbits
	.align	128
        .global         _ZN13group_norm_v214gn_cuda_kernelI6__halfLi480ELi3ELi16ELi60ELi1024ELb1ELi16ELi960ELi960ELi4ELb1ELi5ELb0ELb0ENS_16CompileConditionILi1000EEEEEvPT_PKS4_S7_S7_flPfS8_Pj
        .type           _ZN13group_norm_v214gn_cuda_kernelI6__halfLi480ELi3ELi16ELi60ELi1024ELb1ELi16ELi960ELi960ELi4ELb1ELi5ELb0ELb0ENS_16CompileConditionILi1000EEEEEvPT_PKS4_S7_S7_flPfS8_Pj,@function
        .size           _ZN13group_norm_v214gn_cuda_kernelI6__halfLi480ELi3ELi16ELi60ELi1024ELb1ELi16ELi960ELi960ELi4ELb1ELi5ELb0ELb0ENS_16CompileConditionILi1000EEEEEvPT_PKS4_S7_S7_flPfS8_Pj,(.L_x_1600 - _ZN13group_norm_v214gn_cuda_kernelI6__halfLi480ELi3ELi16ELi60ELi1024ELb1ELi16ELi960ELi960ELi4ELb1ELi5ELb0ELb0ENS_16CompileConditionILi1000EEEEEvPT_PKS4_S7_S7_flPfS8_Pj)
        .other          _ZN13group_norm_v214gn_cuda_kernelI6__halfLi480ELi3ELi16ELi60ELi1024ELb1ELi16ELi960ELi960ELi4ELb1ELi5ELb0ELb0ENS_16CompileConditionILi1000EEEEEvPT_PKS4_S7_S7_flPfS8_Pj,@"STO_CUDA_ENTRY STV_DEFAULT"
_ZN13group_norm_v214gn_cuda_kernelI6__halfLi480ELi3ELi16ELi60ELi1024ELb1ELi16ELi960ELi960ELi4ELb1ELi5ELb0ELb0ENS_16CompileConditionILi1000EEEEEvPT_PKS4_S7_S7_flPfS8_Pj:
.text._ZN13group_norm_v214gn_cuda_kernelI6__halfLi480ELi3ELi16ELi60ELi1024ELb1ELi16ELi960ELi960ELi4ELb1ELi5ELb0ELb0ENS_16CompileConditionILi1000EEEEEvPT_PKS4_S7_S7_flPfS8_Pj:
        /* <DEDUP_REMOVED lines=44> */
.L_x_1501:
        /* <DEDUP_REMOVED lines=28> */
[----:B------:R-:W4:Y:S01]  /*0480*/  LDG.E.64.CONSTANT R4, desc[UR8][R24.64+0x3c00] ;  /* 0x003c000818047981 */ /* 0x000f22000c1e9b00 */
[----:B------:R-:W-:-:S03]  /*0490*/  IMAD.WIDE.U32 R14, R26, 0x2, R14 ;  /* 0x000000021a0e7825 */ /* 0x000fc600078e000e */
[----:B------:R-:W4:Y:S04]  /*04a0*/  LDG.E.64.CONSTANT R10, desc[UR8][R24.64+0x5a00] ;  /* 0x005a0008180a7981 */ /* 0x000f28000c1e9b00 */
[----:B0-----:R-:W4:Y:S04]  /*04b0*/  LDG.E.64.CONSTANT R8, desc[UR8][R24.64+0x2d00] ;  /* 0x002d000818087981 */ /* 0x001f28000c1e9b00 */
[----:B------:R0:W-:Y:S01]  /*04c0*/  STL [R1+0x3c], R6 ;  /* 0x00003c0601007387 */ /* 0x0001e20000100800 */
[----:B------:R-:W-:-:S03]  /*04d0*/  IMAD.WIDE.U32 R16, R26, 0x2, R16 ;  /* 0x000000021a107825 */ /* 0x000fc600078e0010 */
[----:B------:R-:W4:Y:S04]  /*04e0*/  LDG.E.64.CONSTANT R18, desc[UR8][R24.64+0x6900] ;  /* 0x0069000818127981 */ /* 0x000f28000c1e9b00 */
[----:B------:R-:W5:Y:S04]  /*04f0*/  LDG.E.64.CONSTANT R14, desc[UR8][R14.64] ;  /* 0x000000080e0e7981 */ /* 0x000f68000c1e9b00 */
[----:B0-----:R0:W4:Y:S04]  /*0500*/  LDG.E.64.CONSTANT R6, desc[UR8][R24.64+0x4b00] ;  /* 0x004b000818067981 */ /* 0x001128000c1e9b00 */
[----:B------:R-:W5:Y:S01]  /*0510*/  LDG.E.64.CONSTANT R16, desc[UR8][R16.64] ;  /* 0x0000000810107981 */ /* 0x000f62000c1e9b00 */
[----:B--2---:R-:W-:-:S02]  /*0520*/  HADD2.F32 R0, -RZ, R22.H0_H0 ;  /* 0x20000016ff007230 */ /* 0x004fc40000004100 */
[----:B------:R-:W-:-:S03]  /*0530*/  HADD2.F32 R37, -RZ, R22.H1_H1 ;  /* 0x30000016ff257230 */ /* 0x000fc60000004100 */
[----:B------:R-:W-:Y:S01]  /*0540*/  FFMA.FTZ R26, R0, R0, RZ ;  /* 0x00000000001a7223 */ /* 0x000fe200000100ff */
[----:B------:R-:W-:Y:S01]  /*0550*/  FADD.FTZ R22, RZ, R0 ;  /* 0x00000000ff167221 */ /* 0x000fe20000010000 */
[--C-:B------:R-:W-:Y:S02]  /*0560*/  HADD2.F32 R3, -RZ, R23.reuse.H0_H0 ;  /* 0x20000017ff037230 */ /* 0x100fe40000004100 */
[----:B------:R-:W-:Y:S01]  /*0570*/  FFMA.FTZ R26, R37, R37, R26 ;  /* 0x00000025251a7223 */ /* 0x000fe2000001001a */
[----:B------:R-:W-:Y:S01]  /*0580*/  FADD.FTZ R22, R22, R37 ;  /* 0x0000002516167221 */ /* 0x000fe20000010000 */
[----:B0-----:R-:W-:Y:S02]  /*0590*/  HADD2.F32 R24, -RZ, R23.H1_H1 ;  /* 0x30000017ff187230 */ /* 0x001fe40000004100 */
[----:B------:R-:W-:Y:S01]  /*05a0*/  FFMA.FTZ R26, R3, R3, R26 ;  /* 0x00000003031a7223 */ /* 0x000fe2000001001a */
[----:B------:R-:W-:Y:S01]  /*05b0*/  FADD.FTZ R22, R22, R3 ;  /* 0x0000000316167221 */ /* 0x000fe20000010000 */
[----:B---3--:R-:W-:-:S02]  /*05c0*/  HADD2.F32 R36, -RZ, R20.H0_H0 ;  /* 0x20000014ff247230 */ /* 0x008fc40000004100 */
[----:B------:R-:W-:Y:S01]  /*05d0*/  FFMA.FTZ R23, R24, R24, R26 ;  /* 0x0000001818177223 */ /* 0x000fe2000001001a */
[----:B------:R0:W-:Y:S01]  /*05e0*/  STL [R1+0x8], R3 ;  /* 0x0000080301007387 */ /* 0x0001e20000100800 */
[----:B------:R-:W-:Y:S02]  /*05f0*/  HADD2.F32 R35, -RZ, R20.H1_H1 ;  /* 0x30000014ff237230 */ /* 0x000fe40000004100 */
[----:B------:R-:W-:Y:S02]  /*0600*/  HADD2.F32 R25, -RZ, R21.H0_H0 ;  /* 0x20000015ff197230 */ /* 0x000fe40000004100 */
[----:B0-----:R-:W-:Y:S01]  /*0610*/  FADD.FTZ R3, R22, R24 ;  /* 0x0000001816037221 */ /* 0x001fe20000010000 */
[----:B------:R-:W-:-:S03]  /*0620*/  FFMA.FTZ R22, R36, R36, R23 ;  /* 0x0000002424167223 */ /* 0x000fc60000010017 */
[----:B------:R-:W-:Y:S01]  /*0630*/  FADD.FTZ R20, R3, R36 ;  /* 0x0000002403147221 */ /* 0x000fe20000010000 */
[----:B------:R-:W-:Y:S01]  /*0640*/  FFMA.FTZ R3, R35, R35, R22 ;  /* 0x0000002323037223 */ /* 0x000fe20000010016 */
[----:B------:R0:W-:Y:S02]  /*0650*/  STL [R1+0x1c], R24 ;  /* 0x00001c1801007387 */ /* 0x0001e40000100800 */
[----:B------:R-:W-:Y:S01]  /*0660*/  FADD.FTZ R20, R20, R35 ;  /* 0x0000002314147221 */ /* 0x000fe20000010000 */
[----:B------:R-:W-:Y:S01]  /*0670*/  FFMA.FTZ R3, R25, R25, R3 ;  /* 0x0000001919037223 */ /* 0x000fe20000010003 */
[--C-:B----4-:R-:W-:Y:S02]  /*0680*/  HADD2.F32 R34, -RZ, R12.reuse.H0_H0 ;  /* 0x2000000cff227230 */ /* 0x110fe40000004100 */
[----:B------:R-:W-:Y:S01]  /*0690*/  FADD.FTZ R20, R20, R25 ;  /* 0x0000001914147221 */ /* 0x000fe20000010000 */
[----:B0-----:R-:W-:Y:S02]  /*06a0*/  HADD2.F32 R24, -RZ, R21.H1_H1 ;  /* 0x30000015ff187230 */ /* 0x001fe40000004100 */
[----:B------:R-:W-:-:S03]  /*06b0*/  HADD2.F32 R33, -RZ, R12.H1_H1 ;  /* 0x3000000cff217230 */ /* 0x000fc60000004100 */
[----:B------:R-:W-:Y:S01]  /*06c0*/  FFMA.FTZ R3, R24, R24, R3 ;  /* 0x0000001818037223 */ /* 0x000fe20000010003 */
[----:B------:R-:W-:-:S03]  /*06d0*/  FADD.FTZ R20, R20, R24 ;  /* 0x0000001814147221 */ /* 0x000fc60000010000 */
[----:B------:R-:W-:Y:S01]  /*06e0*/  FFMA.FTZ R3, R34, R34, R3 ;  /* 0x0000002222037223 */ /* 0x000fe20000010003 */
[----:B------:R-:W-:Y:S01]  /*06f0*/  FADD.FTZ R12, R20, R34 ;  /* 0x00000022140c7221 */ /* 0x000fe20000010000 */
[--C-:B------:R-:W-:Y:S02]  /*0700*/  HADD2.F32 R22, -RZ, R13.reuse.H0_H0 ;  /* 0x2000000dff167230 */ /* 0x100fe40000004100 */
[----:B------:R-:W-:Y:S01]  /*0710*/  FFMA.FTZ R3, R33, R33, R3 ;  /* 0x0000002121037223 */ /* 0x000fe20000010003 */
[----:B------:R-:W-:Y:S01]  /*0720*/  FADD.FTZ R12, R12, R33 ;  /* 0x000000210c0c7221 */ /* 0x000fe20000010000 */
[----:B------:R-:W-:Y:S02]  /*0730*/  HADD2.F32 R21, -RZ, R13.H1_H1 ;  /* 0x3000000dff157230 */ /* 0x000fe40000004100 */
[----:B------:R-:W-:Y:S01]  /*0740*/  FFMA.FTZ R13, R22, R22, R3 ;  /* 0x00000016160d7223 */ /* 0x000fe20000010003 */
[--C-:B------:R-:W-:Y:S01]  /*0750*/  HADD2.F32 R32, -RZ, R8.reuse.H0_H0 ;  /* 0x20000008ff207230 */ /* 0x100fe20000004100 */
[----:B------:R-:W-:Y:S01]  /*0760*/  STL [R1+0x4], R25 ;  /* 0x0000041901007387 */ /* 0x000fe20000100800 */
[----:B------:R-:W-:-:S02]  /*0770*/  HADD2.F32 R31, -RZ, R8.H1_H1 ;  /* 0x30000008ff1f7230 */ /* 0x000fc40000004100 */
[----:B------:R-:W-:Y:S01]  /*0780*/  HADD2.F32 R3, -RZ, R9.H1_H1 ;  /* 0x30000009ff037230 */ /* 0x000fe20000004100 */
[----:B------:R-:W-:Y:S01]  /*0790*/  STL [R1+0x20], R24 ;  /* 0x0000201801007387 */ /* 0x000fe20000100800 */
[----:B------:R-:W-:Y:S02]  /*07a0*/  HADD2.F32 R8, -RZ, R5.H1_H1 ;  /* 0x30000005ff087230 */ /* 0x000fe40000004100 */
[----:B------:R-:W-:Y:S01]  /*07b0*/  FADD.FTZ R12, R12, R22 ;  /* 0x000000160c0c7221 */ /* 0x000fe20000010000 */
[----:B------:R-:W-:Y:S01]  /*07c0*/  STL [R1], R22 ;  /* 0x0000001601007387 */ /* 0x000fe20000100800 */
[----:B------:R-:W-:Y:S02]  /*07d0*/  FFMA.FTZ R13, R21, R21, R13 ;  /* 0x00000015150d7223 */ /* 0x000fe4000001000d */
[----:B------:R-:W-:Y:S01]  /*07e0*/  FADD.FTZ R12, R12, R21 ;  /* 0x000000150c0c7221 */ /* 0x000fe20000010000 */
[----:B------:R0:W-:Y:S04]  /*07f0*/  STL [R1+0x18], R21 ;  /* 0x0000181501007387 */ /* 0x0001e80000100800 */
[----:B------:R1:W-:Y:S04]  /*0800*/  STL [R1+0x14], R3 ;  /* 0x0000140301007387 */ /* 0x0003e80000100800 */
[----:B------:R2:W-:Y:S04]  /*0810*/  STL [R1+0xc], R8 ;  /* 0x00000c0801007387 */ /* 0x0005e80000100800 */
[----:B0-----:R-:W3:Y:S01]  /*0820*/  LDL R21, [R1+0x44] ;  /* 0x0000440001157983 */ /* 0x001ee20000100800 */
[----:B------:R-:W-:Y:S01]  /*0830*/  FADD.FTZ R12, R12, R32 ;  /* 0x000000200c0c7221 */ /* 0x000fe20000010000 */
[----:B------:R-:W-:Y:S01]  /*0840*/  FFMA.FTZ R13, R32, R32, R13 ;  /* 0x00000020200d7223 */ /* 0x000fe2000001000d */
[----:B------:R-:W-:-:S02]  /*0850*/  HADD2.F32 R30, -RZ, R9.H0_H0 ;  /* 0x20000009ff1e7230 */ /* 0x000fc40000004100 */
        /* <DEDUP_REMOVED lines=13> */
[----:B------:R-:W0:Y:S02]  /*0930*/  S2R R20, SR_TID.X ;  /* 0x0000000000147919 */ /* 0x000e240000002100 */
[----:B------:R-:W-:Y:S01]  /*0940*/  FADD.FTZ R12, R12, R27 ;  /* 0x0000001b0c0c7221 */ /* 0x000fe20000010000 */
[----:B------:R-:W-:Y:S01]  /*0950*/  FFMA.FTZ R13, R27, R27, R13 ;  /* 0x0000001b1b0d7223 */ /* 0x000fe2000001000d */
[--C-:B-1----:R-:W-:Y:S02]  /*0960*/  HADD2.F32 R3, -RZ, R6.reuse.H0_H0 ;  /* 0x20000006ff037230 */ /* 0x102fe40000004100 */
        /* <DEDUP_REMOVED lines=14> */
[----:B--2---:R-:W-:Y:S02]  /*0a50*/  HADD2.F32 R8, -RZ, R10.H1_H1 ;  /* 0x3000000aff087230 */ /* 0x004fe40000004100 */
[----:B------:R-:W-:Y:S01]  /*0a60*/  FADD.FTZ R12, R12, R7 ;  /* 0x000000070c0c7221 */ /* 0x000fe20000010000 */
[----:B------:R-:W-:Y:S01]  /*0a70*/  FFMA.FTZ R13, R7, R7, R13 ;  /* 0x00000007070d7223 */ /* 0x000fe2000001000d */
[--C-:B------:R-:W-:Y:S02]  /*0a80*/  HADD2.F32 R9, -RZ, R11.reuse.H0_H0 ;  /* 0x2000000bff097230 */ /* 0x100fe40000004100 */
[----:B------:R-:W-:Y:S01]  /*0a90*/  FADD.FTZ R12, R12, R8 ;  /* 0x000000080c0c7221 */ /* 0x000fe20000010000 */
[----:B------:R-:W-:Y:S01]  /*0aa0*/  FFMA.FTZ R13, R8, R8, R13 ;  /* 0x00000008080d7223 */ /* 0x000fe2000001000d */
[----:B------:R-:W-:Y:S01]  /*0ab0*/  HADD2.F32 R10, -RZ, R11.H1_H1 ;  /* 0x3000000bff0a7230 */ /* 0x000fe20000004100 */
[----:B0-----:R-:W-:Y:S01]  /*0ac0*/  ISETP.GT.U32.AND P1, PT, R20, 0x1f, PT ;  /* 0x0000001f1400780c */ /* 0x001fe20003f24070 */
[----:B------:R-:W-:Y:S01]  /*0ad0*/  FADD.FTZ R12, R12, R9 ;  /* 0x000000090c0c7221 */ /* 0x000fe20000010000 */
[----:B------:R-:W-:Y:S01]  /*0ae0*/  FFMA.FTZ R20, R9, R9, R13 ;  /* 0x0000000909147223 */ /* 0x000fe2000001000d */
[----:B------:R-:W-:-:S02]  /*0af0*/  HADD2.F32 R11, -RZ, R18.H0_H0 ;  /* 0x20000012ff0b7230 */ /* 0x000fc40000004100 */
        /* <DEDUP_REMOVED lines=12> */
[----:B------:R-:W-:Y:S01]  /*0bc0*/  FFMA.FTZ R19, R26, R26, R19 ;  /* 0x0000001a1a137223 */ /* 0x000fe20000010013 */
[----:B------:R-:W-:Y:S04]  /*0bd0*/  BSSY.RECONVERGENT B0, `(.L_x_1489) ;  /* 0x000003b000007945 */ /* 0x000fe80003800200 */
[----:B---3--:R0:W-:Y:S02]  /*0be0*/  STS.64 [R21], R18 ;  /* 0x0000001215007388 */ /* 0x0081e40000000a00 */
        /* <DEDUP_REMOVED lines=57> */
.L_x_1490:
[----:B------:R-:W-:Y:S05]  /*0f80*/  BSYNC.RECONVERGENT B0 ;  /* 0x0000000000007941 */ /* 0x000fea0003800200 */
.L_x_1489:
        /* <DEDUP_REMOVED lines=21> */
.L_x_1492:
[----:B------:R-:W-:Y:S05]  /*10e0*/  BSYNC.RECONVERGENT B0 ;  /* 0x0000000000007941 */ /* 0x000fea0003800200 */
.L_x_1491:
        /* <DEDUP_REMOVED lines=13> */
.L_x_1494:
[----:B------:R-:W2:Y:S04]  /*11c0*/  LD.E.STRONG.GPU R21, desc[UR8][R18.64] ;  /* 0x0000000812157980 */ /* 0x000ea8000c10f900 */
[----:B--2---:R-:W-:Y:S01]  /*11d0*/  CCTL.IVALL ;  /* 0x00000000ff00798f */ /* 0x004fe20002000000 */
[----:B------:R-:W-:Y:S05]  /*11e0*/  YIELD ;  /* 0x0000000000007946 */ /* 0x000fea0003800000 */
[----:B-----5:R-:W-:-:S04]  /*11f0*/  LOP3.LUT R21, R21, R20, RZ, 0x3c, !PT ;  /* 0x0000001415157212 */ /* 0x020fc800078e3cff */
[----:B------:R-:W-:-:S13]  /*1200*/  ISETP.GT.AND P2, PT, R21, -0x1, PT ;  /* 0xffffffff1500780c */ /* 0x000fda0003f44270 */
[----:B------:R-:W-:Y:S05]  /*1210*/  @P2 BRA `(.L_x_1494) ;  /* 0xfffffffc00e82947 */ /* 0x000fea000383ffff */
.L_x_1493:
        /* <DEDUP_REMOVED lines=37> */
.L_x_1496:
[----:B------:R-:W-:Y:S05]  /*1470*/  BSYNC.RECONVERGENT B0 ;  /* 0x0000000000007941 */ /* 0x000fea0003800200 */
.L_x_1495:
        /* <DEDUP_REMOVED lines=30> */
.L_x_1498:
[----:B------:R-:W-:Y:S05]  /*1660*/  BSYNC.RECONVERGENT B0 ;  /* 0x0000000000007941 */ /* 0x000fea0003800200 */
.L_x_1497:
[----:B------:R-:W-:Y:S06]  /*1670*/  BAR.SYNC.DEFER_BLOCKING 0x0 ;  /* 0x0000000000007b1d */ /* 0x000fec0000010000 */
[----:B------:R-:W-:Y:S04]  /*1680*/  BSSY.RECONVERGENT B0, `(.L_x_1499) ;  /* 0x0000010000007945 */ /* 0x000fe80003800200 */
[----:B------:R-:W-:Y:S05]  /*1690*/  @P0 BRA `(.L_x_1500) ;  /* 0x0000000000380947 */ /* 0x000fea0003800000 */
[----:B0-----:R-:W2:Y:S01]  /*16a0*/  LDL R18, [R1+0x24] ;  /* 0x0000240001127983 */ /* 0x001ea20000100800 */
[----:B------:R-:W0:Y:S01]  /*16b0*/  S2UR UR6, SR_CgaCtaId ;  /* 0x00000000000679c3 */ /* 0x000e220000008800 */
[----:B------:R-:W1:Y:S01]  /*16c0*/  LDCU.64 UR10, c[0x0][0x3b0] ;  /* 0x00007600ff0a77ac */ /* 0x000e620008000a00 */
[----:B------:R-:W-:Y:S01]  /*16d0*/  SHF.L.U32 R19, R21, 0x1, RZ ;  /* 0x0000000115137819 */ /* 0x000fe200000006ff */
[----:B------:R-:W-:-:S03]  /*16e0*/  UMOV UR5, 0x400 ;  /* 0x0000040000057882 */ /* 0x000fc60000000000 */
[----:B-----5:R-:W-:Y:S01]  /*16f0*/  LEA R19, P1, R2, R19, 0x5 ;  /* 0x0000001302137211 */ /* 0x020fe200078228ff */
[----:B------:R-:W-:-:S04]  /*1700*/  UIADD3 UR5, UPT, UPT, UR5, 0x1680, URZ ;  /* 0x0000168005057890 */ /* 0x000fc8000fffe0ff */
[----:B0-----:R-:W-:Y:S01]  /*1710*/  ULEA UR5, UR6, UR5, 0x18 ;  /* 0x0000000506057291 */ /* 0x001fe2000f8ec0ff */
[----:B--2---:R-:W-:Y:S02]  /*1720*/  LEA.HI.X R20, R2, RZ, R18, 0x5, P1 ;  /* 0x000000ff02147211 */ /* 0x004fe400008f2c12 */
[----:B-1----:R-:W-:-:S04]  /*1730*/  LEA R18, P1, R19, UR10, 0x2 ;  /* 0x0000000a13127c11 */ /* 0x002fc8000f8210ff */
[----:B------:R-:W-:Y:S02]  /*1740*/  LEA.HI.X R19, R19, UR11, R20, 0x2, P1 ;  /* 0x0000000b13137c11 */ /* 0x000fe400088f1414 */
[----:B------:R-:W-:-:S06]  /*1750*/  LEA R20, R21, UR5, 0x3 ;  /* 0x0000000515147c11 */ /* 0x000fcc000f8e18ff */
[----:B------:R-:W0:Y:S04]  /*1760*/  LDS.64 R20, [R20] ;  /* 0x0000000014147984 */ /* 0x000e280000000a00 */
[----:B0-----:R1:W-:Y:S02]  /*1770*/  STG.E.64 desc[UR8][R18.64], R20 ;  /* 0x0000001412007986 */ /* 0x0013e4000c101b08 */
.L_x_1500:
[----:B------:R-:W-:Y:S05]  /*1780*/  BSYNC.RECONVERGENT B0 ;  /* 0x0000000000007941 */ /* 0x000fea0003800200 */
.L_x_1499:
[----:B01----:R-:W2:Y:S01]  /*1790*/  LDL R18, [R1+0x40] ;  /* 0x0000400001127983 */ /* 0x003ea20000100800 */
[----:B------:R-:W0:Y:S01]  /*17a0*/  LDCU UR5, c[0x0][0x3a0] ;  /* 0x00007400ff0577ac */ /* 0x000e220008000800 */
[----:B-----5:R-:W-:Y:S02]  /*17b0*/  HADD2.F32 R24, -RZ, R14.H0_H0 ;  /* 0x2000000eff187230 */ /* 0x020fe40000004100 */
[----:B------:R-:W-:Y:S01]  /*17c0*/  HADD2.F32 R23, -RZ, R16.H0_H0 ;  /* 0x20000010ff177230 */ /* 0x000fe20000004100 */
[----:B------:R-:W-:Y:S01]  /*17d0*/  STL [R1+0x48], R2 ;  /* 0x0000480201007387 */ /* 0x000fe20000100800 */
[----:B------:R-:W1:Y:S03]  /*17e0*/  LDCU.64 UR6, c[0x0][0x380] ;  /* 0x00007000ff0677ac */ /* 0x000e660008000a00 */
[----:B--2---:R-:W0:Y:S02]  /*17f0*/  LDS.64 R18, [R18] ;  /* 0x0000000012127984 */ /* 0x004e240000000a00 */
        /* <DEDUP_REMOVED lines=16> */
[C-C-:B------:R-:W-:Y:S01]  /*1900*/  FFMA.FTZ R0, R24.reuse, R32, R23.reuse ;  /* 0x0000002018007223 */ /* 0x140fe20000010017 */
[C---:B------:R-:W-:Y:S01]  /*1910*/  FMUL.FTZ R7, R19.reuse, R7 ;  /* 0x0000000713077220 */ /* 0x040fe20000410000 */
[C-C-:B------:R-:W-:Y:S01]  /*1920*/  FFMA.FTZ R25, R24.reuse, R29, R23.reuse ;  /* 0x0000001d18197223 */ /* 0x140fe20000010017 */
[----:B------:R-:W-:Y:S01]  /*1930*/  FFMA.FTZ R2, R24, R3, R23 ;  /* 0x0000000318027223 */ /* 0x000fe20000010017 */
[----:B------:R-:W-:Y:S01]  /*1940*/  FMUL.FTZ R20, R19, R36 ;  /* 0x0000002413147220 */ /* 0x000fe20000410000 */
[----:B------:R0:W-:Y:S01]  /*1950*/  STL [R1+0x10], R0 ;  /* 0x0000100001007387 */ /* 0x0001e20000100800 */
[--C-:B------:R-:W-:Y:S01]  /*1960*/  FADD.FTZ R35, R35, -R18.reuse ;  /* 0x8000001223237221 */ /* 0x100fe20000010000 */
[----:B------:R-:W-:Y:S01]  /*1970*/  FMUL.FTZ R11, R19, R11 ;  /* 0x0000000b130b7220 */ /* 0x000fe20000410000 */
[--C-:B------:R-:W-:Y:S01]  /*1980*/  FADD.FTZ R28, R28, -R18.reuse ;  /* 0x800000121c1c7221 */ /* 0x100fe20000010000 */
[----:B------:R2:W-:Y:S01]  /*1990*/  STL [R1+0x28], R25 ;  /* 0x0000281901007387 */ /* 0x0005e20000100800 */
[----:B------:R-:W-:Y:S01]  /*19a0*/  FADD.FTZ R4, R4, -R18 ;  /* 0x8000001204047221 */ /* 0x000fe20000010000 */
[----:B------:R-:W-:-:S02]  /*19b0*/  HADD2.F32 R14, -RZ, R14.H1_H1 ;  /* 0x3000000eff0e7230 */ /* 0x000fc40000004100 */
[--C-:B------:R-:W-:Y:S01]  /*19c0*/  FADD.FTZ R8, R8, -R18.reuse ;  /* 0x8000001208087221 */ /* 0x100fe20000010000 */
[----:B------:R-:W-:Y:S01]  /*19d0*/  FMUL.FTZ R33, R19, R33 ;  /* 0x0000002113217220 */ /* 0x000fe20000410000 */
[----:B------:R-:W-:Y:S01]  /*19e0*/  FADD.FTZ R31, R31, -R18 ;  /* 0x800000121f1f7221 */ /* 0x000fe20000010000 */
[C-C-:B0-----:R-:W-:Y:S01]  /*19f0*/  FFMA.FTZ R0, R24.reuse, R7, R23.reuse ;  /* 0x0000000718007223 */ /* 0x141fe20000010017 */
[C---:B------:R-:W-:Y:S01]  /*1a00*/  FMUL.FTZ R22, R19.reuse, R34 ;  /* 0x0000002213167220 */ /* 0x040fe20000410000 */
[C-C-:B------:R-:W-:Y:S01]  /*1a10*/  FFMA.FTZ R20, R24.reuse, R20, R23.reuse ;  /* 0x0000001418147223 */ /* 0x140fe20000010017 */
[----:B--2---:R-:W2:Y:S01]  /*1a20*/  LDL.LU R25, [R1+0x8] ;  /* 0x0000080001197983 */ /* 0x004ea20000300800 */
[C-C-:B------:R-:W-:Y:S01]  /*1a30*/  FFMA.FTZ R3, R24.reuse, R11, R23.reuse ;  /* 0x0000000b18037223 */ /* 0x140fe20000010017 */
[C---:B------:R-:W-:Y:S01]  /*1a40*/  FMUL.FTZ R32, R19.reuse, R35 ;  /* 0x0000002313207220 */ /* 0x040fe20000410000 */
[----:B------:R-:W-:Y:S01]  /*1a50*/  FFMA.FTZ R22, R24, R22, R23 ;  /* 0x0000001618167223 */ /* 0x000fe20000010017 */
[----:B------:R-:W-:Y:S04]  /*1a60*/  STL [R1+0x2c], R2 ;  /* 0x00002c0201007387 */ /* 0x000fe80000100800 */
[----:B------:R-:W3:Y:S04]  /*1a70*/  LDL.LU R36, [R1+0x4] ;  /* 0x0000040001247983 */ /* 0x000ee80000300800 */
[----:B------:R0:W-:Y:S04]  /*1a80*/  STL [R1+0x30], R0 ;  /* 0x0000300001007387 */ /* 0x0001e80000100800 */
[----:B------:R-:W4:Y:S01]  /*1a90*/  LDL.LU R29, [R1] ;  /* 0x00000000011d7983 */ /* 0x000f220000300800 */
[C---:B------:R-:W-:Y:S01]  /*1aa0*/  FMUL.FTZ R11, R19.reuse, R28 ;  /* 0x0000001c130b7220 */ /* 0x040fe20000410000 */
[----:B------:R-:W-:-:S02]  /*1ab0*/  FMUL.FTZ R7, R19, R31 ;  /* 0x0000001f13077220 */ /* 0x000fc40000410000 */
[----:B------:R-:W3:Y:S01]  /*1ac0*/  LDL.LU R35, [R1+0x1c] ;  /* 0x00001c0001237983 */ /* 0x000ee20000300800 */
[----:B0-----:R-:W-:Y:S02]  /*1ad0*/  HADD2.F32 R0, -RZ, R16.H1_H1 ;  /* 0x30000010ff007230 */ /* 0x001fe40000004100 */
[C---:B------:R-:W-:Y:S01]  /*1ae0*/  FMUL.FTZ R16, R19.reuse, R4 ;  /* 0x0000000413107220 */ /* 0x040fe20000410000 */
[----:B------:R-:W-:Y:S01]  /*1af0*/  FMUL.FTZ R4, R19, R8 ;  /* 0x0000000813047220 */ /* 0x000fe20000410000 */
[----:B------:R-:W3:Y:S01]  /*1b00*/  LDL.LU R28, [R1+0x20] ;  /* 0x00002000011c7983 */ /* 0x000ee20000300800 */
[----:B------:R-:W-:-:S03]  /*1b10*/  FFMA.FTZ R8, R14, R33, R0 ;  /* 0x000000210e087223 */ /* 0x000fc60000010000 */
[----:B------:R-:W3:Y:S04]  /*1b20*/  LDL.LU R33, [R1+0x18] ;  /* 0x0000180001217983 */ /* 0x000ee80000300800 */
[----:B------:R-:W3:Y:S01]  /*1b30*/  LDL.LU R31, [R1+0x14] ;  /* 0x00001400011f7983 */ /* 0x000ee20000300800 */
[--C-:B------:R-:W-:Y:S01]  /*1b40*/  FADD.FTZ R37, R37, -R18.reuse ;  /* 0x8000001225257221 */ /* 0x100fe20000010000 */
[--C-:B----4-:R-:W-:Y:S02]  /*1b50*/  FADD.FTZ R23, R29, -R18.reuse ;  /* 0x800000121d177221 */ /* 0x110fe40000010000 */
[----:B------:R-:W4:Y:S01]  /*1b60*/  LDL.LU R29, [R1+0xc] ;  /* 0x00000c00011d7983 */ /* 0x000f220000300800 */
[----:B------:R-:W-:Y:S01]  /*1b70*/  FADD.FTZ R12, R12, -R18 ;  /* 0x800000120c0c7221 */ /* 0x000fe20000010000 */
[----:B------:R-:W-:-:S03]  /*1b80*/  FMUL.FTZ R34, R19, R37 ;  /* 0x0000002513227220 */ /* 0x000fc60000410000 */
[----:B------:R-:W-:Y:S01]  /*1b90*/  FMUL.FTZ R12, R19, R12 ;  /* 0x0000000c130c7220 */ /* 0x000fe20000410000 */
[--C-:B------:R-:W-:Y:S01]  /*1ba0*/  FFMA.FTZ R2, R14, R4, R0.reuse ;  /* 0x000000040e027223 */ /* 0x100fe20000010000 */
[--C-:B------:R-:W-:Y:S01]  /*1bb0*/  FFMA.FTZ R34, R34, R14, R0.reuse ;  /* 0x0000000e22227223 */ /* 0x100fe20000010000 */
[C-C-:B------:R-:W-:Y:S01]  /*1bc0*/  FFMA.FTZ R32, R14.reuse, R32, R0.reuse ;  /* 0x000000200e207223 */ /* 0x140fe20000010000 */
[C-C-:B------:R-:W-:Y:S01]  /*1bd0*/  FFMA.FTZ R7, R14.reuse, R7, R0.reuse ;  /* 0x000000070e077223 */ /* 0x140fe20000010000 */
[C-C-:B------:R-:W-:Y:S01]  /*1be0*/  FFMA.FTZ R11, R14.reuse, R11, R0.reuse ;  /* 0x0000000b0e0b7223 */ /* 0x140fe20000010000 */
[C-C-:B------:R-:W-:Y:S01]  /*1bf0*/  FFMA.FTZ R16, R14.reuse, R16, R0.reuse ;  /* 0x000000100e107223 */ /* 0x140fe20000010000 */
[----:B------:R-:W-:Y:S01]  /*1c00*/  FFMA.FTZ R4, R14, R12, R0 ;  /* 0x0000000c0e047223 */ /* 0x000fe20000010000 */
[--C-:B--2---:R-:W-:Y:S01]  /*1c10*/  FADD.FTZ R25, R25, -R18.reuse ;  /* 0x8000001219197221 */ /* 0x104fe20000010000 */
[--C-:B---3--:R-:W-:Y:S01]  /*1c20*/  FADD.FTZ R14, R36, -R18.reuse ;  /* 0x80000012240e7221 */ /* 0x108fe20000010000 */
[--C-:B------:R-:W-:Y:S01]  /*1c30*/  FADD.FTZ R30, R30, -R18.reuse ;  /* 0x800000121e1e7221 */ /* 0x100fe20000010000 */
[--C-:B------:R-:W-:Y:S01]  /*1c40*/  FADD.FTZ R12, R27, -R18.reuse ;  /* 0x800000121b0c7221 */ /* 0x100fe20000010000 */
[--C-:B------:R-:W-:Y:S01]  /*1c50*/  FADD.FTZ R24, R5, -R18.reuse ;  /* 0x8000001205187221 */ /* 0x100fe20000010000 */
[--C-:B------:R-:W-:Y:S01]  /*1c60*/  FADD.FTZ R0, R9, -R18.reuse ;  /* 0x8000001209007221 */ /* 0x100fe20000010000 */
[----:B------:R-:W-:Y:S01]  /*1c70*/  FADD.FTZ R13, R13, -R18 ;  /* 0x800000120d0d7221 */ /* 0x000fe20000010000 */
[----:B------:R-:W-:-:S02]  /*1c80*/  HADD2.F32 R37, -RZ, R15.H0_H0 ;  /* 0x2000000fff257230 */ /* 0x000fc40000004100 */
[C---:B------:R-:W-:Y:S01]  /*1c90*/  FMUL.FTZ R25, R19.reuse, R25 ;  /* 0x0000001913197220 */ /* 0x040fe20000410000 */
[----:B------:R-:W-:Y:S02]  /*1ca0*/  HADD2.F32 R5, -RZ, R17.H0_H0 ;  /* 0x20000011ff057230 */ /* 0x000fe40000004100 */
        /* <DEDUP_REMOVED lines=20> */
[----:B------:R-:W-:Y:S01]  /*1df0*/  FADD.FTZ R10, R10, -R18 ;  /* 0x800000120a0a7221 */ /* 0x000fe20000010000 */
[----:B------:R-:W-:-:S02]  /*1e00*/  HADD2.F32 R15, -RZ, R15.H1_H1 ;  /* 0x3000000fff0f7230 */ /* 0x000fc40000004100 */
[C---:B------:R-:W-:Y:S01]  /*1e10*/  FMUL.FTZ R33, R19.reuse, R5 ;  /* 0x0000000513217220 */ /* 0x040fe20000410000 */
[----:B------:R-:W-:Y:S02]  /*1e20*/  HADD2.F32 R17, -RZ, R17.H1_H1 ;  /* 0x30000011ff117230 */ /* 0x000fe40000004100 */
[C---:B------:R-:W-:Y:S01]  /*1e30*/  FMUL.FTZ R28, R19.reuse, R28 ;  /* 0x0000001c131c7220 */ /* 0x040fe20000410000 */
[C---:B------:R-:W-:Y:S01]  /*1e40*/  FMUL.FTZ R27, R19.reuse, R27 ;  /* 0x0000001b131b7220 */ /* 0x040fe20000410000 */
[C---:B------:R-:W-:Y:S01]  /*1e50*/  FMUL.FTZ R6, R19.reuse, R6 ;  /* 0x0000000613067220 */ /* 0x040fe20000410000 */
[----:B------:R-:W-:Y:S01]  /*1e60*/  FMUL.FTZ R5, R19, R10 ;  /* 0x0000000a13057220 */ /* 0x000fe20000410000 */
[--C-:B------:R-:W-:Y:S01]  /*1e70*/  FFMA.FTZ R33, R33, R15, R17.reuse ;  /* 0x0000000f21217223 */ /* 0x100fe20000010011 */
[C-C-:B------:R-:W-:Y:S01]  /*1e80*/  FFMA.FTZ R31, R15.reuse, R28, R17.reuse ;  /* 0x0000001c0f1f7223 */ /* 0x140fe20000010011 */
[----:B------:R-:W2:Y:S01]  /*1e90*/  LDL.LU R35, [R1+0x28] ;  /* 0x0000280001237983 */ /* 0x000ea20000300800 */
[----:B------:R-:W-:Y:S01]  /*1ea0*/  FFMA.FTZ R5, R15, R5, R17 ;  /* 0x000000050f057223 */ /* 0x000fe20000010011 */
[--C-:B----4-:R-:W-:Y:S01]  /*1eb0*/  FADD.FTZ R29, R29, -R18.reuse ;  /* 0x800000121d1d7221 */ /* 0x110fe20000010000 */
[----:B------:R-:W-:Y:S01]  /*1ec0*/  FADD.FTZ R18, R26, -R18 ;  /* 0x800000121a127221 */ /* 0x000fe20000010000 */
[----:B------:R-:W-:-:S02]  /*1ed0*/  FMUL.FTZ R26, R19, R13 ;  /* 0x0000000d131a7220 */ /* 0x000fc40000410000 */
[C---:B------:R-:W-:Y:S01]  /*1ee0*/  FMUL.FTZ R13, R19.reuse, R29 ;  /* 0x0000001d130d7220 */ /* 0x040fe20000410000 */
[----:B------:R-:W-:Y:S01]  /*1ef0*/  FMUL.FTZ R18, R19, R18 ;  /* 0x0000001213127220 */ /* 0x000fe20000410000 */
[C-C-:B------:R-:W-:Y:S01]  /*1f00*/  FFMA.FTZ R10, R15.reuse, R26, R17.reuse ;  /* 0x0000001a0f0a7223 */ /* 0x140fe20000010011 */
[C-C-:B------:R-:W-:Y:S01]  /*1f10*/  FFMA.FTZ R29, R15.reuse, R27, R17.reuse ;  /* 0x0000001b0f1d7223 */ /* 0x140fe20000010011 */
[C-C-:B------:R-:W-:Y:S01]  /*1f20*/  FFMA.FTZ R13, R15.reuse, R13, R17.reuse ;  /* 0x0000000d0f0d7223 */ /* 0x140fe20000010011 */
[C-C-:B------:R-:W-:Y:S01]  /*1f30*/  FFMA.FTZ R26, R15.reuse, R6, R17.reuse ;  /* 0x000000060f1a7223 */ /* 0x140fe20000010011 */
[----:B------:R-:W-:Y:S01]  /*1f40*/  FFMA.FTZ R18, R15, R18, R17 ;  /* 0x000000120f127223 */ /* 0x000fe20000010011 */
[----:B------:R-:W-:-:S06]  /*1f50*/  FMUL.FTZ R15, R3, -1.4426950216293334961 ;  /* 0xbfb8aa3b030f7820 */ /* 0x000fcc0000410000 */
[----:B------:R-:W0:Y:S01]  /*1f60*/  MUFU.EX2 R15, R15 ;  /* 0x0000000f000f7308 */ /* 0x000e220000000800 */
[----:B------:R-:W-:Y:S01]  /*1f70*/  FMUL.FTZ R6, R37, -1.4426950216293334961 ;  /* 0xbfb8aa3b25067820 */ /* 0x000fe20000410000 */
[----:B------:R-:W-:Y:S01]  /*1f80*/  FMUL.FTZ R27, R18, -1.4426950216293334961 ;  /* 0xbfb8aa3b121b7820 */ /* 0x000fe20000410000 */
[----:B------:R-:W-:-:S05]  /*1f90*/  FMUL.FTZ R19, R21, -1.4426950216293334961 ;  /* 0xbfb8aa3b15137820 */ /* 0x000fca0000410000 */
[----:B------:R-:W3:Y:S01]  /*1fa0*/  MUFU.EX2 R6, R6 ;  /* 0x0000000600067308 */ /* 0x000ee20000000800 */
[----:B0-----:R-:W-:-:S07]  /*1fb0*/  FADD.FTZ R15, R15, 1 ;  /* 0x3f8000000f0f7421 */ /* 0x001fce0000010000 */
[----:B------:R-:W0:Y:S08]  /*1fc0*/  MUFU.EX2 R27, R27 ;  /* 0x0000001b001b7308 */ /* 0x000e300000000800 */
[----:B------:R-:W4:Y:S08]  /*1fd0*/  MUFU.RCP R15, R15 ;  /* 0x0000000f000f7308 */ /* 0x000f300000001000 */
[----:B------:R-:W1:Y:S01]  /*1fe0*/  MUFU.EX2 R19, R19 ;  /* 0x0000001300137308 */ /* 0x000e620000000800 */
[----:B---3--:R-:W-:Y:S01]  /*1ff0*/  FADD.FTZ R6, R6, 1 ;  /* 0x3f80000006067421 */ /* 0x008fe20000010000 */
[----:B0-----:R-:W-:-:S06]  /*2000*/  FADD.FTZ R27, R27, 1 ;  /* 0x3f8000001b1b7421 */ /* 0x001fcc0000010000 */
[----:B------:R-:W0:Y:S01]  /*2010*/  MUFU.RCP R6, R6 ;  /* 0x0000000600067308 */ /* 0x000e220000001000 */
[----:B----4-:R-:W-:Y:S01]  /*2020*/  FMUL.FTZ R3, R3, R15 ;  /* 0x0000000f03037220 */ /* 0x010fe20000410000 */
[----:B------:R-:W-:Y:S01]  /*2030*/  FMUL.FTZ R15, R34, -1.4426950216293334961 ;  /* 0xbfb8aa3b220f7820 */ /* 0x000fe20000410000 */
[----:B-1----:R-:W-:-:S05]  /*2040*/  FADD.FTZ R19, R19, 1 ;  /* 0x3f80000013137421 */ /* 0x002fca0000010000 */
[----:B------:R-:W1:Y:S08]  /*2050*/  MUFU.RCP R36, R27 ;  /* 0x0000001b00247308 */ /* 0x000e700000001000 */
[----:B------:R-:W3:Y:S08]  /*2060*/  MUFU.RCP R27, R19 ;  /* 0x00000013001b7308 */ /* 0x000ef00000001000 */
[----:B------:R-:W4:Y:S01]  /*2070*/  MUFU.EX2 R15, R15 ;  /* 0x0000000f000f7308 */ /* 0x000f220000000800 */
[----:B0-----:R-:W-:Y:S01]  /*2080*/  FMUL.FTZ R37, R37, R6 ;  /* 0x0000000625257220 */ /* 0x001fe20000410000 */
[----:B------:R-:W-:Y:S01]  /*2090*/  FMUL.FTZ R6, R33, -1.4426950216293334961 ;  /* 0xbfb8aa3b21067820 */ /* 0x000fe20000410000 */
[----:B-1----:R-:W-:Y:S01]  /*20a0*/  FMUL.FTZ R36, R18, R36 ;  /* 0x0000002412247220 */ /* 0x002fe20000410000 */
[----:B---3--:R-:W-:Y:S01]  /*20b0*/  FMUL.FTZ R18, R21, R27 ;  /* 0x0000001b15127220 */ /* 0x008fe20000410000 */
[----:B------:R-:W-:-:S03]  /*20c0*/  FMUL.FTZ R21, R32, -1.4426950216293334961 ;  /* 0xbfb8aa3b20157820 */ /* 0x000fc60000410000 */
[----:B------:R-:W0:Y:S01]  /*20d0*/  MUFU.EX2 R6, R6 ;  /* 0x0000000600067308 */ /* 0x000e220000000800 */
[----:B------:R-:W-:Y:S01]  /*20e0*/  FMUL.FTZ R27, R14, -1.4426950216293334961 ;  /* 0xbfb8aa3b0e1b7820 */ /* 0x000fe20000410000 */
[----:B----4-:R-:W-:-:S06]  /*20f0*/  FADD.FTZ R15, R15, 1 ;  /* 0x3f8000000f0f7421 */ /* 0x010fcc0000010000 */
[----:B------:R-:W-:Y:S08]  /*2100*/  MUFU.EX2 R21, R21 ;  /* 0x0000001500157308 */ /* 0x000ff00000000800 */
[----:B------:R-:W1:Y:S08]  /*2110*/  MUFU.RCP R15, R15 ;  /* 0x0000000f000f7308 */ /* 0x000e700000001000 */
[----:B------:R-:W3:Y:S01]  /*2120*/  MUFU.EX2 R27, R27 ;  /* 0x0000001b001b7308 */ /* 0x000ee20000000800 */
[----:B0-----:R-:W-:-:S07]  /*2130*/  FADD.FTZ R6, R6, 1 ;  /* 0x3f80000006067421 */ /* 0x001fce0000010000 */
[----:B------:R0:W4:Y:S01]  /*2140*/  MUFU.RCP R28, R6 ;  /* 0x00000006001c7308 */ /* 0x0001220000001000 */
[----:B-1----:R-:W-:Y:S01]  /*2150*/  FMUL.FTZ R34, R34, R15 ;  /* 0x0000000f22227220 */ /* 0x002fe20000410000 */
[----:B------:R-:W-:Y:S01]  /*2160*/  FMUL.FTZ R15, R31, -1.4426950216293334961 ;  /* 0xbfb8aa3b1f0f7820 */ /* 0x000fe20000410000 */
[----:B0-----:R-:W-:Y:S01]  /*2170*/  FADD.FTZ R6, R21, 1 ;  /* 0x3f80000015067421 */ /* 0x001fe20000010000 */
[----:B---3--:R-:W-:Y:S01]  /*2180*/  FADD.FTZ R21, R27, 1 ;  /* 0x3f8000001b157421 */ /* 0x008fe20000010000 */
[----:B------:R-:W-:-:S03]  /*2190*/  FMUL.FTZ R27, R23, -1.4426950216293334961 ;  /* 0xbfb8aa3b171b7820 */ /* 0x000fc60000410000 */
[----:B------:R-:W-:Y:S08]  /*21a0*/  MUFU.EX2 R15, R15 ;  /* 0x0000000f000f7308 */ /* 0x000ff00000000800 */
[----:B------:R-:W0:Y:S08]  /*21b0*/  MUFU.RCP R21, R21 ;  /* 0x0000001500157308 */ /* 0x000e300000001000 */
[----:B------:R-:W1:Y:S01]  /*21c0*/  MUFU.EX2 R27, R27 ;  /* 0x0000001b001b7308 */ /* 0x000e620000000800 */
[----:B----4-:R-:W-:-:S02]  /*21d0*/  FMUL.FTZ R33, R33, R28 ;  /* 0x0000001c21217220 */ /* 0x010fc40000410000 */
[----:B------:R-:W3:Y:S01]  /*21e0*/  LDL R28, [R1+0x2c] ;  /* 0x00002c00011c7983 */ /* 0x000ee20000100800 */
[----:B0-----:R-:W-:Y:S01]  /*21f0*/  FMUL.FTZ R21, R14, R21 ;  /* 0x000000150e157220 */ /* 0x001fe20000410000 */
[----:B------:R-:W-:Y:S01]  /*2200*/  FADD.FTZ R14, R15, 1 ;  /* 0x3f8000000f0e7421 */ /* 0x000fe20000010000 */
[----:B-1----:R-:W-:Y:S02]  /*2210*/  FADD.FTZ R15, R27, 1 ;  /* 0x3f8000001b0f7421 */ /* 0x002fe40000010000 */
[----:B------:R-:W4:Y:S01]  /*2220*/  LDL.LU R27, [R1+0x10] ;  /* 0x00001000011b7983 */ /* 0x000f220000300800 */
        /* <DEDUP_REMOVED lines=8> */
[----:B------:R0:W1:Y:S02]  /*22b0*/  MUFU.RCP R19, R17 ;  /* 0x0000001100137308 */ /* 0x0000640000001000 */
[----:B0-----:R-:W-:-:S06]  /*22c0*/  FMUL.FTZ R17, R20, -1.4426950216293334961 ;  /* 0xbfb8aa3b14117820 */ /* 0x001fcc0000410000 */
[----:B------:R-:W0:Y:S01]  /*22d0*/  MUFU.EX2 R17, R17 ;  /* 0x0000001100117308 */ /* 0x000e220000000800 */
[----:B-1----:R-:W-:Y:S01]  /*22e0*/  FMUL.FTZ R19, R25, R19 ;  /* 0x0000001319137220 */ /* 0x002fe20000410000 */
[----:B0-----:R-:W-:-:S06]  /*22f0*/  FADD.FTZ R17, R17, 1 ;  /* 0x3f80000011117421 */ /* 0x001fcc0000010000 */
[----:B------:R0:W1:Y:S02]  /*2300*/  MUFU.RCP R25, R17 ;  /* 0x0000001100197308 */ /* 0x0000640000001000 */
[----:B0-----:R-:W-:Y:S01]  /*2310*/  FMUL.FTZ R17, R22, -1.4426950216293334961 ;  /* 0xbfb8aa3b16117820 */ /* 0x001fe20000410000 */
[----:B-1----:R-:W-:Y:S01]  /*2320*/  FMUL.FTZ R20, R20, R25 ;  /* 0x0000001914147220 */ /* 0x002fe20000410000 */
[----:B------:R-:W-:-:S04]  /*2330*/  FMUL.FTZ R25, R8, -1.4426950216293334961 ;  /* 0xbfb8aa3b08197820 */ /* 0x000fc80000410000 */
[----:B------:R-:W0:Y:S08]  /*2340*/  MUFU.EX2 R17, R17 ;  /* 0x0000001100117308 */ /* 0x000e300000000800 */
[----:B------:R-:W1:Y:S08]  /*2350*/  MUFU.EX2 R25, R25 ;  /* 0x0000001900197308 */ /* 0x000e700000000800 */
[----:B------:R-:W2:Y:S01]  /*2360*/  MUFU.RCP R6, R6 ;  /* 0x0000000600067308 */ /* 0x000ea20000001000 */
[----:B0-----:R-:W-:Y:S01]  /*2370*/  FADD.FTZ R17, R17, 1 ;  /* 0x3f80000011117421 */ /* 0x001fe20000010000 */
[----:B-1----:R-:W-:-:S06]  /*2380*/  FADD.FTZ R25, R25, 1 ;  /* 0x3f80000019197421 */ /* 0x002fcc0000010000 */
[----:B------:R-:W0:Y:S01]  /*2390*/  MUFU.RCP R14, R14 ;  /* 0x0000000e000e7308 */ /* 0x000e220000001000 */
[----:B--2---:R-:W-:Y:S01]  /*23a0*/  FMUL.FTZ R32, R32, R6 ;  /* 0x0000000620207220 */ /* 0x004fe20000410000 */
[----:B------:R-:W-:-:S06]  /*23b0*/  FMUL.FTZ R6, R29, -1.4426950216293334961 ;  /* 0xbfb8aa3b1d067820 */ /* 0x000fcc0000410000 */
[----:B------:R-:W1:Y:S08]  /*23c0*/  MUFU.RCP R30, R25 ;  /* 0x00000019001e7308 */ /* 0x000e700000001000 */
[----:B------:R-:W2:Y:S08]  /*23d0*/  MUFU.RCP R17, R17 ;  /* 0x0000001100117308 */ /* 0x000eb00000001000 */
[----:B------:R-:W2:Y:S01]  /*23e0*/  MUFU.EX2 R6, R6 ;  /* 0x0000000600067308 */ /* 0x000ea20000000800 */
[----:B0-----:R-:W-:Y:S01]  /*23f0*/  FMUL.FTZ R31, R31, R14 ;  /* 0x0000000e1f1f7220 */ /* 0x001fe20000410000 */
[----:B-1----:R-:W-:Y:S01]  /*2400*/  FMUL.FTZ R30, R8, R30 ;  /* 0x0000001e081e7220 */ /* 0x002fe20000410000 */
[----:B------:R-:W-:Y:S01]  /*2410*/  FMUL.FTZ R8, R9, -1.4426950216293334961 ;  /* 0xbfb8aa3b09087820 */ /* 0x000fe20000410000 */
[----:B--2---:R-:W-:Y:S01]  /*2420*/  FMUL.FTZ R22, R22, R17 ;  /* 0x0000001116167220 */ /* 0x004fe20000410000 */
[----:B------:R-:W-:-:S03]  /*2430*/  FMUL.FTZ R17, R7, -1.4426950216293334961 ;  /* 0xbfb8aa3b07117820 */ /* 0x000fc60000410000 */
[----:B------:R-:W0:Y:S01]  /*2440*/  MUFU.RCP R15, R15 ;  /* 0x0000000f000f7308 */ /* 0x000e220000001000 */
[----:B------:R-:W-:-:S07]  /*2450*/  FADD.FTZ R6, R6, 1 ;  /* 0x3f80000006067421 */ /* 0x000fce0000010000 */
[----:B------:R-:W1:Y:S08]  /*2460*/  MUFU.EX2 R8, R8 ;  /* 0x0000000800087308 */ /* 0x000e700000000800 */
[----:B------:R-:W-:Y:S08]  /*2470*/  MUFU.EX2 R17, R17 ;  /* 0x0000001100117308 */ /* 0x000ff00000000800 */
[----:B------:R-:W2:Y:S01]  /*2480*/  MUFU.RCP R25, R6 ;  /* 0x0000000600197308 */ /* 0x000ea20000001000 */
[----:B0-----:R-:W-:Y:S01]  /*2490*/  FMUL.FTZ R23, R23, R15 ;  /* 0x0000000f17177220 */ /* 0x001fe20000410000 */
[----:B-1----:R-:W-:Y:S01]  /*24a0*/  FADD.FTZ R8, R8, 1 ;  /* 0x3f80000008087421 */ /* 0x002fe20000010000 */
[----:B------:R-:W-:-:S05]  /*24b0*/  FMUL.FTZ R15, R10, -1.4426950216293334961 ;  /* 0xbfb8aa3b0a0f7820 */ /* 0x000fca0000410000 */
[----:B------:R-:W0:Y:S01]  /*24c0*/  MUFU.RCP R8, R8 ;  /* 0x0000000800087308 */ /* 0x000e220000001000 */
[----:B--2---:R-:W-:Y:S01]  /*24d0*/  FMUL.FTZ R29, R29, R25 ;  /* 0x000000191d1d7220 */ /* 0x004fe20000410000 */
[----:B------:R-:W-:-:S06]  /*24e0*/  FMUL.FTZ R25, R11, -1.4426950216293334961 ;  /* 0xbfb8aa3b0b197820 */ /* 0x000fcc0000410000 */
[----:B------:R-:W1:Y:S08]  /*24f0*/  MUFU.EX2 R15, R15 ;  /* 0x0000000f000f7308 */ /* 0x000e700000000800 */
[----:B------:R-:W-:Y:S01]  /*2500*/  MUFU.EX2 R25, R25 ;  /* 0x0000001900197308 */ /* 0x000fe20000000800 */
[----:B0-----:R-:W-:Y:S01]  /*2510*/  FMUL.FTZ R8, R9, R8 ;  /* 0x0000000809087220 */ /* 0x001fe20000410000 */
[----:B-1----:R-:W-:Y:S01]  /*2520*/  FADD.FTZ R9, R15, 1 ;  /* 0x3f8000000f097421 */ /* 0x002fe20000010000 */
[----:B----4-:R-:W-:-:S06]  /*2530*/  FMUL.FTZ R14, R27, -1.4426950216293334961 ;  /* 0xbfb8aa3b1b0e7820 */ /* 0x010fcc0000410000 */
[----:B------:R-:W0:Y:S02]  /*2540*/  MUFU.EX2 R14, R14 ;  /* 0x0000000e000e7308 */ /* 0x000e240000000800 */
[----:B0-----:R-:W-:Y:S01]  /*2550*/  FADD.FTZ R6, R14, 1 ;  /* 0x3f8000000e067421 */ /* 0x001fe20000010000 */
[----:B------:R-:W-:Y:S01]  /*2560*/  FADD.FTZ R14, R17, 1 ;  /* 0x3f800000110e7421 */ /* 0x000fe20000010000 */
[----:B------:R-:W-:-:S06]  /*2570*/  FMUL.FTZ R17, R35, -1.4426950216293334961 ;  /* 0xbfb8aa3b23117820 */ /* 0x000fcc0000410000 */
[----:B------:R-:W0:Y:S08]  /*2580*/  MUFU.EX2 R17, R17 ;  /* 0x0000001100117308 */ /* 0x000e300000000800 */
[----:B------:R-:W1:Y:S01]  /*2590*/  MUFU.RCP R14, R14 ;  /* 0x0000000e000e7308 */ /* 0x000e620000001000 */
[----:B0-----:R-:W-:Y:S01]  /*25a0*/  FADD.FTZ R15, R17, 1 ;  /* 0x3f800000110f7421 */ /* 0x001fe20000010000 */
[----:B------:R-:W-:-:S06]  /*25b0*/  FADD.FTZ R17, R25, 1 ;  /* 0x3f80000019117421 */ /* 0x000fcc0000010000 */
[----:B------:R-:W0:Y:S01]  /*25c0*/  MUFU.RCP R17, R17 ;  /* 0x0000001100117308 */ /* 0x000e220000001000 */
[----:B-1----:R-:W-:Y:S01]  /*25d0*/  FMUL.FTZ R7, R7, R14 ;  /* 0x0000000e07077220 */ /* 0x002fe20000410000 */
[----:B------:R-:W-:Y:S01]  /*25e0*/  FMUL.FTZ R14, R13, -1.4426950216293334961 ;  /* 0xbfb8aa3b0d0e7820 */ /* 0x000fe20000410000 */
[----:B---3--:R-:W-:-:S05]  /*25f0*/  FMUL.FTZ R25, R28, -1.4426950216293334961 ;  /* 0xbfb8aa3b1c197820 */ /* 0x008fca0000410000 */
[----:B------:R-:W1:Y:S01]  /*2600*/  MUFU.EX2 R14, R14 ;  /* 0x0000000e000e7308 */ /* 0x000e620000000800 */
[----:B0-----:R-:W-:Y:S01]  /*2610*/  FMUL.FTZ R11, R11, R17 ;  /* 0x000000110b0b7220 */ /* 0x001fe20000410000 */
[----:B------:R-:W-:-:S06]  /*2620*/  FMUL.FTZ R17, R24, -1.4426950216293334961 ;  /* 0xbfb8aa3b18117820 */ /* 0x000fcc0000410000 */
[----:B------:R-:W-:Y:S08]  /*2630*/  MUFU.RCP R9, R9 ;  /* 0x0000000900097308 */ /* 0x000ff00000001000 */
[----:B------:R-:W0:Y:S08]  /*2640*/  MUFU.EX2 R17, R17 ;  /* 0x0000001100117308 */ /* 0x000e300000000800 */
[----:B------:R-:W2:Y:S08]  /*2650*/  MUFU.RCP R15, R15 ;  /* 0x0000000f000f7308 */ /* 0x000eb00000001000 */
[----:B------:R-:W3:Y:S01]  /*2660*/  MUFU.EX2 R25, R25 ;  /* 0x0000001900197308 */ /* 0x000ee20000000800 */
[----:B-1----:R-:W-:Y:S01]  /*2670*/  FADD.FTZ R14, R14, 1 ;  /* 0x3f8000000e0e7421 */ /* 0x002fe20000010000 */
[----:B0-----:R-:W-:Y:S01]  /*2680*/  FADD.FTZ R17, R17, 1 ;  /* 0x3f80000011117421 */ /* 0x001fe20000010000 */
[----:B------:R-:W-:-:S05]  /*2690*/  FMUL.FTZ R9, R10, R9 ;  /* 0x000000090a097220 */ /* 0x000fca0000410000 */
[----:B------:R3:W-:Y:S01]  /*26a0*/  MUFU.RCP R28, R14 ;  /* 0x0000000e001c7308 */ /* 0x0007e20000001000 */
[----:B--2---:R-:W-:-:S07]  /*26b0*/  FMUL.FTZ R10, R35, R15 ;  /* 0x0000000f230a7220 */ /* 0x004fce0000410000 */
[----:B------:R0:W-:Y:S01]  /*26c0*/  MUFU.RCP R35, R17 ;  /* 0x0000001100237308 */ /* 0x0001e20000001000 */
[----:B---3--:R-:W-:Y:S02]  /*26d0*/  FADD.FTZ R14, R25, 1 ;  /* 0x3f800000190e7421 */ /* 0x008fe40000010000 */
[----:B------:R-:W2:Y:S04]  /*26e0*/  LDL.LU R25, [R1+0x2c] ;  /* 0x00002c0001197983 */ /* 0x000ea80000300800 */
[----:B0-----:R-:W3:Y:S01]  /*26f0*/  LDL R17, [R1+0x30] ;  /* 0x0000300001117983 */ /* 0x001ee20000100800 */
[----:B------:R-:W0:Y:S02]  /*2700*/  MUFU.RCP R6, R6 ;  /* 0x0000000600067308 */ /* 0x000e240000001000 */
[----:B0-----:R-:W-:Y:S01]  /*2710*/  FMUL.FTZ R6, R27, R6 ;  /* 0x000000061b067220 */ /* 0x001fe20000410000 */
[----:B------:R-:W-:-:S06]  /*2720*/  FMUL.FTZ R27, R12, -1.4426950216293334961 ;  /* 0xbfb8aa3b0c1b7820 */ /* 0x000fcc0000410000 */
[----:B------:R-:W0:Y:S01]  /*2730*/  MUFU.EX2 R27, R27 ;  /* 0x0000001b001b7308 */ /* 0x000e220000000800 */
[----:B------:R-:W-:-:S07]  /*2740*/  FMUL.FTZ R15, R16, -1.4426950216293334961 ;  /* 0xbfb8aa3b100f7820 */ /* 0x000fce0000410000 */
[----:B------:R-:W1:Y:S01]  /*2750*/  MUFU.EX2 R15, R15 ;  /* 0x0000000f000f7308 */ /* 0x000e620000000800 */
[----:B0-----:R-:W-:-:S07]  /*2760*/  FADD.FTZ R27, R27, 1 ;  /* 0x3f8000001b1b7421 */ /* 0x001fce0000010000 */
[----:B------:R-:W-:Y:S08]  /*2770*/  MUFU.RCP R14, R14 ;  /* 0x0000000e000e7308 */ /* 0x000ff00000001000 */
[----:B------:R-:W0:Y:S01]  /*2780*/  MUFU.RCP R27, R27 ;  /* 0x0000001b001b7308 */ /* 0x000e220000001000 */
[----:B------:R-:W-:Y:S01]  /*2790*/  FMUL.FTZ R13, R13, R28 ;  /* 0x0000001c0d0d7220 */ /* 0x000fe20000410000 */
[----:B-1----:R-:W-:Y:S01]  /*27a0*/  FADD.FTZ R15, R15, 1 ;  /* 0x3f8000000f0f7421 */ /* 0x002fe20000010000 */
[----:B------:R-:W-:Y:S01]  /*27b0*/  FMUL.FTZ R24, R24, R35 ;  /* 0x0000002318187220 */ /* 0x000fe20000410000 */
[----:B------:R-:W-:-:S04]  /*27c0*/  FMUL.FTZ R35, R5, -1.4426950216293334961 ;  /* 0xbfb8aa3b05237820 */ /* 0x000fc80000410000 */
[----:B------:R-:W1:Y:S01]  /*27d0*/  MUFU.RCP R15, R15 ;  /* 0x0000000f000f7308 */ /* 0x000e620000001000 */
[----:B0-----:R-:W-:Y:S01]  /*27e0*/  FMUL.FTZ R12, R12, R27 ;  /* 0x0000001b0c0c7220 */ /* 0x001fe20000410000 */
[----:B------:R-:W-:-:S06]  /*27f0*/  FMUL.FTZ R27, R26, -1.4426950216293334961 ;  /* 0xbfb8aa3b1a1b7820 */ /* 0x000fcc0000410000 */
[----:B------:R-:W-:Y:S08]  /*2800*/  MUFU.EX2 R35, R35 ;  /* 0x0000002300237308 */ /* 0x000ff00000000800 */
[----:B------:R-:W0:Y:S01]  /*2810*/  MUFU.EX2 R27, R27 ;  /* 0x0000001b001b7308 */ /* 0x000e220000000800 */
[----:B-1----:R-:W-:Y:S01]  /*2820*/  FMUL.FTZ R15, R16, R15 ;  /* 0x0000000f100f7220 */ /* 0x002fe20000410000 */
[----:B0-----:R-:W-:Y:S01]  /*2830*/  FADD.FTZ R16, R27, 1 ;  /* 0x3f8000001b107421 */ /* 0x001fe20000010000 */
[----:B--2---:R-:W-:Y:S01]  /*2840*/  FMUL.FTZ R14, R25, R14 ;  /* 0x0000000e190e7220 */ /* 0x004fe20000410000 */
[----:B---3--:R-:W-:Y:S01]  /*2850*/  FMUL.FTZ R28, R17, -1.4426950216293334961 ;  /* 0xbfb8aa3b111c7820 */ /* 0x008fe20000410000 */
[----:B------:R-:W-:Y:S01]  /*2860*/  FMUL.FTZ R17, R2, -1.4426950216293334961 ;  /* 0xbfb8aa3b02117820 */ /* 0x000fe20000410000 */
[----:B------:R-:W-:-:S05]  /*2870*/  FMUL.FTZ R25, R0, -1.4426950216293334961 ;  /* 0xbfb8aa3b00197820 */ /* 0x000fca0000410000 */
[----:B------:R-:W0:Y:S08]  /*2880*/  MUFU.EX2 R17, R17 ;  /* 0x0000001100117308 */ /* 0x000e300000000800 */
[----:B------:R-:W1:Y:S08]  /*2890*/  MUFU.EX2 R28, R28 ;  /* 0x0000001c001c7308 */ /* 0x000e700000000800 */
[----:B------:R-:W2:Y:S01]  /*28a0*/  MUFU.EX2 R25, R25 ;  /* 0x0000001900197308 */ /* 0x000ea20000000800 */
[----:B0-----:R-:W-:Y:S01]  /*28b0*/  FADD.FTZ R17, R17, 1 ;  /* 0x3f80000011117421 */ /* 0x001fe20000010000 */
[----:B-1----:R-:W-:-:S06]  /*28c0*/  FADD.FTZ R27, R28, 1 ;  /* 0x3f8000001c1b7421 */ /* 0x002fcc0000010000 */
[----:B------:R2:W-:Y:S02]  /*28d0*/  MUFU.RCP R28, R17 ;  /* 0x00000011001c7308 */ /* 0x0005e40000001000 */
[----:B--2---:R-:W-:Y:S01]  /*28e0*/  FADD.FTZ R17, R25, 1 ;  /* 0x3f80000019117421 */ /* 0x004fe20000010000 */
[----:B------:R-:W-:Y:S02]  /*28f0*/  FADD.FTZ R25, R35, 1 ;  /* 0x3f80000023197421 */ /* 0x000fe40000010000 */
[----:B------:R-:W2:Y:S03]  /*2900*/  LDL.LU R35, [R1+0x30] ;  /* 0x0000300001237983 */ /* 0x000ea60000300800 */
[----:B------:R-:W0:Y:S08]  /*2910*/  MUFU.RCP R16, R16 ;  /* 0x0000001000107308 */ /* 0x000e300000001000 */
[----:B------:R-:W-:Y:S08]  /*2920*/  MUFU.RCP R27, R27 ;  /* 0x0000001b001b7308 */ /* 0x000ff00000001000 */
[----:B------:R-:W1:Y:S01]  /*2930*/  MUFU.RCP R17, R17 ;  /* 0x0000001100117308 */ /* 0x000e620000001000 */
[----:B0-----:R-:W-:Y:S01]  /*2940*/  FMUL.FTZ R26, R26, R16 ;  /* 0x000000101a1a7220 */ /* 0x001fe20000410000 */
[----:B------:R-:W-:Y:S01]  /*2950*/  FMUL.FTZ R28, R2, R28 ;  /* 0x0000001c021c7220 */ /* 0x000fe20000410000 */
[----:B------:R-:W3:Y:S04]  /*2960*/  LDL.LU R16, [R1+0x38] ;  /* 0x0000380001107983 */ /* 0x000ee80000300800 */
[----:B------:R-:W4:Y:S01]  /*2970*/  LDL.LU R2, [R1+0x48] ;  /* 0x0000480001027983 */ /* 0x000f220000300800 */
[----:B-1----:R-:W-:Y:S01]  /*2980*/  FMUL.FTZ R0, R0, R17 ;  /* 0x0000001100007220 */ /* 0x002fe20000410000 */
[----:B--2---:R-:W-:-:S02]  /*2990*/  FMUL.FTZ R27, R35, R27 ;  /* 0x0000001b231b7220 */ /* 0x004fc40000410000 */
[----:B------:R-:W2:Y:S04]  /*29a0*/  LDL.LU R35, [R1+0x24] ;  /* 0x0000240001237983 */ /* 0x000ea80000300800 */
[----:B------:R-:W4:Y:S01]  /*29b0*/  LDL.LU R17, [R1+0x3c] ;  /* 0x00003c0001117983 */ /* 0x000f220000300800 */
[----:B------:R-:W0:Y:S01]  /*29c0*/  MUFU.RCP R25, R25 ;  /* 0x0000001900197308 */ /* 0x000e220000001000 */
[----:B---3--:R-:W-:Y:S01]  /*29d0*/  IADD3 R16, P1, PT, R16, UR6, RZ ;  /* 0x0000000610107c10 */ /* 0x008fe2000ff3e0ff */
[----:B0-----:R-:W-:Y:S01]  /*29e0*/  FMUL.FTZ R25, R5, R25 ;  /* 0x0000001905197220 */ /* 0x001fe20000410000 */
        /* <DEDUP_REMOVED lines=16> */
[----:B------:R-:W-:Y:S01]  /*2af0*/  ULOP3.LUT UR4, UR4, 0x1, URZ, 0x3c, !UPT ;  /* 0x0000000104047892 */ /* 0x000fe2000f8e3cff */
[----:B----4-:R-:W-:Y:S01]  /*2b00*/  IADD3.X R17, PT, PT, R17, UR7, RZ, P1, !PT ;  /* 0x0000000711117c10 */ /* 0x010fe20008ffe4ff */
[----:B------:R-:W0:Y:S01]  /*2b10*/  LDCU.64 UR6, c[0x0][0x3a8] ;  /* 0x00007500ff0677ac */ /* 0x000e220008000a00 */
[----:B------:R-:W-:-:S04]  /*2b20*/  IADD3 R2, P1, PT, R2, 0x5, RZ ;  /* 0x0000000502027810 */ /* 0x000fc80007f3e0ff */
[----:B--2---:R-:W-:Y:S01]  /*2b30*/  IADD3.X R35, PT, PT, RZ, R35, RZ, P1, !PT ;  /* 0x00000023ff237210 */ /* 0x004fe20000ffe4ff */
[----:B------:R2:W-:Y:S04]  /*2b40*/  STG.E.64 desc[UR8][R16.64], R18 ;  /* 0x0000001210007986 */ /* 0x0005e8000c101b08 */
[----:B------:R2:W-:Y:S04]  /*2b50*/  STG.E.64 desc[UR8][R16.64+0xf00], R20 ;  /* 0x000f001410007986 */ /* 0x0005e8000c101b08 */
[----:B------:R2:W-:Y:S04]  /*2b60*/  STG.E.64 desc[UR8][R16.64+0x1e00], R22 ;  /* 0x001e001610007986 */ /* 0x0005e8000c101b08 */
[----:B------:R2:W-:Y:S01]  /*2b70*/  STG.E.64 desc[UR8][R16.64+0x2d00], R6 ;  /* 0x002d000610007986 */ /* 0x0005e2000c101b08 */
[----:B0-----:R-:W-:-:S03]  /*2b80*/  ISETP.GE.U32.AND P1, PT, R2, UR6, PT ;  /* 0x0000000602007c0c */ /* 0x001fc6000bf26070 */
[----:B------:R2:W-:Y:S04]  /*2b90*/  STG.E.64 desc[UR8][R16.64+0x3c00], R10 ;  /* 0x003c000a10007986 */ /* 0x0005e8000c101b08 */
[----:B------:R2:W-:Y:S04]  /*2ba0*/  STG.E.64 desc[UR8][R16.64+0x4b00], R14 ;  /* 0x004b000e10007986 */ /* 0x0005e8000c101b08 */
[----:B------:R2:W-:Y:S04]  /*2bb0*/  STG.E.64 desc[UR8][R16.64+0x5a00], R24 ;  /* 0x005a001810007986 */ /* 0x0005e8000c101b08 */
[----:B------:R2:W-:Y:S04]  /*2bc0*/  STG.E.64 desc[UR8][R16.64+0x6900], R4 ;  /* 0x0069000410007986 */ /* 0x0005e8000c101b08 */
[----:B------:R2:W-:Y:S01]  /*2bd0*/  STL [R1+0x24], R35 ;  /* 0x0000242301007387 */ /* 0x0005e20000100800 */
[----:B------:R-:W-:-:S13]  /*2be0*/  ISETP.GE.AND.EX P1, PT, R35, UR7, PT, P1 ;  /* 0x0000000723007c0c */ /* 0x000fda000bf26310 */
[----:B--2---:R-:W-:Y:S05]  /*2bf0*/  @!P1 BRA `(.L_x_1501) ;  /* 0xffffffd400b09947 */ /* 0x004fea000383ffff */
[----:B------:R-:W-:Y:S05]  /*2c00*/  EXIT ;  /* 0x000000000000794d */ /* 0x000fea0003800000 */
.L_x_1502:
        /* <DEDUP_REMOVED lines=15> */
.L_x_1600:


//--------------------- .text._ZN13group_norm_v214gn_cuda_kernelI6__halfLi480ELi1ELi16ELi60ELi1024ELb1ELi32ELi960ELi960ELi4ELb1ELi4ELb0ELb0ENS_16CompileConditionILi1000EEEEEvPT_PKS4_S7_S7_flPfS8_Pj --------------------------
	.section	.text._ZN13group_norm_v214gn_cuda_kernelI6__halfLi480ELi1ELi16ELi60ELi1024ELb1ELi32ELi960ELi960ELi4ELb1ELi4ELb0ELb0ENS_16CompileConditionILi1000EEEEEvPT_PKS4_S7_S7_flPfS8_Pj,"ax",@progbits
	.align	128
        .global         _ZN13group_norm_v214gn_cuda_kernelI6__halfLi480ELi1ELi16ELi60ELi1024ELb1ELi32ELi960ELi960ELi4ELb1ELi4ELb0ELb0ENS_16CompileConditionILi1000EEEEEvPT_PKS4_S7_S7_flPfS8_Pj
        .type           _ZN13group_norm_v214gn_cuda_kernelI6__halfLi480ELi1ELi16ELi60ELi1024ELb1ELi32ELi960ELi960ELi4ELb1ELi4ELb0ELb0ENS_16CompileConditionILi1000EEEEEvPT_PKS4_S7_S7_flPfS8_Pj,@function
        .size           _ZN13group_norm_v214gn_cuda_kernelI6__halfLi480ELi1ELi16ELi60ELi1024ELb1ELi32ELi960ELi960ELi4ELb1ELi4ELb0ELb0ENS_16CompileConditionILi1000EEEEEvPT_PKS4_S7_S7_flPfS8_Pj,(.L_x_1601 - _ZN13group_norm_v214gn_cuda_kernelI6__halfLi480ELi1ELi16ELi60ELi1024ELb1ELi32ELi960ELi960ELi4ELb1ELi4ELb0ELb0ENS_16CompileConditionILi1000EEEEEvPT_PKS4_S7_S7_flPfS8_Pj)
        .other          _ZN13group_norm_v214gn_cuda_kernelI6__halfLi480ELi1ELi16ELi60ELi1024ELb1ELi32ELi960ELi960ELi4ELb1ELi4ELb0ELb0ENS_16CompileConditionILi1000EEEEEvPT_PKS4_S7_S7_flPfS8_Pj,@"STO_CUDA_ENTRY STV_DEFAULT"
_ZN13group_norm_v214gn_cuda_kernelI6__halfLi480ELi1ELi16ELi60ELi1024ELb1ELi32ELi960ELi960ELi4ELb1ELi4ELb0ELb0ENS_16CompileConditionILi1000EEEEEvPT_PKS4_S7_S7_flPfS8_Pj:
.text._ZN13group_norm_v214gn_cuda_kernelI6__halfLi480ELi1ELi16ELi60ELi1024ELb1ELi32ELi960ELi960ELi4ELb1ELi4ELb0ELb0ENS_16CompileConditionILi1000EEEEEvPT_PKS4_S7_S7_flPfS8_Pj:
        /* <DEDUP_REMOVED lines=28> */
[C---:B----4-:R-:W-:Y:S01]  /*01c0*/  SHF.L.U32 R2, R5.reuse, 0x5, RZ ;  /* 0x0000000505027819 */ /* 0x050fe200000006ff */
[----:B------:R-:W-:Y:S01]  /*01d0*/  UMOV UR4, 0x400 ;  /* 0x0000040000047882 */ /* 0x000fe20000000000 */
[----:B------:R-:W0:Y:S01]  /*01e0*/  LDC R45, c[0x0][0x374] ;  /* 0x0000dd00ff2d7b82 */ /* 0x000e220000000800 */
[----:B------:R-:W-:Y:S01]  /*01f0*/  ULEA UR8, UR5, UR4, 0x18 ;  /* 0x0000000405087291 */ /* 0x000fe2000f8ec0ff */
[----:B------:R-:W-:Y:S01]  /*0200*/  LOP3.LUT R47, R2, 0x3e0, RZ, 0xc0, !PT ;  /* 0x000003e0022f7812 */ /* 0x000fe200078ec0ff */
[----:B------:R-:W-:Y:S01]  /*0210*/  ULEA UR6, UP0, UR9, UR6, 0x2 ;  /* 0x0000000609067291 */ /* 0x000fe2000f8010ff */
[----:B------:R-:W-:Y:S01]  /*0220*/  PRMT R2, R0, 0x9910, RZ ;  /* 0x0000991000027816 */ /* 0x000fe200000000ff */
[----:B------:R-:W-:Y:S01]  /*0230*/  HFMA2 R39, -RZ, RZ, 0, 5.9604644775390625e-08 ;  /* 0x00000001ff277431 */ /* 0x000fe200000001ff */
[----:B------:R-:W-:Y:S01]  /*0240*/  SHF.R.U32.HI R76, RZ, 0x1, R78 ;  /* 0x00000001ff4c7819 */ /* 0x000fe2000001164e */
[----:B------:R-:W-:Y:S01]  /*0250*/  UIADD3 UR4, UPT, UPT, UR4, 0x1680, URZ ;  /* 0x0000168004047890 */ /* 0x000fe2000fffe0ff */
[----:B------:R-:W-:Y:S01]  /*0260*/  MOV R9, UR8 ;  /* 0x0000000800097c02 */ /* 0x000fe20008000f00 */
[----:B------:R-:W-:Y:S01]  /*0270*/  IMAD R2, R2, 0x89, RZ ;  /* 0x0000008902027824 */ /* 0x000fe200078e02ff */
[----:B------:R-:W-:Y:S01]  /*0280*/  SHF.L.U32 R49, R78, 0x3, RZ ;  /* 0x000000034e317819 */ /* 0x000fe200000006ff */
[----:B------:R-:W-:Y:S01]  /*0290*/  ULEA.HI.X UR7, UR9, UR7, URZ, 0x2, UP0 ;  /* 0x0000000709077291 */ /* 0x000fe200080f14ff */
[----:B------:R-:W-:Y:S01]  /*02a0*/  SHF.L.U32 R0, R5, 0x1, RZ ;  /* 0x0000000105007819 */ /* 0x000fe200000006ff */
[----:B------:R-:W-:Y:S01]  /*02b0*/  IMAD R48, R76, 0x168, R9 ;  /* 0x000001684c307824 */ /* 0x000fe200078e0209 */
[----:B------:R-:W-:Y:S01]  /*02c0*/  LOP3.LUT R2, R2, 0xffff, RZ, 0xc0, !PT ;  /* 0x0000ffff02027812 */ /* 0x000fe200078ec0ff */
[----:B------:R-:W-:Y:S01]  /*02d0*/  ULEA UR4, UR5, UR4, 0x18 ;  /* 0x0000000405047291 */ /* 0x000fe2000f8ec0ff */
[----:B------:R-:W-:Y:S01]  /*02e0*/  LOP3.LUT R3, R49, 0x8, RZ, 0xc0, !PT ;  /* 0x0000000831037812 */ /* 0x000fe200078ec0ff */
[----:B------:R-:W-:Y:S01]  /*02f0*/  HFMA2 R42, -RZ, RZ, 0, 0 ;  /* 0x00000000ff2a7431 */ /* 0x000fe200000001ff */
[----:B------:R-:W-:-:S02]  /*0300*/  ISETP.EQ.U32.AND P1, PT, R6, RZ, PT ;  /* 0x000000ff0600720c */ /* 0x000fc40003f22070 */
[----:B------:R-:W-:Y:S02]  /*0310*/  LOP3.LUT P0, RZ, R5, 0x1f, RZ, 0xc0, !PT ;  /* 0x0000001f05ff7812 */ /* 0x000fe4000780c0ff */
[----:B------:R-:W-:Y:S02]  /*0320*/  LOP3.LUT R37, R0, 0x3e, RZ, 0xc0, !PT ;  /* 0x0000003e00257812 */ /* 0x000fe400078ec0ff */
[----:B------:R-:W-:Y:S02]  /*0330*/  SHF.R.U32.HI R0, RZ, 0xb, R2 ;  /* 0x0000000bff007819 */ /* 0x000fe40000011602 */
[----:B------:R-:W-:Y:S01]  /*0340*/  IADD3 R48, PT, PT, R48, R3, RZ ;  /* 0x0000000330307210 */ /* 0x000fe20007ffe0ff */
[----:B------:R-:W-:Y:S01]  /*0350*/  IMAD R3, R4, 0x18, R9 ;  /* 0x0000001804037824 */ /* 0x000fe200078e0209 */
[----:B------:R-:W-:Y:S02]  /*0360*/  ISETP.EQ.OR.EX P0, PT, R7, RZ, P0, P1 ;  /* 0x000000ff0700720c */ /* 0x000fe40000702710 */
[----:B------:R-:W-:-:S02]  /*0370*/  ISETP.NE.AND P1, PT, R5, RZ, PT ;  /* 0x000000ff0500720c */ /* 0x000fc40003f25270 */
[----:B------:R-:W-:Y:S02]  /*0380*/  SHF.L.U32 R40, R78, 0x1, RZ ;  /* 0x000000014e287819 */ /* 0x000fe400000006ff */
[----:B------:R-:W-:Y:S02]  /*0390*/  LOP3.LUT R0, R0, 0xffff, RZ, 0xc0, !PT ;  /* 0x0000ffff00007812 */ /* 0x000fe400078ec0ff */
[C---:B------:R-:W-:Y:S02]  /*03a0*/  IADD3 R47, PT, PT, R46.reuse, R47, RZ ;  /* 0x0000002f2e2f7210 */ /* 0x040fe40007ffe0ff */
[----:B------:R-:W-:Y:S02]  /*03b0*/  LEA R46, R46, R3, 0x3 ;  /* 0x000000032e2e7211 */ /* 0x000fe400078e18ff */
[----:B------:R-:W-:Y:S02]  /*03c0*/  MOV R44, RZ ;  /* 0x000000ff002c7202 */ /* 0x000fe40000000f00 */
[----:B------:R-:W-:-:S02]  /*03d0*/  MOV R43, UR9 ;  /* 0x00000009002b7c02 */ /* 0x000fc40008000f00 */
[C---:B------:R-:W-:Y:S02]  /*03e0*/  LOP3.LUT R41, R78.reuse, 0xf, RZ, 0xc0, !PT ;  /* 0x0000000f4e297812 */ /* 0x040fe400078ec0ff */
[----:B------:R-:W-:Y:S02]  /*03f0*/  SEL R39, R39, 0x7fffffe1, P1 ;  /* 0x7fffffe127277807 */ /* 0x000fe40000800000 */
[----:B------:R-:W-:Y:S02]  /*0400*/  ISETP.GT.U32.OR P0, PT, R78, 0xf, P0 ;  /* 0x0000000f4e00780c */ /* 0x000fe40000704470 */
[----:B------:R-:W-:Y:S02]  /*0410*/  MOV R110, UR6 ;  /* 0x00000006006e7c02 */ /* 0x000fe40008000f00 */
[----:B------:R-:W-:Y:S02]  /*0420*/  LOP3.LUT R38, R40, 0x1e0, RZ, 0xc0, !PT ;  /* 0x000001e028267812 */ /* 0x000fe400078ec0ff */
[----:B------:R-:W-:-:S02]  /*0430*/  LEA R37, R78, R37, 0x5 ;  /* 0x000000254e257211 */ /* 0x000fc400078e28ff */
[----:B------:R-:W-:Y:S02]  /*0440*/  MOV R111, UR7 ;  /* 0x00000007006f7c02 */ /* 0x000fe40008000f00 */
[----:B0-----:R-:W-:-:S07]  /*0450*/  LEA R36, R0, UR4, 0x3 ;  /* 0x0000000400247c11 */ /* 0x001fce000f8e18ff */
.L_x_1509:
        /* <DEDUP_REMOVED lines=30> */
[----:B------:R-:W-:-:S11]  /*0640*/  ISETP.GT.U32.AND P2, PT, R78, 0x1f, PT ;  /* 0x0000001f4e00780c */ /* 0x000fd60003f44070 */
[----:B------:R-:W1:Y:S01]  /*0650*/  @!P1 LDC.64 R112, c[0x0][0x3b8] ;  /* 0x0000ee00ff709b82 */ /* 0x000e620000000a00 */
        /* <DEDUP_REMOVED lines=12> */
[----:B0-----:R-:W-:Y:S01]  /*0720*/  FADD.FTZ R5, R8, R31 ;  /* 0x0000001f08057221 */ /* 0x001fe20000010000 */
        /* <DEDUP_REMOVED lines=182> */
[----:B-1----:R-:W-:Y:S05]  /*1290*/  @P2 BRA `(.L_x_1504) ;  /* 0x0000000000b42947 */ /* 0x002fea0003800000 */
[----:B0-----:R-:W0:Y:S04]  /*12a0*/  LDS.64 R50, [R48] ;  /* 0x0000000030327984 */ /* 0x001e280000000a00 */
        /* <DEDUP_REMOVED lines=44> */
.L_x_1504:
[----:B------:R-:W-:Y:S05]  /*1570*/  BSYNC.RECONVERGENT B0 ;  /* 0x0000000000007941 */ /* 0x000fea0003800200 */
.L_x_1503:
        /* <DEDUP_REMOVED lines=15> */
.L_x_1506:
[----:B------:R-:W2:Y:S04]  /*1670*/  LD.E.STRONG.GPU R51, desc[UR10][R110.64] ;  /* 0x0000000a6e337980 */ /* 0x000ea8000c10f900 */
[----:B--2---:R-:W-:Y:S01]  /*1680*/  CCTL.IVALL ;  /* 0x00000000ff00798f */ /* 0x004fe20002000000 */
[----:B------:R-:W-:Y:S05]  /*1690*/  YIELD ;  /* 0x0000000000007946 */ /* 0x000fea0003800000 */
[----:B-----5:R-:W-:-:S04]  /*16a0*/  LOP3.LUT R51, R51, R50, RZ, 0x3c, !PT ;  /* 0x0000003233337212 */ /* 0x020fc800078e3cff */
[----:B------:R-:W-:-:S13]  /*16b0*/  ISETP.GT.AND P1, PT, R51, -0x1, PT ;  /* 0xffffffff3300780c */ /* 0x000fda0003f24270 */
[----:B------:R-:W-:Y:S05]  /*16c0*/  @P1 BRA `(.L_x_1506) ;  /* 0xfffffffc00e81947 */ /* 0x000fea000383ffff */
.L_x_1505:
        /* <DEDUP_REMOVED lines=22> */
.L_x_1508:
[----:B------:R-:W-:Y:S05]  /*1830*/  BSYNC.RECONVERGENT B0 ;  /* 0x0000000000007941 */ /* 0x000fea0003800200 */
.L_x_1507:
[----:B0-----:R-:W0:Y:S01]  /*1840*/  SHFL.BFLY PT, R50, R59, 0x8, 0x1f ;  /* 0x0d001f003b327f89 */ /* 0x001e2200000e0000 */
[----:B------:R-:W-:Y:S01]  /*1850*/  LOP3.LUT P1, RZ, R78, 0x30f, RZ, 0xc0, !PT ;  /* 0x0000030f4eff7812 */ /* 0x000fe2000782c0ff */
[----:B------:R-:W1:Y:S01]  /*1860*/  LDCU UR5, c[0x0][0x3a0] ;  /* 0x00007400ff0577ac */ /* 0x000e620008000800 */
[----:B-----5:R-:W-:Y:S01]  /*1870*/  HADD2.F32 R64, -RZ, R52.H0_H0 ;  /* 0x20000034ff407230 */ /* 0x020fe20000004100 */
[----:B------:R-:W2:Y:S01]  /*1880*/  SHFL.BFLY PT, R51, R58, 0x8, 0x1f ;  /* 0x0d001f003a337f89 */ /* 0x000ea200000e0000 */
[----:B------:R-:W-:Y:S01]  /*1890*/  HADD2.F32 R65, -RZ, R54.H0_H0 ;  /* 0x20000036ff417230 */ /* 0x000fe20000004100 */
[----:B------:R-:W3:Y:S01]  /*18a0*/  LDCU.64 UR6, c[0x0][0x380] ;  /* 0x00007000ff0677ac */ /* 0x000ee20008000a00 */
        /* <DEDUP_REMOVED lines=26> */
[----:B------:R-:W1:Y:S04]  /*1a50*/  LDS.64 R50, [R36] ;  /* 0x0000000024327984 */ /* 0x000e680000000a00 */
[----:B------:R-:W0:Y:S01]  /*1a60*/  @!P0 LDS.64 R56, [R49+UR4] ;  /* 0x0000000431388984 */ /* 0x000e220008000a00 */
[----:B-1----:R-:W-:Y:S01]  /*1a70*/  FADD.FTZ R42, R51, UR5 ;  /* 0x00000005332a7e21 */ /* 0x002fe20008010000 */
[--C-:B------:R-:W-:Y:S01]  /*1a80*/  FADD.FTZ R63, R26, -R50.reuse ;  /* 0x800000321a3f7221 */ /* 0x100fe20000010000 */
[--C-:B------:R-:W-:Y:S01]  /*1a90*/  FADD.FTZ R81, R81, -R50.reuse ;  /* 0x8000003251517221 */ /* 0x100fe20000010000 */
[--C-:B------:R-:W-:Y:S01]  /*1aa0*/  FADD.FTZ R97, R97, -R50.reuse ;  /* 0x8000003261617221 */ /* 0x100fe20000010000 */
[----:B0-----:R0:W-:Y:S01]  /*1ab0*/  @!P0 STG.E.64 desc[UR10][R58.64], R56 ;  /* 0x000000383a008986 */ /* 0x0011e2000c101b0a */
        /* <DEDUP_REMOVED lines=35> */
[C-C-:B------:R-:W-:Y:S01]  /*1cf0*/  FFMA.FTZ R43, R64.reuse, R2, R65.reuse ;  /* 0x00000002402b7223 */ /* 0x140fe20000010041 */
[C-C-:B------:R-:W-:Y:S01]  /*1d00*/  FFMA.FTZ R2, R64.reuse, R6, R65.reuse ;  /* 0x0000000640027223 */ /* 0x140fe20000010041 */
[C-C-:B------:R-:W-:Y:S01]  /*1d10*/  FFMA.FTZ R59, R64.reuse, R66, R65.reuse ;  /* 0x00000042403b7223 */ /* 0x140fe20000010041 */
[--C-:B------:R-:W-:Y:S01]  /*1d20*/  FADD.FTZ R67, R33, -R50.reuse ;  /* 0x8000003221437221 */ /* 0x100fe20000010000 */
[----:B------:R-:W-:Y:S01]  /*1d30*/  FADD.FTZ R71, R31, -R50 ;  /* 0x800000321f477221 */ /* 0x000fe20000010000 */
[C-C-:B------:R-:W-:Y:S01]  /*1d40*/  FFMA.FTZ R6, R64.reuse, R56, R65.reuse ;  /* 0x0000003840067223 */ /* 0x140fe20000010041 */
[----:B------:R-:W-:Y:S01]  /*1d50*/  FFMA.FTZ R63, R64, R58, R65 ;  /* 0x0000003a403f7223 */ /* 0x000fe20000010041 */
[----:B------:R-:W-:-:S02]  /*1d60*/  HADD2.F32 R33, -RZ, R53.H0_H0 ;  /* 0x20000035ff217230 */ /* 0x000fc40000004100 */
[--C-:B------:R-:W-:Y:S01]  /*1d70*/  FFMA.FTZ R0, R0, R64, R65.reuse ;  /* 0x0000004000007223 */ /* 0x100fe20000010041 */
[----:B------:R-:W-:Y:S02]  /*1d80*/  HADD2.F32 R66, -RZ, R55.H0_H0 ;  /* 0x20000037ff427230 */ /* 0x000fe40000004100 */
        /* <DEDUP_REMOVED lines=10> */
[----:B------:R-:W-:Y:S01]  /*1e30*/  FMUL.FTZ R69, R42, R69 ;  /* 0x000000452a457220 */ /* 0x000fe20000410000 */
[----:B------:R-:W-:-:S02]  /*1e40*/  HADD2.F32 R65, -RZ, R53.H1_H1 ;  /* 0x30000035ff417230 */ /* 0x000fc40000004100 */
[--C-:B------:R-:W-:Y:S01]  /*1e50*/  FADD.FTZ R89, R29, -R50.reuse ;  /* 0x800000321d597221 */ /* 0x100fe20000010000 */
[----:B------:R-:W-:Y:S02]  /*1e60*/  HADD2.F32 R68, -RZ, R55.H1_H1 ;  /* 0x30000037ff447230 */ /* 0x000fe40000004100 */
[----:B------:R-:W-:Y:S01]  /*1e70*/  FMUL.FTZ R75, R42, R71 ;  /* 0x000000472a4b7220 */ /* 0x000fe20000410000 */
[----:B------:R-:W-:Y:S01]  /*1e80*/  FADD.FTZ R29, R28, -R50 ;  /* 0x800000321c1d7221 */ /* 0x000fe20000010000 */
[----:B------:R-:W-:Y:S01]  /*1e90*/  FFMA.FTZ R28, R69, R33, R66 ;  /* 0x00000021451c7223 */ /* 0x000fe20000010042 */
[----:B------:R-:W-:Y:S01]  /*1ea0*/  FMUL.FTZ R70, R0, -1.4426950216293334961 ;  /* 0xbfb8aa3b00467820 */ /* 0x000fe20000410000 */
[--C-:B------:R-:W-:Y:S01]  /*1eb0*/  FADD.FTZ R69, R25, -R50.reuse ;  /* 0x8000003219457221 */ /* 0x100fe20000010000 */
[----:B------:R-:W-:Y:S01]  /*1ec0*/  FADD.FTZ R71, R23, -R50 ;  /* 0x8000003217477221 */ /* 0x000fe20000010000 */
[----:B------:R-:W-:Y:S01]  /*1ed0*/  FFMA.FTZ R23, R75, R65, R68 ;  /* 0x000000414b177223 */ /* 0x000fe20000010044 */
[----:B------:R-:W-:-:S02]  /*1ee0*/  HADD2.F32 R64, -RZ, R52.H1_H1 ;  /* 0x30000034ff407230 */ /* 0x000fc40000004100 */
[----:B------:R-:W-:Y:S01]  /*1ef0*/  FMUL.FTZ R72, R42, R67 ;  /* 0x000000432a487220 */ /* 0x000fe20000410000 */
[----:B------:R-:W-:Y:S02]  /*1f00*/  HADD2.F32 R57, -RZ, R54.H1_H1 ;  /* 0x30000036ff397230 */ /* 0x000fe40000004100 */
[--C-:B------:R-:W-:Y:S01]  /*1f10*/  FADD.FTZ R85, R80, -R50.reuse ;  /* 0x8000003250557221 */ /* 0x100fe20000010000 */
[----:B------:R0:W-:Y:S01]  /*1f20*/  MUFU.EX2 R32, R70 ;  /* 0x0000004600207308 */ /* 0x0001e20000000800 */
[----:B------:R-:W-:Y:S01]  /*1f30*/  FMUL.FTZ R69, R42, R69 ;  /* 0x000000452a457220 */ /* 0x000fe20000410000 */
[--C-:B------:R-:W-:Y:S01]  /*1f40*/  FADD.FTZ R93, R13, -R50.reuse ;  /* 0x800000320d5d7221 */ /* 0x100fe20000010000 */
[--C-:B------:R-:W-:Y:S01]  /*1f50*/  FFMA.FTZ R67, R72, R64, R57.reuse ;  /* 0x0000004048437223 */ /* 0x100fe20000010039 */
[--C-:B------:R-:W-:Y:S01]  /*1f60*/  FADD.FTZ R101, R88, -R50.reuse ;  /* 0x8000003258657221 */ /* 0x100fe20000010000 */
[----:B------:R-:W-:Y:S01]  /*1f70*/  FMUL.FTZ R100, R42, R85 ;  /* 0x000000552a647220 */ /* 0x000fe20000410000 */
[--C-:B------:R-:W-:Y:S01]  /*1f80*/  FADD.FTZ R75, R5, -R50.reuse ;  /* 0x80000032054b7221 */ /* 0x100fe20000010000 */
[--C-:B------:R-:W-:Y:S01]  /*1f90*/  FFMA.FTZ R85, R64, R69, R57.reuse ;  /* 0x0000004540557223 */ /* 0x100fe20000010039 */
[--C-:B------:R-:W-:Y:S01]  /*1fa0*/  FADD.FTZ R25, R24, -R50.reuse ;  /* 0x8000003218197221 */ /* 0x100fe20000010000 */
[----:B0-----:R-:W-:Y:S01]  /*1fb0*/  FMUL.FTZ R70, R23, -1.4426950216293334961 ;  /* 0xbfb8aa3b17467820 */ /* 0x001fe20000410000 */
[----:B------:R-:W-:Y:S01]  /*1fc0*/  FMUL.FTZ R24, R28, -1.4426950216293334961 ;  /* 0xbfb8aa3b1c187820 */ /* 0x000fe20000410000 */
[----:B------:R-:W-:Y:S01]  /*1fd0*/  FMUL.FTZ R72, R67, -1.4426950216293334961 ;  /* 0xbfb8aa3b43487820 */ /* 0x000fe20000410000 */
[----:B------:R-:W-:Y:S01]  /*1fe0*/  FMUL.FTZ R114, R42, R101 ;  /* 0x000000652a727220 */ /* 0x000fe20000410000 */
[----:B------:R0:W-:Y:S01]  /*1ff0*/  MUFU.EX2 R5, R70 ;  /* 0x0000004600057308 */ /* 0x0001e20000000800 */
[--C-:B------:R-:W-:Y:S01]  /*2000*/  FADD.FTZ R105, R92, -R50.reuse ;  /* 0x800000325c697221 */ /* 0x100fe20000010000 */
[----:B------:R-:W-:Y:S01]  /*2010*/  FMUL.FTZ R116, R42, R113 ;  /* 0x000000712a747220 */ /* 0x000fe20000410000 */
[----:B------:R-:W-:Y:S01]  /*2020*/  FMUL.FTZ R101, R85, -1.4426950216293334961 ;  /* 0xbfb8aa3b55657820 */ /* 0x000fe20000410000 */
[--C-:B------:R-:W-:Y:S01]  /*2030*/  FADD.FTZ R73, R21, -R50.reuse ;  /* 0x8000003215497221 */ /* 0x100fe20000010000 */
[--C-:B------:R-:W-:Y:S01]  /*2040*/  FADD.FTZ R97, R84, -R50.reuse ;  /* 0x8000003254617221 */ /* 0x100fe20000010000 */
[--C-:B------:R-:W-:Y:S01]  /*2050*/  FADD.FTZ R113, R4, -R50.reuse ;  /* 0x8000003204717221 */ /* 0x100fe20000010000 */
[--C-:B------:R-:W-:Y:S01]  /*2060*/  FADD.FTZ R31, R27, -R50.reuse ;  /* 0x800000321b1f7221 */ /* 0x100fe20000010000 */
[----:B------:R-:W1:Y:S01]  /*2070*/  MUFU.EX2 R21, R24 ;  /* 0x0000001800157308 */ /* 0x000e620000000800 */
[C---:B0-----:R-:W-:Y:S01]  /*2080*/  FMUL.FTZ R70, R42.reuse, R93 ;  /* 0x0000005d2a467220 */ /* 0x041fe20000410000 */
[--C-:B------:R-:W-:Y:S01]  /*2090*/  FADD.FTZ R81, R17, -R50.reuse ;  /* 0x8000003211517221 */ /* 0x100fe20000010000 */
[----:B------:R-:W-:Y:S01]  /*20a0*/  FMUL.FTZ R96, R42, R75 ;  /* 0x0000004b2a607220 */ /* 0x000fe20000410000 */
[--C-:B------:R-:W-:Y:S01]  /*20b0*/  FADD.FTZ R19, R19, -R50.reuse ;  /* 0x8000003213137221 */ /* 0x100fe20000010000 */
[--C-:B------:R-:W-:Y:S01]  /*20c0*/  FADD.FTZ R17, R9, -R50.reuse ;  /* 0x8000003209117221 */ /* 0x100fe20000010000 */
[--C-:B------:R-:W-:Y:S01]  /*20d0*/  FFMA.FTZ R75, R64, R70, R57.reuse ;  /* 0x00000046404b7223 */ /* 0x100fe20000010039 */
[C---:B------:R-:W-:Y:S01]  /*20e0*/  FMUL.FTZ R25, R42.reuse, R25 ;  /* 0x000000192a197220 */ /* 0x040fe20000410000 */
[----:B------:R0:W2:Y:S01]  /*20f0*/  MUFU.EX2 R27, R72 ;  /* 0x00000048001b7308 */ /* 0x0000a20000000800 */
[C---:B------:R-:W-:Y:S01]  /*2100*/  FMUL.FTZ R92, R42.reuse, R105 ;  /* 0x000000692a5c7220 */ /* 0x040fe20000410000 */
[--C-:B------:R-:W-:Y:S01]  /*2110*/  FADD.FTZ R79, R79, -R50.reuse ;  /* 0x800000324f4f7221 */ /* 0x100fe20000010000 */
[C---:B------:R-:W-:Y:S01]  /*2120*/  FMUL.FTZ R112, R42.reuse, R97 ;  /* 0x000000612a707220 */ /* 0x040fe20000410000 */
[C---:B------:R-:W-:Y:S01]  /*2130*/  FMUL.FTZ R118, R42.reuse, R115 ;  /* 0x000000732a767220 */ /* 0x040fe20000410000 */
[----:B------:R-:W-:Y:S01]  /*2140*/  FMUL.FTZ R104, R42, R119 ;  /* 0x000000772a687220 */ /* 0x000fe20000410000 */
[--C-:B------:R-:W-:Y:S01]  /*2150*/  FADD.FTZ R105, R8, -R50.reuse ;  /* 0x8000003208697221 */ /* 0x100fe20000010000 */
[C---:B------:R-:W-:Y:S01]  /*2160*/  FMUL.FTZ R123, R42.reuse, R113 ;  /* 0x000000712a7b7220 */ /* 0x040fe20000410000 */
[----:B------:R4:W-:Y:S01]  /*2170*/  MUFU.EX2 R70, R101 ;  /* 0x0000006500467308 */ /* 0x0009e20000000800 */
[C---:B------:R-:W-:Y:S01]  /*2180*/  FMUL.FTZ R73, R42.reuse, R73 ;  /* 0x000000492a497220 */ /* 0x040fe20000410000 */
[----:B------:R-:W-:Y:S01]  /*2190*/  FMUL.FTZ R108, R42, R117 ;  /* 0x000000752a6c7220 */ /* 0x000fe20000410000 */
[--C-:B------:R-:W-:Y:S01]  /*21a0*/  FADD.FTZ R119, R20, -R50.reuse ;  /* 0x8000003214777221 */ /* 0x100fe20000010000 */
[--C-:B------:R-:W-:Y:S01]  /*21b0*/  FADD.FTZ R115, R15, -R50.reuse ;  /* 0x800000320f737221 */ /* 0x100fe20000010000 */
[--C-:B------:R-:W-:Y:S01]  /*21c0*/  FADD.FTZ R91, R91, -R50.reuse ;  /* 0x800000325b5b7221 */ /* 0x100fe20000010000 */
[C---:B------:R-:W-:Y:S01]  /*21d0*/  FMUL.FTZ R19, R42.reuse, R19 ;  /* 0x000000132a137220 */ /* 0x040fe20000410000 */
[C---:B------:R-:W-:Y:S01]  /*21e0*/  FMUL.FTZ R31, R42.reuse, R31 ;  /* 0x0000001f2a1f7220 */ /* 0x040fe20000410000 */
[----:B0-----:R-:W-:Y:S01]  /*21f0*/  FMUL.FTZ R72, R42, R17 ;  /* 0x000000112a487220 */ /* 0x001fe20000410000 */
[--C-:B----4-:R-:W-:Y:S01]  /*2200*/  FADD.FTZ R101, R16, -R50.reuse ;  /* 0x8000003210657221 */ /* 0x110fe20000010000 */
[--C-:B------:R-:W-:Y:S01]  /*2210*/  FADD.FTZ R117, R12, -R50.reuse ;  /* 0x800000320c757221 */ /* 0x100fe20000010000 */
[--C-:B------:R-:W-:Y:S01]  /*2220*/  FADD.FTZ R83, R83, -R50.reuse ;  /* 0x8000003253537221 */ /* 0x100fe20000010000 */
[--C-:B------:R-:W-:Y:S01]  /*2230*/  FADD.FTZ R87, R87, -R50.reuse ;  /* 0x8000003257577221 */ /* 0x100fe20000010000 */
[--C-:B------:R-:W-:Y:S01]  /*2240*/  FADD.FTZ R95, R95, -R50.reuse ;  /* 0x800000325f5f7221 */ /* 0x100fe20000010000 */
[--C-:B------:R-:W-:Y:S01]  /*2250*/  FADD.FTZ R99, R99, -R50.reuse ;  /* 0x8000003263637221 */ /* 0x100fe20000010000 */
[----:B------:R-:W-:Y:S01]  /*2260*/  FADD.FTZ R103, R103, -R50 ;  /* 0x8000003267677221 */ /* 0x000fe20000010000 */
[----:B------:R-:W-:Y:S01]  /*2270*/  FFMA.FTZ R74, R33, R25, R66 ;  /* 0x00000019214a7223 */ /* 0x000fe20000010042 */
[----:B------:R-:W-:Y:S01]  /*2280*/  FADD.FTZ R107, R107, -R50 ;  /* 0x800000326b6b7221 */ /* 0x000fe20000010000 */
[C---:B------:R-:W-:Y:S01]  /*2290*/  FMUL.FTZ R125, R42.reuse, R79 ;  /* 0x0000004f2a7d7220 */ /* 0x040fe20000410000 */
[C---:B------:R-:W-:Y:S01]  /*22a0*/  FMUL.FTZ R13, R42.reuse, R89 ;  /* 0x000000592a0d7220 */ /* 0x040fe20000410000 */
[----:B------:R-:W-:Y:S01]  /*22b0*/  FMUL.FTZ R80, R42, R81 ;  /* 0x000000512a507220 */ /* 0x000fe20000410000 */
[--C-:B------:R-:W-:Y:S01]  /*22c0*/  FFMA.FTZ R25, R64, R112, R57.reuse ;  /* 0x0000007040197223 */ /* 0x100fe20000010039 */
[C---:B------:R-:W-:Y:S01]  /*22d0*/  FMUL.FTZ R16, R42.reuse, R101 ;  /* 0x000000652a107220 */ /* 0x040fe20000410000 */
[----:B------:R-:W-:Y:S01]  /*22e0*/  FMUL.FTZ R121, R42, R105 ;  /* 0x000000692a797220 */ /* 0x000fe20000410000 */
[----:B------:R-:W-:Y:S01]  /*22f0*/  FFMA.FTZ R79, R33, R123, R66 ;  /* 0x0000007b214f7223 */ /* 0x000fe20000010042 */
[--C-:B------:R-:W-:Y:S01]  /*2300*/  FFMA.FTZ R81, R64, R73, R57.reuse ;  /* 0x0000004940517223 */ /* 0x100fe20000010039 */
[C---:B------:R-:W-:Y:S01]  /*2310*/  FMUL.FTZ R12, R42.reuse, R119 ;  /* 0x000000772a0c7220 */ /* 0x040fe20000410000 */
[C---:B------:R-:W-:Y:S01]  /*2320*/  FMUL.FTZ R112, R42.reuse, R115 ;  /* 0x000000732a707220 */ /* 0x040fe20000410000 */
[C---:B------:R-:W-:Y:S01]  /*2330*/  FFMA.FTZ R101, R65.reuse, R19, R68 ;  /* 0x0000001341657223 */ /* 0x040fe20000010044 */
[----:B------:R-:W-:Y:S01]  /*2340*/  FMUL.FTZ R105, R42, R91 ;  /* 0x0000005b2a697220 */ /* 0x000fe20000410000 */
[----:B------:R-:W-:Y:S01]  /*2350*/  FADD.FTZ R123, R90, -R50 ;  /* 0x800000325a7b7221 */ /* 0x000fe20000010000 */
[----:B------:R-:W-:Y:S01]  /*2360*/  FMUL.FTZ R29, R42, R29 ;  /* 0x0000001d2a1d7220 */ /* 0x000fe20000410000 */
[----:B------:R-:W-:Y:S01]  /*2370*/  FFMA.FTZ R88, R65, R31, R68 ;  /* 0x0000001f41587223 */ /* 0x000fe20000010044 */
[--C-:B------:R-:W-:Y:S01]  /*2380*/  FFMA.FTZ R73, R64, R72, R57.reuse ;  /* 0x0000004840497223 */ /* 0x100fe20000010039 */
        /* <DEDUP_REMOVED lines=33> */
[----:B-1----:R-:W-:Y:S01]  /*25a0*/  FADD.FTZ R123, R21, 1 ;  /* 0x3f800000157b7421 */ /* 0x002fe20000010000 */
[----:B--2---:R-:W-:Y:S01]  /*25b0*/  FADD.FTZ R124, R27, 1 ;  /* 0x3f8000001b7c7421 */ /* 0x004fe20000010000 */
[----:B------:R-:W-:Y:S01]  /*25c0*/  FMUL.FTZ R29, R88, -1.4426950216293334961 ;  /* 0xbfb8aa3b581d7820 */ /* 0x000fe20000410000 */
[----:B------:R-:W-:Y:S01]  /*25d0*/  FMUL.FTZ R116, R80, -1.4426950216293334961 ;  /* 0xbfb8aa3b50747820 */ /* 0x000fe20000410000 */
[--C-:B------:R-:W-:Y:S01]  /*25e0*/  FADD.FTZ R119, R3, -R50.reuse ;  /* 0x8000003203777221 */ /* 0x100fe20000010000 */
[----:B------:R-:W0:Y:S01]  /*25f0*/  MUFU.RCP R122, R124 ;  /* 0x0000007c007a7308 */ /* 0x000e220000001000 */
[--C-:B------:R-:W-:Y:S01]  /*2600*/  FADD.FTZ R121, R7, -R50.reuse ;  /* 0x8000003207797221 */ /* 0x100fe20000010000 */
[--C-:B------:R-:W-:Y:S01]  /*2610*/  FADD.FTZ R125, R82, -R50.reuse ;  /* 0x80000032527d7221 */ /* 0x100fe20000010000 */
[--C-:B------:R-:W-:Y:S01]  /*2620*/  FADD.FTZ R7, R94, -R50.reuse ;  /* 0x800000325e077221 */ /* 0x100fe20000010000 */
[--C-:B------:R-:W-:Y:S01]  /*2630*/  FADD.FTZ R113, R11, -R50.reuse ;  /* 0x800000320b717221 */ /* 0x100fe20000010000 */
[----:B------:R-:W-:Y:S01]  /*2640*/  FMUL.FTZ R8, R81, -1.4426950216293334961 ;  /* 0xbfb8aa3b51087820 */ /* 0x000fe20000410000 */
[----:B------:R-:W-:Y:S01]  /*2650*/  FADD.FTZ R86, R86, -R50 ;  /* 0x8000003256567221 */ /* 0x000fe20000010000 */
[----:B------:R-:W-:Y:S01]  /*2660*/  FMUL.FTZ R9, R51, -1.4426950216293334961 ;  /* 0xbfb8aa3b33097820 */ /* 0x000fe20000410000 */
[----:B------:R-:W1:Y:S01]  /*2670*/  MUFU.RCP R123, R123 ;  /* 0x0000007b007b7308 */ /* 0x000e620000001000 */
[----:B------:R-:W-:Y:S01]  /*2680*/  FMUL.FTZ R94, R42, R113 ;  /* 0x000000712a5e7220 */ /* 0x000fe20000410000 */
[----:B------:R-:W-:Y:S01]  /*2690*/  FADD.FTZ R32, R32, 1 ;  /* 0x3f80000020207421 */ /* 0x000fe20000010000 */
[----:B------:R-:W-:Y:S01]  /*26a0*/  FMUL.FTZ R113, R42, R86 ;  /* 0x000000562a717220 */ /* 0x000fe20000410000 */
[----:B------:R-:W-:Y:S01]  /*26b0*/  FMUL.FTZ R4, R30, -1.4426950216293334961 ;  /* 0xbfb8aa3b1e047820 */ /* 0x000fe20000410000 */
[----:B------:R-:W-:Y:S01]  /*26c0*/  FMUL.FTZ R84, R42, R71 ;  /* 0x000000472a547220 */ /* 0x000fe20000410000 */
[----:B------:R-:W-:Y:S01]  /*26d0*/  FMUL.FTZ R114, R26, -1.4426950216293334961 ;  /* 0xbfb8aa3b1a727820 */ /* 0x000fe20000410000 */
[----:B------:R-:W-:Y:S01]  /*26e0*/  FMUL.FTZ R64, R12, -1.4426950216293334961 ;  /* 0xbfb8aa3b0c407820 */ /* 0x000fe20000410000 */
[----:B------:R-:W2:Y:S01]  /*26f0*/  MUFU.EX2 R29, R29 ;  /* 0x0000001d001d7308 */ /* 0x000ea20000000800 */
[----:B0-----:R-:W-:Y:S01]  /*2700*/  FMUL.FTZ R122, R67, R122 ;  /* 0x0000007a437a7220 */ /* 0x001fe20000410000 */
[----:B------:R-:W-:Y:S01]  /*2710*/  FFMA.FTZ R84, R65, R84, R68 ;  /* 0x0000005441547223 */ /* 0x000fe20000010044 */
[----:B------:R-:W-:Y:S01]  /*2720*/  FMUL.FTZ R82, R22, -1.4426950216293334961 ;  /* 0xbfb8aa3b16527820 */ /* 0x000fe20000410000 */
[--C-:B------:R-:W-:Y:S01]  /*2730*/  FADD.FTZ R98, R98, -R50.reuse ;  /* 0x8000003262627221 */ /* 0x100fe20000010000 */
[--C-:B------:R-:W-:Y:S01]  /*2740*/  FADD.FTZ R115, R102, -R50.reuse ;  /* 0x8000003266737221 */ /* 0x100fe20000010000 */
[----:B------:R-:W-:Y:S01]  /*2750*/  FMUL.FTZ R20, R84, -1.4426950216293334961 ;  /* 0xbfb8aa3b54147820 */ /* 0x000fe20000410000 */
[----:B------:R-:W-:Y:S01]  /*2760*/  FADD.FTZ R117, R106, -R50 ;  /* 0x800000326a757221 */ /* 0x000fe20000010000 */
[----:B------:R0:W4:Y:S01]  /*2770*/  MUFU.EX2 R19, R116 ;  /* 0x0000007400137308 */ /* 0x0001220000000800 */
[----:B-1----:R-:W-:Y:S01]  /*2780*/  FMUL.FTZ R67, R28, R123 ;  /* 0x0000007b1c437220 */ /* 0x002fe20000410000 */
[----:B------:R-:W-:Y:S01]  /*2790*/  FADD.FTZ R123, R5, 1 ;  /* 0x3f800000057b7421 */ /* 0x000fe20000010000 */
[----:B------:R-:W-:Y:S01]  /*27a0*/  FMUL.FTZ R3, R66, -1.4426950216293334961 ;  /* 0xbfb8aa3b42037820 */ /* 0x000fe20000410000 */
[----:B------:R-:W-:Y:S01]  /*27b0*/  FFMA.FTZ R94, R65, R94, R68 ;  /* 0x0000005e415e7223 */ /* 0x000fe20000010044 */
[----:B------:R-:W-:Y:S01]  /*27c0*/  FMUL.FTZ R71, R89, -1.4426950216293334961 ;  /* 0xbfb8aa3b59477820 */ /* 0x000fe20000410000 */
[----:B------:R-:W-:Y:S01]  /*27d0*/  FMUL.FTZ R118, R18, -1.4426950216293334961 ;  /* 0xbfb8aa3b12767820 */ /* 0x000fe20000410000 */
[----:B------:R-:W-:Y:S01]  /*27e0*/  FMUL.FTZ R102, R75, -1.4426950216293334961 ;  /* 0xbfb8aa3b4b667820 */ /* 0x000fe20000410000 */
[----:B------:R2:W-:Y:S01]  /*27f0*/  MUFU.RCP R5, R123 ;  /* 0x0000007b00057308 */ /* 0x0005e20000001000 */
[----:B0-----:R-:W-:Y:S01]  /*2800*/  FADD.FTZ R116, R109, -R50 ;  /* 0x800000326d747221 */ /* 0x001fe20000010000 */
[C---:B------:R-:W-:Y:S01]  /*2810*/  FMUL.FTZ R109, R42.reuse, R119 ;  /* 0x000000772a6d7220 */ /* 0x040fe20000410000 */
[C---:B------:R-:W-:Y:S01]  /*2820*/  FMUL.FTZ R119, R42.reuse, R125 ;  /* 0x0000007d2a777220 */ /* 0x040fe20000410000 */
[C---:B------:R-:W-:Y:S01]  /*2830*/  FMUL.FTZ R125, R42.reuse, R7 ;  /* 0x000000072a7d7220 */ /* 0x040fe20000410000 */
[----:B------:R-:W-:Y:S01]  /*2840*/  FMUL.FTZ R24, R13, -1.4426950216293334961 ;  /* 0xbfb8aa3b0d187820 */ /* 0x000fe20000410000 */
[--C-:B------:R-:W-:Y:S01]  /*2850*/  FFMA.FTZ R86, R65, R109, R68.reuse ;  /* 0x0000006d41567223 */ /* 0x100fe20000010044 */
[C---:B------:R-:W-:Y:S01]  /*2860*/  FMUL.FTZ R121, R42.reuse, R121 ;  /* 0x000000792a797220 */ /* 0x040fe20000410000 */
[----:B------:R-:W-:Y:S01]  /*2870*/  MUFU.EX2 R8, R8 ;  /* 0x0000000800087308 */ /* 0x000fe20000000800 */
[----:B--2---:R-:W-:Y:S01]  /*2880*/  FADD.FTZ R123, R29, 1 ;  /* 0x3f8000001d7b7421 */ /* 0x004fe20000010000 */
[--C-:B------:R-:W-:Y:S01]  /*2890*/  FFMA.FTZ R109, R65, R125, R68.reuse ;  /* 0x0000007d416d7223 */ /* 0x100fe20000010044 */
[----:B----4-:R-:W-:Y:S01]  /*28a0*/  FADD.FTZ R19, R19, 1 ;  /* 0x3f80000013137421 */ /* 0x010fe20000010000 */
[----:B------:R-:W-:Y:S01]  /*28b0*/  FMUL.FTZ R17, R43, -1.4426950216293334961 ;  /* 0xbfb8aa3b2b117820 */ /* 0x000fe20000410000 */
[C-C-:B------:R-:W-:Y:S01]  /*28c0*/  FFMA.FTZ R90, R65.reuse, R121, R68.reuse ;  /* 0x00000079415a7223 */ /* 0x140fe20000010044 */
[C---:B------:R-:W-:Y:S01]  /*28d0*/  FMUL.FTZ R115, R42.reuse, R115 ;  /* 0x000000732a737220 */ /* 0x040fe20000410000 */
[C---:B------:R-:W-:Y:S01]  /*28e0*/  FMUL.FTZ R106, R42.reuse, R98 ;  /* 0x000000622a6a7220 */ /* 0x040fe20000410000 */
[----:B------:R-:W0:Y:S01]  /*28f0*/  MUFU.RCP R123, R123 ;  /* 0x0000007b007b7308 */ /* 0x000e220000001000 */
[C---:B------:R-:W-:Y:S01]  /*2900*/  FMUL.FTZ R117, R42.reuse, R117 ;  /* 0x000000752a757220 */ /* 0x040fe20000410000 */
[----:B------:R-:W-:Y:S01]  /*2910*/  FMUL.FTZ R116, R42, R116 ;  /* 0x000000742a747220 */ /* 0x000fe20000410000 */
[C-C-:B------:R-:W-:Y:S01]  /*2920*/  FFMA.FTZ R113, R65.reuse, R113, R68.reuse ;  /* 0x0000007141717223 */ /* 0x140fe20000010044 */
[C-C-:B------:R-:W-:Y:S01]  /*2930*/  FFMA.FTZ R106, R65.reuse, R106, R68.reuse ;  /* 0x0000006a416a7223 */ /* 0x140fe20000010044 */
[C-C-:B------:R-:W-:Y:S01]  /*2940*/  FFMA.FTZ R98, R65.reuse, R117, R68.reuse ;  /* 0x0000007541627223 */ /* 0x140fe20000010044 */
[----:B------:R-:W-:Y:S01]  /*2950*/  FFMA.FTZ R121, R65, R116, R68 ;  /* 0x0000007441797223 */ /* 0x000fe20000010044 */
[----:B------:R-:W-:Y:S01]  /*2960*/  FMUL.FTZ R120, R14, -1.4426950216293334961 ;  /* 0xbfb8aa3b0e787820 */ /* 0x000fe20000410000 */
[----:B------:R1:W2:Y:S01]  /*2970*/  MUFU.RCP R125, R32 ;  /* 0x00000020007d7308 */ /* 0x0002a20000001000 */
[----:B------:R-:W-:Y:S01]  /*2980*/  FMUL.FTZ R116, R72, -1.4426950216293334961 ;  /* 0xbfb8aa3b48747820 */ /* 0x000fe20000410000 */
[----:B------:R-:W-:Y:S01]  /*2990*/  FMUL.FTZ R42, R95, -1.4426950216293334961 ;  /* 0xbfb8aa3b5f2a7820 */ /* 0x000fe20000410000 */
[----:B------:R-:W-:Y:S01]  /*29a0*/  FMUL.FTZ R117, R79, -1.4426950216293334961 ;  /* 0xbfb8aa3b4f757820 */ /* 0x000fe20000410000 */
[----:B------:R-:W-:-:S04]  /*29b0*/  FMUL.FTZ R21, R10, -1.4426950216293334961 ;  /* 0xbfb8aa3b0a157820 */ /* 0x000fc80000410000 */
[----:B------:R-:W4:Y:S01]  /*29c0*/  MUFU.EX2 R9, R9 ;  /* 0x0000000900097308 */ /* 0x000f220000000800 */
[----:B0-----:R-:W-:Y:S01]  /*29d0*/  FMUL.FTZ R88, R88, R123 ;  /* 0x0000007b58587220 */ /* 0x001fe20000410000 */
[----:B------:R-:W-:Y:S01]  /*29e0*/  FADD.FTZ R123, R8, 1 ;  /* 0x3f800000087b7421 */ /* 0x000fe20000010000 */
[----:B------:R-:W-:Y:S01]  /*29f0*/  FMUL.FTZ R8, R97, -1.4426950216293334961 ;  /* 0xbfb8aa3b61087820 */ /* 0x000fe20000410000 */
[----:B-1----:R-:W-:-:S04]  /*2a00*/  FMUL.FTZ R32, R87, -1.4426950216293334961 ;  /* 0xbfb8aa3b57207820 */ /* 0x002fc80000410000 */
[----:B------:R-:W-:Y:S01]  /*2a10*/  MUFU.EX2 R4, R4 ;  /* 0x0000000400047308 */ /* 0x000fe20000000800 */
[----:B--2---:R-:W-:Y:S01]  /*2a20*/  FMUL.FTZ R27, R0, R125 ;  /* 0x0000007d001b7220 */ /* 0x004fe20000410000 */
[----:B------:R-:W-:-:S04]  /*2a30*/  FMUL.FTZ R0, R31, -1.4426950216293334961 ;  /* 0xbfb8aa3b1f007820 */ /* 0x000fc80000410000 */
[----:B------:R-:W-:Y:S02]  /*2a40*/  F2FP.F16.F32.PACK_AB R122, R122, R27 ;  /* 0x0000001b7a7a723e */ /* 0x000fe400000000ff */
[----:B------:R-:W0:Y:S01]  /*2a50*/  MUFU.RCP R123, R123 ;  /* 0x0000007b007b7308 */ /* 0x000e220000001000 */
[----:B----4-:R-:W-:-:S07]  /*2a60*/  FADD.FTZ R125, R9, 1 ;  /* 0x3f800000097d7421 */ /* 0x010fce0000010000 */
[----:B------:R1:W2:Y:S08]  /*2a70*/  MUFU.RCP R9, R125 ;  /* 0x0000007d00097308 */ /* 0x0002b00000001000 */
[----:B------:R4:W3:Y:S01]  /*2a80*/  MUFU.EX2 R16, R114 ;  /* 0x0000007200107308 */ /* 0x0008e20000000800 */
[----:B-1----:R-:W-:Y:S01]  /*2a90*/  FADD.FTZ R125, R70, 1 ;  /* 0x3f800000467d7421 */ /* 0x002fe20000010000 */
[----:B0-----:R-:W-:-:S06]  /*2aa0*/  FMUL.FTZ R81, R81, R123 ;  /* 0x0000007b51517220 */ /* 0x001fcc0000410000 */
[----:B------:R0:W1:Y:S01]  /*2ab0*/  MUFU.EX2 R15, R20 ;  /* 0x00000014000f7308 */ /* 0x0000620000000800 */
[----:B----4-:R-:W-:Y:S01]  /*2ac0*/  FMUL.FTZ R114, R99, -1.4426950216293334961 ;  /* 0xbfb8aa3b63727820 */ /* 0x010fe20000410000 */
[----:B--2---:R-:W-:Y:S01]  /*2ad0*/  FMUL.FTZ R51, R51, R9 ;  /* 0x0000000933337220 */ /* 0x004fe20000410000 */
[----:B------:R-:W-:-:S05]  /*2ae0*/  FMUL.FTZ R9, R25, -1.4426950216293334961 ;  /* 0xbfb8aa3b19097820 */ /* 0x000fca0000410000 */
[----:B------:R2:W4:Y:S01]  /*2af0*/  MUFU.RCP R70, R125 ;  /* 0x0000007d00467308 */ /* 0x0005220000001000 */
[----:B0-----:R-:W-:Y:S01]  /*2b00*/  FMUL.FTZ R20, R101, -1.4426950216293334961 ;  /* 0xbfb8aa3b65147820 */ /* 0x001fe20000410000 */
[----:B---3--:R-:W-:Y:S01]  /*2b10*/  FADD.FTZ R123, R16, 1 ;  /* 0x3f800000107b7421 */ /* 0x008fe20000010000 */
[----:B------:R-:W-:-:S05]  /*2b20*/  FMUL.FTZ R16, R96, -1.4426950216293334961 ;  /* 0xbfb8aa3b60107820 */ /* 0x000fca0000410000 */
[----:B------:R-:W0:Y:S01]  /*2b30*/  MUFU.EX2 R64, R64 ;  /* 0x0000004000407308 */ /* 0x000e220000000800 */
[----:B--2---:R-:W-:Y:S01]  /*2b40*/  FADD.FTZ R125, R4, 1 ;  /* 0x3f800000047d7421 */ /* 0x004fe20000010000 */
[----:B-1----:R-:W-:Y:S01]  /*2b50*/  FADD.FTZ R15, R15, 1 ;  /* 0x3f8000000f0f7421 */ /* 0x002fe20000010000 */
[----:B------:R-:W-:-:S05]  /*2b60*/  FMUL.FTZ R4, R62, -1.4426950216293334961 ;  /* 0xbfb8aa3b3e047820 */ /* 0x000fca0000410000 */
[----:B------:R-:W1:Y:S01]  /*2b70*/  MUFU.RCP R125, R125 ;  /* 0x0000007d007d7308 */ /* 0x000e620000001000 */
[----:B----4-:R-:W-:-:S07]  /*2b80*/  FMUL.FTZ R70, R85, R70 ;  /* 0x0000004655467220 */ /* 0x010fce0000410000 */
[----:B------:R-:W2:Y:S01]  /*2b90*/  MUFU.EX2 R20, R20 ;  /* 0x0000001400147308 */ /* 0x000ea20000000800 */
[----:B0-----:R-:W-:Y:S01]  /*2ba0*/  FADD.FTZ R85, R64, 1 ;  /* 0x3f80000040557421 */ /* 0x001fe20000010000 */
[----:B------:R-:W-:-:S06]  /*2bb0*/  FMUL.FTZ R64, R107, -1.4426950216293334961 ;  /* 0xbfb8aa3b6b407820 */ /* 0x000fcc0000410000 */
[----:B------:R-:W0:Y:S01]  /*2bc0*/  MUFU.RCP R123, R123 ;  /* 0x0000007b007b7308 */ /* 0x000e220000001000 */
[----:B-1----:R-:W-:-:S05]  /*2bd0*/  FMUL.FTZ R30, R30, R125 ;  /* 0x0000007d1e1e7220 */ /* 0x002fca0000410000 */
[----:B------:R-:W-:Y:S02]  /*2be0*/  F2FP.F16.F32.PACK_AB R30, R81, R30 ;  /* 0x0000001e511e723e */ /* 0x000fe400000000ff */
[----:B------:R1:W3:Y:S01]  /*2bf0*/  MUFU.EX2 R50, R82 ;  /* 0x0000005200327308 */ /* 0x0002e20000000800 */
[----:B--2---:R-:W-:-:S07]  /*2c00*/  FADD.FTZ R125, R20, 1 ;  /* 0x3f800000147d7421 */ /* 0x004fce0000010000 */
[----:B------:R-:W2:Y:S01]  /*2c10*/  MUFU.RCP R15, R15 ;  /* 0x0000000f000f7308 */ /* 0x000ea20000001000 */
[----:B-1----:R-:W-:Y:S01]  /*2c20*/  FMUL.FTZ R82, R94, -1.4426950216293334961 ;  /* 0xbfb8aa3b5e527820 */ /* 0x002fe20000410000 */
[----:B0-----:R-:W-:-:S06]  /*2c30*/  FMUL.FTZ R26, R26, R123 ;  /* 0x0000007b1a1a7220 */ /* 0x001fcc0000410000 */
[----:B------:R-:W0:Y:S01]  /*2c40*/  MUFU.RCP R85, R85 ;  /* 0x0000005500557308 */ /* 0x000e220000001000 */
[----:B---3--:R-:W-:-:S07]  /*2c50*/  FADD.FTZ R123, R50, 1 ;  /* 0x3f800000327b7421 */ /* 0x008fce0000010000 */
[----:B------:R-:W1:Y:S01]  /*2c60*/  MUFU.RCP R125, R125 ;  /* 0x0000007d007d7308 */ /* 0x000e620000001000 */
[----:B--2---:R-:W-:-:S07]  /*2c70*/  FMUL.FTZ R15, R84, R15 ;  /* 0x0000000f540f7220 */ /* 0x004fce0000410000 */
[----:B------:R-:W2:Y:S01]  /*2c80*/  MUFU.EX2 R3, R3 ;  /* 0x0000000300037308 */ /* 0x000ea20000000800 */
[----:B0-----:R-:W-:Y:S01]  /*2c90*/  FMUL.FTZ R84, R12, R85 ;  /* 0x000000550c547220 */ /* 0x001fe20000410000 */
[----:B------:R-:W-:-:S06]  /*2ca0*/  FMUL.FTZ R12, R109, -1.4426950216293334961 ;  /* 0xbfb8aa3b6d0c7820 */ /* 0x000fcc0000410000 */
[----:B------:R-:W-:Y:S01]  /*2cb0*/  MUFU.EX2 R82, R82 ;  /* 0x0000005200527308 */ /* 0x000fe20000000800 */
[----:B-1----:R-:W-:-:S07]  /*2cc0*/  FMUL.FTZ R101, R101, R125 ;  /* 0x0000007d65657220 */ /* 0x002fce0000410000 */
[----:B------:R-:W0:Y:S01]  /*2cd0*/  MUFU.EX2 R71, R71 ;  /* 0x0000004700477308 */ /* 0x000e220000000800 */
[----:B--2---:R-:W-:-:S07]  /*2ce0*/  FADD.FTZ R125, R3, 1 ;  /* 0x3f800000037d7421 */ /* 0x004fce0000010000 */
[----:B------:R1:W2:Y:S08]  /*2cf0*/  MUFU.RCP R85, R19 ;  /* 0x0000001300557308 */ /* 0x0002b00000001000 */
[----:B------:R3:W4:Y:S01]  /*2d00*/  MUFU.EX2 R7, R102 ;  /* 0x0000006600077308 */ /* 0x0007220000000800 */
[----:B0-----:R-:W-:Y:S01]  /*2d10*/  FADD.FTZ R71, R71, 1 ;  /* 0x3f80000047477421 */ /* 0x001fe20000010000 */
[----:B-1----:R-:W-:-:S06]  /*2d20*/  FMUL.FTZ R19, R105, -1.4426950216293334961 ;  /* 0xbfb8aa3b69137820 */ /* 0x002fcc0000410000 */
[----:B------:R-:W0:Y:S01]  /*2d30*/  MUFU.RCP R123, R123 ;  /* 0x0000007b007b7308 */ /* 0x000e220000001000 */
[----:B---3--:R-:W-:Y:S01]  /*2d40*/  FFMA.FTZ R102, R65, R115, R68 ;  /* 0x0000007341667223 */ /* 0x008fe20000010044 */
[----:B------:R-:W-:Y:S01]  /*2d50*/  FMUL.FTZ R115, R73, -1.4426950216293334961 ;  /* 0xbfb8aa3b49737820 */ /* 0x000fe20000410000 */
[----:B--2---:R-:W-:-:S05]  /*2d60*/  FMUL.FTZ R85, R80, R85 ;  /* 0x0000005550557220 */ /* 0x004fca0000410000 */
[----:B------:R-:W1:Y:S01]  /*2d70*/  MUFU.EX2 R118, R118 ;  /* 0x0000007600767308 */ /* 0x000e620000000800 */
[----:B----4-:R-:W-:Y:S01]  /*2d80*/  FADD.FTZ R80, R7, 1 ;  /* 0x3f80000007507421 */ /* 0x010fe20000010000 */
[----:B------:R-:W-:Y:S01]  /*2d90*/  FMUL.FTZ R7, R93, -1.4426950216293334961 ;  /* 0xbfb8aa3b5d077820 */ /* 0x000fe20000410000 */
[----:B------:R-:W-:-:S05]  /*2da0*/  F2FP.F16.F32.PACK_AB R26, R85, R26 ;  /* 0x0000001a551a723e */ /* 0x000fca00000000ff */
[----:B------:R-:W2:Y:S01]  /*2db0*/  MUFU.EX2 R24, R24 ;  /* 0x0000001800187308 */ /* 0x000ea20000000800 */
[----:B0-----:R-:W-:-:S07]  /*2dc0*/  FMUL.FTZ R22, R22, R123 ;  /* 0x0000007b16167220 */ /* 0x001fce0000410000 */
[----:B------:R0:W3:Y:S01]  /*2dd0*/  MUFU.EX2 R69, R17 ;  /* 0x0000001100457308 */ /* 0x0000e20000000800 */
[----:B-1----:R-:W-:-:S07]  /*2de0*/  FADD.FTZ R123, R118, 1 ;  /* 0x3f800000767b7421 */ /* 0x002fce0000010000 */
[----:B------:R1:W4:Y:S01]  /*2df0*/  MUFU.EX2 R11, R114 ;  /* 0x00000072000b7308 */ /* 0x0003220000000800 */
[----:B0-----:R-:W-:Y:S01]  /*2e00*/  FMUL.FTZ R17, R74, -1.4426950216293334961 ;  /* 0xbfb8aa3b4a117820 */ /* 0x001fe20000410000 */
[----:B--2---:R-:W-:-:S06]  /*2e10*/  FADD.FTZ R24, R24, 1 ;  /* 0x3f80000018187421 */ /* 0x004fcc0000010000 */
[----:B------:R0:W2:Y:S01]  /*2e20*/  MUFU.RCP R3, R125 ;  /* 0x0000007d00037308 */ /* 0x0000a20000001000 */
[----:B-1----:R-:W-:Y:S01]  /*2e30*/  FFMA.FTZ R114, R65, R119, R68 ;  /* 0x0000007741727223 */ /* 0x002fe20000010044 */
[----:B------:R-:W-:Y:S01]  /*2e40*/  FMUL.FTZ R119, R90, -1.4426950216293334961 ;  /* 0xbfb8aa3b5a777820 */ /* 0x000fe20000410000 */
[----:B------:R-:W-:Y:S01]  /*2e50*/  FMUL.FTZ R65, R91, -1.4426950216293334961 ;  /* 0xbfb8aa3b5b417820 */ /* 0x000fe20000410000 */
[----:B---3--:R-:W-:Y:S01]  /*2e60*/  FADD.FTZ R69, R69, 1 ;  /* 0x3f80000045457421 */ /* 0x008fe20000010000 */
[----:B------:R-:W-:Y:S01]  /*2e70*/  FMUL.FTZ R28, R114, -1.4426950216293334961 ;  /* 0xbfb8aa3b721c7820 */ /* 0x000fe20000410000 */
[----:B------:R-:W-:Y:S02]  /*2e80*/  FMUL.FTZ R68, R86, -1.4426950216293334961 ;  /* 0xbfb8aa3b56447820 */ /* 0x000fe40000410000 */
[----:B------:R-:W-:Y:S01]  /*2e90*/  MUFU.EX2 R119, R119 ;  /* 0x0000007700777308 */ /* 0x000fe20000000800 */
[----:B0-----:R-:W-:Y:S01]  /*2ea0*/  FADD.FTZ R125, R82, 1 ;  /* 0x3f800000527d7421 */ /* 0x001fe20000010000 */
[----:B----4-:R-:W-:Y:S01]  /*2eb0*/  FADD.FTZ R20, R11, 1 ;  /* 0x3f8000000b147421 */ /* 0x010fe20000010000 */
[----:B------:R-:W-:-:S05]  /*2ec0*/  FMUL.FTZ R11, R63, -1.4426950216293334961 ;  /* 0xbfb8aa3b3f0b7820 */ /* 0x000fca0000410000 */
[----:B------:R-:W0:Y:S01]  /*2ed0*/  MUFU.RCP R125, R125 ;  /* 0x0000007d007d7308 */ /* 0x000e220000001000 */
[----:B--2---:R-:W-:Y:S01]  /*2ee0*/  FMUL.FTZ R66, R66, R3 ;  /* 0x0000000342427220 */ /* 0x004fe20000410000 */
[----:B------:R-:W-:-:S06]  /*2ef0*/  FMUL.FTZ R3, R59, -1.4426950216293334961 ;  /* 0xbfb8aa3b3b037820 */ /* 0x000fcc0000410000 */
[----:B------:R-:W1:Y:S08]  /*2f00*/  MUFU.RCP R71, R71 ;  /* 0x0000004700477308 */ /* 0x000e700000001000 */
[----:B------:R-:W2:Y:S01]  /*2f10*/  MUFU.EX2 R17, R17 ;  /* 0x0000001100117308 */ /* 0x000ea20000000800 */
[----:B0-----:R-:W-:Y:S01]  /*2f20*/  FMUL.FTZ R94, R94, R125 ;  /* 0x0000007d5e5e7220 */ /* 0x001fe20000410000 */
[----:B------:R-:W-:-:S06]  /*2f30*/  FADD.FTZ R125, R119, 1 ;  /* 0x3f800000777d7421 */ /* 0x000fcc0000010000 */
[----:B------:R-:W0:Y:S01]  /*2f40*/  MUFU.EX2 R115, R115 ;  /* 0x0000007300737308 */ /* 0x000e220000000800 */
[----:B-1----:R-:W-:-:S07]  /*2f50*/  FMUL.FTZ R89, R89, R71 ;  /* 0x0000004759597220 */ /* 0x002fce0000410000 */
[----:B------:R-:W1:Y:S01]  /*2f60*/  MUFU.RCP R80, R80 ;  /* 0x0000005000507308 */ /* 0x000e620000001000 */
[----:B--2---:R-:W-:Y:S01]  /*2f70*/  FADD.FTZ R71, R17, 1 ;  /* 0x3f80000011477421 */ /* 0x004fe20000010000 */
[----:B------:R-:W-:-:S06]  /*2f80*/  FMUL.FTZ R17, R6, -1.4426950216293334961 ;  /* 0xbfb8aa3b06117820 */ /* 0x000fcc0000410000 */
[----:B------:R-:W2:Y:S01]  /*2f90*/  MUFU.EX2 R65, R65 ;  /* 0x0000004100417308 */ /* 0x000ea20000000800 */
[----:B0-----:R-:W-:-:S07]  /*2fa0*/  FADD.FTZ R118, R115, 1 ;  /* 0x3f80000073767421 */ /* 0x001fce0000010000 */
[----:B------:R-:W0:Y:S01]  /*2fb0*/  MUFU.RCP R123, R123 ;  /* 0x0000007b007b7308 */ /* 0x000e220000001000 */
[----:B-1----:R-:W-:-:S05]  /*2fc0*/  FMUL.FTZ R75, R75, R80 ;  /* 0x000000504b4b7220 */ /* 0x002fca0000410000 */
[----:B------:R-:W-:Y:S02]  /*2fd0*/  F2FP.F16.F32.PACK_AB R22, R75, R22 ;  /* 0x000000164b16723e */ /* 0x000fe400000000ff */
[----:B------:R-:W1:Y:S01]  /*2fe0*/  MUFU.EX2 R120, R120 ;  /* 0x0000007800787308 */ /* 0x000e620000000800 */
[----:B--2---:R-:W-:Y:S01]  /*2ff0*/  FADD.FTZ R82, R65, 1 ;  /* 0x3f80000041527421 */ /* 0x004fe20000010000 */
[----:B------:R-:W-:-:S06]  /*3000*/  FMUL.FTZ R65, R58, -1.4426950216293334961 ;  /* 0xbfb8aa3b3a417820 */ /* 0x000fcc0000410000 */
[----:B------:R-:W2:Y:S01]  /*3010*/  MUFU.EX2 R116, R116 ;  /* 0x0000007400747308 */ /* 0x000ea20000000800 */
[----:B0-----:R-:W-:Y:S01]  /*3020*/  FMUL.FTZ R80, R18, R123 ;  /* 0x0000007b12507220 */ /* 0x001fe20000410000 */
[----:B------:R-:W-:-:S06]  /*3030*/  FMUL.FTZ R18, R92, -1.4426950216293334961 ;  /* 0xbfb8aa3b5c127820 */ /* 0x000fcc0000410000 */
[----:B------:R-:W0:Y:S01]  /*3040*/  MUFU.EX2 R42, R42 ;  /* 0x0000002a002a7308 */ /* 0x000e220000000800 */
[----:B-1----:R-:W-:-:S07]  /*3050*/  FADD.FTZ R123, R120, 1 ;  /* 0x3f800000787b7421 */ /* 0x002fce0000010000 */
[----:B------:R-:W1:Y:S01]  /*3060*/  MUFU.EX2 R117, R117 ;  /* 0x0000007500757308 */ /* 0x000e620000000800 */
[----:B--2---:R-:W-:-:S07]  /*3070*/  FADD.FTZ R119, R116, 1 ;  /* 0x3f80000074777421 */ /* 0x004fce0000010000 */
[----:B------:R2:W3:Y:S01]  /*3080*/  MUFU.RCP R124, R24 ;  /* 0x00000018007c7308 */ /* 0x0004e20000001000 */
[----:B0-----:R-:W-:Y:S01]  /*3090*/  FADD.FTZ R50, R42, 1 ;  /* 0x3f8000002a327421 */ /* 0x001fe20000010000 */
[----:B------:R-:W-:-:S06]  /*30a0*/  FMUL.FTZ R42, R104, -1.4426950216293334961 ;  /* 0xbfb8aa3b682a7820 */ /* 0x000fcc0000410000 */
[----:B------:R0:W4:Y:S01]  /*30b0*/  MUFU.RCP R29, R69 ;  /* 0x00000045001d7308 */ /* 0x0001220000001000 */
[----:B-1----:R-:W-:Y:S01]  /*30c0*/  FADD.FTZ R120, R117, 1 ;  /* 0x3f80000075787421 */ /* 0x002fe20000010000 */
[----:B--2---:R-:W-:Y:S01]  /*30d0*/  FMUL.FTZ R24, R23, R5 ;  /* 0x0000000517187220 */ /* 0x004fe20000410000 */
[----:B------:R-:W-:Y:S01]  /*30e0*/  FMUL.FTZ R5, R2, -1.4426950216293334961 ;  /* 0xbfb8aa3b02057820 */ /* 0x000fe20000410000 */
[----:B------:R-:W-:-:S04]  /*30f0*/  FMUL.FTZ R23, R113, -1.4426950216293334961 ;  /* 0xbfb8aa3b71177820 */ /* 0x000fc80000410000 */
[----:B------:R-:W1:Y:S01]  /*3100*/  MUFU.RCP R20, R20 ;  /* 0x0000001400147308 */ /* 0x000e620000001000 */
[----:B---3--:R-:W-:Y:S01]  /*3110*/  FMUL.FTZ R124, R13, R124 ;  /* 0x0000007c0d7c7220 */ /* 0x008fe20000410000 */
[----:B------:R-:W-:Y:S01]  /*3120*/  FMUL.FTZ R13, R83, -1.4426950216293334961 ;  /* 0xbfb8aa3b530d7820 */ /* 0x000fe20000410000 */
[----:B0-----:R-:W-:-:S05]  /*3130*/  FMUL.FTZ R69, R108, -1.4426950216293334961 ;  /* 0xbfb8aa3b6c457820 */ /* 0x001fca0000410000 */
[----:B------:R-:W0:Y:S01]  /*3140*/  MUFU.RCP R125, R125 ;  /* 0x0000007d007d7308 */ /* 0x000e220000001000 */
[----:B----4-:R-:W-:Y:S01]  /*3150*/  FMUL.FTZ R43, R43, R29 ;  /* 0x0000001d2b2b7220 */ /* 0x010fe20000410000 */
[----:B------:R-:W-:-:S06]  /*3160*/  FMUL.FTZ R29, R100, -1.4426950216293334961 ;  /* 0xbfb8aa3b641d7820 */ /* 0x000fcc0000410000 */
[----:B------:R-:W2:Y:S01]  /*3170*/  MUFU.EX2 R28, R28 ;  /* 0x0000001c001c7308 */ /* 0x000ea20000000800 */
[----:B-1----:R-:W-:Y:S01]  /*3180*/  FMUL.FTZ R99, R99, R20 ;  /* 0x0000001463637220 */ /* 0x002fe20000410000 */
[----:B------:R-:W-:-:S04]  /*3190*/  FMUL.FTZ R20, R106, -1.4426950216293334961 ;  /* 0xbfb8aa3b6a147820 */ /* 0x000fc80000410000 */
[----:B------:R-:W-:Y:S02]  /*31a0*/  F2FP.F16.F32.PACK_AB R27, R66, R99 ;  /* 0x00000063421b723e */ /* 0x000fe400000000ff */
[----:B------:R-:W1:Y:S01]  /*31b0*/  MUFU.EX2 R9, R9 ;  /* 0x0000000900097308 */ /* 0x000e620000000800 */
[----:B0-----:R-:W-:Y:S01]  /*31c0*/  FMUL.FTZ R116, R90, R125 ;  /* 0x0000007d5a747220 */ /* 0x001fe20000410000 */
[----:B------:R-:W-:-:S06]  /*31d0*/  FMUL.FTZ R90, R56, -1.4426950216293334961 ;  /* 0xbfb8aa3b385a7820 */ /* 0x000fcc0000410000 */
[----:B------:R-:W0:Y:S01]  /*31e0*/  MUFU.EX2 R17, R17 ;  /* 0x0000001100117308 */ /* 0x000e220000000800 */
[----:B--2---:R-:W-:-:S07]  /*31f0*/  FADD.FTZ R125, R28, 1 ;  /* 0x3f8000001c7d7421 */ /* 0x004fce0000010000 */
[----:B------:R-:W2:Y:S01]  /*3200*/  MUFU.RCP R118, R118 ;  /* 0x0000007600767308 */ /* 0x000ea20000001000 */
[----:B-1----:R-:W-:-:S07]  /*3210*/  FADD.FTZ R28, R9, 1 ;  /* 0x3f800000091c7421 */ /* 0x002fce0000010000 */
[----:B------:R-:W1:Y:S01]  /*3220*/  MUFU.EX2 R0, R0 ;  /* 0x0000000000007308 */ /* 0x000e620000000800 */
[----:B0-----:R-:W-:-:S07]  /*3230*/  FADD.FTZ R9, R17, 1 ;  /* 0x3f80000011097421 */ /* 0x001fce0000010000 */
[----:B------:R-:W0:Y:S01]  /*3240*/  MUFU.RCP R82, R82 ;  /* 0x0000005200527308 */ /* 0x000e220000001000 */
[----:B--2---:R-:W-:Y:S01]  /*3250*/  FMUL.FTZ R115, R73, R118 ;  /* 0x0000007649737220 */ /* 0x004fe20000410000 */
[----:B------:R-:W-:Y:S01]  /*3260*/  FMUL.FTZ R118, R33, -1.4426950216293334961 ;  /* 0xbfb8aa3b21767820 */ /* 0x000fe20000410000 */
[----:B------:R-:W-:-:S03]  /*3270*/  FMUL.FTZ R73, R103, -1.4426950216293334961 ;  /* 0xbfb8aa3b67497820 */ /* 0x000fc60000410000 */
[----:B------:R-:W-:Y:S02]  /*3280*/  F2FP.F16.F32.PACK_AB R80, R115, R80 ;  /* 0x000000507350723e */ /* 0x000fe400000000ff */
[----:B------:R-:W2:Y:S01]  /*3290*/  MUFU.EX2 R68, R68 ;  /* 0x0000004400447308 */ /* 0x000ea20000000800 */
[----:B-1----:R-:W-:-:S07]  /*32a0*/  FADD.FTZ R0, R0, 1 ;  /* 0x3f80000000007421 */ /* 0x002fce0000010000 */
[----:B------:R-:W1:Y:S01]  /*32b0*/  MUFU.RCP R71, R71 ;  /* 0x0000004700477308 */ /* 0x000e620000001000 */
[----:B0-----:R-:W-:Y:S01]  /*32c0*/  FMUL.FTZ R91, R91, R82 ;  /* 0x000000525b5b7220 */ /* 0x001fe20000410000 */
[----:B------:R-:W-:-:S04]  /*32d0*/  FMUL.FTZ R82, R98, -1.4426950216293334961 ;  /* 0xbfb8aa3b62527820 */ /* 0x000fc80000410000 */
[----:B------:R-:W-:Y:S02]  /*32e0*/  F2FP.F16.F32.PACK_AB R81, R116, R91 ;  /* 0x0000005b7451723e */ /* 0x000fe400000000ff */
[----:B------:R-:W0:Y:S01]  /*32f0*/  MUFU.RCP R123, R123 ;  /* 0x0000007b007b7308 */ /* 0x000e220000001000 */
[----:B--2---:R-:W-:-:S07]  /*3300*/  FADD.FTZ R68, R68, 1 ;  /* 0x3f80000044447421 */ /* 0x004fce0000010000 */
[----:B------:R-:W2:Y:S01]  /*3310*/  MUFU.RCP R119, R119 ;  /* 0x0000007700777308 */ /* 0x000ea20000001000 */
[----:B-1----:R-:W-:Y:S01]  /*3320*/  FMUL.FTZ R74, R74, R71 ;  /* 0x000000474a4a7220 */ /* 0x002fe20000410000 */
[----:B------:R-:W-:-:S04]  /*3330*/  FMUL.FTZ R71, R112, -1.4426950216293334961 ;  /* 0xbfb8aa3b70477820 */ /* 0x000fc80000410000 */
[----:B------:R-:W-:Y:S02]  /*3340*/  F2FP.F16.F32.PACK_AB R15, R15, R74 ;  /* 0x0000004a0f0f723e */ /* 0x000fe400000000ff */
[----:B------:R-:W1:Y:S01]  /*3350*/  MUFU.RCP R50, R50 ;  /* 0x0000003200327308 */ /* 0x000e620000001000 */
[----:B0-----:R-:W-:Y:S01]  /*3360*/  FMUL.FTZ R117, R14, R123 ;  /* 0x0000007b0e757220 */ /* 0x001fe20000410000 */
[----:B------:R-:W-:-:S06]  /*3370*/  FMUL.FTZ R14, R57, -1.4426950216293334961 ;  /* 0xbfb8aa3b390e7820 */ /* 0x000fcc0000410000 */
[----:B------:R-:W0:Y:S01]  /*3380*/  MUFU.RCP R120, R120 ;  /* 0x0000007800787308 */ /* 0x000e220000001000 */
[----:B--2---:R-:W-:-:S07]  /*3390*/  FMUL.FTZ R72, R72, R119 ;  /* 0x0000007748487220 */ /* 0x004fce0000410000 */
[----:B------:R-:W2:Y:S01]  /*33a0*/  MUFU.EX2 R21, R21 ;  /* 0x0000001500157308 */ /* 0x000ea20000000800 */
[----:B-1----:R-:W-:Y:S01]  /*33b0*/  FMUL.FTZ R95, R95, R50 ;  /* 0x000000325f5f7220 */ /* 0x002fe20000410000 */
[----:B------:R-:W-:-:S06]  /*33c0*/  FMUL.FTZ R50, R102, -1.4426950216293334961 ;  /* 0xbfb8aa3b66327820 */ /* 0x000fcc0000410000 */
[----:B------:R-:W-:Y:S01]  /*33d0*/  MUFU.EX2 R13, R13 ;  /* 0x0000000d000d7308 */ /* 0x000fe20000000800 */
[----:B0-----:R-:W-:Y:S01]  /*33e0*/  FMUL.FTZ R119, R79, R120 ;  /* 0x000000784f777220 */ /* 0x001fe20000410000 */
[----:B------:R-:W-:-:S06]  /*33f0*/  FMUL.FTZ R79, R121, -1.4426950216293334961 ;  /* 0xbfb8aa3b794f7820 */ /* 0x000fcc0000410000 */
[----:B------:R-:W-:Y:S01]  /*3400*/  MUFU.EX2 R29, R29 ;  /* 0x0000001d001d7308 */ /* 0x000fe20000000800 */
[----:B--2---:R-:W-:-:S07]  /*3410*/  FADD.FTZ R21, R21, 1 ;  /* 0x3f80000015157421 */ /* 0x004fce0000010000 */
[----:B------:R-:W-:Y:S08]  /*3420*/  MUFU.EX2 R4, R4 ;  /* 0x0000000400047308 */ /* 0x000ff00000000800 */
[----:B------:R-:W-:Y:S08]  /*3430*/  MUFU.EX2 R8, R8 ;  /* 0x0000000800087308 */ /* 0x000ff00000000800 */
[----:B------:R-:W-:Y:S08]  /*3440*/  MUFU.EX2 R64, R64 ;  /* 0x0000004000407308 */ /* 0x000ff00000000800 */
[----:B------:R-:W-:Y:S08]  /*3450*/  MUFU.EX2 R11, R11 ;  /* 0x0000000b000b7308 */ /* 0x000ff00000000800 */
[----:B------:R-:W0:Y:S08]  /*3460*/  MUFU.EX2 R5, R5 ;  /* 0x0000000500057308 */ /* 0x000e300000000800 */
[----:B------:R-:W-:Y:S08]  /*3470*/  MUFU.EX2 R16, R16 ;  /* 0x0000001000107308 */ /* 0x000ff00000000800 */
[----:B------:R-:W-:Y:S01]  /*3480*/  MUFU.EX2 R19, R19 ;  /* 0x0000001300137308 */ /* 0x000fe20000000800 */
[----:B0-----:R-:W-:-:S07]  /*3490*/  FADD.FTZ R5, R5, 1 ;  /* 0x3f80000005057421 */ /* 0x001fce0000010000 */
[----:B------:R-:W-:Y:S08]  /*34a0*/  MUFU.EX2 R20, R20 ;  /* 0x0000001400147308 */ /* 0x000ff00000000800 */
[----:B------:R-:W-:Y:S08]  /*34b0*/  MUFU.EX2 R3, R3 ;  /* 0x0000000300037308 */ /* 0x000ff00000000800 */
[----:B------:R-:W-:Y:S08]  /*34c0*/  MUFU.EX2 R7, R7 ;  /* 0x0000000700077308 */ /* 0x000ff00000000800 */
[----:B------:R-:W0:Y:S08]  /*34d0*/  MUFU.RCP R9, R9 ;  /* 0x0000000900097308 */ /* 0x000e300000001000 */
[----:B------:R-:W1:Y:S08]  /*34e0*/  MUFU.EX2 R42, R42 ;  /* 0x0000002a002a7308 */ /* 0x000e700000000800 */
[----:B------:R-:W2:Y:S01]  /*34f0*/  MUFU.EX2 R118, R118 ;  /* 0x0000007600767308 */ /* 0x000ea20000000800 */
[----:B0-----:R-:W-:-:S07]  /*3500*/  FMUL.FTZ R9, R6, R9 ;  /* 0x0000000906097220 */ /* 0x001fce0000410000 */
[----:B------:R0:W3:Y:S08]  /*3510*/  MUFU.RCP R123, R68 ;  /* 0x00000044007b7308 */ /* 0x0000f00000001000 */
[----:B------:R-:W4:Y:S01]  /*3520*/  MUFU.RCP R0, R0 ;  /* 0x0000000000007308 */ /* 0x000f220000001000 */
[----:B0-----:R-:W-:Y:S01]  /*3530*/  FADD.FTZ R68, R13, 1 ;  /* 0x3f8000000d447421 */ /* 0x001fe20000010000 */
[----:B------:R-:W-:Y:S01]  /*3540*/  FADD.FTZ R13, R29, 1 ;  /* 0x3f8000001d0d7421 */ /* 0x000fe20000010000 */
[----:B------:R-:W-:Y:S01]  /*3550*/  FADD.FTZ R29, R4, 1 ;  /* 0x3f800000041d7421 */ /* 0x000fe20000010000 */
[----:B------:R-:W-:Y:S01]  /*3560*/  FADD.FTZ R4, R8, 1 ;  /* 0x3f80000008047421 */ /* 0x000fe20000010000 */
[----:B------:R-:W-:Y:S01]  /*3570*/  FADD.FTZ R8, R64, 1 ;  /* 0x3f80000040087421 */ /* 0x000fe20000010000 */
[----:B------:R-:W-:Y:S01]  /*3580*/  FADD.FTZ R64, R11, 1 ;  /* 0x3f8000000b407421 */ /* 0x000fe20000010000 */
[----:B------:R-:W-:Y:S01]  /*3590*/  FADD.FTZ R11, R16, 1 ;  /* 0x3f800000100b7421 */ /* 0x000fe20000010000 */
[----:B------:R-:W0:Y:S01]  /*35a0*/  MUFU.EX2 R23, R23 ;  /* 0x0000001700177308 */ /* 0x000e220000000800 */
[----:B------:R-:W-:Y:S01]  /*35b0*/  FADD.FTZ R16, R19, 1 ;  /* 0x3f80000013107421 */ /* 0x000fe20000010000 */
[----:B------:R-:W-:Y:S01]  /*35c0*/  FADD.FTZ R19, R20, 1 ;  /* 0x3f80000014137421 */ /* 0x000fe20000010000 */
[----:B------:R-:W-:Y:S01]  /*35d0*/  FADD.FTZ R20, R3, 1 ;  /* 0x3f80000003147421 */ /* 0x000fe20000010000 */
[----:B------:R-:W-:Y:S01]  /*35e0*/  FADD.FTZ R3, R7, 1 ;  /* 0x3f80000007037421 */ /* 0x000fe20000010000 */
[----:B-1----:R-:W-:Y:S01]  /*35f0*/  FADD.FTZ R7, R42, 1 ;  /* 0x3f8000002a077421 */ /* 0x002fe20000010000 */
[----:B--2---:R-:W-:Y:S01]  /*3600*/  FADD.FTZ R6, R118, 1 ;  /* 0x3f80000076067421 */ /* 0x004fe20000010000 */
[----:B---3--:R-:W-:Y:S01]  /*3610*/  FMUL.FTZ R86, R86, R123 ;  /* 0x0000007b56567220 */ /* 0x008fe20000410000 */
[----:B------:R-:W1:Y:S01]  /*3620*/  MUFU.EX2 R12, R12 ;  /* 0x0000000c000c7308 */ /* 0x000e620000000800 */
[----:B----4-:R-:W-:Y:S01]  /*3630*/  FMUL.FTZ R0, R31, R0 ;  /* 0x000000001f007220 */ /* 0x010fe20000410000 */
[----:B------:R-:W-:-:S02]  /*3640*/  F2FP.F16.F32.PACK_AB R123, R24, R67 ;  /* 0x00000043187b723e */ /* 0x000fc400000000ff */
[----:B------:R-:W-:Y:S02]  /*3650*/  F2FP.F16.F32.PACK_AB R118, R72, R117 ;  /* 0x000000754876723e */ /* 0x000fe400000000ff */
[----:B------:R-:W-:Y:S02]  /*3660*/  F2FP.F16.F32.PACK_AB R119, R86, R119 ;  /* 0x000000775677723e */ /* 0x000fe400000000ff */
        /* <DEDUP_REMOVED lines=22> */
[----:B------:R-:W1:Y:S01]  /*37d0*/  MUFU.RCP R21, R21 ;  /* 0x0000001500157308 */ /* 0x000e620000001000 */
[----:B--2---:R-:W-:-:S07]  /*37e0*/  FADD.FTZ R50, R50, 1 ;  /* 0x3f80000032327421 */ /* 0x004fce0000010000 */
[----:B------:R-:W2:Y:S01]  /*37f0*/  MUFU.RCP R5, R5 ;  /* 0x0000000500057308 */ /* 0x000ea20000001000 */
[----:B0-----:R-:W-:-:S07]  /*3800*/  FADD.FTZ R79, R79, 1 ;  /* 0x3f8000004f4f7421 */ /* 0x001fce0000010000 */
[----:B------:R-:W0:Y:S01]  /*3810*/  MUFU.RCP R3, R3 ;  /* 0x0000000300037308 */ /* 0x000e220000001000 */
[----:B-1----:R-:W-:-:S07]  /*3820*/  FMUL.FTZ R21, R10, R21 ;  /* 0x000000150a157220 */ /* 0x002fce0000410000 */
[----:B------:R-:W1:Y:S01]  /*3830*/  MUFU.RCP R7, R7 ;  /* 0x0000000700077308 */ /* 0x000e620000001000 */
[----:B--2---:R-:W-:Y:S01]  /*3840*/  FMUL.FTZ R5, R2, R5 ;  /* 0x0000000502057220 */ /* 0x004fe20000410000 */
[----:B------:R-:W-:-:S06]  /*3850*/  IADD3 R2, P1, PT, R35, UR6, RZ ;  /* 0x0000000623027c10 */ /* 0x000fcc000ff3e0ff */
[----:B------:R-:W2:Y:S01]  /*3860*/  MUFU.RCP R6, R6 ;  /* 0x0000000600067308 */ /* 0x000ea20000001000 */
[----:B0-----:R-:W-:Y:S01]  /*3870*/  FMUL.FTZ R93, R93, R3 ;  /* 0x000000035d5d7220 */ /* 0x001fe20000410000 */
[----:B------:R-:W-:Y:S01]  /*3880*/  IADD3.X R3, PT, PT, R34, UR7, RZ, P1, !PT ;  /* 0x0000000722037c10 */ /* 0x000fe20008ffe4ff */
[----:B------:R-:W0:Y:S04]  /*3890*/  LDCU.64 UR6, c[0x0][0x3a8] ;  /* 0x00007500ff0677ac */ /* 0x000e280008000a00 */
[----:B------:R-:W-:Y:S01]  /*38a0*/  STG.E.64 desc[UR10][R2.64], R122 ;  /* 0x0000007a02007986 */ /* 0x000fe2000c101b0a */
[----:B------:R-:W3:Y:S01]  /*38b0*/  MUFU.RCP R28, R28 ;  /* 0x0000001c001c7308 */ /* 0x000ee20000001000 */
[----:B-1----:R-:W-:Y:S01]  /*38c0*/  FMUL.FTZ R104, R104, R7 ;  /* 0x0000000768687220 */ /* 0x002fe20000410000 */
[----:B------:R-:W-:Y:S01]  /*38d0*/  F2FP.F16.F32.PACK_AB R7, R88, R89 ;  /* 0x000000595807723e */ /* 0x000fe200000000ff */
[----:B------:R-:W-:Y:S04]  /*38e0*/  STG.E.64 desc[UR10][R2.64+0x3c00], R26 ;  /* 0x003c001a02007986 */ /* 0x000fe8000c101b0a */
[----:B------:R-:W-:Y:S01]  /*38f0*/  STG.E.64 desc[UR10][R2.64+0x5a00], R80 ;  /* 0x005a005002007986 */ /* 0x000fe2000c101b0a */
[----:B------:R-:W1:Y:S01]  /*3900*/  MUFU.RCP R13, R13 ;  /* 0x0000000d000d7308 */ /* 0x000e620000001000 */
[----:B--2---:R-:W-:Y:S01]  /*3910*/  FMUL.FTZ R33, R33, R6 ;  /* 0x0000000621217220 */ /* 0x004fe20000410000 */
[----:B------:R-:W-:Y:S01]  /*3920*/  F2FP.F16.F32.PACK_AB R6, R124, R51 ;  /* 0x000000337c06723e */ /* 0x000fe200000000ff */
[----:B------:R-:W-:Y:S01]  /*3930*/  STG.E.64 desc[UR10][R2.64+0x6900], R118 ;  /* 0x0069007602007986 */ /* 0x000fe2000c101b0a */
[----:B------:R-:W-:-:S02]  /*3940*/  F2FP.F16.F32.PACK_AB R124, R0, R21 ;  /* 0x00000015007c723e */ /* 0x000fc400000000ff */
[----:B0-----:R-:W-:Y:S01]  /*3950*/  ISETP.GE.U32.AND P1, PT, R60, UR6, PT ;  /* 0x000000063c007c0c */ /* 0x001fe2000bf26070 */
[----:B------:R0:W-:Y:S01]  /*3960*/  STG.E.64 desc[UR10][R2.64+0xf00], R6 ;  /* 0x000f000602007986 */ /* 0x0001e2000c101b0a */
[----:B------:R-:W2:Y:S01]  /*3970*/  MUFU.RCP R20, R20 ;  /* 0x0000001400147308 */ /* 0x000ea20000001000 */
[----:B---3--:R-:W-:Y:S01]  /*3980*/  FMUL.FTZ R28, R25, R28 ;  /* 0x0000001c191c7220 */ /* 0x008fe20000410000 */
[----:B------:R-:W-:-:S06]  /*3990*/  ISETP.GE.AND.EX P1, PT, R61, UR7, PT, P1 ;  /* 0x000000073d007c0c */ /* 0x000fcc000bf26310 */
[----:B------:R-:W3:Y:S01]  /*39a0*/  MUFU.RCP R8, R8 ;  /* 0x0000000800087308 */ /* 0x000ee20000001000 */
[----:B-1----:R-:W-:Y:S01]  /*39b0*/  FMUL.FTZ R100, R100, R13 ;  /* 0x0000000d64647220 */ /* 0x002fe20000410000 */
[----:B0-----:R-:W-:-:S04]  /*39c0*/  F2FP.F16.F32.PACK_AB R6, R28, R5 ;  /* 0x000000051c06723e */ /* 0x001fc800000000ff */
[----:B------:R-:W-:Y:S02]  /*39d0*/  F2FP.F16.F32.PACK_AB R100, R100, R9 ;  /* 0x000000096464723e */ /* 0x000fe400000000ff */
[----:B------:R-:W0:Y:S01]  /*39e0*/  MUFU.RCP R12, R12 ;  /* 0x0000000c000c7308 */ /* 0x000e220000001000 */
[----:B--2---:R-:W-:-:S05]  /*39f0*/  FMUL.FTZ R20, R59, R20 ;  /* 0x000000143b147220 */ /* 0x004fca0000410000 */
[----:B------:R-:W-:Y:S02]  /*3a00*/  F2FP.F16.F32.PACK_AB R20, R93, R20 ;  /* 0x000000145d14723e */ /* 0x000fe400000000ff */
[----:B------:R-:W1:Y:S01]  /*3a10*/  MUFU.RCP R71, R18 ;  /* 0x0000001200477308 */ /* 0x000e620000001000 */
[----:B---3--:R-:W-:-:S07]  /*3a20*/  FMUL.FTZ R8, R107, R8 ;  /* 0x000000086b087220 */ /* 0x008fce0000410000 */
[----:B------:R2:W3:Y:S01]  /*3a30*/  MUFU.RCP R10, R42 ;  /* 0x0000002a000a7308 */ /* 0x0004e20000001000 */
[----:B0-----:R-:W-:-:S05]  /*3a40*/  FMUL.FTZ R109, R109, R12 ;  /* 0x0000000c6d6d7220 */ /* 0x001fca0000410000 */
[----:B------:R-:W-:Y:S02]  /*3a50*/  F2FP.F16.F32.PACK_AB R5, R109, R8 ;  /* 0x000000086d05723e */ /* 0x000fe400000000ff */
[----:B------:R-:W0:Y:S01]  /*3a60*/  MUFU.RCP R31, R31 ;  /* 0x0000001f001f7308 */ /* 0x000e220000001000 */
[----:B-1----:R-:W-:Y:S01]  /*3a70*/  FMUL.FTZ R92, R92, R71 ;  /* 0x000000475c5c7220 */ /* 0x002fe20000410000 */
[----:B--2---:R-:W-:-:S06]  /*3a80*/  MOV R42, R61 ;  /* 0x0000003d002a7202 */ /* 0x004fcc0000000f00 */
[----:B------:R-:W1:Y:S01]  /*3a90*/  MUFU.RCP R32, R32 ;  /* 0x0000002000207308 */ /* 0x000e620000001000 */
[----:B---3--:R-:W-:-:S07]  /*3aa0*/  FMUL.FTZ R10, R103, R10 ;  /* 0x0000000a670a7220 */ /* 0x008fce0000410000 */
[----:B------:R-:W2:Y:S01]  /*3ab0*/  MUFU.RCP R125, R125 ;  /* 0x0000007d007d7308 */ /* 0x000ea20000001000 */
[----:B0-----:R-:W-:Y:S01]  /*3ac0*/  FMUL.FTZ R13, R98, R31 ;  /* 0x0000001f620d7220 */ /* 0x001fe20000410000 */
[----:B------:R-:W-:-:S04]  /*3ad0*/  F2FP.F16.F32.PACK_AB R31, R101, R84 ;  /* 0x00000054651f723e */ /* 0x000fc800000000ff */
[----:B------:R-:W-:Y:S01]  /*3ae0*/  F2FP.F16.F32.PACK_AB R93, R13, R10 ;  /* 0x0000000a0d5d723e */ /* 0x000fe200000000ff */
[----:B------:R0:W-:Y:S01]  /*3af0*/  STG.E.64 desc[UR10][R2.64+0x2d00], R30 ;  /* 0x002d001e02007986 */ /* 0x0001e2000c101b0a */
[----:B------:R-:W3:Y:S01]  /*3b00*/  MUFU.RCP R68, R68 ;  /* 0x0000004400447308 */ /* 0x000ee20000001000 */
[----:B-1----:R-:W-:-:S07]  /*3b10*/  FMUL.FTZ R32, R87, R32 ;  /* 0x0000002057207220 */ /* 0x002fce0000410000 */
[----:B------:R-:W1:Y:S01]  /*3b20*/  MUFU.RCP R120, R120 ;  /* 0x0000007800787308 */ /* 0x000e620000001000 */
[----:B--2---:R-:W-:-:S05]  /*3b30*/  FMUL.FTZ R125, R114, R125 ;  /* 0x0000007d727d7220 */ /* 0x004fca0000410000 */
[----:B------:R-:W-:Y:S02]  /*3b40*/  F2FP.F16.F32.PACK_AB R125, R125, R32 ;  /* 0x000000207d7d723e */ /* 0x000fe400000000ff */
[----:B------:R-:W2:Y:S01]  /*3b50*/  MUFU.RCP R17, R17 ;  /* 0x0000001100117308 */ /* 0x000ea20000001000 */
[----:B---3--:R-:W-:Y:S02]  /*3b60*/  FMUL.FTZ R68, R83, R68 ;  /* 0x0000004453447220 */ /* 0x008fe40000410000 */
[----:B------:R0:W-:Y:S05]  /*3b70*/  STG.E.64 desc[UR10][R2.64+0x7800], R124 ;  /* 0x0078007c02007986 */ /* 0x0001ea000c101b0a */
[----:B------:R-:W3:Y:S01]  /*3b80*/  MUFU.RCP R23, R23 ;  /* 0x0000001700177308 */ /* 0x000ee20000001000 */
[----:B-1----:R-:W-:-:S05]  /*3b90*/  FMUL.FTZ R113, R113, R120 ;  /* 0x0000007871717220 */ /* 0x002fca0000410000 */
[----:B------:R-:W-:Y:S02]  /*3ba0*/  F2FP.F16.F32.PACK_AB R7, R113, R68 ;  /* 0x000000447107723e */ /* 0x000fe400000000ff */
[----:B------:R-:W1:Y:S01]  /*3bb0*/  MUFU.RCP R29, R29 ;  /* 0x0000001d001d7308 */ /* 0x000e620000001000 */
[----:B--2---:R-:W-:Y:S02]  /*3bc0*/  FMUL.FTZ R17, R108, R17 ;  /* 0x000000116c117220 */ /* 0x004fe40000410000 */
[----:B------:R0:W-:Y:S05]  /*3bd0*/  STG.E.64 desc[UR10][R2.64+0x8700], R6 ;  /* 0x0087000602007986 */ /* 0x0001ea000c101b0a */
[----:B------:R-:W2:Y:S01]  /*3be0*/  MUFU.RCP R4, R4 ;  /* 0x0000000400047308 */ /* 0x000ea20000001000 */
[----:B---3--:R-:W-:Y:S01]  /*3bf0*/  FMUL.FTZ R112, R112, R23 ;  /* 0x0000001770707220 */ /* 0x008fe20000410000 */
[----:B------:R-:W-:-:S04]  /*3c00*/  F2FP.F16.F32.PACK_AB R23, R94, R95 ;  /* 0x0000005f5e17723e */ /* 0x000fc800000000ff */
[----:B------:R-:W-:Y:S01]  /*3c10*/  F2FP.F16.F32.PACK_AB R101, R112, R17 ;  /* 0x000000117065723e */ /* 0x000fe200000000ff */
[----:B------:R0:W-:Y:S01]  /*3c20*/  STG.E.64 desc[UR10][R2.64+0x4b00], R22 ;  /* 0x004b001602007986 */ /* 0x0001e2000c101b0a */
[----:B------:R-:W3:Y:S01]  /*3c30*/  MUFU.RCP R64, R64 ;  /* 0x0000004000407308 */ /* 0x000ee20000001000 */
[----:B-1----:R-:W-:Y:S02]  /*3c40*/  FMUL.FTZ R29, R62, R29 ;  /* 0x0000001d3e1d7220 */ /* 0x002fe40000410000 */
[----:B------:R0:W-:Y:S05]  /*3c50*/  STG.E.64 desc[UR10][R2.64+0x9600], R100 ;  /* 0x0096006402007986 */ /* 0x0001ea000c101b0a */
        /* <DEDUP_REMOVED lines=10> */
[----:B--2---:R-:W-:-:S07]  /*3d00*/  FMUL.FTZ R16, R105, R16 ;  /* 0x0000001069107220 */ /* 0x004fce0000410000 */
[----:B------:R-:W2:Y:S01]  /*3d10*/  MUFU.RCP R65, R65 ;  /* 0x0000004100417308 */ /* 0x000ea20000001000 */
[----:B---3--:R-:W-:-:S05]  /*3d20*/  FMUL.FTZ R19, R106, R19 ;  /* 0x000000136a137220 */ /* 0x008fca0000410000 */
[----:B------:R-:W-:Y:S02]  /*3d30*/  F2FP.F16.F32.PACK_AB R9, R19, R16 ;  /* 0x000000101309723e */ /* 0x000fe400000000ff */
[----:B------:R-:W3:Y:S01]  /*3d40*/  MUFU.RCP R73, R73 ;  /* 0x0000004900497308 */ /* 0x000ee20000001000 */
[----:B-1----:R-:W-:Y:S02]  /*3d50*/  FMUL.FTZ R69, R102, R69 ;  /* 0x0000004566457220 */ /* 0x002fe40000410000 */
[----:B------:R0:W-:Y:S03]  /*3d60*/  STG.E.64 desc[UR10][R2.64+0xb400], R8 ;  /* 0x00b4000802007986 */ /* 0x0001e6000c101b0a */
[----:B------:R-:W-:Y:S02]  /*3d70*/  F2FP.F16.F32.PACK_AB R21, R69, R104 ;  /* 0x000000684515723e */ /* 0x000fe400000000ff */
[----:B------:R-:W1:Y:S01]  /*3d80*/  MUFU.RCP R14, R14 ;  /* 0x0000000e000e7308 */ /* 0x000e620000001000 */
[----:B--2---:R-:W-:-:S02]  /*3d90*/  FMUL.FTZ R65, R58, R65 ;  /* 0x000000413a417220 */ /* 0x004fc40000410000 */
[----:B------:R0:W-:Y:S03]  /*3da0*/  STG.E.64 desc[UR10][R2.64+0xc300], R20 ;  /* 0x00c3001402007986 */ /* 0x0001e6000c101b0a */
[----:B------:R-:W-:Y:S02]  /*3db0*/  F2FP.F16.F32.PACK_AB R92, R92, R65 ;  /* 0x000000415c5c723e */ /* 0x000fe400000000ff */
[----:B------:R-:W2:Y:S01]  /*3dc0*/  MUFU.RCP R18, R79 ;  /* 0x0000004f00127308 */ /* 0x000ea20000001000 */
[----:B---3--:R-:W-:Y:S02]  /*3dd0*/  FMUL.FTZ R73, R56, R73 ;  /* 0x0000004938497220 */ /* 0x008fe40000410000 */
[----:B------:R0:W-:Y:S01]  /*3de0*/  STG.E.64 desc[UR10][R2.64+0xd200], R92 ;  /* 0x00d2005c02007986 */ /* 0x0001e2000c101b0a */
[----:B-1----:R-:W-:Y:S01]  /*3df0*/  FMUL.FTZ R12, R57, R14 ;  /* 0x0000000e390c7220 */ /* 0x002fe20000410000 */
[----:B------:R-:W-:-:S02]  /*3e00*/  F2FP.F16.F32.PACK_AB R14, R70, R43 ;  /* 0x0000002b460e723e */ /* 0x000fc400000000ff */
[----:B------:R-:W-:Y:S02]  /*3e10*/  MOV R43, R60 ;  /* 0x0000003c002b7202 */ /* 0x000fe40000000f00 */
[----:B------:R-:W-:Y:S01]  /*3e20*/  F2FP.F16.F32.PACK_AB R12, R12, R73 ;  /* 0x000000490c0c723e */ /* 0x000fe200000000ff */
[----:B------:R0:W-:Y:S01]  /*3e30*/  STG.E.64 desc[UR10][R2.64+0x1e00], R14 ;  /* 0x001e000e02007986 */ /* 0x0001e2000c101b0a */
[----:B--2---:R-:W-:-:S05]  /*3e40*/  FMUL.FTZ R18, R121, R18 ;  /* 0x0000001279127220 */ /* 0x004fca0000410000 */
[----:B------:R-:W-:-:S05]  /*3e50*/  F2FP.F16.F32.PACK_AB R13, R18, R33 ;  /* 0x00000021120d723e */ /* 0x000fca00000000ff */
[----:B------:R0:W-:Y:S01]  /*3e60*/  STG.E.64 desc[UR10][R2.64+0xe100], R12 ;  /* 0x00e1000c02007986 */ /* 0x0001e2000c101b0a */
[----:B------:R-:W-:Y:S05]  /*3e70*/  @!P1 BRA `(.L_x_1509) ;  /* 0xffffffc400789947 */ /* 0x000fea000383ffff */
[----:B------:R-:W-:Y:S05]  /*3e80*/  EXIT ;  /* 0x000000000000794d */ /* 0x000fea0003800000 */
.L_x_1510:
        /* <DEDUP_REMOVED lines=15> */
.L_x_1601:


//--------------------- .text._ZN13group_norm_v214gn_cuda_kernelI6__halfLi480ELi1ELi16ELi60ELi1024ELb1ELi64ELi960ELi960ELi4ELb1ELi9ELb0ELb0ENS_16CompileConditionILi1000EEEEEvPT_PKS4_S7_S7_flPfS8_Pj --------------------------
	.section	.text._ZN13group_norm_v214gn_cuda_kernelI6__halfLi480ELi1ELi16ELi60ELi1024ELb1ELi64ELi960ELi960ELi4ELb1ELi9ELb0ELb0ENS_16CompileConditionILi1000EEEEEvPT_PKS4_S7_S7_flPfS8_Pj,"ax",@progbits
	.align	128
        .global         _ZN13group_norm_v214gn_cuda_kernelI6__halfLi480ELi1ELi16ELi60ELi1024ELb1ELi64ELi960ELi960ELi4ELb1ELi9ELb0ELb0ENS_16CompileConditionILi1000EEEEEvPT_PKS4_S7_S7_flPfS8_Pj
        .type           _ZN13group_norm_v214gn_cuda_kernelI6__halfLi480ELi1ELi16ELi60ELi1024ELb1ELi64ELi960ELi960ELi4ELb1ELi9ELb0ELb0ENS_16CompileConditionILi1000EEEEEvPT_PKS4_S7_S7_flPfS8_Pj,@function
        .size           _ZN13group_norm_v214gn_cuda_kernelI6__halfLi480ELi1ELi16ELi60ELi1024ELb1ELi64ELi960ELi960ELi4ELb1ELi9ELb0ELb0ENS_16CompileConditionILi1000EEEEEvPT_PKS4_S7_S7_flPfS8_Pj,(.L_x_1602 - _ZN13group_norm_v214gn_cuda_kernelI6__halfLi480ELi1ELi16ELi60ELi1024ELb1ELi64ELi960ELi960ELi4ELb1ELi9ELb0ELb0ENS_16CompileConditionILi1000EEEEEvPT_PKS4_S7_S7_flPfS8_Pj)
        .other          _ZN13group_norm_v214gn_cuda_kernelI6__halfLi480ELi1ELi16ELi60ELi1024ELb1ELi64ELi960ELi960ELi4ELb1ELi9ELb0ELb0ENS_16CompileConditionILi1000EEEEEvPT_PKS4_S7_S7_flPfS8_Pj,@"STO_CUDA_ENTRY STV_DEFAULT"
_ZN13group_norm_v214gn_cuda_kernelI6__halfLi480ELi1ELi16ELi60ELi1024ELb1ELi64ELi960ELi960ELi4ELb1ELi9ELb0ELb0ENS_16CompileConditionILi1000EEEEEvPT_PKS4_S7_S7_flPfS8_Pj:
.text._ZN13group_norm_v214gn_cuda_kernelI6__halfLi480ELi1ELi16ELi60ELi1024ELb1ELi64ELi960ELi960ELi4ELb1ELi9ELb0ELb0ENS_16CompileConditionILi1000EEEEEvPT_PKS4_S7_S7_flPfS8_Pj:
        /* <DEDUP_REMOVED lines=9> */
[----:B------:R-:W1:Y:S01]  /*0090*/  S2UR UR4, SR_CTAID.X ;  /* 0x00000000000479c3 */ /* 0x000e620000002500 */
[----:B------:R-:W2:Y:S01]  /*00a0*/  LDCU.64 UR6, c[0x0][0x3b0] ;  /* 0x00007600ff0677ac */ /* 0x000ea20008000a00 */
[----:B------:R-:W3:Y:S01]  /*00b0*/  S2R R5, SR_CgaCtaId ;  /* 0x0000000000057919 */ /* 0x000ee20000008800 */
[----:B------:R-:W-:Y:S01]  /*00c0*/  IADD3 R4, PT, PT, R2, 0x1680, RZ ;  /* 0x0000168002047810 */ /* 0x000fe20007ffe0ff */
[----:B------:R-:W-:Y:S01]  /*00d0*/  UMOV UR8, UR5 ;  /* 0x0000000500087c82 */ /* 0x000fe20008000000 */
[----:B------:R-:W4:Y:S01]  /*00e0*/  LDCU.64 UR12, c[0x0][0x358] ;  /* 0x00006b00ff0c77ac */ /* 0x000f220008000a00 */
[----:B------:R-:W-:Y:S01]  /*00f0*/  UMOV UR5, URZ ;  /* 0x000000ff00057c82 */ /* 0x000fe20008000000 */
[----:B--2---:R-:W-:Y:S02]  /*0100*/  UISETP.EQ.U32.AND UP1, UPT, UR6, URZ, UPT ;  /* 0x000000ff0600728c */ /* 0x004fe4000bf22070 */
[----:B-1----:R-:W-:-:S02]  /*0110*/  ULOP3.LUT UP0, URZ, UR4, 0xf, URZ, 0xc0, !UPT ;  /* 0x0000000f04ff7892 */ /* 0x002fc4000f80c0ff */
[----:B------:R-:W-:Y:S02]  /*0120*/  USHF.L.U32 UR4, UR4, 0x6, URZ ;  /* 0x0000000604047899 */ /* 0x000fe400080006ff */
[----:B------:R-:W-:Y:S01]  /*0130*/  UISETP.EQ.OR.EX UP0, UPT, UR7, URZ, UP0, UP1 ;  /* 0x000000ff0700728c */ /* 0x000fe20008702710 */
[----:B0-----:R-:W-:Y:S01]  /*0140*/  LOP3.LUT R0, R8, 0xffff, RZ, 0xc0, !PT ;  /* 0x0000ffff08007812 */ /* 0x001fe200078ec0ff */
[----:B------:R-:W-:Y:S01]  /*0150*/  ULOP3.LUT UR6, UR4, 0x3c0, URZ, 0xc0, !UPT ;  /* 0x000003c004067892 */ /* 0x000fe2000f8ec0ff */
[----:B---3--:R-:W-:-:S03]  /*0160*/  LEA R4, R5, R4, 0x18 ;  /* 0x0000000405047211 */ /* 0x008fc600078ec0ff */
[----:B------:R-:W-:Y:S01]  /*0170*/  IMAD R0, R0, 0x8889, RZ ;  /* 0x0000888900007824 */ /* 0x000fe200078e02ff */
[----:B------:R-:W-:Y:S01]  /*0180*/  PLOP3.LUT P0, PT, PT, PT, UP0, 0x80, 0x8 ;  /* 0x000000000008781c */ /* 0x000fe20003f0f008 */
[----:B------:R-:W-:-:S03]  /*0190*/  UMOV UR4, URZ ;  /* 0x000000ff00047c82 */ /* 0x000fc60008000000 */
[----:B------:R-:W-:Y:S02]  /*01a0*/  SHF.R.U32.HI R7, RZ, 0x17, R0 ;  /* 0x00000017ff077819 */ /* 0x000fe40000011600 */
[----:B------:R-:W-:Y:S02]  /*01b0*/  ISETP.GT.U32.OR P0, PT, R8, 0xf, P0 ;  /* 0x0000000f0800780c */ /* 0x000fe40000704470 */
[----:B------:R-:W-:-:S05]  /*01c0*/  PRMT R0, R7, 0x9910, RZ ;  /* 0x0000991007007816 */ /* 0x000fca00000000ff */
[----:B------:R-:W-:-:S05]  /*01d0*/  IMAD R0, R0, 0xf0, RZ ;  /* 0x000000f000007824 */ /* 0x000fca00078e02ff */
[----:B------:R-:W-:-:S04]  /*01e0*/  IADD3 R0, PT, PT, RZ, -R0, RZ ;  /* 0x80000000ff007210 */ /* 0x000fc80007ffe0ff */
[----:B------:R-:W-:-:S04]  /*01f0*/  PRMT R0, R0, 0x7710, RZ ;  /* 0x0000771000007816 */ /* 0x000fc800000000ff */
[----:B------:R-:W-:-:S04]  /*0200*/  IADD3 R0, PT, PT, R0, R8, RZ ;  /* 0x0000000800007210 */ /* 0x000fc80007ffe0ff */
[C---:B------:R-:W-:Y:S02]  /*0210*/  PRMT R3, R0.reuse, 0x9910, RZ ;  /* 0x0000991000037816 */ /* 0x040fe400000000ff */
[----:B------:R-:W-:-:S03]  /*0220*/  LOP3.LUT R0, R0, 0xffff, RZ, 0xc0, !PT ;  /* 0x0000ffff00007812 */ /* 0x000fc600078ec0ff */
[----:B------:R-:W-:-:S05]  /*0230*/  IMAD R3, R3, 0x89, RZ ;  /* 0x0000008903037824 */ /* 0x000fca00078e02ff */
[----:B------:R-:W-:Y:S02]  /*0240*/  LOP3.LUT R6, R3, 0xffff, RZ, 0xc0, !PT ;  /* 0x0000ffff03067812 */ /* 0x000fe400078ec0ff */
[----:B------:R-:W-:Y:S02]  /*0250*/  LEA R3, R5, R2, 0x18 ;  /* 0x0000000205037211 */ /* 0x000fe400078ec0ff */
[----:B------:R-:W-:-:S03]  /*0260*/  SHF.R.U32.HI R2, RZ, 0xb, R6 ;  /* 0x0000000bff027819 */ /* 0x000fc60000011606 */
[----:B------:R-:W-:Y:S01]  /*0270*/  IMAD R3, R0, 0x18, R3 ;  /* 0x0000001800037824 */ /* 0x000fe200078e0203 */
[----:B------:R-:W-:Y:S02]  /*0280*/  LOP3.LUT R5, R2, 0xffff, RZ, 0xc0, !PT ;  /* 0x0000ffff02057812 */ /* 0x000fe400078ec0ff */
[----:B------:R-:W-:Y:S02]  /*0290*/  SHF.L.U32 R2, R0, 0x2, RZ ;  /* 0x0000000200027819 */ /* 0x000fe400000006ff */
[----:B------:R-:W-:Y:S02]  /*02a0*/  LEA R4, R5, R4, 0x3 ;  /* 0x0000000405047211 */ /* 0x000fe400078e18ff */
[----:B------:R-:W-:-:S03]  /*02b0*/  LEA R0, R7, R3, 0x3 ;  /* 0x0000000307007211 */ /* 0x000fc600078e18ff */
[----:B------:R0:W-:Y:S04]  /*02c0*/  STL [R1+0xc0], R4 ;  /* 0x0000c00401007387 */ /* 0x0001e80000100800 */
[----:B------:R0:W-:Y:S04]  /*02d0*/  STL [R1+0x90], R2 ;  /* 0x0000900201007387 */ /* 0x0001e80000100800 */
[----:B----4-:R0:W-:Y:S02]  /*02e0*/  STL [R1+0xc4], R0 ;  /* 0x0000c40001007387 */ /* 0x0101e40000100800 */
.L_x_1519:
[----:B01----:R-:W2:Y:S01]  /*02f0*/  LDL R2, [R1+0x90] ;  /* 0x0000900001027983 */ /* 0x003ea20000100800 */
[----:B------:R-:W0:Y:S01]  /*0300*/  S2R R0, SR_TID.X ;  /* 0x0000000000007919 */ /* 0x000e220000002100 */
[----:B------:R-:W-:Y:S01]  /*0310*/  HFMA2 R3, -RZ, RZ, 0, 0 ;  /* 0x00000000ff037431 */ /* 0x000fe200000001ff */
[----:B------:R-:W-:Y:S01]  /*0320*/  MOV R5, UR8 ;  /* 0x0000000800057c02 */ /* 0x000fe20008000f00 */
[----:B------:R-:W1:Y:S01]  /*0330*/  LDCU.64 UR10, c[0x0][0x388] ;  /* 0x00007100ff0a77ac */ /* 0x000e620008000a00 */
[----:B------:R-:W-:Y:S01]  /*0340*/  UIMAD UR7, UR5, 0xf0000, URZ ;  /* 0x000f0000050778a4 */ /* 0x000fe2000f8e02ff */
[----:B0-----:R-:W-:-:S05]  /*0350*/  LOP3.LUT R0, R0, 0xffff, RZ, 0xc0, !PT ;  /* 0x0000ffff00007812 */ /* 0x001fca00078ec0ff */
[----:B------:R-:W-:-:S05]  /*0360*/  IMAD R0, R0, 0x8889, RZ ;  /* 0x0000888900007824 */ /* 0x000fca00078e02ff */
[----:B------:R-:W-:-:S04]  /*0370*/  SHF.R.U32.HI R0, RZ, 0x17, R0 ;  /* 0x00000017ff007819 */ /* 0x000fc80000011600 */
[----:B------:R-:W-:Y:S01]  /*0380*/  IADD3 R0, PT, PT, R0, UR6, RZ ;  /* 0x0000000600007c10 */ /* 0x000fe2000fffe0ff */
[----:B--2---:R-:W-:-:S04]  /*0390*/  IMAD.WIDE.U32 R2, R5, 0xf0000, R2 ;  /* 0x000f000005027825 */ /* 0x004fc800078e0002 */
        /* <DEDUP_REMOVED lines=8> */
[----:B------:R-:W3:Y:S04]  /*0420*/  LDG.E.64.CONSTANT R28, desc[UR12][R66.64+0xf00] ;  /* 0x000f000c421c7981 */ /* 0x000ee8000c1e9b00 */
[----:B------:R-:W4:Y:S04]  /*0430*/  LDG.E.64.CONSTANT R32, desc[UR12][R66.64+0x1e00] ;  /* 0x001e000c42207981 */ /* 0x000f28000c1e9b00 */
[----:B------:R-:W5:Y:S04]  /*0440*/  LDG.E.64.CONSTANT R14, desc[UR12][R66.64+0x2d00] ;  /* 0x002d000c420e7981 */ /* 0x000f68000c1e9b00 */
[----:B------:R-:W5:Y:S04]  /*0450*/  LDG.E.64.CONSTANT R10, desc[UR12][R66.64+0x3c00] ;  /* 0x003c000c420a7981 */ /* 0x000f68000c1e9b00 */
        /* <DEDUP_REMOVED lines=21> */
[----:B--2---:R-:W-:-:S02]  /*05b0*/  HADD2.F32 R0, -RZ, R22.H0_H0 ;  /* 0x20000016ff007230 */ /* 0x004fc40000004100 */
[----:B------:R-:W-:-:S03]  /*05c0*/  HADD2.F32 R27, -RZ, R22.H1_H1 ;  /* 0x30000016ff1b7230 */ /* 0x000fc60000004100 */
[----:B------:R-:W-:Y:S01]  /*05d0*/  FADD.FTZ R18, RZ, R0 ;  /* 0x00000000ff127221 */ /* 0x000fe20000010000 */
[----:B------:R-:W-:Y:S01]  /*05e0*/  FFMA.FTZ R19, R0, R0, RZ ;  /* 0x0000000000137223 */ /* 0x000fe200000100ff */
[--C-:B------:R-:W-:Y:S02]  /*05f0*/  HADD2.F32 R26, -RZ, R23.reuse.H0_H0 ;  /* 0x20000017ff1a7230 */ /* 0x100fe40000004100 */
[----:B------:R-:W-:Y:S01]  /*0600*/  FADD.FTZ R18, R18, R27 ;  /* 0x0000001b12127221 */ /* 0x000fe20000010000 */
[----:B------:R-:W-:Y:S01]  /*0610*/  FFMA.FTZ R19, R27, R27, R19 ;  /* 0x0000001b1b137223 */ /* 0x000fe20000010013 */
[----:B------:R-:W-:Y:S02]  /*0620*/  HADD2.F32 R22, -RZ, R23.H1_H1 ;  /* 0x30000017ff167230 */ /* 0x000fe40000004100 */
[----:B------:R-:W-:Y:S01]  /*0630*/  FADD.FTZ R18, R18, R26 ;  /* 0x0000001a12127221 */ /* 0x000fe20000010000 */
[----:B------:R-:W-:Y:S01]  /*0640*/  FFMA.FTZ R19, R26, R26, R19 ;  /* 0x0000001a1a137223 */ /* 0x000fe20000010013 */
[----:B------:R-:W-:Y:S01]  /*0650*/  STL [R1+0x4], R27 ;  /* 0x0000041b01007387 */ /* 0x000fe20000100800 */
[----:B---3--:R-:W-:-:S02]  /*0660*/  HADD2.F32 R125, -RZ, R28.H0_H0 ;  /* 0x2000001cff7d7230 */ /* 0x008fc40000004100 */
[----:B------:R-:W-:Y:S01]  /*0670*/  FADD.FTZ R18, R18, R22 ;  /* 0x0000001612127221 */ /* 0x000fe20000010000 */
[----:B------:R0:W-:Y:S01]  /*0680*/  STL [R1], R26 ;  /* 0x0000001a01007387 */ /* 0x0001e20000100800 */
[----:B------:R-:W-:-:S03]  /*0690*/  HADD2.F32 R124, -RZ, R28.H1_H1 ;  /* 0x3000001cff7c7230 */ /* 0x000fc60000004100 */
[----:B------:R1:W-:Y:S01]  /*06a0*/  STL [R1+0x30], R22 ;  /* 0x0000301601007387 */ /* 0x0003e20000100800 */
[----:B------:R-:W-:-:S03]  /*06b0*/  HADD2.F32 R123, -RZ, R29.H0_H0 ;  /* 0x2000001dff7b7230 */ /* 0x000fc60000004100 */
[----:B0-----:R-:W2:Y:S01]  /*06c0*/  LDG.E.64.CONSTANT R26, desc[UR12][R66.64+0x12c00] ;  /* 0x012c000c421a7981 */ /* 0x001ea2000c1e9b00 */
[----:B-1----:R-:W-:Y:S01]  /*06d0*/  FFMA.FTZ R22, R22, R22, R19 ;  /* 0x0000001616167223 */ /* 0x002fe20000010013 */
[----:B------:R-:W-:-:S03]  /*06e0*/  FADD.FTZ R19, R18, R125 ;  /* 0x0000007d12137221 */ /* 0x000fc60000010000 */
[----:B------:R-:W-:Y:S01]  /*06f0*/  FFMA.FTZ R23, R125, R125, R22 ;  /* 0x0000007d7d177223 */ /* 0x000fe20000010016 */
[----:B------:R-:W-:Y:S01]  /*0700*/  FADD.FTZ R18, R19, R124 ;  /* 0x0000007c13127221 */ /* 0x000fe20000010000 */
[----:B------:R-:W-:Y:S02]  /*0710*/  HADD2.F32 R36, -RZ, R29.H1_H1 ;  /* 0x3000001dff247230 */ /* 0x000fe40000004100 */
[----:B------:R-:W-:Y:S01]  /*0720*/  FFMA.FTZ R22, R124, R124, R23 ;  /* 0x0000007c7c167223 */ /* 0x000fe20000010017 */
[----:B------:R-:W-:Y:S01]  /*0730*/  FADD.FTZ R18, R18, R123 ;  /* 0x0000007b12127221 */ /* 0x000fe20000010000 */
[--C-:B----4-:R-:W-:Y:S02]  /*0740*/  HADD2.F32 R122, -RZ, R32.reuse.H0_H0 ;  /* 0x20000020ff7a7230 */ /* 0x110fe40000004100 */
[----:B------:R-:W-:Y:S01]  /*0750*/  FFMA.FTZ R19, R123, R123, R22 ;  /* 0x0000007b7b137223 */ /* 0x000fe20000010016 */
[----:B------:R-:W-:Y:S01]  /*0760*/  FADD.FTZ R29, R18, R36 ;  /* 0x00000024121d7221 */ /* 0x000fe20000010000 */
[----:B------:R-:W3:Y:S02]  /*0770*/  LDG.E.64.CONSTANT R22, desc[UR12][R66.64+0x13b00] ;  /* 0x013b000c42167981 */ /* 0x000ee4000c1e9b00 */
[----:B------:R-:W-:Y:S01]  /*0780*/  FFMA.FTZ R19, R36, R36, R19 ;  /* 0x0000002424137223 */ /* 0x000fe20000010013 */
[----:B------:R-:W-:-:S02]  /*0790*/  HADD2.F32 R121, -RZ, R32.H1_H1 ;  /* 0x30000020ff797230 */ /* 0x000fc40000004100 */
[----:B------:R-:W-:Y:S01]  /*07a0*/  FADD.FTZ R18, R29, R122 ;  /* 0x0000007a1d127221 */ /* 0x000fe20000010000 */
[----:B------:R-:W-:Y:S01]  /*07b0*/  FFMA.FTZ R28, R122, R122, R19 ;  /* 0x0000007a7a1c7223 */ /* 0x000fe20000010013 */
[----:B------:R-:W-:Y:S02]  /*07c0*/  HADD2.F32 R120, -RZ, R33.H0_H0 ;  /* 0x20000021ff787230 */ /* 0x000fe40000004100 */
[----:B------:R-:W-:Y:S01]  /*07d0*/  FADD.FTZ R19, R18, R121 ;  /* 0x0000007912137221 */ /* 0x000fe20000010000 */
[----:B------:R0:W-:Y:S01]  /*07e0*/  STL [R1+0x28], R36 ;  /* 0x0000282401007387 */ /* 0x0001e20000100800 */
[----:B------:R-:W-:Y:S02]  /*07f0*/  FFMA.FTZ R29, R121, R121, R28 ;  /* 0x00000079791d7223 */ /* 0x000fe4000001001c */
[----:B------:R-:W-:Y:S02]  /*0800*/  FADD.FTZ R19, R19, R120 ;  /* 0x0000007813137221 */ /* 0x000fe40000010000 */
[----:B------:R-:W-:Y:S01]  /*0810*/  FFMA.FTZ R29, R120, R120, R29 ;  /* 0x00000078781d7223 */ /* 0x000fe2000001001d */
[----:B-----5:R-:W-:-:S02]  /*0820*/  HADD2.F32 R119, -RZ, R14.H0_H0 ;  /* 0x2000000eff777230 */ /* 0x020fc40000004100 */
[----:B0-----:R-:W-:Y:S02]  /*0830*/  HADD2.F32 R36, -RZ, R33.H1_H1 ;  /* 0x30000021ff247230 */ /* 0x001fe40000004100 */
[----:B------:R-:W-:-:S03]  /*0840*/  HADD2.F32 R118, -RZ, R14.H1_H1 ;  /* 0x3000000eff767230 */ /* 0x000fc60000004100 */
[----:B------:R-:W-:Y:S01]  /*0850*/  FADD.FTZ R28, R19, R36 ;  /* 0x00000024131c7221 */ /* 0x000fe20000010000 */
[----:B------:R-:W-:Y:S01]  /*0860*/  FFMA.FTZ R32, R36, R36, R29 ;  /* 0x0000002424207223 */ /* 0x000fe2000001001d */
[----:B------:R-:W4:Y:S02]  /*0870*/  LDG.E.64.CONSTANT R18, desc[UR12][R66.64+0x14a00] ;  /* 0x014a000c42127981 */ /* 0x000f24000c1e9b00 */
[----:B------:R-:W-:Y:S01]  /*0880*/  FADD.FTZ R29, R28, R119 ;  /* 0x000000771c1d7221 */ /* 0x000fe20000010000 */
[----:B------:R-:W-:Y:S01]  /*0890*/  FFMA.FTZ R33, R119, R119, R32 ;  /* 0x0000007777217223 */ /* 0x000fe20000010020 */
[----:B------:R-:W-:Y:S02]  /*08a0*/  HADD2.F32 R117, -RZ, R15.H0_H0 ;  /* 0x2000000fff757230 */ /* 0x000fe40000004100 */
[----:B------:R-:W-:Y:S01]  /*08b0*/  FADD.FTZ R14, R29, R118 ;  /* 0x000000761d0e7221 */ /* 0x000fe20000010000 */
[----:B------:R-:W-:Y:S01]  /*08c0*/  FFMA.FTZ R28, R118, R118, R33 ;  /* 0x00000076761c7223 */ /* 0x000fe20000010021 */
[----:B------:R0:W-:Y:S02]  /*08d0*/  STL [R1+0x24], R36 ;  /* 0x0000242401007387 */ /* 0x0001e40000100800 */
[----:B------:R-:W-:Y:S01]  /*08e0*/  FADD.FTZ R14, R14, R117 ;  /* 0x000000750e0e7221 */ /* 0x000fe20000010000 */
[----:B------:R-:W-:Y:S01]  /*08f0*/  FFMA.FTZ R28, R117, R117, R28 ;  /* 0x00000075751c7223 */ /* 0x000fe2000001001c */
[----:B------:R-:W-:-:S02]  /*0900*/  HADD2.F32 R116, -RZ, R10.H0_H0 ;  /* 0x2000000aff747230 */ /* 0x000fc40000004100 */
[----:B0-----:R-:W-:Y:S02]  /*0910*/  HADD2.F32 R36, -RZ, R15.H1_H1 ;  /* 0x3000000fff247230 */ /* 0x001fe40000004100 */
[----:B------:R-:W-:-:S03]  /*0920*/  HADD2.F32 R115, -RZ, R10.H1_H1 ;  /* 0x3000000aff737230 */ /* 0x000fc60000004100 */
[----:B------:R-:W-:Y:S01]  /*0930*/  FADD.FTZ R29, R14, R36 ;  /* 0x000000240e1d7221 */ /* 0x000fe20000010000 */
[----:B------:R-:W-:Y:S01]  /*0940*/  FFMA.FTZ R33, R36, R36, R28 ;  /* 0x0000002424217223 */ /* 0x000fe2000001001c */
[----:B------:R-:W5:Y:S02]  /*0950*/  LDG.E.64.CONSTANT R14, desc[UR12][R66.64+0x15900] ;  /* 0x0159000c420e7981 */ /* 0x000f64000c1e9b00 */
        /* <DEDUP_REMOVED lines=8> */
[----:B------:R-:W-:Y:S01]  /*09e0*/  STL [R1+0x20], R36 ;  /* 0x0000202401007387 */ /* 0x000fe20000100800 */
[--C-:B------:R-:W-:Y:S02]  /*09f0*/  HADD2.F32 R113, -RZ, R6.reuse.H0_H0 ;  /* 0x20000006ff717230 */ /* 0x100fe40000004100 */
[----:B------:R-:W-:Y:S01]  /*0a00*/  FADD.FTZ R28, R29, R32 ;  /* 0x000000201d1c7221 */ /* 0x000fe20000010000 */
[----:B------:R0:W-:Y:S01]  /*0a10*/  STL [R1+0x1c], R32 ;  /* 0x00001c2001007387 */ /* 0x0001e20000100800 */
[----:B------:R-:W-:Y:S02]  /*0a20*/  HADD2.F32 R112, -RZ, R6.H1_H1 ;  /* 0x30000006ff707230 */ /* 0x000fe40000004100 */
[----:B------:R-:W-:Y:S01]  /*0a30*/  FADD.FTZ R29, R28, R113 ;  /* 0x000000711c1d7221 */ /* 0x000fe20000010000 */
[----:B------:R-:W5:Y:S01]  /*0a40*/  LDG.E.64.CONSTANT R10, desc[UR12][R66.64+0x16800] ;  /* 0x0168000c420a7981 */ /* 0x000f62000c1e9b00 */
[----:B0-----:R-:W-:Y:S01]  /*0a50*/  FFMA.FTZ R32, R32, R32, R33 ;  /* 0x0000002020207223 */ /* 0x001fe20000010021 */
[----:B------:R-:W-:-:S03]  /*0a60*/  HADD2.F32 R111, -RZ, R7.H0_H0 ;  /* 0x20000007ff6f7230 */ /* 0x000fc60000004100 */
[----:B------:R-:W-:Y:S01]  /*0a70*/  FFMA.FTZ R33, R113, R113, R32 ;  /* 0x0000007171217223 */ /* 0x000fe20000010020 */
[----:B------:R-:W-:Y:S01]  /*0a80*/  FADD.FTZ R6, R29, R112 ;  /* 0x000000701d067221 */ /* 0x000fe20000010000 */
[----:B------:R-:W-:Y:S02]  /*0a90*/  HADD2.F32 R36, -RZ, R7.H1_H1 ;  /* 0x30000007ff247230 */ /* 0x000fe40000004100 */
[----:B------:R-:W-:Y:S01]  /*0aa0*/  FFMA.FTZ R28, R112, R112, R33 ;  /* 0x00000070701c7223 */ /* 0x000fe20000010021 */
[----:B------:R-:W-:Y:S01]  /*0ab0*/  FADD.FTZ R6, R6, R111 ;  /* 0x0000006f06067221 */ /* 0x000fe20000010000 */
[--C-:B------:R-:W-:Y:S02]  /*0ac0*/  HADD2.F32 R110, -RZ, R2.reuse.H0_H0 ;  /* 0x20000002ff6e7230 */ /* 0x100fe40000004100 */
[----:B------:R-:W-:Y:S01]  /*0ad0*/  FFMA.FTZ R28, R111, R111, R28 ;  /* 0x0000006f6f1c7223 */ /* 0x000fe2000001001c */
[----:B------:R-:W-:Y:S01]  /*0ae0*/  FADD.FTZ R29, R6, R36 ;  /* 0x00000024061d7221 */ /* 0x000fe20000010000 */
[----:B------:R-:W-:Y:S01]  /*0af0*/  HADD2.F32 R109, -RZ, R2.H1_H1 ;  /* 0x30000002ff6d7230 */ /* 0x000fe20000004100 */
[----:B------:R-:W5:Y:S01]  /*0b00*/  LDG.E.64.CONSTANT R6, desc[UR12][R66.64+0x17700] ;  /* 0x0177000c42067981 */ /* 0x000f62000c1e9b00 */
[----:B------:R-:W-:Y:S01]  /*0b10*/  FFMA.FTZ R33, R36, R36, R28 ;  /* 0x0000002424217223 */ /* 0x000fe2000001001c */
[----:B------:R-:W-:Y:S01]  /*0b20*/  FADD.FTZ R2, R29, R110 ;  /* 0x0000006e1d027221 */ /* 0x000fe20000010000 */
[----:B------:R-:W-:-:S02]  /*0b30*/  HADD2.F32 R108, -RZ, R3.H0_H0 ;  /* 0x20000003ff6c7230 */ /* 0x000fc40000004100 */
[----:B------:R-:W-:Y:S01]  /*0b40*/  FFMA.FTZ R28, R110, R110, R33 ;  /* 0x0000006e6e1c7223 */ /* 0x000fe20000010021 */
[----:B------:R-:W-:Y:S01]  /*0b50*/  FADD.FTZ R29, R2, R109 ;  /* 0x0000006d021d7221 */ /* 0x000fe20000010000 */
[----:B------:R-:W-:Y:S02]  /*0b60*/  HADD2.F32 R32, -RZ, R3.H1_H1 ;  /* 0x30000003ff207230 */ /* 0x000fe40000004100 */
[----:B------:R-:W-:Y:S01]  /*0b70*/  FFMA.FTZ R33, R109, R109, R28 ;  /* 0x0000006d6d217223 */ /* 0x000fe2000001001c */
[----:B------:R-:W-:Y:S01]  /*0b80*/  FADD.FTZ R29, R29, R108 ;  /* 0x0000006c1d1d7221 */ /* 0x000fe20000010000 */
[----:B------:R-:W-:Y:S02]  /*0b90*/  STL [R1+0x18], R36 ;  /* 0x0000182401007387 */ /* 0x000fe40000100800 */
[----:B------:R-:W-:Y:S01]  /*0ba0*/  FFMA.FTZ R33, R108, R108, R33 ;  /* 0x0000006c6c217223 */ /* 0x000fe20000010021 */
[--C-:B------:R-:W-:Y:S01]  /*0bb0*/  HADD2.F32 R107, -RZ, R24.reuse.H0_H0 ;  /* 0x20000018ff6b7230 */ /* 0x100fe20000004100 */
[----:B------:R0:W-:Y:S01]  /*0bc0*/  STL [R1+0x14], R32 ;  /* 0x0000142001007387 */ /* 0x0001e20000100800 */
[----:B------:R-:W-:Y:S01]  /*0bd0*/  FADD.FTZ R28, R29, R32 ;  /* 0x000000201d1c7221 */ /* 0x000fe20000010000 */
[----:B------:R-:W-:-:S02]  /*0be0*/  HADD2.F32 R106, -RZ, R24.H1_H1 ;  /* 0x30000018ff6a7230 */ /* 0x000fc40000004100 */
[----:B------:R-:W5:Y:S01]  /*0bf0*/  LDG.E.64.CONSTANT R2, desc[UR12][R66.64+0x18600] ;  /* 0x0186000c42027981 */ /* 0x000f62000c1e9b00 */
[----:B------:R-:W-:Y:S01]  /*0c00*/  FADD.FTZ R29, R28, R107 ;  /* 0x0000006b1c1d7221 */ /* 0x000fe20000010000 */
[----:B0-----:R-:W-:Y:S01]  /*0c10*/  FFMA.FTZ R32, R32, R32, R33 ;  /* 0x0000002020207223 */ /* 0x001fe20000010021 */
[----:B------:R-:W-:-:S03]  /*0c20*/  HADD2.F32 R105, -RZ, R25.H0_H0 ;  /* 0x20000019ff697230 */ /* 0x000fc60000004100 */
[----:B------:R-:W-:Y:S01]  /*0c30*/  FFMA.FTZ R33, R107, R107, R32 ;  /* 0x0000006b6b217223 */ /* 0x000fe20000010020 */
[----:B------:R-:W-:Y:S01]  /*0c40*/  FADD.FTZ R24, R29, R106 ;  /* 0x0000006a1d187221 */ /* 0x000fe20000010000 */
[----:B------:R-:W-:Y:S01]  /*0c50*/  HADD2.F32 R36, -RZ, R25.H1_H1 ;  /* 0x30000019ff247230 */ /* 0x000fe20000004100 */
[----:B------:R-:W5:Y:S01]  /*0c60*/  LDG.E.64.CONSTANT R66, desc[UR12][R66.64+0x1d100] ;  /* 0x01d1000c42427981 */ /* 0x000f62000c1e9b00 */
[----:B------:R-:W-:Y:S01]  /*0c70*/  FFMA.FTZ R28, R106, R106, R33 ;  /* 0x0000006a6a1c7223 */ /* 0x000fe20000010021 */
[----:B------:R-:W-:Y:S01]  /*0c80*/  FADD.FTZ R24, R24, R105 ;  /* 0x0000006918187221 */ /* 0x000fe20000010000 */
[--C-:B------:R-:W-:Y:S02]  /*0c90*/  HADD2.F32 R104, -RZ, R20.reuse.H0_H0 ;  /* 0x20000014ff687230 */ /* 0x100fe40000004100 */
[----:B------:R-:W-:Y:S01]  /*0ca0*/  FFMA.FTZ R28, R105, R105, R28 ;  /* 0x00000069691c7223 */ /* 0x000fe2000001001c */
[----:B------:R-:W-:Y:S01]  /*0cb0*/  FADD.FTZ R25, R24, R36 ;  /* 0x0000002418197221 */ /* 0x000fe20000010000 */
[----:B------:R-:W-:-:S02]  /*0cc0*/  HADD2.F32 R103, -RZ, R20.H1_H1 ;  /* 0x30000014ff677230 */ /* 0x000fc40000004100 */
[----:B------:R-:W-:Y:S01]  /*0cd0*/  FFMA.FTZ R29, R36, R36, R28 ;  /* 0x00000024241d7223 */ /* 0x000fe2000001001c */
[----:B------:R-:W-:Y:S01]  /*0ce0*/  FADD.FTZ R20, R25, R104 ;  /* 0x0000006819147221 */ /* 0x000fe20000010000 */
[--C-:B------:R-:W-:Y:S02]  /*0cf0*/  HADD2.F32 R102, -RZ, R21.reuse.H0_H0 ;  /* 0x20000015ff667230 */ /* 0x100fe40000004100 */
[----:B------:R-:W-:Y:S01]  /*0d00*/  FFMA.FTZ R24, R104, R104, R29 ;  /* 0x0000006868187223 */ /* 0x000fe2000001001d */
[----:B------:R-:W-:Y:S01]  /*0d10*/  FADD.FTZ R25, R20, R103 ;  /* 0x0000006714197221 */ /* 0x000fe20000010000 */
[----:B------:R-:W-:Y:S02]  /*0d20*/  HADD2.F32 R32, -RZ, R21.H1_H1 ;  /* 0x30000015ff207230 */ /* 0x000fe40000004100 */
        /* <DEDUP_REMOVED lines=58> */
[----:B------:R0:W-:Y:S01]  /*10d0*/  STL [R1+0x10], R36 ;  /* 0x0000102401007387 */ /* 0x0001e20000100800 */
[----:B------:R-:W-:Y:S01]  /*10e0*/  FADD.FTZ R5, R5, R84 ;  /* 0x0000005405057221 */ /* 0x000fe20000010000 */
[--C-:B------:R-:W-:Y:S02]  /*10f0*/  HADD2.F32 R75, -RZ, R64.reuse.H0_H0 ;  /* 0x20000040ff4b7230 */ /* 0x100fe40000004100 */
[----:B------:R-:W-:Y:S01]  /*1100*/  FFMA.FTZ R9, R84, R84, R9 ;  /* 0x0000005454097223 */ /* 0x000fe20000010009 */
[----:B------:R1:W-:Y:S01]  /*1110*/  STL [R1+0xc], R32 ;  /* 0x00000c2001007387 */ /* 0x0003e20000100800 */
[----:B------:R-:W-:Y:S02]  /*1120*/  HADD2.F32 R78, -RZ, R64.H1_H1 ;  /* 0x30000040ff4e7230 */ /* 0x000fe40000004100 */
[----:B------:R-:W-:Y:S01]  /*1130*/  FADD.FTZ R4, R5, R56 ;  /* 0x0000003805047221 */ /* 0x000fe20000010000 */
[----:B------:R-:W-:Y:S01]  /*1140*/  HADD2.F32 R55, -RZ, R55.H1_H1 ;  /* 0x30000037ff377230 */ /* 0x000fe20000004100 */
[----:B------:R-:W5:Y:S01]  /*1150*/  LDL R64, [R1+0xc4] ;  /* 0x0000c40001407983 */ /* 0x000f620000100800 */
        /* <DEDUP_REMOVED lines=55> */
[----:B0-----:R-:W-:-:S02]  /*14d0*/  HADD2.F32 R36, -RZ, R35.H0_H0 ;  /* 0x20000023ff247230 */ /* 0x001fc40000004100 */
        /* <DEDUP_REMOVED lines=11> */
[--C-:B-1----:R-:W-:Y:S02]  /*1590*/  HADD2.F32 R32, -RZ, R31.reuse.H0_H0 ;  /* 0x2000001fff207230 */ /* 0x102fe40000004100 */
[----:B------:R-:W-:Y:S01]  /*15a0*/  FADD.FTZ R5, R4, R33 ;  /* 0x0000002104057221 */ /* 0x000fe20000010000 */
[----:B------:R-:W-:Y:S01]  /*15b0*/  FFMA.FTZ R9, R33, R33, R8 ;  /* 0x0000002121097223 */ /* 0x000fe20000010008 */
[----:B------:R-:W-:Y:S02]  /*15c0*/  HADD2.F32 R31, -RZ, R31.H1_H1 ;  /* 0x3000001fff1f7230 */ /* 0x000fe40000004100 */
[----:B------:R-:W-:Y:S01]  /*15d0*/  FADD.FTZ R4, R5, R32 ;  /* 0x0000002005047221 */ /* 0x000fe20000010000 */
[----:B------:R-:W-:Y:S01]  /*15e0*/  FFMA.FTZ R8, R32, R32, R9 ;  /* 0x0000002020087223 */ /* 0x000fe20000010009 */
[----:B--2---:R-:W-:-:S02]  /*15f0*/  HADD2.F32 R30, -RZ, R26.H0_H0 ;  /* 0x2000001aff1e7230 */ /* 0x004fc40000004100 */
        /* <DEDUP_REMOVED lines=11> */
[--C-:B---3--:R-:W-:Y:S02]  /*16b0*/  HADD2.F32 R26, -RZ, R22.reuse.H0_H0 ;  /* 0x20000016ff1a7230 */ /* 0x108fe40000004100 */
        /* <DEDUP_REMOVED lines=11> */
[--C-:B----4-:R-:W-:Y:S02]  /*1770*/  HADD2.F32 R22, -RZ, R18.reuse.H0_H0 ;  /* 0x20000012ff167230 */ /* 0x110fe40000004100 */
        /* <DEDUP_REMOVED lines=11> */
[----:B-----5:R-:W-:-:S02]  /*1830*/  HADD2.F32 R18, -RZ, R14.H0_H0 ;  /* 0x2000000eff127230 */ /* 0x020fc40000004100 */
        /* <DEDUP_REMOVED lines=81> */
[----:B------:R-:W0:Y:S01]  /*1d50*/  S2R R63, SR_TID.X ;  /* 0x00000000003f7919 */ /* 0x000e220000002100 */
        /* <DEDUP_REMOVED lines=24> */
[----:B------:R-:W-:-:S03]  /*1ee0*/  FFMA.FTZ R62, R81, R81, R60 ;  /* 0x00000051513e7223 */ /* 0x000fc6000001003c */
[----:B------:R-:W-:Y:S01]  /*1ef0*/  FADD.FTZ R60, R61, R83 ;  /* 0x000000533d3c7221 */ /* 0x000fe20000010000 */
[----:B------:R-:W-:Y:S01]  /*1f00*/  FFMA.FTZ R61, R83, R83, R62 ;  /* 0x00000053533d7223 */ /* 0x000fe2000001003e */
[----:B------:R-:W-:Y:S01]  /*1f10*/  UIADD3 UR9, UP0, UPT, UR8, 0x9, URZ ;  /* 0x0000000908097890 */ /* 0x000fe2000ff1e0ff */
[----:B------:R-:W-:Y:S03]  /*1f20*/  BSSY.RECONVERGENT B0, `(.L_x_1511) ;  /* 0x000003c000007945 */ /* 0x000fe60003800200 */
[----:B------:R-:W-:Y:S01]  /*1f30*/  UIADD3.X UR10, UPT, UPT, URZ, UR5, URZ, UP0, !UPT ;  /* 0x00000005ff0a7290 */ /* 0x000fe200087fe4ff */
[----:B------:R0:W-:Y:S02]  /*1f40*/  STS.64 [R64], R60 ;  /* 0x0000003c40007388 */ /* 0x0001e40000000a00 */
[----:B0-----:R-:W-:Y:S01]  /*1f50*/  CS2R R60, SRZ ;  /* 0x00000000003c7805 */ /* 0x001fe2000001ff00 */
        /* <DEDUP_REMOVED lines=56> */
.L_x_1512:
[----:B------:R-:W-:Y:S05]  /*22e0*/  BSYNC.RECONVERGENT B0 ;  /* 0x0000000000007941 */ /* 0x000fea0003800200 */
.L_x_1511:
        /* <DEDUP_REMOVED lines=20> */
.L_x_1514:
[----:B------:R-:W-:Y:S05]  /*2430*/  BSYNC.RECONVERGENT B0 ;  /* 0x0000000000007941 */ /* 0x000fea0003800200 */
.L_x_1513:
        /* <DEDUP_REMOVED lines=22> */
.L_x_1516:
[----:B------:R-:W2:Y:S04]  /*25a0*/  LD.E.STRONG.GPU R63, desc[UR12][R60.64] ;  /* 0x0000000c3c3f7980 */ /* 0x000ea8000c10f900 */
[----:B--2---:R-:W-:Y:S01]  /*25b0*/  CCTL.IVALL ;  /* 0x00000000ff00798f */ /* 0x004fe20002000000 */
[----:B------:R-:W-:Y:S05]  /*25c0*/  YIELD ;  /* 0x0000000000007946 */ /* 0x000fea0003800000 */
[----:B-----5:R-:W-:-:S04]  /*25d0*/  LOP3.LUT R63, R63, R62, RZ, 0x3c, !PT ;  /* 0x0000003e3f3f7212 */ /* 0x020fc800078e3cff */
[----:B------:R-:W-:-:S13]  /*25e0*/  ISETP.GT.AND P2, PT, R63, -0x1, PT ;  /* 0xffffffff3f00780c */ /* 0x000fda0003f44270 */
[----:B------:R-:W-:Y:S05]  /*25f0*/  @P2 BRA `(.L_x_1516) ;  /* 0xfffffffc00e82947 */ /* 0x000fea000383ffff */
.L_x_1515:
[----:B------:R-:W-:Y:S05]  /*2600*/  WARPSYNC.ALL ;  /* 0x0000000000007948 */ /* 0x000fea0003800000 */
[----:B------:R-:W-:Y:S08]  /*2610*/  BAR.SYNC.DEFER_BLOCKING 0x0 ;  /* 0x0000000000007b1d */ /* 0x000ff00000010000 */
[----:B0-----:R-:W0:Y:S01]  /*2620*/  LDC.64 R60, c[0x0][0x390] ;  /* 0x0000e400ff3c7b82 */ /* 0x001e220000000a00 */
[----:B------:R-:W0:Y:S04]  /*2630*/  LDL R66, [R1+0x90] ;  /* 0x0000900001427983 */ /* 0x000e280000100800 */
[----:B------:R-:W-:Y:S03]  /*2640*/  STL [R1+0xc8], R0 ;  /* 0x0000c80001007387 */ /* 0x000fe60000100800 */
[----:B------:R-:W1:Y:S01]  /*2650*/  LDC.64 R62, c[0x0][0x398] ;  /* 0x0000e600ff3e7b82 */ /* 0x000e620000000a00 */
[----:B------:R-:W2:Y:S01]  /*2660*/  @!P1 LDG.E.64 R64, desc[UR12][R64.64] ;  /* 0x0000000c40409981 */ /* 0x000ea2000c1e1b00 */
[----:B0-----:R-:W-:-:S04]  /*2670*/  IMAD.WIDE.U32 R60, R66, 0x2, R60 ;  /* 0x00000002423c7825 */ /* 0x001fc800078e003c */
[----:B-1----:R-:W-:-:S04]  /*2680*/  IMAD.WIDE.U32 R62, R66, 0x2, R62 ;  /* 0x00000002423e7825 */ /* 0x002fc800078e003e */
[----:B------:R-:W-:Y:S01]  /*2690*/  HFMA2 R66, -RZ, RZ, 0, 0 ;  /* 0x00000000ff427431 */ /* 0x000fe200000001ff */
[----:B------:R-:W5:Y:S04]  /*26a0*/  LDG.E.64.CONSTANT R60, desc[UR12][R60.64] ;  /* 0x0000000c3c3c7981 */ /* 0x000f68000c1e9b00 */
[----:B------:R-:W5:Y:S01]  /*26b0*/  LDG.E.64.CONSTANT R62, desc[UR12][R62.64] ;  /* 0x0000000c3e3e7981 */ /* 0x000f62000c1e9b00 */
[----:B--2---:R-:W-:Y:S01]  /*26c0*/  @!P1 FADD.FTZ R66, RZ, R64 ;  /* 0x00000040ff429221 */ /* 0x004fe20000010000 */
[----:B------:R-:W-:Y:S01]  /*26d0*/  MOV R64, RZ ;  /* 0x000000ff00407202 */ /* 0x000fe20000000f00 */
[----:B------:R-:W-:-:S03]  /*26e0*/  @!P1 FADD.FTZ R64, RZ, R65 ;  /* 0x00000041ff409221 */ /* 0x000fc60000010000 */
        /* <DEDUP_REMOVED lines=10> */
[----:B0-----:R-:W-:Y:S02]  /*2790*/  FADD.FTZ R66, R66, R65 ;  /* 0x0000004142427221 */ /* 0x001fe40000010000 */
[----:B------:R-:W0:Y:S03]  /*27a0*/  S2R R65, SR_TID.X ;  /* 0x0000000000417919 */ /* 0x000e260000002100 */
[----:B------:R-:W2:Y:S01]  /*27b0*/  SHFL.BFLY PT, R67, R66, 0x1, 0x1f ;  /* 0x0c201f0042437f89 */ /* 0x000ea200000e0000 */
[----:B0-----:R-:W-:Y:S01]  /*27c0*/  LOP3.LUT P1, RZ, R65, 0x30f, RZ, 0xc0, !PT ;  /* 0x0000030f41ff7812 */ /* 0x001fe2000782c0ff */
[----:B-1----:R-:W-:Y:S01]  /*27d0*/  FADD.FTZ R65, R64, R0 ;  /* 0x0000000040417221 */ /* 0x002fe20000010000 */
[----:B--2---:R-:W-:-:S04]  /*27e0*/  FADD.FTZ R64, R66, R67 ;  /* 0x0000004342407221 */ /* 0x004fc80000010000 */
[----:B------:R-:W0:Y:S07]  /*27f0*/  SHFL.BFLY PT, R0, R65, 0x1, 0x1f ;  /* 0x0c201f0041007f89 */ /* 0x000e2e00000e0000 */
[----:B------:R-:W-:-:S04]  /*2800*/  @!P1 FMUL.FTZ R64, R64, 1.6276042515528388321e-05 ;  /* 0x3788888940409820 */ /* 0x000fc80000410000 */
[----:B------:R-:W-:Y:S01]  /*2810*/  @!P1 FMUL.FTZ R66, R64, R64 ;  /* 0x0000004040429220 */ /* 0x000fe20000410000 */
[----:B0-----:R-:W-:Y:S02]  /*2820*/  MOV R67, R0 ;  /* 0x0000000000437202 */ /* 0x001fe40000000f00 */
[----:B------:R-:W0:Y:S03]  /*2830*/  @!P1 S2R R0, SR_CgaCtaId ;  /* 0x0000000000009919 */ /* 0x000e260000008800 */
[----:B------:R-:W-:-:S04]  /*2840*/  FADD.FTZ R65, R65, R67 ;  /* 0x0000004341417221 */ /* 0x000fc80000010000 */
[----:B------:R-:W-:Y:S01]  /*2850*/  @!P1 FFMA.FTZ R67, R65, 1.6276042515528388321e-05, -R66 ;  /* 0x3788888941439823 */ /* 0x000fe20000010842 */
[----:B------:R-:W-:Y:S01]  /*2860*/  @!P1 MOV R65, 0x400 ;  /* 0x0000040000419802 */ /* 0x000fe20000000f00 */
[----:B------:R-:W1:Y:S03]  /*2870*/  S2R R66, SR_TID.X ;  /* 0x0000000000427919 */ /* 0x000e660000002100 */
[----:B------:R-:W-:-:S04]  /*2880*/  @!P1 IADD3 R65, PT, PT, R65, 0x1680, RZ ;  /* 0x0000168041419810 */ /* 0x000fc80007ffe0ff */
[----:B0-----:R-:W-:Y:S02]  /*2890*/  @!P1 LEA R65, R0, R65, 0x18 ;  /* 0x0000004100419211 */ /* 0x001fe400078ec0ff */
[----:B------:R0:W5:Y:S01]  /*28a0*/  LDL.LU R0, [R1+0xc8] ;  /* 0x0000c80001007983 */ /* 0x0001620000300800 */
[----:B------:R-:W-:Y:S01]  /*28b0*/  BSSY.RECONVERGENT B0, `(.L_x_1517) ;  /* 0x0000017000007945 */ /* 0x000fe20003800200 */
[----:B-1----:R-:W-:Y:S02]  /*28c0*/  @!P1 LEA.HI R66, R66, R65, RZ, 0x1f ;  /* 0x0000004142429211 */ /* 0x002fe400078ff8ff */
[----:B------:R-:W-:-:S05]  /*28d0*/  @!P1 FMNMX.FTZ R65, RZ, R67, !PT ;  /* 0x00000043ff419209 */ /* 0x000fca0007810000 */
[----:B------:R0:W-:Y:S01]  /*28e0*/  @!P1 STS.64 [R66], R64 ;  /* 0x0000004042009388 */ /* 0x0001e20000000a00 */
[----:B------:R-:W-:Y:S06]  /*28f0*/  BAR.SYNC.DEFER_BLOCKING 0x0 ;  /* 0x0000000000007b1d */ /* 0x000fec0000010000 */
[----:B------:R-:W-:Y:S05]  /*2900*/  @P0 BRA `(.L_x_1518) ;  /* 0x0000000000440947 */ /* 0x000fea0003800000 */
[----:B------:R-:W1:Y:S01]  /*2910*/  S2R R67, SR_TID.X ;  /* 0x0000000000437919 */ /* 0x000e620000002100 */
[----:B------:R-:W2:Y:S01]  /*2920*/  S2UR UR11, SR_CgaCtaId ;  /* 0x00000000000b79c3 */ /* 0x000ea20000008800 */
[----:B------:R-:W3:Y:S01]  /*2930*/  LDCU.64 UR14, c[0x0][0x3b0] ;  /* 0x00007600ff0e77ac */ /* 0x000ee20008000a00 */
[----:B0-----:R-:W-:Y:S02]  /*2940*/  MOV R65, UR8 ;  /* 0x0000000800417c02 */ /* 0x001fe40008000f00 */
[----:B------:R-:W-:Y:S01]  /*2950*/  MOV R66, UR8 ;  /* 0x0000000800427c02 */ /* 0x000fe20008000f00 */
[----:B------:R-:W-:Y:S02]  /*2960*/  UMOV UR7, 0x400 ;  /* 0x0000040000077882 */ /* 0x000fe40000000000 */
[----:B------:R-:W-:-:S04]  /*2970*/  UIADD3 UR7, UPT, UPT, UR7, 0x1680, URZ ;  /* 0x0000168007077890 */ /* 0x000fc8000fffe0ff */
[----:B--2---:R-:W-:Y:S01]  /*2980*/  ULEA UR7, UR11, UR7, 0x18 ;  /* 0x000000070b077291 */ /* 0x004fe2000f8ec0ff */
[----:B-1----:R-:W-:-:S04]  /*2990*/  SHF.L.U32 R64, R67, 0x1, RZ ;  /* 0x0000000143407819 */ /* 0x002fc800000006ff */
[----:B------:R-:W-:Y:S02]  /*29a0*/  LEA R65, P1, R65, R64, 0x5 ;  /* 0x0000004041417211 */ /* 0x000fe400078228ff */
[----:B------:R-:W-:-:S04]  /*29b0*/  MOV R64, UR5 ;  /* 0x0000000500407c02 */ /* 0x000fc80008000f00 */
[----:B------:R-:W-:Y:S02]  /*29c0*/  LEA.HI.X R66, R66, RZ, R64, 0x5, P1 ;  /* 0x000000ff42427211 */ /* 0x000fe400008f2c40 */
[----:B---3--:R-:W-:-:S04]  /*29d0*/  LEA R64, P1, R65, UR14, 0x2 ;  /* 0x0000000e41407c11 */ /* 0x008fc8000f8210ff */
[----:B------:R-:W-:Y:S02]  /*29e0*/  LEA.HI.X R65, R65, UR15, R66, 0x2, P1 ;  /* 0x0000000f41417c11 */ /* 0x000fe400088f1442 */
[----:B------:R-:W-:-:S06]  /*29f0*/  LEA R66, R67, UR7, 0x3 ;  /* 0x0000000743427c11 */ /* 0x000fcc000f8e18ff */
[----:B------:R-:W0:Y:S04]  /*2a00*/  LDS.64 R66, [R66] ;  /* 0x0000000042427984 */ /* 0x000e280000000a00 */
[----:B0-----:R1:W-:Y:S02]  /*2a10*/  STG.E.64 desc[UR12][R64.64], R66 ;  /* 0x0000004240007986 */ /* 0x0013e4000c101b0c */
.L_x_1518:
[----:B------:R-:W-:Y:S05]  /*2a20*/  BSYNC.RECONVERGENT B0 ;  /* 0x0000000000007941 */ /* 0x000fea0003800200 */
.L_x_1517:
[----:B01----:R-:W2:Y:S01]  /*2a30*/  LDL R64, [R1+0xc0] ;  /* 0x0000c00001407983 */ /* 0x003ea20000100800 */
[----:B------:R-:W0:Y:S01]  /*2a40*/  LDCU UR5, c[0x0][0x3a0] ;  /* 0x00007400ff0577ac */ /* 0x000e220008000800 */
[----:B-----5:R-:W-:Y:S01]  /*2a50*/  HADD2.F32 R66, -RZ, R60.H0_H0 ;  /* 0x2000003cff427230 */ /* 0x020fe20000004100 */
[----:B------:R-:W1:Y:S01]  /*2a60*/  LDCU.64 UR14, c[0x0][0x380] ;  /* 0x00007000ff0e77ac */ /* 0x000e620008000a00 */
        /* <DEDUP_REMOVED lines=25> */
[----:B------:R-:W-:-:S02]  /*2c00*/  HADD2.F32 R0, -RZ, R62.H0_H0 ;  /* 0x2000003eff007230 */ /* 0x000fc40000004100 */
[C---:B------:R-:W-:Y:S01]  /*2c10*/  FMUL.FTZ R113, R65.reuse, R113 ;  /* 0x0000007141717220 */ /* 0x040fe20000410000 */
[C---:B------:R-:W-:Y:S01]  /*2c20*/  FMUL.FTZ R110, R65.reuse, R110 ;  /* 0x0000006e416e7220 */ /* 0x040fe20000410000 */
[C---:B------:R-:W-:Y:S01]  /*2c30*/  FMUL.FTZ R107, R65.reuse, R107 ;  /* 0x0000006b416b7220 */ /* 0x040fe20000410000 */
[----:B------:R-:W-:Y:S01]  /*2c40*/  FMUL.FTZ R104, R65, R104 ;  /* 0x0000006841687220 */ /* 0x000fe20000410000 */
[--C-:B------:R-:W-:Y:S01]  /*2c50*/  FFMA.FTZ R67, R67, R66, R0.reuse ;  /* 0x0000004243437223 */ /* 0x100fe20000010000 */
[C-C-:B------:R-:W-:Y:S01]  /*2c60*/  FFMA.FTZ R110, R66.reuse, R110, R0.reuse ;  /* 0x0000006e426e7223 */ /* 0x140fe20000010000 */
[C-C-:B------:R-:W-:Y:S01]  /*2c70*/  FFMA.FTZ R107, R66.reuse, R107, R0.reuse ;  /* 0x0000006b426b7223 */ /* 0x140fe20000010000 */
[C---:B------:R-:W-:Y:S01]  /*2c80*/  FMUL.FTZ R101, R65.reuse, R101 ;  /* 0x0000006541657220 */ /* 0x040fe20000410000 */
[C---:B------:R-:W-:Y:S01]  /*2c90*/  FMUL.FTZ R97, R65.reuse, R97 ;  /* 0x0000006141617220 */ /* 0x040fe20000410000 */
[----:B------:R0:W-:Y:S01]  /*2ca0*/  STL [R1+0x38], R67 ;  /* 0x0000384301007387 */ /* 0x0001e20000100800 */
[C---:B------:R-:W-:Y:S01]  /*2cb0*/  FMUL.FTZ R93, R65.reuse, R93 ;  /* 0x0000005d415d7220 */ /* 0x040fe20000410000 */
[C-C-:B------:R-:W-:Y:S01]  /*2cc0*/  FFMA.FTZ R101, R66.reuse, R101, R0.reuse ;  /* 0x0000006542657223 */ /* 0x140fe20000010000 */
[C-C-:B------:R-:W-:Y:S01]  /*2cd0*/  FFMA.FTZ R97, R66.reuse, R97, R0.reuse ;  /* 0x0000006142617223 */ /* 0x140fe20000010000 */
[C---:B------:R-:W-:Y:S01]  /*2ce0*/  FMUL.FTZ R89, R65.reuse, R89 ;  /* 0x0000005941597220 */ /* 0x040fe20000410000 */
[C---:B------:R-:W-:Y:S01]  /*2cf0*/  FMUL.FTZ R85, R65.reuse, R85 ;  /* 0x0000005541557220 */ /* 0x040fe20000410000 */
[C---:B------:R-:W-:Y:S01]  /*2d00*/  FMUL.FTZ R54, R65.reuse, R54 ;  /* 0x0000003641367220 */ /* 0x040fe20000410000 */
[C---:B------:R-:W-:Y:S01]  /*2d10*/  FMUL.FTZ R50, R65.reuse, R50 ;  /* 0x0000003241327220 */ /* 0x040fe20000410000 */
[C-C-:B------:R-:W-:Y:S01]  /*2d20*/  FFMA.FTZ R89, R66.reuse, R89, R0.reuse ;  /* 0x0000005942597223 */ /* 0x140fe20000010000 */
[C-C-:B------:R-:W-:Y:S01]  /*2d30*/  FFMA.FTZ R85, R66.reuse, R85, R0.reuse ;  /* 0x0000005542557223 */ /* 0x140fe20000010000 */
[----:B0-----:R-:W-:Y:S01]  /*2d40*/  FFMA.FTZ R67, R66, R113, R0 ;  /* 0x0000007142437223 */ /* 0x001fe20000010000 */
[C---:B------:R-:W-:Y:S01]  /*2d50*/  FMUL.FTZ R46, R65.reuse, R46 ;  /* 0x0000002e412e7220 */ /* 0x040fe20000410000 */
[C---:B------:R-:W-:Y:S01]  /*2d60*/  FMUL.FTZ R42, R65.reuse, R42 ;  /* 0x0000002a412a7220 */ /* 0x040fe20000410000 */
[C---:B------:R-:W-:Y:S01]  /*2d70*/  FMUL.FTZ R38, R65.reuse, R38 ;  /* 0x0000002641267220 */ /* 0x040fe20000410000 */
[C---:B------:R-:W-:Y:S01]  /*2d80*/  FMUL.FTZ R34, R65.reuse, R34 ;  /* 0x0000002241227220 */ /* 0x040fe20000410000 */
[----:B------:R0:W-:Y:S01]  /*2d90*/  STL [R1+0x3c], R67 ;  /* 0x00003c4301007387 */ /* 0x0001e20000100800 */
[C---:B------:R-:W-:Y:S01]  /*2da0*/  FMUL.FTZ R30, R65.reuse, R30 ;  /* 0x0000001e411e7220 */ /* 0x040fe20000410000 */
[----:B------:R-:W-:Y:S01]  /*2db0*/  FADD.FTZ R10, R10, -R64 ;  /* 0x800000400a0a7221 */ /* 0x000fe20000010000 */
[C---:B------:R-:W-:Y:S01]  /*2dc0*/  FMUL.FTZ R26, R65.reuse, R26 ;  /* 0x0000001a411a7220 */ /* 0x040fe20000410000 */
[----:B------:R-:W-:Y:S01]  /*2dd0*/  STL [R1+0x40], R110 ;  /* 0x0000406e01007387 */ /* 0x000fe20000100800 */
[C-C-:B------:R-:W-:Y:S01]  /*2de0*/  FFMA.FTZ R42, R66.reuse, R42, R0.reuse ;  /* 0x0000002a422a7223 */ /* 0x140fe20000010000 */
[C---:B------:R-:W-:Y:S01]  /*2df0*/  FMUL.FTZ R22, R65.reuse, R22 ;  /* 0x0000001641167220 */ /* 0x040fe20000410000 */
[C---:B------:R-:W-:Y:S01]  /*2e00*/  FMUL.FTZ R18, R65.reuse, R18 ;  /* 0x0000001241127220 */ /* 0x040fe20000410000 */
[----:B------:R-:W-:Y:S01]  /*2e10*/  STL [R1+0x44], R107 ;  /* 0x0000446b01007387 */ /* 0x000fe20000100800 */
[C---:B------:R-:W-:Y:S01]  /*2e20*/  FMUL.FTZ R14, R65.reuse, R14 ;  /* 0x0000000e410e7220 */ /* 0x040fe20000410000 */
[C-C-:B0-----:R-:W-:Y:S01]  /*2e30*/  FFMA.FTZ R67, R66.reuse, R104, R0.reuse ;  /* 0x0000006842437223 */ /* 0x141fe20000010000 */
[C-C-:B------:R-:W-:Y:S01]  /*2e40*/  FFMA.FTZ R38, R66.reuse, R38, R0.reuse ;  /* 0x0000002642267223 */ /* 0x140fe20000010000 */
[C-C-:B------:R-:W-:Y:S01]  /*2e50*/  FFMA.FTZ R34, R66.reuse, R34, R0.reuse ;  /* 0x0000002242227223 */ /* 0x140fe20000010000 */
[----:B------:R-:W-:Y:S01]  /*2e60*/  FFMA.FTZ R30, R66, R30, R0 ;  /* 0x0000001e421e7223 */ /* 0x000fe20000010000 */
[----:B------:R-:W-:Y:S01]  /*2e70*/  FADD.FTZ R6, R6, -R64 ;  /* 0x8000004006067221 */ /* 0x000fe20000010000 */
[----:B------:R0:W-:Y:S01]  /*2e80*/  STL [R1+0x48], R67 ;  /* 0x0000484301007387 */ /* 0x0001e20000100800 */
[----:B------:R-:W-:Y:S01]  /*2e90*/  FMUL.FTZ R10, R65, R10 ;  /* 0x0000000a410a7220 */ /* 0x000fe20000410000 */
[----:B------:R-:W-:Y:S01]  /*2ea0*/  FFMA.FTZ R26, R66, R26, R0 ;  /* 0x0000001a421a7223 */ /* 0x000fe20000010000 */
[----:B------:R-:W-:Y:S01]  /*2eb0*/  FADD.FTZ R2, R2, -R64 ;  /* 0x8000004002027221 */ /* 0x000fe20000010000 */
[----:B------:R-:W-:Y:S01]  /*2ec0*/  STL [R1+0x50], R101 ;  /* 0x0000506501007387 */ /* 0x000fe20000100800 */
[C---:B------:R-:W-:Y:S01]  /*2ed0*/  FFMA.FTZ R22, R66.reuse, R22, R0 ;  /* 0x0000001642167223 */ /* 0x040fe20000010000 */
[----:B------:R-:W-:Y:S01]  /*2ee0*/  FADD.FTZ R59, R59, -R64 ;  /* 0x800000403b3b7221 */ /* 0x000fe20000010000 */
[C-C-:B------:R-:W-:Y:S01]  /*2ef0*/  FFMA.FTZ R18, R66.reuse, R18, R0.reuse ;  /* 0x0000001242127223 */ /* 0x140fe20000010000 */
[----:B------:R-:W-:Y:S01]  /*2f00*/  STL [R1+0x54], R97 ;  /* 0x0000546101007387 */ /* 0x000fe20000100800 */
[C-C-:B------:R-:W-:Y:S01]  /*2f10*/  FFMA.FTZ R14, R66.reuse, R14, R0.reuse ;  /* 0x0000000e420e7223 */ /* 0x140fe20000010000 */
[C-C-:B0-----:R-:W-:Y:S01]  /*2f20*/  FFMA.FTZ R67, R66.reuse, R93, R0.reuse ;  /* 0x0000005d42437223 */ /* 0x141fe20000010000 */
[C---:B------:R-:W-:Y:S01]  /*2f30*/  FMUL.FTZ R6, R65.reuse, R6 ;  /* 0x0000000641067220 */ /* 0x040fe20000410000 */
[C---:B------:R-:W-:Y:S01]  /*2f40*/  FFMA.FTZ R10, R66.reuse, R10, R0 ;  /* 0x0000000a420a7223 */ /* 0x040fe20000010000 */
[----:B------:R-:W-:Y:S01]  /*2f50*/  FMUL.FTZ R2, R65, R2 ;  /* 0x0000000241027220 */ /* 0x000fe20000410000 */
[--C-:B------:R-:W-:Y:S01]  /*2f60*/  FADD.FTZ R71, R71, -R64.reuse ;  /* 0x8000004047477221 */ /* 0x100fe20000010000 */
[----:B------:R0:W-:Y:S01]  /*2f70*/  STL [R1+0x58], R67 ;  /* 0x0000584301007387 */ /* 0x0001e20000100800 */
[----:B------:R-:W-:Y:S01]  /*2f80*/  FMUL.FTZ R59, R65, R59 ;  /* 0x0000003b413b7220 */ /* 0x000fe20000410000 */
[----:B------:R-:W-:Y:S01]  /*2f90*/  FADD.FTZ R75, R75, -R64 ;  /* 0x800000404b4b7221 */ /* 0x000fe20000010000 */
[----:B------:R-:W-:Y:S01]  /*2fa0*/  FFMA.FTZ R6, R66, R6, R0 ;  /* 0x0000000642067223 */ /* 0x000fe20000010000 */
[----:B------:R-:W-:Y:S01]  /*2fb0*/  STL [R1+0x5c], R89 ;  /* 0x00005c5901007387 */ /* 0x000fe20000100800 */
[----:B------:R-:W-:Y:S01]  /*2fc0*/  FADD.FTZ R124, R124, -R64 ;  /* 0x800000407c7c7221 */ /* 0x000fe20000010000 */
[C---:B------:R-:W-:Y:S01]  /*2fd0*/  FFMA.FTZ R2, R66.reuse, R2, R0 ;  /* 0x0000000242027223 */ /* 0x040fe20000010000 */
[----:B------:R-:W-:Y:S01]  /*2fe0*/  FADD.FTZ R9, R9, -R64 ;  /* 0x8000004009097221 */ /* 0x000fe20000010000 */
[----:B------:R-:W-:Y:S01]  /*2ff0*/  STL [R1+0x60], R85 ;  /* 0x0000605501007387 */ /* 0x000fe20000100800 */
[----:B------:R-:W-:Y:S01]  /*3000*/  FMUL.FTZ R71, R65, R71 ;  /* 0x0000004741477220 */ /* 0x000fe20000410000 */
[C-C-:B0-----:R-:W-:Y:S01]  /*3010*/  FFMA.FTZ R67, R66.reuse, R54, R0.reuse ;  /* 0x0000003642437223 */ /* 0x141fe20000010000 */
[C-C-:B------:R-:W-:Y:S01]  /*3020*/  FFMA.FTZ R54, R66.reuse, R50, R0.reuse ;  /* 0x0000003242367223 */ /* 0x140fe20000010000 */
[----:B------:R-:W-:Y:S01]  /*3030*/  FFMA.FTZ R50, R66, R46, R0 ;  /* 0x0000002e42327223 */ /* 0x000fe20000010000 */
[--C-:B------:R-:W-:Y:S01]  /*3040*/  FADD.FTZ R25, R25, -R64.reuse ;  /* 0x8000004019197221 */ /* 0x100fe20000010000 */
[--C-:B------:R-:W-:Y:S01]  /*3050*/  FADD.FTZ R5, R5, -R64.reuse ;  /* 0x8000004005057221 */ /* 0x100fe20000010000 */
[----:B------:R-:W-:Y:S01]  /*3060*/  STL [R1+0x64], R67 ;  /* 0x0000644301007387 */ /* 0x000fe20000100800 */
[--C-:B------:R-:W-:Y:S01]  /*3070*/  FADD.FTZ R125, R125, -R64.reuse ;  /* 0x800000407d7d7221 */ /* 0x100fe20000010000 */
[--C-:B------:R-:W-:Y:S01]  /*3080*/  FADD.FTZ R122, R122, -R64.reuse ;  /* 0x800000407a7a7221 */ /* 0x100fe20000010000 */
[--C-:B------:R-:W-:Y:S01]  /*3090*/  FADD.FTZ R119, R119, -R64.reuse ;  /* 0x8000004077777221 */ /* 0x100fe20000010000 */
[----:B------:R-:W-:Y:S01]  /*30a0*/  STL [R1+0x68], R54 ;  /* 0x0000683601007387 */ /* 0x000fe20000100800 */
[--C-:B------:R-:W-:Y:S01]  /*30b0*/  FADD.FTZ R116, R116, -R64.reuse ;  /* 0x8000004074747221 */ /* 0x100fe20000010000 */
[----:B------:R-:W-:Y:S01]  /*30c0*/  FADD.FTZ R79, R79, -R64 ;  /* 0x800000404f4f7221 */ /* 0x000fe20000010000 */
[----:B------:R-:W-:Y:S01]  /*30d0*/  FMUL.FTZ R75, R65, R75 ;  /* 0x0000004b414b7220 */ /* 0x000fe20000410000 */
[----:B------:R-:W2:Y:S01]  /*30e0*/  LDL.LU R46, [R1+0x4] ;  /* 0x00000400012e7983 */ /* 0x000ea20000300800 */
[----:B------:R-:W-:-:S02]  /*30f0*/  HADD2.F32 R62, -RZ, R62.H1_H1 ;  /* 0x3000003eff3e7230 */ /* 0x000fc40000004100 */
[--C-:B------:R-:W-:Y:S01]  /*3100*/  FADD.FTZ R58, R58, -R64.reuse ;  /* 0x800000403a3a7221 */ /* 0x100fe20000010000 */
[--C-:B------:R-:W-:Y:S01]  /*3110*/  FADD.FTZ R21, R21, -R64.reuse ;  /* 0x8000004015157221 */ /* 0x100fe20000010000 */
[----:B------:R-:W-:Y:S01]  /*3120*/  STL [R1+0x6c], R50 ;  /* 0x00006c3201007387 */ /* 0x000fe20000100800 */
[C---:B------:R-:W-:Y:S01]  /*3130*/  FMUL.FTZ R125, R65.reuse, R125 ;  /* 0x0000007d417d7220 */ /* 0x040fe20000410000 */
[C---:B------:R-:W-:Y:S01]  /*3140*/  FMUL.FTZ R122, R65.reuse, R122 ;  /* 0x0000007a417a7220 */ /* 0x040fe20000410000 */
[C---:B------:R-:W-:Y:S01]  /*3150*/  FMUL.FTZ R119, R65.reuse, R119 ;  /* 0x0000007741777220 */ /* 0x040fe20000410000 */
[----:B------:R0:W-:Y:S01]  /*3160*/  STL [R1+0x70], R42 ;  /* 0x0000702a01007387 */ /* 0x0001e20000100800 */
[C---:B------:R-:W-:Y:S01]  /*3170*/  FMUL.FTZ R116, R65.reuse, R116 ;  /* 0x0000007441747220 */ /* 0x040fe20000410000 */
[C---:B------:R-:W-:Y:S01]  /*3180*/  FMUL.FTZ R79, R65.reuse, R79 ;  /* 0x0000004f414f7220 */ /* 0x040fe20000410000 */
[--C-:B------:R-:W-:Y:S01]  /*3190*/  FADD.FTZ R70, R70, -R64.reuse ;  /* 0x8000004046467221 */ /* 0x100fe20000010000 */
[----:B------:R-:W-:Y:S01]  /*31a0*/  STL [R1+0x74], R38 ;  /* 0x0000742601007387 */ /* 0x000fe20000100800 */
[--C-:B------:R-:W-:Y:S01]  /*31b0*/  FADD.FTZ R74, R74, -R64.reuse ;  /* 0x800000404a4a7221 */ /* 0x100fe20000010000 */
[----:B------:R-:W-:Y:S01]  /*31c0*/  FADD.FTZ R78, R78, -R64 ;  /* 0x800000404e4e7221 */ /* 0x000fe20000010000 */
[C-C-:B------:R-:W-:Y:S01]  /*31d0*/  FFMA.FTZ R125, R66.reuse, R125, R0.reuse ;  /* 0x0000007d427d7223 */ /* 0x140fe20000010000 */
[----:B------:R-:W-:Y:S01]  /*31e0*/  STL [R1+0x78], R34 ;  /* 0x0000782201007387 */ /* 0x000fe20000100800 */
[C-C-:B------:R-:W-:Y:S01]  /*31f0*/  FFMA.FTZ R122, R66.reuse, R122, R0.reuse ;  /* 0x0000007a427a7223 */ /* 0x140fe20000010000 */
[----:B0-----:R-:W-:Y:S01]  /*3200*/  FMUL.FTZ R42, R65, R58 ;  /* 0x0000003a412a7220 */ /* 0x001fe20000410000 */
[C-C-:B------:R-:W-:Y:S01]  /*3210*/  FFMA.FTZ R119, R66.reuse, R119, R0.reuse ;  /* 0x0000007742777223 */ /* 0x140fe20000010000 */
[----:B------:R-:W-:Y:S01]  /*3220*/  STL [R1+0x7c], R30 ;  /* 0x00007c1e01007387 */ /* 0x000fe20000100800 */
[----:B------:R-:W-:-:S03]  /*3230*/  FFMA.FTZ R116, R66, R116, R0 ;  /* 0x0000007442747223 */ /* 0x000fc60000010000 */
[----:B------:R0:W-:Y:S04]  /*3240*/  STL [R1+0x84], R26 ;  /* 0x0000841a01007387 */ /* 0x0001e80000100800 */
[----:B------:R3:W-:Y:S04]  /*3250*/  STL [R1+0x88], R22 ;  /* 0x0000881601007387 */ /* 0x0007e80000100800 */
[----:B------:R4:W-:Y:S04]  /*3260*/  STL [R1+0x8c], R18 ;  /* 0x00008c1201007387 */ /* 0x0009e80000100800 */
[----:B------:R-:W-:Y:S01]  /*3270*/  STL [R1+0x98], R14 ;  /* 0x0000980e01007387 */ /* 0x000fe20000100800 */
[----:B0-----:R-:W-:-:S03]  /*3280*/  FMUL.FTZ R26, R65, R124 ;  /* 0x0000007c411a7220 */ /* 0x001fc60000410000 */
[----:B------:R0:W-:Y:S01]  /*3290*/  STL [R1+0xa0], R10 ;  /* 0x0000a00a01007387 */ /* 0x0001e20000100800 */
[C---:B---3--:R-:W-:Y:S01]  /*32a0*/  FMUL.FTZ R22, R65.reuse, R25 ;  /* 0x0000001941167220 */ /* 0x048fe20000410000 */
[C---:B----4-:R-:W-:Y:S01]  /*32b0*/  FMUL.FTZ R18, R65.reuse, R9 ;  /* 0x0000000941127220 */ /* 0x050fe20000410000 */
[C---:B------:R-:W-:Y:S01]  /*32c0*/  FMUL.FTZ R38, R65.reuse, R5 ;  /* 0x0000000541267220 */ /* 0x040fe20000410000 */
[----:B------:R3:W-:Y:S01]  /*32d0*/  STL [R1+0xa4], R6 ;  /* 0x0000a40601007387 */ /* 0x0007e20000100800 */
[C-C-:B0-----:R-:W-:Y:S01]  /*32e0*/  FFMA.FTZ R10, R66.reuse, R59, R0.reuse ;  /* 0x0000003b420a7223 */ /* 0x141fe20000010000 */
[----:B------:R-:W-:Y:S02]  /*32f0*/  HADD2.F32 R59, -RZ, R60.H1_H1 ;  /* 0x3000003cff3b7230 */ /* 0x000fe40000004100 */
[----:B------:R0:W-:Y:S01]  /*3300*/  STL [R1+0xac], R2 ;  /* 0x0000ac0201007387 */ /* 0x0001e20000100800 */
[C---:B---3--:R-:W-:Y:S01]  /*3310*/  FFMA.FTZ R6, R66.reuse, R71, R0 ;  /* 0x0000004742067223 */ /* 0x048fe20000010000 */
[----:B------:R-:W-:Y:S01]  /*3320*/  FMUL.FTZ R25, R65, R21 ;  /* 0x0000001541197220 */ /* 0x000fe20000410000 */
[C-C-:B------:R-:W-:Y:S01]  /*3330*/  FFMA.FTZ R58, R59.reuse, R26, R62.reuse ;  /* 0x0000001a3b3a7223 */ /* 0x140fe2000001003e */
[C-C-:B------:R-:W-:Y:S01]  /*3340*/  FFMA.FTZ R26, R59.reuse, R18, R62.reuse ;  /* 0x000000123b1a7223 */ /* 0x140fe2000001003e */
[----:B------:R-:W-:Y:S01]  /*3350*/  STL [R1+0xb4], R10 ;  /* 0x0000b40a01007387 */ /* 0x000fe20000100800 */
[C---:B------:R-:W-:Y:S01]  /*3360*/  FFMA.FTZ R21, R59.reuse, R22, R62 ;  /* 0x000000163b157223 */ /* 0x040fe2000001003e */
[C---:B0-----:R-:W-:Y:S01]  /*3370*/  FFMA.FTZ R2, R66.reuse, R75, R0 ;  /* 0x0000004b42027223 */ /* 0x041fe20000010000 */
[----:B------:R-:W-:Y:S01]  /*3380*/  FFMA.FTZ R18, R59, R38, R62 ;  /* 0x000000263b127223 */ /* 0x000fe2000001003e */
[----:B------:R-:W-:Y:S01]  /*3390*/  FFMA.FTZ R30, R66, R79, R0 ;  /* 0x0000004f421e7223 */ /* 0x000fe20000010000 */
[----:B------:R-:W-:Y:S01]  /*33a0*/  STL [R1+0xb8], R6 ;  /* 0x0000b80601007387 */ /* 0x000fe20000100800 */
[----:B------:R-:W-:Y:S01]  /*33b0*/  FMUL.FTZ R70, R65, R70 ;  /* 0x0000004641467220 */ /* 0x000fe20000410000 */
[----:B------:R-:W-:Y:S01]  /*33c0*/  FFMA.FTZ R22, R59, R42, R62 ;  /* 0x0000002a3b167223 */ /* 0x000fe2000001003e */
[C---:B------:R-:W-:Y:S01]  /*33d0*/  FMUL.FTZ R74, R65.reuse, R74 ;  /* 0x0000004a414a7220 */ /* 0x040fe20000410000 */
[----:B------:R0:W-:Y:S01]  /*33e0*/  STL [R1+0xbc], R2 ;  /* 0x0000bc0201007387 */ /* 0x0001e20000100800 */
[--C-:B------:R-:W-:Y:S01]  /*33f0*/  FADD.FTZ R92, R92, -R64.reuse ;  /* 0x800000405c5c7221 */ /* 0x100fe20000010000 */
[----:B------:R-:W-:Y:S01]  /*3400*/  FMUL.FTZ R78, R65, R78 ;  /* 0x0000004e414e7220 */ /* 0x000fe20000410000 */
[--C-:B------:R-:W-:Y:S01]  /*3410*/  FADD.FTZ R45, R45, -R64.reuse ;  /* 0x800000402d2d7221 */ /* 0x100fe20000010000 */
[--C-:B------:R-:W-:Y:S01]  /*3420*/  FADD.FTZ R82, R82, -R64.reuse ;  /* 0x8000004052527221 */ /* 0x100fe20000010000 */
[C---:B------:R-:W-:Y:S01]  /*3430*/  FMUL.FTZ R92, R65.reuse, R92 ;  /* 0x0000005c415c7220 */ /* 0x040fe20000410000 */
[--C-:B------:R-:W-:Y:S01]  /*3440*/  FADD.FTZ R88, R88, -R64.reuse ;  /* 0x8000004058587221 */ /* 0x100fe20000010000 */
[----:B------:R-:W-:Y:S01]  /*3450*/  FADD.FTZ R84, R84, -R64 ;  /* 0x8000004054547221 */ /* 0x000fe20000010000 */
[C---:B0-----:R-:W-:Y:S01]  /*3460*/  FMUL.FTZ R2, R65.reuse, R45 ;  /* 0x0000002d41027220 */ /* 0x041fe20000410000 */
[----:B------:R-:W-:Y:S01]  /*3470*/  FMUL.FTZ R45, R65, R82 ;  /* 0x00000052412d7220 */ /* 0x000fe20000410000 */
[----:B------:R-:W-:Y:S01]  /*3480*/  FFMA.FTZ R82, R59, R92, R62 ;  /* 0x0000005c3b527223 */ /* 0x000fe2000001003e */
        /* <DEDUP_REMOVED lines=55> */
[----:B--2---:R-:W-:-:S02]  /*3800*/  FADD.FTZ R0, R46, -R64 ;  /* 0x800000402e007221 */ /* 0x004fc40000010000 */
[----:B------:R-:W2:Y:S04]  /*3810*/  LDL.LU R46, [R1] ;  /* 0x00000000012e7983 */ /* 0x000ea80000300800 */
[----:B------:R0:W-:Y:S04]  /*3820*/  STL [R1+0x2c], R26 ;  /* 0x00002c1a01007387 */ /* 0x0001e80000100800 */
[----:B------:R3:W-:Y:S04]  /*3830*/  STL [R1+0x34], R18 ;  /* 0x0000341201007387 */ /* 0x0007e80000100800 */
[----:B------:R4:W-:Y:S01]  /*3840*/  STL [R1+0x4c], R22 ;  /* 0x00004c1601007387 */ /* 0x0009e20000100800 */
[C-C-:B0-----:R-:W-:Y:S01]  /*3850*/  FFMA.FTZ R26, R59.reuse, R70, R62.reuse ;  /* 0x000000463b1a7223 */ /* 0x141fe2000001003e */
[----:B---3--:R-:W-:-:S04]  /*3860*/  FFMA.FTZ R18, R59, R74, R62 ;  /* 0x0000004a3b127223 */ /* 0x008fc8000001003e */
[----:B------:R-:W-:Y:S01]  /*3870*/  STL [R1+0x80], R26 ;  /* 0x0000801a01007387 */ /* 0x000fe20000100800 */
[----:B----4-:R-:W-:-:S03]  /*3880*/  FFMA.FTZ R22, R59, R78, R62 ;  /* 0x0000004e3b167223 */ /* 0x010fc6000001003e */
[----:B------:R-:W-:Y:S04]  /*3890*/  STL [R1+0x94], R18 ;  /* 0x0000941201007387 */ /* 0x000fe80000100800 */
[----:B------:R0:W-:Y:S04]  /*38a0*/  STL [R1+0x9c], R22 ;  /* 0x00009c1601007387 */ /* 0x0001e80000100800 */
[----:B------:R-:W3:Y:S04]  /*38b0*/  LDL.LU R92, [R1+0x30] ;  /* 0x00003000015c7983 */ /* 0x000ee80000300800 */
[----:B------:R-:W4:Y:S04]  /*38c0*/  LDL.LU R89, [R1+0x28] ;  /* 0x0000280001597983 */ /* 0x000f280000300800 */
[----:B------:R-:W3:Y:S04]  /*38d0*/  LDL.LU R88, [R1+0x24] ;  /* 0x0000240001587983 */ /* 0x000ee80000300800 */
[----:B------:R-:W3:Y:S04]  /*38e0*/  LDL.LU R85, [R1+0x20] ;  /* 0x0000200001557983 */ /* 0x000ee80000300800 */
[----:B------:R-:W3:Y:S01]  /*38f0*/  LDL.LU R84, [R1+0x1c] ;  /* 0x00001c0001547983 */ /* 0x000ee20000300800 */
[----:B------:R-:W-:-:S03]  /*3900*/  FMUL.FTZ R110, R65, R0 ;  /* 0x00000000416e7220 */ /* 0x000fc60000410000 */
[----:B------:R-:W3:Y:S01]  /*3910*/  LDL.LU R78, [R1+0x18] ;  /* 0x00001800014e7983 */ /* 0x000ee20000300800 */
[----:B------:R-:W-:-:S03]  /*3920*/  FMUL.FTZ R0, R65, R49 ;  /* 0x0000003141007220 */ /* 0x000fc60000410000 */
[----:B------:R-:W3:Y:S01]  /*3930*/  LDL.LU R75, [R1+0x14] ;  /* 0x00001400014b7983 */ /* 0x000ee20000300800 */
[----:B------:R-:W-:-:S03]  /*3940*/  FFMA.FTZ R110, R110, R59, R62 ;  /* 0x0000003b6e6e7223 */ /* 0x000fc6000001003e */
[----:B------:R-:W3:Y:S01]  /*3950*/  LDL.LU R70, [R1+0x10] ;  /* 0x0000100001467983 */ /* 0x000ee20000300800 */
[C-C-:B------:R-:W-:Y:S01]  /*3960*/  FFMA.FTZ R0, R59.reuse, R0, R62.reuse ;  /* 0x000000003b007223 */ /* 0x140fe2000001003e */
[----:B------:R-:W-:Y:S02]  /*3970*/  FFMA.FTZ R59, R59, R45, R62 ;  /* 0x0000002d3b3b7223 */ /* 0x000fe4000001003e */
[----:B------:R-:W3:Y:S01]  /*3980*/  LDL.LU R62, [R1+0xc] ;  /* 0x00000c00013e7983 */ /* 0x000ee20000300800 */
[--C-:B0-----:R-:W-:Y:S01]  /*3990*/  FADD.FTZ R22, R102, -R64.reuse ;  /* 0x8000004066167221 */ /* 0x101fe20000010000 */
        /* <DEDUP_REMOVED lines=9> */
[----:B------:R-:W-:Y:S01]  /*3a30*/  FMUL.FTZ R22, R65, R42 ;  /* 0x0000002a41167220 */ /* 0x000fe20000410000 */
[----:B------:R-:W-:Y:S01]  /*3a40*/  FADD.FTZ R50, R12, -R64 ;  /* 0x800000400c327221 */ /* 0x000fe20000010000 */
[----:B------:R-:W-:-:S02]  /*3a50*/  HADD2.F32 R38, -RZ, R61.H0_H0 ;  /* 0x2000003dff267230 */ /* 0x000fc40000004100 */
[--C-:B------:R-:W-:Y:S01]  /*3a60*/  FADD.FTZ R29, R87, -R64.reuse ;  /* 0x80000040571d7221 */ /* 0x100fe20000010000 */
        /* <DEDUP_REMOVED lines=75> */
[----:B------:R-:W3:Y:S01]  /*3f20*/  LDL.LU R104, [R1+0x38] ;  /* 0x0000380001687983 */ /* 0x000ee20000300800 */
[--C-:B------:R-:W-:Y:S01]  /*3f30*/  FADD.FTZ R43, R43, -R64.reuse ;  /* 0x800000402b2b7221 */ /* 0x100fe20000010000 */
[----:B------:R-:W-:Y:S01]  /*3f40*/  FADD.FTZ R3, R3, -R64 ;  /* 0x8000004003037221 */ /* 0x000fe20000010000 */
[----:B------:R-:W-:-:S02]  /*3f50*/  HADD2.F32 R61, -RZ, R61.H1_H1 ;  /* 0x3000003dff3d7230 */ /* 0x000fc40000004100 */
[----:B------:R-:W-:Y:S02]  /*3f60*/  HADD2.F32 R63, -RZ, R63.H1_H1 ;  /* 0x3000003fff3f7230 */ /* 0x000fe40000004100 */
        /* <DEDUP_REMOVED lines=8> */
[----:B------:R-:W-:-:S02]  /*3ff0*/  FMUL.FTZ R27, R65, R19 ;  /* 0x00000013411b7220 */ /* 0x000fc40000410000 */
[----:B------:R-:W-:Y:S01]  /*4000*/  FFMA.FTZ R19, R61, R47, R63 ;  /* 0x0000002f3d137223 */ /* 0x000fe2000001003f */
[----:B------:R-:W-:-:S06]  /*4010*/  FMUL.FTZ R47, R59, -1.4426950216293334961 ;  /* 0xbfb8aa3b3b2f7820 */ /* 0x000fcc0000410000 */
        /* <DEDUP_REMOVED lines=15> */
[----:B-1----:R-:W-:-:S06]  /*4110*/  FADD.FTZ R47, R47, 1 ;  /* 0x3f8000002f2f7421 */ /* 0x002fcc0000010000 */
[----:B------:R-:W-:Y:S01]  /*4120*/  MUFU.RCP R47, R47 ;  /* 0x0000002f002f7308 */ /* 0x000fe20000001000 */
[--C-:B--2---:R-:W-:Y:S01]  /*4130*/  FADD.FTZ R18, R46, -R64.reuse ;  /* 0x800000402e127221 */ /* 0x104fe20000010000 */
[----:B------:R-:W-:-:S03]  /*4140*/  FADD.FTZ R46, R81, -R64 ;  /* 0x80000040512e7221 */ /* 0x000fc60000010000 */
        /* <DEDUP_REMOVED lines=8> */
[----:B----4-:R-:W-:-:S04]  /*41d0*/  FADD.FTZ R42, R89, -R64 ;  /* 0x80000040592a7221 */ /* 0x010fc80000010000 */
[----:B------:R-:W-:Y:S01]  /*41e0*/  FMUL.FTZ R42, R65, R42 ;  /* 0x0000002a412a7220 */ /* 0x000fe20000410000 */
[--C-:B---3--:R-:W-:Y:S01]  /*41f0*/  FADD.FTZ R38, R92, -R64.reuse ;  /* 0x800000405c267221 */ /* 0x108fe20000010000 */
[--C-:B------:R-:W-:Y:S01]  /*4200*/  FADD.FTZ R56, R75, -R64.reuse ;  /* 0x800000404b387221 */ /* 0x100fe20000010000 */
[----:B------:R-:W-:-:S03]  /*4210*/  FADD.FTZ R57, R70, -R64 ;  /* 0x8000004046397221 */ /* 0x000fc60000010000 */
[C---:B------:R-:W-:Y:S01]  /*4220*/  FMUL.FTZ R97, R65.reuse, R56 ;  /* 0x0000003841617220 */ /* 0x040fe20000410000 */
[C---:B------:R-:W-:Y:S01]  /*4230*/  FMUL.FTZ R56, R65.reuse, R43 ;  /* 0x0000002b41387220 */ /* 0x040fe20000410000 */
[C---:B------:R-:W-:Y:S01]  /*4240*/  FMUL.FTZ R43, R65.reuse, R3 ;  /* 0x00000003412b7220 */ /* 0x040fe20000410000 */
[----:B------:R-:W-:Y:S01]  /*4250*/  FMUL.FTZ R95, R65, R57 ;  /* 0x00000039415f7220 */ /* 0x000fe20000410000 */
[----:B------:R-:W-:Y:S01]  /*4260*/  FADD.FTZ R60, R62, -R64 ;  /* 0x800000403e3c7221 */ /* 0x000fe20000010000 */
[C-C-:B------:R-:W-:Y:S01]  /*4270*/  FFMA.FTZ R57, R61.reuse, R42, R63.reuse ;  /* 0x0000002a3d397223 */ /* 0x140fe2000001003f */
[----:B------:R-:W-:Y:S01]  /*4280*/  FFMA.FTZ R42, R61, R43, R63 ;  /* 0x0000002b3d2a7223 */ /* 0x000fe2000001003f */
[----:B------:R-:W-:Y:S01]  /*4290*/  FMUL.FTZ R43, R30, -1.4426950216293334961 ;  /* 0xbfb8aa3b1e2b7820 */ /* 0x000fe20000410000 */
[C---:B------:R-:W-:Y:S01]  /*42a0*/  FMUL.FTZ R92, R65.reuse, R60 ;  /* 0x0000003c415c7220 */ /* 0x040fe20000410000 */
[C---:B------:R-:W-:Y:S01]  /*42b0*/  FMUL.FTZ R60, R65.reuse, R51 ;  /* 0x00000033413c7220 */ /* 0x040fe20000410000 */
[C---:B------:R-:W-:Y:S01]  /*42c0*/  FMUL.FTZ R51, R65.reuse, R31 ;  /* 0x0000001f41337220 */ /* 0x040fe20000410000 */
[----:B------:R-:W-:-:S02]  /*42d0*/  FMUL.FTZ R31, R65, R15 ;  /* 0x0000000f411f7220 */ /* 0x000fc40000410000 */
[----:B------:R-:W1:Y:S01]  /*42e0*/  MUFU.EX2 R43, R43 ;  /* 0x0000002b002b7308 */ /* 0x000e620000000800 */
[----:B------:R-:W-:Y:S01]  /*42f0*/  FFMA.FTZ R15, R61, R51, R63 ;  /* 0x000000333d0f7223 */ /* 0x000fe2000001003f */
[----:B------:R-:W-:-:S06]  /*4300*/  FMUL.FTZ R51, R48, -1.4426950216293334961 ;  /* 0xbfb8aa3b30337820 */ /* 0x000fcc0000410000 */
[----:B------:R-:W2:Y:S01]  /*4310*/  MUFU.EX2 R51, R51 ;  /* 0x0000003300337308 */ /* 0x000ea20000000800 */
[--C-:B------:R-:W-:Y:S01]  /*4320*/  FADD.FTZ R46, R88, -R64.reuse ;  /* 0x80000040582e7221 */ /* 0x100fe20000010000 */
[--C-:B0-----:R-:W-:Y:S01]  /*4330*/  FADD.FTZ R50, R85, -R64.reuse ;  /* 0x8000004055327221 */ /* 0x101fe20000010000 */
[--C-:B------:R-:W-:Y:S01]  /*4340*/  FADD.FTZ R52, R84, -R64.reuse ;  /* 0x8000004054347221 */ /* 0x100fe20000010000 */
[--C-:B------:R-:W-:Y:S01]  /*4350*/  FADD.FTZ R54, R78, -R64.reuse ;  /* 0x800000404e367221 */ /* 0x100fe20000010000 */
[----:B------:R-:W-:Y:S01]  /*4360*/  FADD.FTZ R64, R83, -R64 ;  /* 0x8000004053407221 */ /* 0x000fe20000010000 */
[----:B-1----:R-:W-:-:S03]  /*4370*/  FADD.FTZ R43, R43, 1 ;  /* 0x3f8000002b2b7421 */ /* 0x002fc60000010000 */
[C---:B------:R-:W-:Y:S01]  /*4380*/  FMUL.FTZ R64, R65.reuse, R64 ;  /* 0x0000004041407220 */ /* 0x040fe20000410000 */
[C---:B------:R-:W-:Y:S01]  /*4390*/  FMUL.FTZ R75, R65.reuse, R55 ;  /* 0x00000037414b7220 */ /* 0x040fe20000410000 */
[C---:B------:R-:W-:Y:S01]  /*43a0*/  FMUL.FTZ R100, R65.reuse, R52 ;  /* 0x0000003441647220 */ /* 0x040fe20000410000 */
[C---:B------:R-:W-:Y:S01]  /*43b0*/  FMUL.FTZ R55, R65.reuse, R39 ;  /* 0x0000002741377220 */ /* 0x040fe20000410000 */
[----:B------:R-:W0:Y:S01]  /*43c0*/  MUFU.RCP R43, R43 ;  /* 0x0000002b002b7308 */ /* 0x000e220000001000 */
[----:B------:R-:W-:Y:S01]  /*43d0*/  FMUL.FTZ R52, R65, R35 ;  /* 0x0000002341347220 */ /* 0x000fe20000410000 */
[--C-:B------:R-:W-:Y:S01]  /*43e0*/  FFMA.FTZ R64, R61, R64, R63.reuse ;  /* 0x000000403d407223 */ /* 0x100fe2000001003f */
[----:B--2---:R-:W-:Y:S01]  /*43f0*/  FADD.FTZ R51, R51, 1 ;  /* 0x3f80000033337421 */ /* 0x004fe20000010000 */
[C---:B------:R-:W-:Y:S01]  /*4400*/  FMUL.FTZ R73, R65.reuse, R38 ;  /* 0x0000002641497220 */ /* 0x040fe20000410000 */
[C---:B------:R-:W-:Y:S01]  /*4410*/  FMUL.FTZ R35, R65.reuse, R11 ;  /* 0x0000000b41237220 */ /* 0x040fe20000410000 */
[----:B------:R-:W-:Y:S01]  /*4420*/  FMUL.FTZ R38, R65, R7 ;  /* 0x0000000741267220 */ /* 0x000fe20000410000 */
[C-C-:B------:R-:W-:Y:S01]  /*4430*/  FFMA.FTZ R7, R61.reuse, R55, R63.reuse ;  /* 0x000000373d077223 */ /* 0x140fe2000001003f */
[----:B------:R-:W-:Y:S01]  /*4440*/  FFMA.FTZ R11, R61, R52, R63 ;  /* 0x000000343d0b7223 */ /* 0x000fe2000001003f */
[----:B------:R-:W-:Y:S01]  /*4450*/  FMUL.FTZ R52, R64, -1.4426950216293334961 ;  /* 0xbfb8aa3b40347820 */ /* 0x000fe20000410000 */
[----:B------:R-:W1:Y:S08]  /*4460*/  MUFU.RCP R55, R51 ;  /* 0x0000003300377308 */ /* 0x000e700000001000 */
[----:B------:R-:W2:Y:S01]  /*4470*/  MUFU.EX2 R52, R52 ;  /* 0x0000003400347308 */ /* 0x000ea20000000800 */
[----:B0-----:R-:W-:-:S05]  /*4480*/  FMUL.FTZ R30, R30, R43 ;  /* 0x0000002b1e1e7220 */ /* 0x001fca0000410000 */
[----:B------:R0:W-:Y:S01]  /*4490*/  STL [R1+0x18], R30 ;  /* 0x0000181e01007387 */ /* 0x0001e20000100800 */
[----:B-1----:R-:W-:Y:S01]  /*44a0*/  FMUL.FTZ R48, R48, R55 ;  /* 0x0000003730307220 */ /* 0x002fe20000410000 */
[----:B0-----:R-:W-:-:S05]  /*44b0*/  FMUL.FTZ R30, R59, R47 ;  /* 0x0000002f3b1e7220 */ /* 0x001fca0000410000 */
[----:B------:R-:W-:Y:S04]  /*44c0*/  STL [R1+0x14], R30 ;  /* 0x0000141e01007387 */ /* 0x000fe80000100800 */
[----:B------:R2:W-:Y:S02]  /*44d0*/  STL [R1+0x10], R48 ;  /* 0x0000103001007387 */ /* 0x0005e40000100800 */
[----:B--2---:R-:W-:-:S06]  /*44e0*/  FADD.FTZ R48, R52, 1 ;  /* 0x3f80000034307421 */ /* 0x004fcc0000010000 */
[----:B------:R-:W0:Y:S02]  /*44f0*/  MUFU.RCP R48, R48 ;  /* 0x0000003000307308 */ /* 0x000e240000001000 */
[----:B0-----:R-:W-:-:S05]  /*4500*/  FMUL.FTZ R48, R64, R48 ;  /* 0x0000003040307220 */ /* 0x001fca0000410000 */
[----:B------:R0:W-:Y:S04]  /*4510*/  STL [R1+0xc], R48 ;  /* 0x00000c3001007387 */ /* 0x0001e80000100800 */
[----:B------:R-:W2:Y:S04]  /*4520*/  LDL.LU R89, [R1+0x3c] ;  /* 0x00003c0001597983 */ /* 0x000ea80000300800 */
[----:B------:R-:W3:Y:S04]  /*4530*/  LDL.LU R85, [R1+0x40] ;  /* 0x0000400001557983 */ /* 0x000ee80000300800 */
[----:B------:R-:W4:Y:S01]  /*4540*/  LDL.LU R115, [R1+0x44] ;  /* 0x0000440001737983 */ /* 0x000f220000300800 */
[----:B------:R-:W-:Y:S01]  /*4550*/  FMUL.FTZ R47, R44, -1.4426950216293334961 ;  /* 0xbfb8aa3b2c2f7820 */ /* 0x000fe20000410000 */
[----:B------:R-:W-:-:S04]  /*4560*/  FFMA.FTZ R39, R73, R61, R63 ;  /* 0x0000003d49277223 */ /* 0x000fc8000001003f */
[----:B------:R-:W-:Y:S01]  /*4570*/  FMUL.FTZ R30, R39, -1.4426950216293334961 ;  /* 0xbfb8aa3b271e7820 */ /* 0x000fe20000410000 */
[----:B------:R-:W1:Y:S08]  /*4580*/  MUFU.EX2 R47, R47 ;  /* 0x0000002f002f7308 */ /* 0x000e700000000800 */
[----:B------:R-:W0:Y:S01]  /*4590*/  MUFU.EX2 R30, R30 ;  /* 0x0000001e001e7308 */ /* 0x000e220000000800 */
        /* <DEDUP_REMOVED lines=12> */
[----:B-1----:R-:W-:Y:S01]  /*4660*/  FADD.FTZ R47, R47, 1 ;  /* 0x3f8000002f2f7421 */ /* 0x002fe20000010000 */
        /* <DEDUP_REMOVED lines=23> */
[----:B------:R-:W-:-:S02]  /*47e0*/  FFMA.FTZ R70, R61, R70, R63 ;  /* 0x000000463d467223 */ /* 0x000fc4000001003f */
[----:B------:R1:W-:Y:S01]  /*47f0*/  MUFU.RCP R61, R47 ;  /* 0x0000002f003d7308 */ /* 0x0003e20000001000 */
[----:B0-----:R-:W-:Y:S01]  /*4800*/  FADD.FTZ R30, R30, 1 ;  /* 0x3f8000001e1e7421 */ /* 0x001fe20000010000 */
[----:B-1----:R-:W-:-:S06]  /*4810*/  FMUL.FTZ R47, R125, -1.4426950216293334961 ;  /* 0xbfb8aa3b7d2f7820 */ /* 0x002fcc0000410000 */
[----:B------:R-:W0:Y:S08]  /*4820*/  MUFU.RCP R59, R30 ;  /* 0x0000001e003b7308 */ /* 0x000e300000001000 */
[----:B------:R-:W1:Y:S01]  /*4830*/  MUFU.EX2 R47, R47 ;  /* 0x0000002f002f7308 */ /* 0x000e620000000800 */
[----:B------:R-:W-:Y:S01]  /*4840*/  FMUL.FTZ R51, R104, -1.4426950216293334961 ;  /* 0xbfb8aa3b68337820 */ /* 0x000fe20000410000 */
[----:B------:R-:W-:Y:S01]  /*4850*/  FMUL.FTZ R43, R110, -1.4426950216293334961 ;  /* 0xbfb8aa3b6e2b7820 */ /* 0x000fe20000410000 */
[----:B0-----:R-:W-:Y:S01]  /*4860*/  FMUL.FTZ R59, R39, R59 ;  /* 0x0000003b273b7220 */ /* 0x001fe20000410000 */
[----:B------:R-:W-:-:S04]  /*4870*/  FMUL.FTZ R39, R122, -1.4426950216293334961 ;  /* 0xbfb8aa3b7a277820 */ /* 0x000fc80000410000 */
[----:B------:R-:W0:Y:S01]  /*4880*/  MUFU.EX2 R51, R51 ;  /* 0x0000003300337308 */ /* 0x000e220000000800 */
[----:B-1----:R-:W-:-:S07]  /*4890*/  FADD.FTZ R47, R47, 1 ;  /* 0x3f8000002f2f7421 */ /* 0x002fce0000010000 */
[----:B------:R-:W1:Y:S08]  /*48a0*/  MUFU.EX2 R39, R39 ;  /* 0x0000002700277308 */ /* 0x000e700000000800 */
[----:B------:R0:W-:Y:S02]  /*48b0*/  MUFU.RCP R62, R47 ;  /* 0x0000002f003e7308 */ /* 0x0001e40000001000 */
[----:B0-----:R-:W-:-:S06]  /*48c0*/  FMUL.FTZ R47, R106, -1.4426950216293334961 ;  /* 0xbfb8aa3b6a2f7820 */ /* 0x001fcc0000410000 */
[----:B------:R-:W0:Y:S08]  /*48d0*/  MUFU.EX2 R43, R43 ;  /* 0x0000002b002b7308 */ /* 0x000e300000000800 */
[----:B------:R-:W0:Y:S01]  /*48e0*/  MUFU.EX2 R47, R47 ;  /* 0x0000002f002f7308 */ /* 0x000e220000000800 */
[----:B------:R-:W-:Y:S01]  /*48f0*/  FADD.FTZ R51, R51, 1 ;  /* 0x3f80000033337421 */ /* 0x000fe20000010000 */
[----:B-1----:R-:W-:Y:S01]  /*4900*/  FADD.FTZ R39, R39, 1 ;  /* 0x3f80000027277421 */ /* 0x002fe20000010000 */
[----:B------:R-:W-:-:S05]  /*4910*/  FMUL.FTZ R48, R58, -1.4426950216293334961 ;  /* 0xbfb8aa3b3a307820 */ /* 0x000fca0000410000 */
[----:B------:R1:W-:Y:S01]  /*4920*/  MUFU.RCP R60, R51 ;  /* 0x00000033003c7308 */ /* 0x0003e20000001000 */
[----:B0-----:R-:W-:Y:S01]  /*4930*/  FADD.FTZ R43, R43, 1 ;  /* 0x3f8000002b2b7421 */ /* 0x001fe20000010000 */
[----:B------:R-:W-:-:S06]  /*4940*/  FMUL.FTZ R61, R44, R61 ;  /* 0x0000003d2c3d7220 */ /* 0x000fcc0000410000 */
[----:B------:R0:W-:Y:S01]  /*4950*/  MUFU.RCP R108, R39 ;  /* 0x00000027006c7308 */ /* 0x0001e20000001000 */
[----:B-1----:R-:W-:Y:S01]  /*4960*/  FMUL.FTZ R51, R40, -1.4426950216293334961 ;  /* 0xbfb8aa3b28337820 */ /* 0x002fe20000410000 */
[----:B------:R-:W-:Y:S01]  /*4970*/  FMUL.FTZ R44, R109, -1.4426950216293334961 ;  /* 0xbfb8aa3b6d2c7820 */ /* 0x000fe20000410000 */
[----:B0-----:R-:W-:-:S05]  /*4980*/  FADD.FTZ R39, R47, 1 ;  /* 0x3f8000002f277421 */ /* 0x001fca0000010000 */
[----:B------:R-:W0:Y:S08]  /*4990*/  MUFU.RCP R43, R43 ;  /* 0x0000002b002b7308 */ /* 0x000e300000001000 */
[----:B------:R-:W1:Y:S08]  /*49a0*/  MUFU.EX2 R51, R51 ;  /* 0x0000003300337308 */ /* 0x000e700000000800 */
[----:B------:R-:W1:Y:S08]  /*49b0*/  MUFU.RCP R39, R39 ;  /* 0x0000002700277308 */ /* 0x000e700000001000 */
[----:B------:R-:W1:Y:S08]  /*49c0*/  MUFU.EX2 R48, R48 ;  /* 0x0000003000307308 */ /* 0x000e700000000800 */
[----:B------:R-:W1:Y:S01]  /*49d0*/  MUFU.EX2 R44, R44 ;  /* 0x0000002c002c7308 */ /* 0x000e620000000800 */
[----:B0-----:R-:W-:Y:S01]  /*49e0*/  FMUL.FTZ R110, R110, R43 ;  /* 0x0000002b6e6e7220 */ /* 0x001fe20000410000 */
[----:B------:R-:W-:Y:S01]  /*49f0*/  FMUL.FTZ R43, R57, -1.4426950216293334961 ;  /* 0xbfb8aa3b392b7820 */ /* 0x000fe20000410000 */
[----:B-1----:R-:W-:Y:S01]  /*4a00*/  FADD.FTZ R51, R51, 1 ;  /* 0x3f80000033337421 */ /* 0x002fe20000010000 */
[----:B------:R-:W-:Y:S01]  /*4a10*/  FMUL.FTZ R106, R106, R39 ;  /* 0x000000276a6a7220 */ /* 0x000fe20000410000 */
[----:B------:R-:W-:Y:S01]  /*4a20*/  FMUL.FTZ R39, R103, -1.4426950216293334961 ;  /* 0xbfb8aa3b67277820 */ /* 0x000fe20000410000 */
[----:B------:R-:W-:-:S02]  /*4a30*/  FADD.FTZ R30, R48, 1 ;  /* 0x3f800000301e7421 */ /* 0x000fc40000010000 */
[----:B------:R-:W0:Y:S01]  /*4a40*/  MUFU.RCP R63, R51 ;  /* 0x00000033003f7308 */ /* 0x000e220000001000 */
[----:B------:R-:W-:-:S07]  /*4a50*/  FADD.FTZ R44, R44, 1 ;  /* 0x3f8000002c2c7421 */ /* 0x000fce0000010000 */
[----:B------:R-:W1:Y:S08]  /*4a60*/  MUFU.EX2 R43, R43 ;  /* 0x0000002b002b7308 */ /* 0x000e700000000800 */
[----:B------:R-:W1:Y:S08]  /*4a70*/  MUFU.RCP R30, R30 ;  /* 0x0000001e001e7308 */ /* 0x000e700000001000 */
[----:B------:R-:W1:Y:S08]  /*4a80*/  MUFU.EX2 R39, R39 ;  /* 0x0000002700277308 */ /* 0x000e700000000800 */
[----:B------:R-:W1:Y:S01]  /*4a90*/  MUFU.RCP R44, R44 ;  /* 0x0000002c002c7308 */ /* 0x000e620000001000 */
[----:B0-----:R-:W-:Y:S01]  /*4aa0*/  FMUL.FTZ R63, R40, R63 ;  /* 0x0000003f283f7220 */ /* 0x001fe20000410000 */
[----:B-1----:R-:W-:Y:S01]  /*4ab0*/  FADD.FTZ R40, R43, 1 ;  /* 0x3f8000002b287421 */ /* 0x002fe20000010000 */
[----:B------:R-:W-:Y:S01]  /*4ac0*/  FMUL.FTZ R58, R58, R30 ;  /* 0x0000001e3a3a7220 */ /* 0x000fe20000410000 */
[----:B------:R-:W-:Y:S01]  /*4ad0*/  FMUL.FTZ R30, R107, -1.4426950216293334961 ;  /* 0xbfb8aa3b6b1e7820 */ /* 0x000fe20000410000 */
[----:B------:R-:W-:-:S03]  /*4ae0*/  FADD.FTZ R39, R39, 1 ;  /* 0x3f80000027277421 */ /* 0x000fc60000010000 */
[----:B------:R-:W0:Y:S01]  /*4af0*/  MUFU.RCP R40, R40 ;  /* 0x0000002800287308 */ /* 0x000e220000001000 */
[----:B------:R-:W-:Y:S01]  /*4b00*/  FMUL.FTZ R43, R66, -1.4426950216293334961 ;  /* 0xbfb8aa3b422b7820 */ /* 0x000fe20000410000 */
[----:B------:R-:W-:Y:S01]  /*4b10*/  FMUL.FTZ R109, R109, R44 ;  /* 0x0000002c6d6d7220 */ /* 0x000fe20000410000 */
[----:B------:R-:W-:-:S05]  /*4b20*/  FMUL.FTZ R44, R102, -1.4426950216293334961 ;  /* 0xbfb8aa3b662c7820 */ /* 0x000fca0000410000 */
[----:B------:R-:W1:Y:S08]  /*4b30*/  MUFU.RCP R39, R39 ;  /* 0x0000002700277308 */ /* 0x000e700000001000 */
[----:B------:R-:W1:Y:S08]  /*4b40*/  MUFU.EX2 R30, R30 ;  /* 0x0000001e001e7308 */ /* 0x000e700000000800 */
[----:B------:R-:W2:Y:S08]  /*4b50*/  MUFU.EX2 R43, R43 ;  /* 0x0000002b002b7308 */ /* 0x000eb00000000800 */
[----:B------:R-:W3:Y:S01]  /*4b60*/  MUFU.EX2 R44, R44 ;  /* 0x0000002c002c7308 */ /* 0x000ee20000000800 */
[----:B0-----:R-:W-:Y:S01]  /*4b70*/  FMUL.FTZ R57, R57, R40 ;  /* 0x0000002839397220 */ /* 0x001fe20000410000 */
[----:B------:R-:W-:Y:S01]  /*4b80*/  FMUL.FTZ R40, R119, -1.4426950216293334961 ;  /* 0xbfb8aa3b77287820 */ /* 0x000fe20000410000 */
[----:B-1----:R-:W-:Y:S01]  /*4b90*/  FMUL.FTZ R103, R103, R39 ;  /* 0x0000002767677220 */ /* 0x002fe20000410000 */
[----:B------:R-:W-:-:S04]  /*4ba0*/  FADD.FTZ R30, R30, 1 ;  /* 0x3f8000001e1e7421 */ /* 0x000fc80000010000 */
[----:B------:R-:W0:Y:S01]  /*4bb0*/  MUFU.EX2 R40, R40 ;  /* 0x0000002800287308 */ /* 0x000e220000000800 */
[----:B--2---:R-:W-:-:S07]  /*4bc0*/  FADD.FTZ R43, R43, 1 ;  /* 0x3f8000002b2b7421 */ /* 0x004fce0000010000 */
[----:B------:R3:W-:Y:S02]  /*4bd0*/  MUFU.RCP R47, R30 ;  /* 0x0000001e002f7308 */ /* 0x0007e40000001000 */
[----:B---3--:R-:W-:Y:S01]  /*4be0*/  FADD.FTZ R30, R44, 1 ;  /* 0x3f8000002c1e7421 */ /* 0x008fe20000010000 */
[----:B------:R-:W-:Y:S01]  /*4bf0*/  FMUL.FTZ R44, R36, -1.4426950216293334961 ;  /* 0xbfb8aa3b242c7820 */ /* 0x000fe20000410000 */
[----:B------:R-:W-:-:S04]  /*4c00*/  FMUL.FTZ R39, R89, -1.4426950216293334961 ;  /* 0xbfb8aa3b59277820 */ /* 0x000fc80000410000 */
[----:B------:R1:W2:Y:S08]  /*4c10*/  MUFU.RCP R105, R43 ;  /* 0x0000002b00697308 */ /* 0x0002b00000001000 */
[----:B------:R-:W3:Y:S01]  /*4c20*/  MUFU.EX2 R39, R39 ;  /* 0x0000002700277308 */ /* 0x000ee20000000800 */
[----:B-1----:R-:W-:-:S07]  /*4c30*/  FMUL.FTZ R43, R101, -1.4426950216293334961 ;  /* 0xbfb8aa3b652b7820 */ /* 0x002fce0000410000 */
[----:B------:R-:W1:Y:S01]  /*4c40*/  MUFU.EX2 R44, R44 ;  /* 0x0000002c002c7308 */ /* 0x000e620000000800 */
[----:B0-----:R-:W-:Y:S01]  /*4c50*/  FADD.FTZ R40, R40, 1 ;  /* 0x3f80000028287421 */ /* 0x001fe20000010000 */
[----:B------:R-:W-:Y:S01]  /*4c60*/  FMUL.FTZ R60, R104, R60 ;  /* 0x0000003c683c7220 */ /* 0x000fe20000410000 */
[----:B--2---:R-:W-:-:S05]  /*4c70*/  FMUL.FTZ R105, R66, R105 ;  /* 0x0000006942697220 */ /* 0x004fca0000410000 */
[----:B------:R-:W0:Y:S01]  /*4c80*/  MUFU.EX2 R43, R43 ;  /* 0x0000002b002b7308 */ /* 0x000e220000000800 */
[----:B---3--:R-:W-:-:S07]  /*4c90*/  FADD.FTZ R39, R39, 1 ;  /* 0x3f80000027277421 */ /* 0x008fce0000010000 */
[----:B------:R2:W-:Y:S01]  /*4ca0*/  MUFU.RCP R104, R40 ;  /* 0x0000002800687308 */ /* 0x0005e20000001000 */
[----:B-1----:R-:W-:-:S07]  /*4cb0*/  FADD.FTZ R44, R44, 1 ;  /* 0x3f8000002c2c7421 */ /* 0x002fce0000010000 */
[----:B------:R-:W1:Y:S01]  /*4cc0*/  MUFU.RCP R66, R39 ;  /* 0x0000002700427308 */ /* 0x000e620000001000 */
[----:B--2---:R-:W-:Y:S01]  /*4cd0*/  FMUL.FTZ R40, R116, -1.4426950216293334961 ;  /* 0xbfb8aa3b74287820 */ /* 0x004fe20000410000 */
[----:B0-----:R-:W-:-:S06]  /*4ce0*/  FADD.FTZ R43, R43, 1 ;  /* 0x3f8000002b2b7421 */ /* 0x001fcc0000010000 */
[----:B------:R-:W0:Y:S08]  /*4cf0*/  MUFU.EX2 R40, R40 ;  /* 0x0000002800287308 */ /* 0x000e300000000800 */
[----:B------:R-:W2:Y:S01]  /*4d00*/  MUFU.RCP R65, R44 ;  /* 0x0000002c00417308 */ /* 0x000ea20000001000 */
[----:B------:R-:W-:Y:S01]  /*4d10*/  STL [R1+0xcc], R60 ;  /* 0x0000cc3c01007387 */ /* 0x000fe20000100800 */
[----:B-1----:R-:W-:-:S06]  /*4d20*/  FMUL.FTZ R66, R89, R66 ;  /* 0x0000004259427220 */ /* 0x002fcc0000410000 */
[----:B------:R-:W1:Y:S01]  /*4d30*/  MUFU.RCP R30, R30 ;  /* 0x0000001e001e7308 */ /* 0x000e620000001000 */
[----:B------:R-:W-:Y:S04]  /*4d40*/  STL [R1+0xd0], R110 ;  /* 0x0000d06e01007387 */ /* 0x000fe80000100800 */
[----:B------:R-:W-:Y:S03]  /*4d50*/  STL [R1+0xd4], R61 ;  /* 0x0000d43d01007387 */ /* 0x000fe60000100800 */
[----:B------:R-:W3:Y:S01]  /*4d60*/  MUFU.RCP R43, R43 ;  /* 0x0000002b002b7308 */ /* 0x000ee20000001000 */
[----:B------:R-:W4:Y:S01]  /*4d70*/  LDL.LU R89, [R1+0x48] ;  /* 0x0000480001597983 */ /* 0x000f220000300800 */
[----:B0-----:R-:W-:Y:S01]  /*4d80*/  FADD.FTZ R40, R40, 1 ;  /* 0x3f80000028287421 */ /* 0x001fe20000010000 */
[----:B--2---:R-:W-:Y:S01]  /*4d90*/  FMUL.FTZ R65, R36, R65 ;  /* 0x0000004124417220 */ /* 0x004fe20000410000 */
[----:B------:R-:W-:-:S04]  /*4da0*/  FMUL.FTZ R36, R98, -1.4426950216293334961 ;  /* 0xbfb8aa3b62247820 */ /* 0x000fc80000410000 */
[----:B------:R0:W-:Y:S01]  /*4db0*/  MUFU.RCP R64, R40 ;  /* 0x0000002800407308 */ /* 0x0001e20000001000 */
[----:B-1----:R-:W-:Y:S01]  /*4dc0*/  FMUL.FTZ R102, R102, R30 ;  /* 0x0000001e66667220 */ /* 0x002fe20000410000 */
[----:B------:R-:W-:Y:S01]  /*4dd0*/  FMUL.FTZ R30, R100, -1.4426950216293334961 ;  /* 0xbfb8aa3b641e7820 */ /* 0x000fe20000410000 */
[----:B0-----:R-:W-:-:S05]  /*4de0*/  FMUL.FTZ R40, R67, -1.4426950216293334961 ;  /* 0xbfb8aa3b43287820 */ /* 0x001fca0000410000 */
[----:B------:R-:W0:Y:S01]  /*4df0*/  MUFU.EX2 R36, R36 ;  /* 0x0000002400247308 */ /* 0x000e220000000800 */
[----:B---3--:R-:W-:Y:S01]  /*4e00*/  FMUL.FTZ R101, R101, R43 ;  /* 0x0000002b65657220 */ /* 0x008fe20000410000 */
[----:B------:R-:W-:Y:S01]  /*4e10*/  FMUL.FTZ R43, R32, -1.4426950216293334961 ;  /* 0xbfb8aa3b202b7820 */ /* 0x000fe20000410000 */
[----:B------:R-:W-:-:S05]  /*4e20*/  FMUL.FTZ R39, R85, -1.4426950216293334961 ;  /* 0xbfb8aa3b55277820 */ /* 0x000fca0000410000 */
[----:B------:R-:W1:Y:S08]  /*4e30*/  MUFU.EX2 R40, R40 ;  /* 0x0000002800287308 */ /* 0x000e700000000800 */
[----:B------:R-:W2:Y:S01]  /*4e40*/  MUFU.EX2 R30, R30 ;  /* 0x0000001e001e7308 */ /* 0x000ea20000000800 */
[----:B0-----:R-:W-:-:S07]  /*4e50*/  FADD.FTZ R36, R36, 1 ;  /* 0x3f80000024247421 */ /* 0x001fce0000010000 */
[----:B------:R-:W-:Y:S01]  /*4e60*/  MUFU.EX2 R43, R43 ;  /* 0x0000002b002b7308 */ /* 0x000fe20000000800 */
[----:B-1----:R-:W-:-:S07]  /*4e70*/  FADD.FTZ R40, R40, 1 ;  /* 0x3f80000028287421 */ /* 0x002fce0000010000 */
[----:B------:R-:W0:Y:S01]  /*4e80*/  MUFU.EX2 R39, R39 ;  /* 0x0000002700277308 */ /* 0x000e220000000800 */
[----:B--2---:R-:W-:-:S07]  /*4e90*/  FADD.FTZ R30, R30, 1 ;  /* 0x3f8000001e1e7421 */ /* 0x004fce0000010000 */
[----:B------:R-:W1:Y:S08]  /*4ea0*/  MUFU.RCP R36, R36 ;  /* 0x0000002400247308 */ /* 0x000e700000001000 */
[----:B------:R2:W-:Y:S01]  /*4eb0*/  MUFU.RCP R99, R40 ;  /* 0x0000002800637308 */ /* 0x0005e20000001000 */
[----:B0-----:R-:W-:Y:S01]  /*4ec0*/  FADD.FTZ R39, R39, 1 ;  /* 0x3f80000027277421 */ /* 0x001fe20000010000 */
[----:B--2---:R-:W-:-:S06]  /*4ed0*/  FMUL.FTZ R40, R71, -1.4426950216293334961 ;  /* 0xbfb8aa3b47287820 */ /* 0x004fcc0000410000 */
[----:B------:R0:W-:Y:S02]  /*4ee0*/  MUFU.RCP R44, R30 ;  /* 0x0000001e002c7308 */ /* 0x0001e40000001000 */
[----:B0-----:R-:W-:-:S06]  /*4ef0*/  FADD.FTZ R30, R43, 1 ;  /* 0x3f8000002b1e7421 */ /* 0x001fcc0000010000 */
[----:B------:R-:W0:Y:S01]  /*4f00*/  MUFU.EX2 R40, R40 ;  /* 0x0000002800287308 */ /* 0x000e220000000800 */
[----:B-1----:R-:W-:-:S07]  /*4f10*/  FMUL.FTZ R98, R98, R36 ;  /* 0x0000002462627220 */ /* 0x002fce0000410000 */
[----:B------:R-:W1:Y:S01]  /*4f20*/  MUFU.RCP R30, R30 ;  /* 0x0000001e001e7308 */ /* 0x000e620000001000 */
[----:B----4-:R-:W-:-:S07]  /*4f30*/  FMUL.FTZ R36, R115, -1.4426950216293334961 ;  /* 0xbfb8aa3b73247820 */ /* 0x010fce0000410000 */
[----:B------:R-:W2:Y:S01]  /*4f40*/  MUFU.RCP R39, R39 ;  /* 0x0000002700277308 */ /* 0x000ea20000001000 */
[----:B0-----:R-:W-:Y:S01]  /*4f50*/  FADD.FTZ R40, R40, 1 ;  /* 0x3f80000028287421 */ /* 0x001fe20000010000 */
[----:B------:R-:W-:-:S06]  /*4f60*/  FMUL.FTZ R99, R67, R99 ;  /* 0x0000006343637220 */ /* 0x000fcc0000410000 */
[----:B------:R-:W0:Y:S01]  /*4f70*/  MUFU.EX2 R36, R36 ;  /* 0x0000002400247308 */ /* 0x000e220000000800 */
[----:B-1----:R-:W-:-:S07]  /*4f80*/  FMUL.FTZ R67, R32, R30 ;  /* 0x0000001e20437220 */ /* 0x002fce0000410000 */
[----:B------:R2:W-:Y:S01]  /*4f90*/  MUFU.RCP R68, R40 ;  /* 0x0000002800447308 */ /* 0x0005e20000001000 */
[----:B------:R-:W-:Y:S01]  /*4fa0*/  STL [R1+0xc8], R67 ;  /* 0x0000c84301007387 */ /* 0x000fe20000100800 */
[----:B--2---:R-:W-:-:S03]  /*4fb0*/  FMUL.FTZ R40, R85, R39 ;  /* 0x0000002755287220 */ /* 0x004fc60000410000 */
[----:B------:R-:W2:Y:S04]  /*4fc0*/  LDL.LU R85, [R1+0x50] ;  /* 0x0000500001557983 */ /* 0x000ea80000300800 */
[----:B------:R1:W-:Y:S01]  /*4fd0*/  STL [R1+0x4], R40 ;  /* 0x0000042801007387 */ /* 0x0003e20000100800 */
[----:B0-----:R-:W-:-:S03]  /*4fe0*/  FADD.FTZ R36, R36, 1 ;  /* 0x3f80000024247421 */ /* 0x001fc60000010000 */
[----:B------:R-:W3:Y:S01]  /*4ff0*/  LDL.LU R120, [R1+0x54] ;  /* 0x0000540001787983 */ /* 0x000ee20000300800 */
[----:B-1----:R-:W-:Y:S02]  /*5000*/  FMUL.FTZ R40, R28, -1.4426950216293334961 ;  /* 0xbfb8aa3b1c287820 */ /* 0x002fe40000410000 */
[----:B------:R-:W-:Y:S08]  /*5010*/  MUFU.RCP R36, R36 ;  /* 0x0000002400247308 */ /* 0x000ff00000001000 */
[----:B------:R-:W0:Y:S02]  /*5020*/  MUFU.EX2 R40, R40 ;  /* 0x0000002800287308 */ /* 0x000e240000000800 */
[----:B0-----:R-:W-:-:S06]  /*5030*/  FADD.FTZ R40, R40, 1 ;  /* 0x3f80000028287421 */ /* 0x001fcc0000010000 */
[----:B------:R0:W1:Y:S02]  /*5040*/  MUFU.RCP R94, R40 ;  /* 0x00000028005e7308 */ /* 0x0000640000001000 */
[----:B0-----:R-:W-:-:S05]  /*5050*/  FMUL.FTZ R40, R115, R36 ;  /* 0x0000002473287220 */ /* 0x001fca0000410000 */
[----:B------:R0:W-:Y:S04]  /*5060*/  STL [R1], R40 ;  /* 0x0000002801007387 */ /* 0x0001e80000100800 */
[----:B------:R-:W4:Y:S04]  /*5070*/  LDL.LU R121, [R1+0x58] ;  /* 0x0000580001797983 */ /* 0x000f280000300800 */
[----:B------:R-:W3:Y:S04]  /*5080*/  LDL.LU R115, [R1+0x5c] ;  /* 0x00005c0001737983 */ /* 0x000ee80000300800 */
[----:B------:R-:W3:Y:S01]  /*5090*/  LDL.LU R123, [R1+0x60] ;  /* 0x00006000017b7983 */ /* 0x000ee20000300800 */
[----:B------:R-:W-:Y:S01]  /*50a0*/  FMUL.FTZ R30, R97, -1.4426950216293334961 ;  /* 0xbfb8aa3b611e7820 */ /* 0x000fe20000410000 */
[----:B------:R-:W-:Y:S01]  /*50b0*/  FMUL.FTZ R39, R96, -1.4426950216293334961 ;  /* 0xbfb8aa3b60277820 */ /* 0x000fe20000410000 */
[----:B------:R-:W-:Y:S01]  /*50c0*/  FMUL.FTZ R36, R93, -1.4426950216293334961 ;  /* 0xbfb8aa3b5d247820 */ /* 0x000fe20000410000 */
[----:B------:R-:W-:Y:S01]  /*50d0*/  FMUL.FTZ R43, R69, -1.4426950216293334961 ;  /* 0xbfb8aa3b452b7820 */ /* 0x000fe20000410000 */
[----:B-1----:R-:W-:Y:S01]  /*50e0*/  FMUL.FTZ R94, R28, R94 ;  /* 0x0000005e1c5e7220 */ /* 0x002fe20000410000 */
[----:B------:R-:W-:Y:S01]  /*50f0*/  FMUL.FTZ R62, R125, R62 ;  /* 0x0000003e7d3e7220 */ /* 0x000fe20000410000 */
[----:B------:R-:W1:Y:S01]  /*5100*/  MUFU.EX2 R30, R30 ;  /* 0x0000001e001e7308 */ /* 0x000e620000000800 */
[----:B------:R-:W-:Y:S01]  /*5110*/  FMUL.FTZ R108, R122, R108 ;  /* 0x0000006c7a6c7220 */ /* 0x000fe20000410000 */
[----:B------:R-:W3:Y:S06]  /*5120*/  LDL.LU R117, [R1+0x64] ;  /* 0x0000640001757983 */ /* 0x000eec0000300800 */
[----:B------:R-:W0:Y:S01]  /*5130*/  MUFU.EX2 R39, R39 ;  /* 0x0000002700277308 */ /* 0x000e220000000800 */
[----:B-1----:R-:W-:-:S07]  /*5140*/  FADD.FTZ R30, R30, 1 ;  /* 0x3f8000001e1e7421 */ /* 0x002fce0000010000 */
[----:B------:R-:W1:Y:S01]  /*5150*/  MUFU.EX2 R36, R36 ;  /* 0x0000002400247308 */ /* 0x000e620000000800 */
[----:B0-----:R-:W-:-:S07]  /*5160*/  FADD.FTZ R39, R39, 1 ;  /* 0x3f80000027277421 */ /* 0x001fce0000010000 */
[----:B------:R-:W0:Y:S08]  /*5170*/  MUFU.RCP R30, R30 ;  /* 0x0000001e001e7308 */ /* 0x000e300000001000 */
[----:B------:R-:W0:Y:S01]  /*5180*/  MUFU.RCP R39, R39 ;  /* 0x0000002700277308 */ /* 0x000e220000001000 */
[----:B-1----:R-:W-:Y:S01]  /*5190*/  FADD.FTZ R36, R36, 1 ;  /* 0x3f80000024247421 */ /* 0x002fe20000010000 */
[----:B0-----:R-:W-:-:S06]  /*51a0*/  FMUL.FTZ R97, R97, R30 ;  /* 0x0000001e61617220 */ /* 0x001fcc0000410000 */
[----:B------:R0:W-:Y:S01]  /*51b0*/  MUFU.RCP R40, R36 ;  /* 0x0000002400287308 */ /* 0x0001e20000001000 */
[----:B------:R-:W-:Y:S01]  /*51c0*/  FMUL.FTZ R96, R96, R39 ;  /* 0x0000002760607220 */ /* 0x000fe20000410000 */
[----:B------:R-:W-:Y:S01]  /*51d0*/  FMUL.FTZ R39, R91, -1.4426950216293334961 ;  /* 0xbfb8aa3b5b277820 */ /* 0x000fe20000410000 */
[----:B0-----:R-:W-:-:S05]  /*51e0*/  FMUL.FTZ R36, R34, -1.4426950216293334961 ;  /* 0xbfb8aa3b22247820 */ /* 0x001fca0000410000 */
[----:B------:R-:W-:Y:S08]  /*51f0*/  MUFU.EX2 R39, R39 ;  /* 0x0000002700277308 */ /* 0x000ff00000000800 */
[----:B------:R-:W0:Y:S01]  /*5200*/  MUFU.EX2 R36, R36 ;  /* 0x0000002400247308 */ /* 0x000e220000000800 */
[----:B------:R-:W-:-:S07]  /*5210*/  FMUL.FTZ R28, R92, -1.4426950216293334961 ;  /* 0xbfb8aa3b5c1c7820 */ /* 0x000fce0000410000 */
[----:B------:R-:W1:Y:S01]  /*5220*/  MUFU.EX2 R43, R43 ;  /* 0x0000002b002b7308 */ /* 0x000e620000000800 */
[----:B------:R-:W-:-:S07]  /*5230*/  FMUL.FTZ R30, R89, -1.4426950216293334961 ;  /* 0xbfb8aa3b591e7820 */ /* 0x000fce0000410000 */
[----:B------:R-:W1:Y:S01]  /*5240*/  MUFU.EX2 R30, R30 ;  /* 0x0000001e001e7308 */ /* 0x000e620000000800 */
[----:B0-----:R-:W-:Y:S01]  /*5250*/  FADD.FTZ R36, R36, 1 ;  /* 0x3f80000024247421 */ /* 0x001fe20000010000 */
[----:B-1----:R-:W-:-:S06]  /*5260*/  FADD.FTZ R32, R43, 1 ;  /* 0x3f8000002b207421 */ /* 0x002fcc0000010000 */
[----:B------:R-:W0:Y:S01]  /*5270*/  MUFU.EX2 R28, R28 ;  /* 0x0000001c001c7308 */ /* 0x000e220000000800 */
[----:B------:R-:W-:-:S07]  /*5280*/  FADD.FTZ R30, R30, 1 ;  /* 0x3f8000001e1e7421 */ /* 0x000fce0000010000 */
[----:B------:R1:W-:Y:S02]  /*5290*/  MUFU.RCP R125, R30 ;  /* 0x0000001e007d7308 */ /* 0x0003e40000001000 */
[----:B-1----:R-:W-:Y:S01]  /*52a0*/  FADD.FTZ R30, R39, 1 ;  /* 0x3f800000271e7421 */ /* 0x002fe20000010000 */
[----:B------:R-:W-:-:S05]  /*52b0*/  FMUL.FTZ R39, R87, -1.4426950216293334961 ;  /* 0xbfb8aa3b57277820 */ /* 0x000fca0000410000 */
[----:B------:R-:W1:Y:S08]  /*52c0*/  MUFU.RCP R90, R36 ;  /* 0x00000024005a7308 */ /* 0x000e700000001000 */
[----:B------:R-:W-:Y:S01]  /*52d0*/  MUFU.EX2 R39, R39 ;  /* 0x0000002700277308 */ /* 0x000fe20000000800 */
[----:B0-----:R-:W-:-:S07]  /*52e0*/  FADD.FTZ R28, R28, 1 ;  /* 0x3f8000001c1c7421 */ /* 0x001fce0000010000 */
[----:B------:R-:W0:Y:S08]  /*52f0*/  MUFU.RCP R32, R32 ;  /* 0x0000002000207308 */ /* 0x000e300000001000 */
[----:B------:R-:W0:Y:S01]  /*5300*/  MUFU.RCP R30, R30 ;  /* 0x0000001e001e7308 */ /* 0x000e220000001000 */
[----:B------:R-:W-:Y:S01]  /*5310*/  FMUL.FTZ R93, R93, R40 ;  /* 0x000000285d5d7220 */ /* 0x000fe20000410000 */
[----:B-1----:R-:W-:Y:S01]  /*5320*/  FMUL.FTZ R90, R34, R90 ;  /* 0x0000005a225a7220 */ /* 0x002fe20000410000 */
[----:B------:R-:W-:-:S05]  /*5330*/  FMUL.FTZ R34, R24, -1.4426950216293334961 ;  /* 0xbfb8aa3b18227820 */ /* 0x000fca0000410000 */
[----:B------:R1:W-:Y:S01]  /*5340*/  MUFU.RCP R40, R28 ;  /* 0x0000001c00287308 */ /* 0x0003e20000001000 */
[----:B0-----:R-:W-:Y:S01]  /*5350*/  FMUL.FTZ R69, R69, R32 ;  /* 0x0000002045457220 */ /* 0x001fe20000410000 */
[----:B------:R-:W-:Y:S01]  /*5360*/  FMUL.FTZ R32, R95, -1.4426950216293334961 ;  /* 0xbfb8aa3b5f207820 */ /* 0x000fe20000410000 */
[----:B-1----:R-:W-:Y:S01]  /*5370*/  FADD.FTZ R28, R39, 1 ;  /* 0x3f800000271c7421 */ /* 0x002fe20000010000 */
[----:B------:R-:W-:Y:S01]  /*5380*/  FMUL.FTZ R91, R91, R30 ;  /* 0x0000001e5b5b7220 */ /* 0x000fe20000410000 */
[----:B------:R-:W-:-:S03]  /*5390*/  FMUL.FTZ R30, R88, -1.4426950216293334961 ;  /* 0xbfb8aa3b581e7820 */ /* 0x000fc60000410000 */
[----:B------:R-:W-:Y:S08]  /*53a0*/  MUFU.EX2 R34, R34 ;  /* 0x0000002200227308 */ /* 0x000ff00000000800 */
[----:B------:R-:W0:Y:S08]  /*53b0*/  MUFU.RCP R28, R28 ;  /* 0x0000001c001c7308 */ /* 0x000e300000001000 */
[----:B------:R-:W1:Y:S08]  /*53c0*/  MUFU.EX2 R32, R32 ;  /* 0x0000002000207308 */ /* 0x000e700000000800 */
[----:B------:R-:W2:Y:S01]  /*53d0*/  MUFU.EX2 R30, R30 ;  /* 0x0000001e001e7308 */ /* 0x000ea20000000800 */
[----:B0-----:R-:W-:Y:S01]  /*53e0*/  FMUL.FTZ R87, R87, R28 ;  /* 0x0000001c57577220 */ /* 0x001fe20000410000 */
[----:B------:R-:W-:Y:S01]  /*53f0*/  FMUL.FTZ R28, R84, -1.4426950216293334961 ;  /* 0xbfb8aa3b541c7820 */ /* 0x000fe20000410000 */
[----:B------:R-:W-:-:S05]  /*5400*/  FADD.FTZ R34, R34, 1 ;  /* 0x3f80000022227421 */ /* 0x000fca0000010000 */
[----:B------:R-:W0:Y:S01]  /*5410*/  MUFU.RCP R83, R34 ;  /* 0x0000002200537308 */ /* 0x000e220000001000 */
[----:B-1----:R-:W-:-:S07]  /*5420*/  FADD.FTZ R32, R32, 1 ;  /* 0x3f80000020207421 */ /* 0x002fce0000010000 */
[----:B------:R-:W1:Y:S01]  /*5430*/  MUFU.EX2 R28, R28 ;  /* 0x0000001c001c7308 */ /* 0x000e620000000800 */
[----:B--2---:R-:W-:-:S07]  /*5440*/  FADD.FTZ R30, R30, 1 ;  /* 0x3f8000001e1e7421 */ /* 0x004fce0000010000 */
[----:B------:R-:W2:Y:S08]  /*5450*/  MUFU.RCP R32, R32 ;  /* 0x0000002000207308 */ /* 0x000eb00000001000 */
[----:B------:R-:W2:Y:S01]  /*5460*/  MUFU.RCP R30, R30 ;  /* 0x0000001e001e7308 */ /* 0x000ea20000001000 */
[----:B0-----:R-:W-:Y:S01]  /*5470*/  FMUL.FTZ R83, R24, R83 ;  /* 0x0000005318537220 */ /* 0x001fe20000410000 */
[----:B-1----:R-:W-:-:S06]  /*5480*/  FADD.FTZ R24, R28, 1 ;  /* 0x3f8000001c187421 */ /* 0x002fcc0000010000 */
[----:B------:R-:W0:Y:S01]  /*5490*/  MUFU.RCP R24, R24 ;  /* 0x0000001800187308 */ /* 0x000e220000001000 */
[----:B--2---:R-:W-:Y:S01]  /*54a0*/  FMUL.FTZ R95, R95, R32 ;  /* 0x000000205f5f7220 */ /* 0x004fe20000410000 */
[----:B------:R-:W-:Y:S01]  /*54b0*/  FMUL.FTZ R32, R85, -1.4426950216293334961 ;  /* 0xbfb8aa3b55207820 */ /* 0x000fe20000410000 */
[----:B------:R-:W-:-:S05]  /*54c0*/  FMUL.FTZ R88, R88, R30 ;  /* 0x0000001e58587220 */ /* 0x000fca0000410000 */
[----:B------:R-:W1:Y:S01]  /*54d0*/  MUFU.EX2 R32, R32 ;  /* 0x0000002000207308 */ /* 0x000e620000000800 */
[----:B0-----:R-:W-:Y:S01]  /*54e0*/  FMUL.FTZ R84, R84, R24 ;  /* 0x0000001854547220 */ /* 0x001fe20000410000 */
[----:B------:R-:W-:Y:S01]  /*54f0*/  FMUL.FTZ R125, R89, R125 ;  /* 0x0000007d597d7220 */ /* 0x000fe20000410000 */
[----:B----4-:R-:W-:-:S06]  /*5500*/  FMUL.FTZ R30, R121, -1.4426950216293334961 ;  /* 0xbfb8aa3b791e7820 */ /* 0x010fcc0000410000 */
[----:B------:R-:W0:Y:S01]  /*5510*/  MUFU.EX2 R30, R30 ;  /* 0x0000001e001e7308 */ /* 0x000e220000000800 */
[----:B---3--:R-:W-:Y:S01]  /*5520*/  FMUL.FTZ R24, R115, -1.4426950216293334961 ;  /* 0xbfb8aa3b73187820 */ /* 0x008fe20000410000 */
[----:B-1----:R-:W-:-:S06]  /*5530*/  FADD.FTZ R32, R32, 1 ;  /* 0x3f80000020207421 */ /* 0x002fcc0000010000 */
[----:B------:R-:W1:Y:S01]  /*5540*/  MUFU.EX2 R24, R24 ;  /* 0x0000001800187308 */ /* 0x000e620000000800 */
[----:B0-----:R-:W-:-:S07]  /*5550*/  FADD.FTZ R30, R30, 1 ;  /* 0x3f8000001e1e7421 */ /* 0x001fce0000010000 */
[----:B------:R0:W-:Y:S08]  /*5560*/  MUFU.RCP R89, R32 ;  /* 0x0000002000597308 */ /* 0x0001f00000001000 */
[----:B------:R-:W2:Y:S01]  /*5570*/  MUFU.RCP R122, R30 ;  /* 0x0000001e007a7308 */ /* 0x000ea20000001000 */
[----:B0-----:R-:W-:-:S07]  /*5580*/  FMUL.FTZ R32, R120, -1.4426950216293334961 ;  /* 0xbfb8aa3b78207820 */ /* 0x001fce0000410000 */
[----:B------:R-:W0:Y:S01]  /*5590*/  MUFU.EX2 R32, R32 ;  /* 0x0000002000207308 */ /* 0x000e220000000800 */
[----:B-1----:R-:W-:Y:S01]  /*55a0*/  FADD.FTZ R24, R24, 1 ;  /* 0x3f80000018187421 */ /* 0x002fe20000010000 */
[----:B--2---:R-:W-:-:S06]  /*55b0*/  FMUL.FTZ R122, R121, R122 ;  /* 0x0000007a797a7220 */ /* 0x004fcc0000410000 */
[----:B------:R1:W2:Y:S01]  /*55c0*/  MUFU.RCP R121, R24 ;  /* 0x0000001800797308 */ /* 0x0002a20000001000 */
[----:B------:R-:W-:Y:S01]  /*55d0*/  FMUL.FTZ R89, R85, R89 ;  /* 0x0000005955597220 */ /* 0x000fe20000410000 */
[----:B-1----:R-:W-:Y:S01]  /*55e0*/  FMUL.FTZ R24, R123, -1.4426950216293334961 ;  /* 0xbfb8aa3b7b187820 */ /* 0x002fe20000410000 */
[----:B0-----:R-:W-:-:S05]  /*55f0*/  FADD.FTZ R32, R32, 1 ;  /* 0x3f80000020207421 */ /* 0x001fca0000010000 */
[----:B------:R-:W0:Y:S08]  /*5600*/  MUFU.EX2 R24, R24 ;  /* 0x0000001800187308 */ /* 0x000e300000000800 */
[----:B------:R-:W1:Y:S01]  /*5610*/  MUFU.RCP R85, R32 ;  /* 0x0000002000557308 */ /* 0x000e620000001000 */
[----:B--2---:R-:W-:Y:S02]  /*5620*/  FMUL.FTZ R121, R115, R121 ;  /* 0x0000007973797220 */ /* 0x004fe40000410000 */
[----:B------:R-:W2:Y:S01]  /*5630*/  LDL.LU R115, [R1+0x68] ;  /* 0x0000680001737983 */ /* 0x000ea20000300800 */
[----:B0-----:R-:W-:Y:S01]  /*5640*/  FADD.FTZ R24, R24, 1 ;  /* 0x3f80000018187421 */ /* 0x001fe20000010000 */
[----:B-1----:R-:W-:-:S03]  /*5650*/  FMUL.FTZ R85, R120, R85 ;  /* 0x0000005578557220 */ /* 0x002fc60000410000 */
[----:B------:R-:W0:Y:S02]  /*5660*/  MUFU.RCP R120, R24 ;  /* 0x0000001800787308 */ /* 0x000e240000001000 */
[----:B0-----:R-:W-:Y:S02]  /*5670*/  FMUL.FTZ R120, R123, R120 ;  /* 0x000000787b787220 */ /* 0x001fe40000410000 */
[----:B------:R-:W3:Y:S01]  /*5680*/  LDL.LU R123, [R1+0x6c] ;  /* 0x00006c00017b7983 */ /* 0x000ee20000300800 */
[----:B------:R-:W-:Y:S01]  /*5690*/  FMUL.FTZ R36, R14, -1.4426950216293334961 ;  /* 0xbfb8aa3b0e247820 */ /* 0x000fe20000410000 */
[----:B------:R-:W-:Y:S01]  /*56a0*/  FMUL.FTZ R32, R82, -1.4426950216293334961 ;  /* 0xbfb8aa3b52207820 */ /* 0x000fe20000410000 */
[----:B------:R-:W-:Y:S01]  /*56b0*/  FMUL.FTZ R34, R20, -1.4426950216293334961 ;  /* 0xbfb8aa3b14227820 */ /* 0x000fe20000410000 */
[----:B------:R-:W-:Y:S01]  /*56c0*/  FMUL.FTZ R28, R79, -1.4426950216293334961 ;  /* 0xbfb8aa3b4f1c7820 */ /* 0x000fe20000410000 */
[----:B------:R-:W4:Y:S02]  /*56d0*/  LDL.LU R56, [R1+0x70] ;  /* 0x0000700001387983 */ /* 0x000f240000300800 */
[----:B------:R-:W0:Y:S08]  /*56e0*/  MUFU.EX2 R36, R36 ;  /* 0x0000002400247308 */ /* 0x000e300000000800 */
[----:B------:R-:W1:Y:S01]  /*56f0*/  MUFU.EX2 R32, R32 ;  /* 0x0000002000207308 */ /* 0x000e620000000800 */
[----:B0-----:R-:W-:-:S07]  /*5700*/  FADD.FTZ R36, R36, 1 ;  /* 0x3f80000024247421 */ /* 0x001fce0000010000 */
[----:B------:R-:W0:Y:S01]  /*5710*/  MUFU.RCP R86, R36 ;  /* 0x0000002400567308 */ /* 0x000e220000001000 */
[----:B-1----:R-:W-:-:S07]  /*5720*/  FADD.FTZ R30, R32, 1 ;  /* 0x3f800000201e7421 */ /* 0x002fce0000010000 */
[----:B------:R-:W1:Y:S01]  /*5730*/  MUFU.RCP R30, R30 ;  /* 0x0000001e001e7308 */ /* 0x000e620000001000 */
[----:B0-----:R-:W-:-:S07]  /*5740*/  FMUL.FTZ R86, R14, R86 ;  /* 0x000000560e567220 */ /* 0x001fce0000410000 */
[----:B------:R-:W0:Y:S01]  /*5750*/  MUFU.EX2 R34, R34 ;  /* 0x0000002200227308 */ /* 0x000e220000000800 */
[----:B------:R-:W-:-:S07]  /*5760*/  FMUL.FTZ R14, R81, -1.4426950216293334961 ;  /* 0xbfb8aa3b510e7820 */ /* 0x000fce0000410000 */
[----:B------:R-:W0:Y:S01]  /*5770*/  MUFU.EX2 R28, R28 ;  /* 0x0000001c001c7308 */ /* 0x000e220000000800 */
[----:B-1----:R-:W-:Y:S01]  /*5780*/  FMUL.FTZ R82, R82, R30 ;  /* 0x0000001e52527220 */ /* 0x002fe20000410000 */
[----:B------:R-:W-:-:S06]  /*5790*/  FMUL.FTZ R30, R77, -1.4426950216293334961 ;  /* 0xbfb8aa3b4d1e7820 */ /* 0x000fcc0000410000 */
[----:B------:R-:W1:Y:S01]  /*57a0*/  MUFU.EX2 R14, R14 ;  /* 0x0000000e000e7308 */ /* 0x000e620000000800 */
[----:B0-----:R-:W-:-:S07]  /*57b0*/  FADD.FTZ R34, R34, 1 ;  /* 0x3f80000022227421 */ /* 0x001fce0000010000 */
[----:B------:R-:W-:Y:S01]  /*57c0*/  MUFU.EX2 R30, R30 ;  /* 0x0000001e001e7308 */ /* 0x000fe20000000800 */
[----:B------:R-:W-:-:S07]  /*57d0*/  FADD.FTZ R28, R28, 1 ;  /* 0x3f8000001c1c7421 */ /* 0x000fce0000010000 */
[----:B------:R-:W0:Y:S01]  /*57e0*/  MUFU.RCP R80, R34 ;  /* 0x0000002200507308 */ /* 0x000e220000001000 */
[----:B-1----:R-:W-:-:S07]  /*57f0*/  FADD.FTZ R14, R14, 1 ;  /* 0x3f8000000e0e7421 */ /* 0x002fce0000010000 */
[----:B------:R1:W-:Y:S02]  /*5800*/  MUFU.RCP R32, R28 ;  /* 0x0000001c00207308 */ /* 0x0003e40000001000 */
[----:B-1----:R-:W-:-:S06]  /*5810*/  FMUL.FTZ R28, R10, -1.4426950216293334961 ;  /* 0xbfb8aa3b0a1c7820 */ /* 0x002fcc0000410000 */
[----:B------:R1:W-:Y:S01]  /*5820*/  MUFU.RCP R34, R14 ;  /* 0x0000000e00227308 */ /* 0x0003e20000001000 */
[----:B0-----:R-:W-:Y:S01]  /*5830*/  FMUL.FTZ R80, R20, R80 ;  /* 0x0000005014507220 */ /* 0x001fe20000410000 */
[----:B-1----:R-:W-:-:S06]  /*5840*/  FADD.FTZ R14, R30, 1 ;  /* 0x3f8000001e0e7421 */ /* 0x002fcc0000010000 */
[----:B------:R-:W0:Y:S01]  /*5850*/  MUFU.EX2 R28, R28 ;  /* 0x0000001c001c7308 */ /* 0x000e220000000800 */
[----:B------:R-:W-:-:S07]  /*5860*/  FMUL.FTZ R20, R78, -1.4426950216293334961 ;  /* 0xbfb8aa3b4e147820 */ /* 0x000fce0000410000 */
[----:B------:R-:W1:Y:S08]  /*5870*/  MUFU.RCP R14, R14 ;  /* 0x0000000e000e7308 */ /* 0x000e700000001000 */
[----:B------:R-:W1:Y:S01]  /*5880*/  MUFU.EX2 R20, R20 ;  /* 0x0000001400147308 */ /* 0x000e620000000800 */
[----:B0-----:R-:W-:-:S07]  /*5890*/  FADD.FTZ R28, R28, 1 ;  /* 0x3f8000001c1c7421 */ /* 0x001fce0000010000 */
[----:B------:R-:W0:Y:S01]  /*58a0*/  MUFU.RCP R76, R28 ;  /* 0x0000001c004c7308 */ /* 0x000e220000001000 */
[----:B-1----:R-:W-:Y:S01]  /*58b0*/  FMUL.FTZ R77, R77, R14 ;  /* 0x0000000e4d4d7220 */ /* 0x002fe20000410000 */
[----:B------:R-:W-:-:S06]  /*58c0*/  FMUL.FTZ R14, R75, -1.4426950216293334961 ;  /* 0xbfb8aa3b4b0e7820 */ /* 0x000fcc0000410000 */
[----:B------:R-:W1:Y:S01]  /*58d0*/  MUFU.EX2 R14, R14 ;  /* 0x0000000e000e7308 */ /* 0x000e620000000800 */
[----:B------:R-:W-:-:S07]  /*58e0*/  FADD.FTZ R20, R20, 1 ;  /* 0x3f80000014147421 */ /* 0x000fce0000010000 */
[----:B------:R-:W1:Y:S01]  /*58f0*/  MUFU.RCP R20, R20 ;  /* 0x0000001400147308 */ /* 0x000e620000001000 */
[----:B0-----:R-:W-:Y:S01]  /*5900*/  FMUL.FTZ R76, R10, R76 ;  /* 0x0000004c0a4c7220 */ /* 0x001fe20000410000 */
[----:B------:R-:W-:-:S06]  /*5910*/  FMUL.FTZ R10, R72, -1.4426950216293334961 ;  /* 0xbfb8aa3b480a7820 */ /* 0x000fcc0000410000 */
[----:B------:R-:W0:Y:S01]  /*5920*/  MUFU.EX2 R10, R10 ;  /* 0x0000000a000a7308 */ /* 0x000e220000000800 */
[----:B-1----:R-:W-:-:S07]  /*5930*/  FADD.FTZ R14, R14, 1 ;  /* 0x3f8000000e0e7421 */ /* 0x002fce0000010000 */
[----:B------:R-:W1:Y:S01]  /*5940*/  MUFU.RCP R14, R14 ;  /* 0x0000000e000e7308 */ /* 0x000e620000001000 */
[----:B------:R-:W-:Y:S01]  /*5950*/  FMUL.FTZ R78, R78, R20 ;  /* 0x000000144e4e7220 */ /* 0x000fe20000410000 */
[----:B------:R-:W-:-:S06]  /*5960*/  FMUL.FTZ R20, R117, -1.4426950216293334961 ;  /* 0xbfb8aa3b75147820 */ /* 0x000fcc0000410000 */
[----:B------:R-:W1:Y:S01]  /*5970*/  MUFU.EX2 R20, R20 ;  /* 0x0000001400147308 */ /* 0x000e620000000800 */
[----:B0-----:R-:W-:-:S07]  /*5980*/  FADD.FTZ R10, R10, 1 ;  /* 0x3f8000000a0a7421 */ /* 0x001fce0000010000 */
[----:B------:R-:W0:Y:S01]  /*5990*/  MUFU.RCP R10, R10 ;  /* 0x0000000a000a7308 */ /* 0x000e220000001000 */
[----:B-1----:R-:W-:Y:S01]  /*59a0*/  FMUL.FTZ R75, R75, R14 ;  /* 0x0000000e4b4b7220 */ /* 0x002fe20000410000 */
[----:B------:R-:W-:Y:S01]  /*59b0*/  FMUL.FTZ R104, R119, R104 ;  /* 0x0000006877687220 */ /* 0x000fe20000410000 */
[----:B------:R-:W-:-:S05]  /*59c0*/  FADD.FTZ R20, R20, 1 ;  /* 0x3f80000014147421 */ /* 0x000fca0000010000 */
[----:B------:R-:W1:Y:S01]  /*59d0*/  MUFU.RCP R119, R20 ;  /* 0x0000001400777308 */ /* 0x000e620000001000 */
[----:B0-----:R-:W-:Y:S01]  /*59e0*/  FMUL.FTZ R72, R72, R10 ;  /* 0x0000000a48487220 */ /* 0x001fe20000410000 */
[----:B------:R-:W-:Y:S01]  /*59f0*/  FMUL.FTZ R64, R116, R64 ;  /* 0x0000004074407220 */ /* 0x000fe20000410000 */
[----:B-1----:R-:W-:Y:S02]  /*5a00*/  FMUL.FTZ R119, R117, R119 ;  /* 0x0000007775777220 */ /* 0x002fe40000410000 */
[----:B------:R-:W4:Y:S01]  /*5a10*/  LDL.LU R117, [R1+0x74] ;  /* 0x0000740001757983 */ /* 0x000f220000300800 */
[----:B--2---:R-:W-:-:S06]  /*5a20*/  FMUL.FTZ R14, R115, -1.4426950216293334961 ;  /* 0xbfb8aa3b730e7820 */ /* 0x004fcc0000410000 */
[----:B------:R-:W0:Y:S02]  /*5a30*/  MUFU.EX2 R14, R14 ;  /* 0x0000000e000e7308 */ /* 0x000e240000000800 */
[----:B0-----:R-:W-:Y:S01]  /*5a40*/  FADD.FTZ R14, R14, 1 ;  /* 0x3f8000000e0e7421 */ /* 0x001fe20000010000 */
[----:B---3--:R-:W-:-:S05]  /*5a50*/  FMUL.FTZ R10, R123, -1.4426950216293334961 ;  /* 0xbfb8aa3b7b0a7820 */ /* 0x008fca0000410000 */
[----:B------:R-:W0:Y:S08]  /*5a60*/  MUFU.RCP R116, R14 ;  /* 0x0000000e00747308 */ /* 0x000e300000001000 */
[----:B------:R-:W1:Y:S01]  /*5a70*/  MUFU.EX2 R10, R10 ;  /* 0x0000000a000a7308 */ /* 0x000e620000000800 */
[----:B0-----:R-:W-:Y:S01]  /*5a80*/  FMUL.FTZ R116, R115, R116 ;  /* 0x0000007473747220 */ /* 0x001fe20000410000 */
[----:B-1----:R-:W-:-:S06]  /*5a90*/  FADD.FTZ R10, R10, 1 ;  /* 0x3f8000000a0a7421 */ /* 0x002fcc0000010000 */
[----:B------:R-:W0:Y:S02]  /*5aa0*/  MUFU.RCP R115, R10 ;  /* 0x0000000a00737308 */ /* 0x000e240000001000 */
[----:B0-----:R-:W-:Y:S02]  /*5ab0*/  FMUL.FTZ R115, R123, R115 ;  /* 0x000000737b737220 */ /* 0x001fe40000410000 */
[----:B------:R-:W2:Y:S01]  /*5ac0*/  LDL.LU R123, [R1+0x78] ;  /* 0x00007800017b7983 */ /* 0x000ea20000300800 */
[----:B------:R-:W-:-:S06]  /*5ad0*/  FMUL.FTZ R30, R74, -1.4426950216293334961 ;  /* 0xbfb8aa3b4a1e7820 */ /* 0x000fcc0000410000 */
[----:B------:R-:W0:Y:S01]  /*5ae0*/  MUFU.EX2 R30, R30 ;  /* 0x0000001e001e7308 */ /* 0x000e220000000800 */
[----:B------:R-:W-:-:S07]  /*5af0*/  FMUL.FTZ R24, R6, -1.4426950216293334961 ;  /* 0xbfb8aa3b06187820 */ /* 0x000fce0000410000 */
[----:B------:R-:W1:Y:S01]  /*5b00*/  MUFU.EX2 R24, R24 ;  /* 0x0000001800187308 */ /* 0x000e620000000800 */
[----:B0-----:R-:W-:Y:S01]  /*5b10*/  FADD.FTZ R28, R30, 1 ;  /* 0x3f8000001e1c7421 */ /* 0x001fe20000010000 */
[----:B------:R-:W-:-:S06]  /*5b20*/  FMUL.FTZ R30, R4, -1.4426950216293334961 ;  /* 0xbfb8aa3b041e7820 */ /* 0x000fcc0000410000 */
[----:B------:R-:W0:Y:S01]  /*5b30*/  MUFU.EX2 R30, R30 ;  /* 0x0000001e001e7308 */ /* 0x000e220000000800 */
[----:B-1----:R-:W-:Y:S01]  /*5b40*/  FADD.FTZ R24, R24, 1 ;  /* 0x3f80000018187421 */ /* 0x002fe20000010000 */
[----:B------:R-:W-:-:S06]  /*5b50*/  FMUL.FTZ R20, R0, -1.4426950216293334961 ;  /* 0xbfb8aa3b00147820 */ /* 0x000fcc0000410000 */
[----:B------:R-:W1:Y:S01]  /*5b60*/  MUFU.RCP R73, R24 ;  /* 0x0000001800497308 */ /* 0x000e620000001000 */
[----:B------:R-:W-:Y:S01]  /*5b70*/  FMUL.FTZ R68, R71, R68 ;  /* 0x0000004447447220 */ /* 0x000fe20000410000 */
[----:B0-----:R-:W-:-:S06]  /*5b80*/  FADD.FTZ R30, R30, 1 ;  /* 0x3f8000001e1e7421 */ /* 0x001fcc0000010000 */
[----:B------:R-:W0:Y:S08]  /*5b90*/  MUFU.EX2 R20, R20 ;  /* 0x0000001400147308 */ /* 0x000e300000000800 */
[----:B------:R-:W3:Y:S01]  /*5ba0*/  MUFU.RCP R71, R30 ;  /* 0x0000001e00477308 */ /* 0x000ee20000001000 */
[----:B-1----:R-:W-:Y:S01]  /*5bb0*/  FMUL.FTZ R73, R6, R73 ;  /* 0x0000004906497220 */ /* 0x002fe20000410000 */
[----:B------:R-:W-:-:S06]  /*5bc0*/  FMUL.FTZ R6, R112, -1.4426950216293334961 ;  /* 0xbfb8aa3b70067820 */ /* 0x000fcc0000410000 */
[----:B------:R-:W1:Y:S01]  /*5bd0*/  MUFU.EX2 R6, R6 ;  /* 0x0000000600067308 */ /* 0x000e620000000800 */
[----:B0-----:R-:W-:Y:S01]  /*5be0*/  FADD.FTZ R20, R20, 1 ;  /* 0x3f80000014147421 */ /* 0x001fe20000010000 */
[----:B---3--:R-:W-:Y:S01]  /*5bf0*/  FMUL.FTZ R71, R4, R71 ;  /* 0x0000004704477220 */ /* 0x008fe20000410000 */
[----:B------:R-:W-:-:S05]  /*5c00*/  FMUL.FTZ R4, R111, -1.4426950216293334961 ;  /* 0xbfb8aa3b6f047820 */ /* 0x000fca0000410000 */
[----:B------:R-:W0:Y:S08]  /*5c10*/  MUFU.RCP R20, R20 ;  /* 0x0000001400147308 */ /* 0x000e300000001000 */
[----:B------:R-:W3:Y:S01]  /*5c20*/  MUFU.EX2 R4, R4 ;  /* 0x0000000400047308 */ /* 0x000ee20000000800 */
[----:B-1----:R-:W-:-:S07]  /*5c30*/  FADD.FTZ R6, R6, 1 ;  /* 0x3f80000006067421 */ /* 0x002fce0000010000 */
[----:B------:R-:W1:Y:S01]  /*5c40*/  MUFU.RCP R6, R6 ;  /* 0x0000000600067308 */ /* 0x000e620000001000 */
[----:B0-----:R-:W-:Y:S01]  /*5c50*/  FMUL.FTZ R0, R0, R20 ;  /* 0x0000001400007220 */ /* 0x001fe20000410000 */
[----:B------:R-:W-:Y:S01]  /*5c60*/  FMUL.FTZ R20, R113, -1.4426950216293334961 ;  /* 0xbfb8aa3b71147820 */ /* 0x000fe20000410000 */
[----:B---3--:R-:W-:-:S05]  /*5c70*/  FADD.FTZ R4, R4, 1 ;  /* 0x3f80000004047421 */ /* 0x008fca0000010000 */
[----:B------:R-:W0:Y:S08]  /*5c80*/  MUFU.EX2 R20, R20 ;  /* 0x0000001400147308 */ /* 0x000e300000000800 */
[----:B------:R-:W3:Y:S01]  /*5c90*/  MUFU.RCP R4, R4 ;  /* 0x0000000400047308 */ /* 0x000ee20000001000 */
[----:B-1----:R-:W-:Y:S01]  /*5ca0*/  FMUL.FTZ R112, R112, R6 ;  /* 0x0000000670707220 */ /* 0x002fe20000410000 */
[----:B------:R-:W-:Y:S01]  /*5cb0*/  FMUL.FTZ R6, R3, -1.4426950216293334961 ;  /* 0xbfb8aa3b03067820 */ /* 0x000fe20000410000 */
[----:B------:R-:W-:-:S05]  /*5cc0*/  FMUL.FTZ R14, R2, -1.4426950216293334961 ;  /* 0xbfb8aa3b020e7820 */ /* 0x000fca0000410000 */
[----:B------:R-:W1:Y:S01]  /*5cd0*/  MUFU.EX2 R6, R6 ;  /* 0x0000000600067308 */ /* 0x000e620000000800 */
[----:B0-----:R-:W-:-:S07]  /*5ce0*/  FADD.FTZ R10, R20, 1 ;  /* 0x3f800000140a7421 */ /* 0x001fce0000010000 */
[----:B------:R-:W0:Y:S01]  /*5cf0*/  MUFU.EX2 R14, R14 ;  /* 0x0000000e000e7308 */ /* 0x000e220000000800 */
[----:B---3--:R-:W-:Y:S01]  /*5d00*/  FMUL.FTZ R111, R111, R4 ;  /* 0x000000046f6f7220 */ /* 0x008fe20000410000 */
[----:B----4-:R-:W-:-:S06]  /*5d10*/  FMUL.FTZ R4, R56, -1.4426950216293334961 ;  /* 0xbfb8aa3b38047820 */ /* 0x010fcc0000410000 */
[----:B------:R-:W3:Y:S08]  /*5d20*/  MUFU.EX2 R4, R4 ;  /* 0x0000000400047308 */ /* 0x000ef00000000800 */
[----:B------:R-:W4:Y:S01]  /*5d30*/  MUFU.RCP R10, R10 ;  /* 0x0000000a000a7308 */ /* 0x000f220000001000 */
[----:B-1----:R-:W-:Y:S01]  /*5d40*/  FADD.FTZ R6, R6, 1 ;  /* 0x3f80000006067421 */ /* 0x002fe20000010000 */
[----:B0-----:R-:W-:Y:S01]  /*5d50*/  FADD.FTZ R14, R14, 1 ;  /* 0x3f8000000e0e7421 */ /* 0x001fe20000010000 */
[----:B------:R-:W-:-:S05]  /*5d60*/  FMUL.FTZ R20, R8, -1.4426950216293334961 ;  /* 0xbfb8aa3b08147820 */ /* 0x000fca0000410000 */
[----:B------:R0:W-:Y:S01]  /*5d70*/  MUFU.RCP R24, R14 ;  /* 0x0000000e00187308 */ /* 0x0001e20000001000 */
[----:B---3--:R-:W-:-:S07]  /*5d80*/  FADD.FTZ R4, R4, 1 ;  /* 0x3f80000004047421 */ /* 0x008fce0000010000 */
[----:B------:R-:W1:Y:S01]  /*5d90*/  MUFU.RCP R6, R6 ;  /* 0x0000000600067308 */ /* 0x000e620000001000 */
[----:B0-----:R-:W-:Y:S01]  /*5da0*/  FMUL.FTZ R14, R5, -1.4426950216293334961 ;  /* 0xbfb8aa3b050e7820 */ /* 0x001fe20000410000 */
[----:B----4-:R-:W-:Y:S01]  /*5db0*/  FMUL.FTZ R113, R113, R10 ;  /* 0x0000000a71717220 */ /* 0x010fe20000410000 */
[----:B------:R-:W-:-:S05]  /*5dc0*/  FMUL.FTZ R10, R7, -1.4426950216293334961 ;  /* 0xbfb8aa3b070a7820 */ /* 0x000fca0000410000 */
[----:B------:R-:W0:Y:S08]  /*5dd0*/  MUFU.EX2 R14, R14 ;  /* 0x0000000e000e7308 */ /* 0x000e300000000800 */
[----:B------:R0:W3:Y:S08]  /*5de0*/  MUFU.RCP R114, R4 ;  /* 0x0000000400727308 */ /* 0x0000f00000001000 */
[----:B------:R-:W4:Y:S01]  /*5df0*/  MUFU.EX2 R20, R20 ;  /* 0x0000001400147308 */ /* 0x000f220000000800 */
[----:B-1----:R-:W-:-:S07]  /*5e00*/  FMUL.FTZ R3, R3, R6 ;  /* 0x0000000603037220 */ /* 0x002fce0000410000 */
[----:B------:R-:W1:Y:S01]  /*5e10*/  MUFU.EX2 R10, R10 ;  /* 0x0000000a000a7308 */ /* 0x000e620000000800 */
[----:B------:R-:W-:Y:S01]  /*5e20*/  FMUL.FTZ R6, R117, -1.4426950216293334961 ;  /* 0xbfb8aa3b75067820 */ /* 0x000fe20000410000 */
[----:B0-----:R-:W-:Y:S01]  /*5e30*/  FADD.FTZ R4, R14, 1 ;  /* 0x3f8000000e047421 */ /* 0x001fe20000010000 */
[----:B---3--:R-:W-:Y:S02]  /*5e40*/  FMUL.FTZ R114, R56, R114 ;  /* 0x0000007238727220 */ /* 0x008fe40000410000 */
[----:B------:R-:W3:Y:S03]  /*5e50*/  LDL.LU R56, [R1+0x7c] ;  /* 0x00007c0001387983 */ /* 0x000ee60000300800 */
[----:B------:R-:W0:Y:S01]  /*5e60*/  MUFU.EX2 R6, R6 ;  /* 0x0000000600067308 */ /* 0x000e220000000800 */
[----:B----4-:R-:W-:-:S07]  /*5e70*/  FADD.FTZ R14, R20, 1 ;  /* 0x3f800000140e7421 */ /* 0x010fce0000010000 */
[----:B------:R-:W4:Y:S01]  /*5e80*/  MUFU.RCP R28, R28 ;  /* 0x0000001c001c7308 */ /* 0x000f220000001000 */
[----:B-1----:R-:W-:-:S07]  /*5e90*/  FADD.FTZ R10, R10, 1 ;  /* 0x3f8000000a0a7421 */ /* 0x002fce0000010000 */
[----:B------:R-:W1:Y:S08]  /*5ea0*/  MUFU.RCP R4, R4 ;  /* 0x0000000400047308 */ /* 0x000e700000001000 */
[----:B------:R-:W1:Y:S08]  /*5eb0*/  MUFU.RCP R14, R14 ;  /* 0x0000000e000e7308 */ /* 0x000e700000001000 */
[----:B------:R-:W1:Y:S01]  /*5ec0*/  MUFU.RCP R10, R10 ;  /* 0x0000000a000a7308 */ /* 0x000e620000001000 */
[----:B0-----:R-:W-:Y:S01]  /*5ed0*/  FADD.FTZ R6, R6, 1 ;  /* 0x3f80000006067421 */ /* 0x001fe20000010000 */
[----:B----4-:R-:W-:Y:S01]  /*5ee0*/  FMUL.FTZ R74, R74, R28 ;  /* 0x0000001c4a4a7220 */ /* 0x010fe20000410000 */
[----:B-1----:R-:W-:-:S05]  /*5ef0*/  FMUL.FTZ R4, R5, R4 ;  /* 0x0000000405047220 */ /* 0x002fca0000410000 */
[----:B------:R0:W1:Y:S01]  /*5f00*/  MUFU.RCP R28, R6 ;  /* 0x00000006001c7308 */ /* 0x0000620000001000 */
[----:B------:R-:W-:Y:S01]  /*5f10*/  FMUL.FTZ R5, R8, R14 ;  /* 0x0000000e08057220 */ /* 0x000fe20000410000 */
[----:B------:R-:W-:Y:S01]  /*5f20*/  FMUL.FTZ R14, R11, -1.4426950216293334961 ;  /* 0xbfb8aa3b0b0e7820 */ /* 0x000fe20000410000 */
[----:B0-----:R-:W-:-:S05]  /*5f30*/  FMUL.FTZ R6, R7, R10 ;  /* 0x0000000a07067220 */ /* 0x001fca0000410000 */
[----:B------:R-:W0:Y:S01]  /*5f40*/  MUFU.EX2 R14, R14 ;  /* 0x0000000e000e7308 */ /* 0x000e220000000800 */
[----:B-1----:R-:W-:Y:S02]  /*5f50*/  FMUL.FTZ R7, R117, R28 ;  /* 0x0000001c75077220 */ /* 0x002fe40000410000 */
[----:B------:R-:W4:Y:S01]  /*5f60*/  LDL.LU R117, [R1+0x84] ;  /* 0x0000840001757983 */ /* 0x000f220000300800 */
[----:B0-----:R-:W-:-:S06]  /*5f70*/  FADD.FTZ R14, R14, 1 ;  /* 0x3f8000000e0e7421 */ /* 0x001fcc0000010000 */
[----:B------:R-:W-:Y:S01]  /*5f80*/  MUFU.RCP R14, R14 ;  /* 0x0000000e000e7308 */ /* 0x000fe20000001000 */
[----:B--2---:R-:W-:-:S07]  /*5f90*/  FMUL.FTZ R10, R123, -1.4426950216293334961 ;  /* 0xbfb8aa3b7b0a7820 */ /* 0x004fce0000410000 */
[----:B------:R-:W0:Y:S02]  /*5fa0*/  MUFU.EX2 R10, R10 ;  /* 0x0000000a000a7308 */ /* 0x000e240000000800 */
[----:B0-----:R-:W-:-:S06]  /*5fb0*/  FADD.FTZ R10, R10, 1 ;  /* 0x3f8000000a0a7421 */ /* 0x001fcc0000010000 */
[----:B------:R0:W1:Y:S02]  /*5fc0*/  MUFU.RCP R30, R10 ;  /* 0x0000000a001e7308 */ /* 0x0000640000001000 */
[----:B0-----:R-:W-:Y:S01]  /*5fd0*/  FMUL.FTZ R10, R11, R14 ;  /* 0x0000000e0b0a7220 */ /* 0x001fe20000410000 */
[----:B-1----:R-:W-:Y:S02]  /*5fe0*/  FMUL.FTZ R11, R123, R30 ;  /* 0x0000001e7b0b7220 */ /* 0x002fe40000410000 */
[----:B------:R-:W2:Y:S04]  /*5ff0*/  LDL.LU R123, [R1+0x88] ;  /* 0x00008800017b7983 */ /* 0x000ea80000300800 */
[----:B------:R-:W2:Y:S01]  /*6000*/  LDL.LU R55, [R1+0x8c] ;  /* 0x00008c0001377983 */ /* 0x000ea20000300800 */
[----:B------:R-:W-:Y:S01]  /*6010*/  FMUL.FTZ R2, R2, R24 ;  /* 0x0000001802027220 */ /* 0x000fe20000410000 */
[----:B------:R-:W-:Y:S01]  /*6020*/  FMUL.FTZ R20, R9, -1.4426950216293334961 ;  /* 0xbfb8aa3b09147820 */ /* 0x000fe20000410000 */
[----:B------:R-:W-:-:S05]  /*6030*/  FMUL.FTZ R24, R12, -1.4426950216293334961 ;  /* 0xbfb8aa3b0c187820 */ /* 0x000fca0000410000 */
[----:B------:R-:W0:Y:S08]  /*6040*/  MUFU.EX2 R20, R20 ;  /* 0x0000001400147308 */ /* 0x000e300000000800 */
[----:B------:R-:W1:Y:S01]  /*6050*/  MUFU.EX2 R24, R24 ;  /* 0x0000001800187308 */ /* 0x000e620000000800 */
[----:B0-----:R-:W-:Y:S01]  /*6060*/  FADD.FTZ R8, R20, 1 ;  /* 0x3f80000014087421 */ /* 0x001fe20000010000 */
[----:B-1----:R-:W-:-:S06]  /*6070*/  FADD.FTZ R20, R24, 1 ;  /* 0x3f80000018147421 */ /* 0x002fcc0000010000 */
[----:B------:R-:W0:Y:S08]  /*6080*/  MUFU.RCP R8, R8 ;  /* 0x0000000800087308 */ /* 0x000e300000001000 */
[----:B------:R-:W1:Y:S01]  /*6090*/  MUFU.RCP R20, R20 ;  /* 0x0000001400147308 */ /* 0x000e620000001000 */
[----:B------:R-:W-:Y:S01]  /*60a0*/  FMUL.FTZ R24, R13, -1.4426950216293334961 ;  /* 0xbfb8aa3b0d187820 */ /* 0x000fe20000410000 */
[----:B------:R-:W-:Y:S01]  /*60b0*/  FMUL.FTZ R28, R16, -1.4426950216293334961 ;  /* 0xbfb8aa3b101c7820 */ /* 0x000fe20000410000 */
[----:B0-----:R-:W-:Y:S01]  /*60c0*/  FMUL.FTZ R8, R9, R8 ;  /* 0x0000000809087220 */ /* 0x001fe20000410000 */
[----:B-1----:R-:W-:Y:S01]  /*60d0*/  FMUL.FTZ R9, R12, R20 ;  /* 0x000000140c097220 */ /* 0x002fe20000410000 */
[----:B------:R-:W-:-:S03]  /*60e0*/  FMUL.FTZ R20, R15, -1.4426950216293334961 ;  /* 0xbfb8aa3b0f147820 */ /* 0x000fc60000410000 */
[----:B------:R-:W0:Y:S08]  /*60f0*/  MUFU.EX2 R24, R24 ;  /* 0x0000001800187308 */ /* 0x000e300000000800 */
[----:B------:R-:W1:Y:S08]  /*6100*/  MUFU.EX2 R20, R20 ;  /* 0x0000001400147308 */ /* 0x000e700000000800 */
[----:B------:R-:W1:Y:S01]  /*6110*/  MUFU.EX2 R28, R28 ;  /* 0x0000001c001c7308 */ /* 0x000e620000000800 */
[----:B0-----:R-:W-:Y:S01]  /*6120*/  FADD.FTZ R12, R24, 1 ;  /* 0x3f800000180c7421 */ /* 0x001fe20000010000 */
[----:B------:R-:W-:Y:S01]  /*6130*/  FMUL.FTZ R30, R18, -1.4426950216293334961 ;  /* 0xbfb8aa3b121e7820 */ /* 0x000fe20000410000 */
[----:B-1----:R-:W-:-:S05]  /*6140*/  FADD.FTZ R20, R20, 1 ;  /* 0x3f80000014147421 */ /* 0x002fca0000010000 */
[----:B------:R-:W-:Y:S01]  /*6150*/  MUFU.RCP R12, R12 ;  /* 0x0000000c000c7308 */ /* 0x000fe20000001000 */
[----:B------:R-:W-:Y:S01]  /*6160*/  FADD.FTZ R24, R28, 1 ;  /* 0x3f8000001c187421 */ /* 0x000fe20000010000 */
[----:B------:R-:W-:-:S06]  /*6170*/  FMUL.FTZ R28, R17, -1.4426950216293334961 ;  /* 0xbfb8aa3b111c7820 */ /* 0x000fcc0000410000 */
[----:B------:R-:W-:Y:S01]  /*6180*/  MUFU.RCP R20, R20 ;  /* 0x0000001400147308 */ /* 0x000fe20000001000 */
[----:B------:R-:W-:-:S07]  /*6190*/  FMUL.FTZ R79, R79, R32 ;  /* 0x000000204f4f7220 */ /* 0x000fce0000410000 */
[----:B------:R-:W-:Y:S08]  /*61a0*/  MUFU.RCP R24, R24 ;  /* 0x0000001800187308 */ /* 0x000ff00000001000 */
[----:B------:R-:W-:Y:S01]  /*61b0*/  MUFU.EX2 R28, R28 ;  /* 0x0000001c001c7308 */ /* 0x000fe20000000800 */
[----:B---3--:R-:W-:-:S07]  /*61c0*/  FMUL.FTZ R14, R56, -1.4426950216293334961 ;  /* 0xbfb8aa3b380e7820 */ /* 0x008fce0000410000 */
[----:B------:R-:W0:Y:S08]  /*61d0*/  MUFU.EX2 R14, R14 ;  /* 0x0000000e000e7308 */ /* 0x000e300000000800 */
[----:B------:R-:W1:Y:S01]  /*61e0*/  MUFU.EX2 R30, R30 ;  /* 0x0000001e001e7308 */ /* 0x000e620000000800 */
[----:B0-----:R-:W-:-:S07]  /*61f0*/  FADD.FTZ R14, R14, 1 ;  /* 0x3f8000000e0e7421 */ /* 0x001fce0000010000 */
[----:B------:R0:W3:Y:S01]  /*6200*/  MUFU.RCP R32, R14 ;  /* 0x0000000e00207308 */ /* 0x0000e20000001000 */
[----:B------:R-:W-:Y:S01]  /*6210*/  FMUL.FTZ R12, R13, R12 ;  /* 0x0000000c0d0c7220 */ /* 0x000fe20000410000 */
[----:B------:R-:W-:Y:S01]  /*6220*/  FMUL.FTZ R13, R16, R24 ;  /* 0x00000018100d7220 */ /* 0x000fe20000410000 */
[----:B------:R-:W-:Y:S01]  /*6230*/  FADD.FTZ R16, R28, 1 ;  /* 0x3f8000001c107421 */ /* 0x000fe20000010000 */
[----:B-1----:R-:W-:Y:S01]  /*6240*/  FADD.FTZ R28, R30, 1 ;  /* 0x3f8000001e1c7421 */ /* 0x002fe20000010000 */
[----:B0-----:R-:W-:Y:S01]  /*6250*/  FMUL.FTZ R14, R15, R20 ;  /* 0x000000140f0e7220 */ /* 0x001fe20000410000 */
[----:B------:R-:W-:Y:S01]  /*6260*/  FMUL.FTZ R24, R19, -1.4426950216293334961 ;  /* 0xbfb8aa3b13187820 */ /* 0x000fe20000410000 */
[----:B------:R-:W-:Y:S02]  /*6270*/  FMUL.FTZ R30, R21, -1.4426950216293334961 ;  /* 0xbfb8aa3b151e7820 */ /* 0x000fe40000410000 */
[----:B------:R-:W-:Y:S01]  /*6280*/  MUFU.RCP R16, R16 ;  /* 0x0000001000107308 */ /* 0x000fe20000001000 */
[----:B---3--:R-:W-:Y:S01]  /*6290*/  FMUL.FTZ R15, R56, R32 ;  /* 0x00000020380f7220 */ /* 0x008fe20000410000 */
[----:B------:R-:W-:Y:S01]  /*62a0*/  FMUL.FTZ R32, R22, -1.4426950216293334961 ;  /* 0xbfb8aa3b16207820 */ /* 0x000fe20000410000 */
[----:B------:R-:W-:-:S05]  /*62b0*/  FMUL.FTZ R81, R81, R34 ;  /* 0x0000002251517220 */ /* 0x000fca0000410000 */
[----:B------:R-:W-:Y:S01]  /*62c0*/  MUFU.RCP R28, R28 ;  /* 0x0000001c001c7308 */ /* 0x000fe20000001000 */
[----:B------:R-:W3:Y:S01]  /*62d0*/  LDL.LU R56, [R1+0x98] ;  /* 0x0000980001387983 */ /* 0x000ee20000300800 */
[----:B----4-:R-:W-:-:S06]  /*62e0*/  FMUL.FTZ R20, R117, -1.4426950216293334961 ;  /* 0xbfb8aa3b75147820 */ /* 0x010fcc0000410000 */
[----:B------:R-:W-:Y:S08]  /*62f0*/  MUFU.EX2 R24, R24 ;  /* 0x0000001800187308 */ /* 0x000ff00000000800 */
[----:B------:R-:W0:Y:S08]  /*6300*/  MUFU.EX2 R20, R20 ;  /* 0x0000001400147308 */ /* 0x000e300000000800 */
[----:B------:R-:W1:Y:S08]  /*6310*/  MUFU.EX2 R30, R30 ;  /* 0x0000001e001e7308 */ /* 0x000e700000000800 */
[----:B------:R-:W4:Y:S01]  /*6320*/  MUFU.EX2 R32, R32 ;  /* 0x0000002000207308 */ /* 0x000f220000000800 */
[----:B0-----:R-:W-:Y:S01]  /*6330*/  FADD.FTZ R20, R20, 1 ;  /* 0x3f80000014147421 */ /* 0x001fe20000010000 */
[----:B------:R-:W-:Y:S01]  /*6340*/  FMUL.FTZ R16, R17, R16 ;  /* 0x0000001011107220 */ /* 0x000fe20000410000 */
[----:B------:R-:W-:Y:S01]  /*6350*/  FMUL.FTZ R17, R18, R28 ;  /* 0x0000001c12117220 */ /* 0x000fe20000410000 */
[----:B------:R-:W-:Y:S01]  /*6360*/  FADD.FTZ R18, R24, 1 ;  /* 0x3f80000018127421 */ /* 0x000fe20000010000 */
[----:B------:R-:W-:-:S03]  /*6370*/  FMUL.FTZ R28, R23, -1.4426950216293334961 ;  /* 0xbfb8aa3b171c7820 */ /* 0x000fc60000410000 */
[----:B------:R1:W-:Y:S02]  /*6380*/  MUFU.RCP R34, R20 ;  /* 0x0000001400227308 */ /* 0x0003e40000001000 */
[----:B-1----:R-:W-:Y:S01]  /*6390*/  FADD.FTZ R20, R30, 1 ;  /* 0x3f8000001e147421 */ /* 0x002fe20000010000 */
[----:B----4-:R-:W-:-:S05]  /*63a0*/  FADD.FTZ R30, R32, 1 ;  /* 0x3f800000201e7421 */ /* 0x010fca0000010000 */
[----:B------:R-:W0:Y:S08]  /*63b0*/  MUFU.RCP R18, R18 ;  /* 0x0000001200127308 */ /* 0x000e300000001000 */
[----:B------:R-:W1:Y:S08]  /*63c0*/  MUFU.RCP R20, R20 ;  /* 0x0000001400147308 */ /* 0x000e700000001000 */
[----:B------:R-:W4:Y:S08]  /*63d0*/  MUFU.RCP R30, R30 ;  /* 0x0000001e001e7308 */ /* 0x000f300000001000 */
[----:B------:R-:W4:Y:S01]  /*63e0*/  MUFU.EX2 R28, R28 ;  /* 0x0000001c001c7308 */ /* 0x000f220000000800 */
[----:B0-----:R-:W-:Y:S01]  /*63f0*/  FMUL.FTZ R18, R19, R18 ;  /* 0x0000001213127220 */ /* 0x001fe20000410000 */
[----:B-1----:R-:W-:Y:S01]  /*6400*/  FMUL.FTZ R20, R21, R20 ;  /* 0x0000001415147220 */ /* 0x002fe20000410000 */
[----:B--2---:R-:W-:-:S06]  /*6410*/  FMUL.FTZ R24, R123, -1.4426950216293334961 ;  /* 0xbfb8aa3b7b187820 */ /* 0x004fcc0000410000 */
[----:B------:R-:W0:Y:S01]  /*6420*/  MUFU.EX2 R24, R24 ;  /* 0x0000001800187308 */ /* 0x000e220000000800 */
[----:B------:R-:W-:Y:S01]  /*6430*/  FMUL.FTZ R19, R117, R34 ;  /* 0x0000002275137220 */ /* 0x000fe20000410000 */
[----:B------:R-:W-:Y:S01]  /*6440*/  FMUL.FTZ R32, R25, -1.4426950216293334961 ;  /* 0xbfb8aa3b19207820 */ /* 0x000fe20000410000 */
[----:B----4-:R-:W-:Y:S01]  /*6450*/  FMUL.FTZ R21, R22, R30 ;  /* 0x0000001e16157220 */ /* 0x010fe20000410000 */
[----:B------:R-:W-:Y:S01]  /*6460*/  FMUL.FTZ R34, R26, -1.4426950216293334961 ;  /* 0xbfb8aa3b1a227820 */ /* 0x000fe20000410000 */
[----:B------:R-:W-:Y:S01]  /*6470*/  FADD.FTZ R22, R28, 1 ;  /* 0x3f8000001c167421 */ /* 0x000fe20000010000 */
[----:B------:R-:W2:Y:S02]  /*6480*/  LDL.LU R117, [R1+0xa0] ;  /* 0x0000a00001757983 */ /* 0x000ea40000300800 */
[----:B------:R-:W1:Y:S01]  /*6490*/  MUFU.EX2 R32, R32 ;  /* 0x0000002000207308 */ /* 0x000e620000000800 */
[----:B0-----:R-:W-:-:S07]  /*64a0*/  FADD.FTZ R24, R24, 1 ;  /* 0x3f80000018187421 */ /* 0x001fce0000010000 */
[----:B------:R-:W0:Y:S08]  /*64b0*/  MUFU.EX2 R34, R34 ;  /* 0x0000002200227308 */ /* 0x000e300000000800 */
[----:B------:R-:W4:Y:S08]  /*64c0*/  MUFU.RCP R22, R22 ;  /* 0x0000001600167308 */ /* 0x000f300000001000 */
[----:B------:R1:W4:Y:S01]  /*64d0*/  MUFU.RCP R28, R24 ;  /* 0x00000018001c7308 */ /* 0x0003220000001000 */
[----:B------:R-:W-:Y:S01]  /*64e0*/  FMUL.FTZ R30, R27, -1.4426950216293334961 ;  /* 0xbfb8aa3b1b1e7820 */ /* 0x000fe20000410000 */
[----:B------:R-:W-:Y:S01]  /*64f0*/  FMUL.FTZ R36, R55, -1.4426950216293334961 ;  /* 0xbfb8aa3b37247820 */ /* 0x000fe20000410000 */
[----:B-1----:R-:W-:Y:S01]  /*6500*/  FADD.FTZ R24, R32, 1 ;  /* 0x3f80000020187421 */ /* 0x002fe20000010000 */
[----:B0-----:R-:W-:Y:S01]  /*6510*/  FADD.FTZ R32, R34, 1 ;  /* 0x3f80000022207421 */ /* 0x001fe20000010000 */
[----:B----4-:R-:W-:Y:S01]  /*6520*/  FMUL.FTZ R22, R23, R22 ;  /* 0x0000001617167220 */ /* 0x010fe20000410000 */
[----:B------:R-:W-:-:S02]  /*6530*/  FMUL.FTZ R23, R123, R28 ;  /* 0x0000001c7b177220 */ /* 0x000fc40000410000 */
[----:B------:R-:W4:Y:S01]  /*6540*/  LDL.LU R123, [R1+0x2c] ;  /* 0x00002c00017b7983 */ /* 0x000f220000300800 */
[----:B------:R-:W0:Y:S03]  /*6550*/  MUFU.RCP R24, R24 ;  /* 0x0000001800187308 */ /* 0x000e260000001000 */
[----:B------:R-:W4:Y:S05]  /*6560*/  LDL.LU R52, [R1+0xa4] ;  /* 0x0000a40001347983 */ /* 0x000f2a0000300800 */
[----:B------:R-:W1:Y:S08]  /*6570*/  MUFU.RCP R32, R32 ;  /* 0x0000002000207308 */ /* 0x000e700000001000 */
[----:B------:R-:W1:Y:S08]  /*6580*/  MUFU.EX2 R30, R30 ;  /* 0x0000001e001e7308 */ /* 0x000e700000000800 */
[----:B------:R-:W1:Y:S01]  /*6590*/  MUFU.EX2 R36, R36 ;  /* 0x0000002400247308 */ /* 0x000e620000000800 */
[----:B0-----:R-:W-:Y:S01]  /*65a0*/  FMUL.FTZ R24, R25, R24 ;  /* 0x0000001819187220 */ /* 0x001fe20000410000 */
[----:B-1----:R-:W-:Y:S01]  /*65b0*/  FMUL.FTZ R25, R26, R32 ;  /* 0x000000201a197220 */ /* 0x002fe20000410000 */
[----:B------:R-:W-:Y:S01]  /*65c0*/  FADD.FTZ R26, R30, 1 ;  /* 0x3f8000001e1a7421 */ /* 0x000fe20000010000 */
[----:B------:R-:W-:-:S05]  /*65d0*/  FADD.FTZ R30, R36, 1 ;  /* 0x3f800000241e7421 */ /* 0x000fca0000010000 */
[----:B------:R-:W0:Y:S08]  /*65e0*/  MUFU.RCP R26, R26 ;  /* 0x0000001a001a7308 */ /* 0x000e300000001000 */
[----:B------:R-:W1:Y:S01]  /*65f0*/  MUFU.RCP R30, R30 ;  /* 0x0000001e001e7308 */ /* 0x000e620000001000 */
[----:B0-----:R-:W-:Y:S01]  /*6600*/  FMUL.FTZ R26, R27, R26 ;  /* 0x0000001a1b1a7220 */ /* 0x001fe20000410000 */
[----:B-1----:R-:W-:-:S02]  /*6610*/  FMUL.FTZ R27, R55, R30 ;  /* 0x0000001e371b7220 */ /* 0x002fc40000410000 */
[----:B------:R-:W4:Y:S04]  /*6620*/  LDL.LU R55, [R1+0x34] ;  /* 0x0000340001377983 */ /* 0x000f280000300800 */
[----:B------:R-:W4:Y:S01]  /*6630*/  LDL.LU R60, [R1+0xac] ;  /* 0x0000ac00013c7983 */ /* 0x000f220000300800 */
[----:B------:R-:W-:-:S06]  /*6640*/  FMUL.FTZ R34, R29, -1.4426950216293334961 ;  /* 0xbfb8aa3b1d227820 */ /* 0x000fcc0000410000 */
[----:B------:R-:W0:Y:S01]  /*6650*/  MUFU.EX2 R34, R34 ;  /* 0x0000002200227308 */ /* 0x000e220000000800 */
[----:B------:R-:W-:Y:S01]  /*6660*/  FMUL.FTZ R32, R31, -1.4426950216293334961 ;  /* 0xbfb8aa3b1f207820 */ /* 0x000fe20000410000 */
[----:B0-----:R-:W-:-:S06]  /*6670*/  FADD.FTZ R34, R34, 1 ;  /* 0x3f80000022227421 */ /* 0x001fcc0000010000 */
[----:B------:R3:W-:Y:S08]  /*6680*/  MUFU.RCP R39, R34 ;  /* 0x0000002200277308 */ /* 0x0007f00000001000 */
[----:B------:R-:W0:Y:S01]  /*6690*/  MUFU.EX2 R32, R32 ;  /* 0x0000002000207308 */ /* 0x000e220000000800 */
[----:B------:R-:W-:Y:S01]  /*66a0*/  FMUL.FTZ R30, R124, -1.4426950216293334961 ;  /* 0xbfb8aa3b7c1e7820 */ /* 0x000fe20000410000 */
[----:B------:R-:W-:Y:S01]  /*66b0*/  FMUL.FTZ R36, R33, -1.4426950216293334961 ;  /* 0xbfb8aa3b21247820 */ /* 0x000fe20000410000 */
[----:B---3--:R-:W-:-:S06]  /*66c0*/  FMUL.FTZ R34, R56, -1.4426950216293334961 ;  /* 0xbfb8aa3b38227820 */ /* 0x008fcc0000410000 */
[----:B------:R-:W1:Y:S01]  /*66d0*/  MUFU.EX2 R34, R34 ;  /* 0x0000002200227308 */ /* 0x000e620000000800 */
[----:B0-----:R-:W-:-:S07]  /*66e0*/  FADD.FTZ R32, R32, 1 ;  /* 0x3f80000020207421 */ /* 0x001fce0000010000 */
[----:B------:R-:W0:Y:S01]  /*66f0*/  MUFU.EX2 R30, R30 ;  /* 0x0000001e001e7308 */ /* 0x000e220000000800 */
[----:B-1----:R-:W-:-:S07]  /*6700*/  FADD.FTZ R34, R34, 1 ;  /* 0x3f80000022227421 */ /* 0x002fce0000010000 */
[----:B------:R-:W1:Y:S08]  /*6710*/  MUFU.EX2 R36, R36 ;  /* 0x0000002400247308 */ /* 0x000e700000000800 */
[----:B------:R-:W3:Y:S08]  /*6720*/  MUFU.RCP R43, R32 ;  /* 0x00000020002b7308 */ /* 0x000ef00000001000 */
[----:B------:R-:W3:Y:S01]  /*6730*/  MUFU.RCP R34, R34 ;  /* 0x0000002200227308 */ /* 0x000ee20000001000 */
[----:B------:R-:W-:Y:S01]  /*6740*/  FMUL.FTZ R92, R92, R40 ;  /* 0x000000285c5c7220 */ /* 0x000fe20000410000 */
[----:B0-----:R-:W-:Y:S01]  /*6750*/  FADD.FTZ R30, R30, 1 ;  /* 0x3f8000001e1e7421 */ /* 0x001fe20000010000 */
[----:B------:R-:W-:Y:S01]  /*6760*/  FMUL.FTZ R40, R35, -1.4426950216293334961 ;  /* 0xbfb8aa3b23287820 */ /* 0x000fe20000410000 */
[----:B-1----:R-:W-:-:S04]  /*6770*/  FADD.FTZ R36, R36, 1 ;  /* 0x3f80000024247421 */ /* 0x002fc80000010000 */
[----:B------:R3:W-:Y:S01]  /*6780*/  MUFU.RCP R32, R30 ;  /* 0x0000001e00207308 */ /* 0x0007e20000001000 */
[----:B------:R-:W-:Y:S01]  /*6790*/  FMUL.FTZ R29, R29, R39 ;  /* 0x000000271d1d7220 */ /* 0x000fe20000410000 */
[----:B---3--:R-:W-:-:S06]  /*67a0*/  FMUL.FTZ R30, R31, R43 ;  /* 0x0000002b1f1e7220 */ /* 0x008fcc0000410000 */
[----:B------:R-:W0:Y:S01]  /*67b0*/  MUFU.EX2 R40, R40 ;  /* 0x0000002800287308 */ /* 0x000e220000000800 */
[----:B------:R-:W-:Y:S01]  /*67c0*/  FMUL.FTZ R31, R56, R34 ;  /* 0x00000022381f7220 */ /* 0x000fe20000410000 */
[----:B------:R-:W-:Y:S01]  /*67d0*/  FMUL.FTZ R34, R37, -1.4426950216293334961 ;  /* 0xbfb8aa3b25227820 */ /* 0x000fe20000410000 */
[----:B------:R-:W3:Y:S05]  /*67e0*/  LDL.LU R56, [R1+0x4c] ;  /* 0x00004c0001387983 */ /* 0x000eea0000300800 */
[----:B------:R-:W1:Y:S08]  /*67f0*/  MUFU.RCP R39, R36 ;  /* 0x0000002400277308 */ /* 0x000e700000001000 */
[----:B------:R-:W2:Y:S01]  /*6800*/  MUFU.EX2 R34, R34 ;  /* 0x0000002200227308 */ /* 0x000ea20000000800 */
[----:B0-----:R-:W-:Y:S01]  /*6810*/  FADD.FTZ R40, R40, 1 ;  /* 0x3f80000028287421 */ /* 0x001fe20000010000 */
[----:B------:R-:W-:Y:S01]  /*6820*/  FMUL.FTZ R100, R100, R44 ;  /* 0x0000002c64647220 */ /* 0x000fe20000410000 */
[----:B------:R-:W-:-:S05]  /*6830*/  FMUL.FTZ R107, R107, R47 ;  /* 0x0000002f6b6b7220 */ /* 0x000fca0000410000 */
[----:B------:R-:W-:Y:S01]  /*6840*/  MUFU.RCP R44, R40 ;  /* 0x00000028002c7308 */ /* 0x000fe20000001000 */
[----:B-1----:R-:W-:Y:S01]  /*6850*/  FMUL.FTZ R33, R33, R39 ;  /* 0x0000002721217220 */ /* 0x002fe20000410000 */
[----:B------:R-:W-:Y:S01]  /*6860*/  FMUL.FTZ R39, R38, -1.4426950216293334961 ;  /* 0xbfb8aa3b26277820 */ /* 0x000fe20000410000 */
[----:B--2---:R-:W-:-:S06]  /*6870*/  FMUL.FTZ R43, R117, -1.4426950216293334961 ;  /* 0xbfb8aa3b752b7820 */ /* 0x004fcc0000410000 */
[----:B------:R-:W0:Y:S01]  /*6880*/  MUFU.EX2 R43, R43 ;  /* 0x0000002b002b7308 */ /* 0x000e220000000800 */
[----:B------:R-:W-:-:S07]  /*6890*/  FADD.FTZ R34, R34, 1 ;  /* 0x3f80000022227421 */ /* 0x000fce0000010000 */
[----:B------:R-:W-:Y:S01]  /*68a0*/  MUFU.EX2 R39, R39 ;  /* 0x0000002700277308 */ /* 0x000fe20000000800 */
[----:B0-----:R-:W-:Y:S01]  /*68b0*/  FADD.FTZ R40, R43, 1 ;  /* 0x3f8000002b287421 */ /* 0x001fe20000010000 */
[----:B----4-:R-:W-:-:S06]  /*68c0*/  FMUL.FTZ R36, R123, -1.4426950216293334961 ;  /* 0xbfb8aa3b7b247820 */ /* 0x010fcc0000410000 */
[----:B------:R-:W0:Y:S01]  /*68d0*/  MUFU.EX2 R36, R36 ;  /* 0x0000002400247308 */ /* 0x000e220000000800 */
[----:B------:R-:W-:-:S07]  /*68e0*/  FMUL.FTZ R47, R52, -1.4426950216293334961 ;  /* 0xbfb8aa3b342f7820 */ /* 0x000fce0000410000 */
[----:B------:R-:W1:Y:S01]  /*68f0*/  MUFU.RCP R40, R40 ;  /* 0x0000002800287308 */ /* 0x000e620000001000 */
[----:B0-----:R-:W-:-:S07]  /*6900*/  FADD.FTZ R36, R36, 1 ;  /* 0x3f80000024247421 */ /* 0x001fce0000010000 */
[----:B------:R0:W2:Y:S08]  /*6910*/  MUFU.RCP R43, R34 ;  /* 0x00000022002b7308 */ /* 0x0000b00000001000 */
[----:B------:R-:W4:Y:S08]  /*6920*/  MUFU.RCP R36, R36 ;  /* 0x0000002400247308 */ /* 0x000f300000001000 */
[----:B------:R-:W4:Y:S01]  /*6930*/  MUFU.EX2 R47, R47 ;  /* 0x0000002f002f7308 */ /* 0x000f220000000800 */
[----:B0-----:R-:W-:Y:S01]  /*6940*/  FMUL.FTZ R34, R35, R44 ;  /* 0x0000002c23227220 */ /* 0x001fe20000410000 */
[----:B------:R-:W-:Y:S01]  /*6950*/  FADD.FTZ R39, R39, 1 ;  /* 0x3f80000027277421 */ /* 0x000fe20000010000 */
[----:B-1----:R-:W-:Y:S01]  /*6960*/  FMUL.FTZ R35, R117, R40 ;  /* 0x0000002875237220 */ /* 0x002fe20000410000 */
[----:B--2---:R-:W-:Y:S01]  /*6970*/  FMUL.FTZ R37, R37, R43 ;  /* 0x0000002b25257220 */ /* 0x004fe20000410000 */
[----:B------:R-:W2:Y:S01]  /*6980*/  LDL.LU R117, [R1+0xb4] ;  /* 0x0000b40001757983 */ /* 0x000ea20000300800 */
[----:B------:R-:W-:-:S02]  /*6990*/  FMUL.FTZ R43, R42, -1.4426950216293334961 ;  /* 0xbfb8aa3b2a2b7820 */ /* 0x000fc40000410000 */
[----:B------:R0:W-:Y:S01]  /*69a0*/  MUFU.RCP R48, R39 ;  /* 0x0000002700307308 */ /* 0x0001e20000001000 */
[----:B----4-:R-:W-:Y:S02]  /*69b0*/  FMUL.FTZ R36, R123, R36 ;  /* 0x000000247b247220 */ /* 0x010fe40000410000 */
[----:B------:R-:W4:Y:S01]  /*69c0*/  LDL.LU R123, [R1+0x80] ;  /* 0x00008000017b7983 */ /* 0x000f220000300800 */
[----:B------:R-:W-:-:S03]  /*69d0*/  FMUL.FTZ R32, R124, R32 ;  /* 0x000000207c207220 */ /* 0x000fc60000410000 */
[----:B------:R-:W4:Y:S01]  /*69e0*/  LDL.LU R61, [R1+0xb8] ;  /* 0x0000b800013d7983 */ /* 0x000f220000300800 */
[----:B0-----:R-:W-:Y:S01]  /*69f0*/  FADD.FTZ R39, R47, 1 ;  /* 0x3f8000002f277421 */ /* 0x001fe20000010000 */
[----:B------:R-:W0:Y:S02]  /*6a00*/  MUFU.EX2 R43, R43 ;  /* 0x0000002b002b7308 */ /* 0x000e240000000800 */
[----:B------:R-:W4:Y:S04]  /*6a10*/  LDL.LU R124, [R1+0x94] ;  /* 0x00009400017c7983 */ /* 0x000f280000300800 */
[----:B------:R-:W4:Y:S02]  /*6a20*/  LDL.LU R110, [R1+0xbc] ;  /* 0x0000bc00016e7983 */ /* 0x000f240000300800 */
[----:B------:R-:W1:Y:S01]  /*6a30*/  MUFU.RCP R39, R39 ;  /* 0x0000002700277308 */ /* 0x000e620000001000 */
[----:B------:R-:W-:-:S07]  /*6a40*/  FMUL.FTZ R51, R60, -1.4426950216293334961 ;  /* 0xbfb8aa3b3c337820 */ /* 0x000fce0000410000 */
[----:B------:R-:W1:Y:S01]  /*6a50*/  MUFU.EX2 R51, R51 ;  /* 0x0000003300337308 */ /* 0x000e620000000800 */
[----:B0-----:R-:W-:Y:S01]  /*6a60*/  FADD.FTZ R43, R43, 1 ;  /* 0x3f8000002b2b7421 */ /* 0x001fe20000010000 */
[----:B-1----:R-:W-:-:S06]  /*6a70*/  FMUL.FTZ R39, R52, R39 ;  /* 0x0000002734277220 */ /* 0x002fcc0000410000 */
[----:B------:R0:W-:Y:S02]  /*6a80*/  MUFU.RCP R52, R43 ;  /* 0x0000002b00347308 */ /* 0x0001e40000001000 */
[----:B0-----:R-:W-:-:S06]  /*6a90*/  FADD.FTZ R43, R51, 1 ;  /* 0x3f800000332b7421 */ /* 0x001fcc0000010000 */
[----:B------:R-:W0:Y:S02]  /*6aa0*/  MUFU.RCP R43, R43 ;  /* 0x0000002b002b7308 */ /* 0x000e240000001000 */
[----:B0-----:R-:W-:Y:S02]  /*6ab0*/  FMUL.FTZ R43, R60, R43 ;  /* 0x0000002b3c2b7220 */ /* 0x001fe40000410000 */
[----:B------:R-:W4:Y:S04]  /*6ac0*/  LDL.LU R60, [R1+0x9c] ;  /* 0x00009c00013c7983 */ /* 0x000f280000300800 */
[----:B------:R-:W4:Y:S01]  /*6ad0*/  LDL.LU R67, [R1+0x8] ;  /* 0x0000080001437983 */ /* 0x000f220000300800 */
[----:B------:R-:W-:-:S06]  /*6ae0*/  FMUL.FTZ R44, R41, -1.4426950216293334961 ;  /* 0xbfb8aa3b292c7820 */ /* 0x000fcc0000410000 */
[----:B------:R-:W0:Y:S01]  /*6af0*/  MUFU.EX2 R44, R44 ;  /* 0x0000002c002c7308 */ /* 0x000e220000000800 */
[----:B------:R-:W-:-:S07]  /*6b00*/  FMUL.FTZ R40, R55, -1.4426950216293334961 ;  /* 0xbfb8aa3b37287820 */ /* 0x000fce0000410000 */
[----:B------:R-:W1:Y:S01]  /*6b10*/  MUFU.EX2 R40, R40 ;  /* 0x0000002800287308 */ /* 0x000e620000000800 */
[----:B0-----:R-:W-:-:S07]  /*6b20*/  FADD.FTZ R44, R44, 1 ;  /* 0x3f8000002c2c7421 */ /* 0x001fce0000010000 */
[----:B------:R-:W0:Y:S01]  /*6b30*/  MUFU.RCP R47, R44 ;  /* 0x0000002c002f7308 */ /* 0x000e220000001000 */
[----:B------:R-:W-:Y:S01]  /*6b40*/  FMUL.FTZ R38, R38, R48 ;  /* 0x0000003026267220 */ /* 0x000fe20000410000 */
[----:B------:R-:W-:Y:S01]  /*6b50*/  FMUL.FTZ R48, R45, -1.4426950216293334961 ;  /* 0xbfb8aa3b2d307820 */ /* 0x000fe20000410000 */
[----:B-1----:R-:W-:Y:S01]  /*6b60*/  FADD.FTZ R40, R40, 1 ;  /* 0x3f80000028287421 */ /* 0x002fe20000010000 */
[----:B------:R-:W-:-:S04]  /*6b70*/  FMUL.FTZ R28, R118, -1.4426950216293334961 ;  /* 0xbfb8aa3b761c7820 */ /* 0x000fc80000410000 */
[----:B------:R-:W-:Y:S01]  /*6b80*/  MUFU.EX2 R48, R48 ;  /* 0x0000003000307308 */ /* 0x000fe20000000800 */
[----:B0-----:R-:W-:Y:S01]  /*6b90*/  FMUL.FTZ R41, R41, R47 ;  /* 0x0000002f29297220 */ /* 0x001fe20000410000 */
[----:B------:R-:W-:-:S06]  /*6ba0*/  FMUL.FTZ R47, R46, -1.4426950216293334961 ;  /* 0xbfb8aa3b2e2f7820 */ /* 0x000fcc0000410000 */
[----:B------:R-:W-:Y:S01]  /*6bb0*/  MUFU.RCP R40, R40 ;  /* 0x0000002800287308 */ /* 0x000fe20000001000 */
[----:B---3--:R-:W-:-:S07]  /*6bc0*/  FMUL.FTZ R44, R56, -1.4426950216293334961 ;  /* 0xbfb8aa3b382c7820 */ /* 0x008fce0000410000 */
[----:B------:R-:W0:Y:S08]  /*6bd0*/  MUFU.EX2 R44, R44 ;  /* 0x0000002c002c7308 */ /* 0x000e300000000800 */
[----:B------:R-:W1:Y:S01]  /*6be0*/  MUFU.EX2 R47, R47 ;  /* 0x0000002f002f7308 */ /* 0x000e620000000800 */
[----:B0-----:R-:W-:-:S07]  /*6bf0*/  FADD.FTZ R44, R44, 1 ;  /* 0x3f8000002c2c7421 */ /* 0x001fce0000010000 */
[----:B------:R-:W0:Y:S08]  /*6c00*/  MUFU.EX2 R28, R28 ;  /* 0x0000001c001c7308 */ /* 0x000e300000000800 */
[----:B------:R-:W3:Y:S01]  /*6c10*/  MUFU.RCP R44, R44 ;  /* 0x0000002c002c7308 */ /* 0x000ee20000001000 */
[----:B------:R-:W-:Y:S01]  /*6c20*/  FMUL.FTZ R42, R42, R52 ;  /* 0x000000342a2a7220 */ /* 0x000fe20000410000 */
[----:B------:R-:W-:Y:S01]  /*6c30*/  FMUL.FTZ R52, R49, -1.4426950216293334961 ;  /* 0xbfb8aa3b31347820 */ /* 0x000fe20000410000 */
[----:B------:R-:W-:Y:S01]  /*6c40*/  FMUL.FTZ R40, R55, R40 ;  /* 0x0000002837287220 */ /* 0x000fe20000410000 */
[----:B------:R-:W-:Y:S01]  /*6c50*/  FADD.FTZ R48, R48, 1 ;  /* 0x3f80000030307421 */ /* 0x000fe20000010000 */
[----:B-1----:R-:W-:-:S03]  /*6c60*/  FADD.FTZ R47, R47, 1 ;  /* 0x3f8000002f2f7421 */ /* 0x002fc60000010000 */
[----:B------:R-:W-:Y:S01]  /*6c70*/  MUFU.RCP R51, R48 ;  /* 0x0000003000337308 */ /* 0x000fe20000001000 */
[----:B0-----:R-:W-:-:S07]  /*6c80*/  FADD.FTZ R28, R28, 1 ;  /* 0x3f8000001c1c7421 */ /* 0x001fce0000010000 */
[----:B------:R-:W0:Y:S01]  /*6c90*/  MUFU.EX2 R52, R52 ;  /* 0x0000003400347308 */ /* 0x000e220000000800 */
[----:B---3--:R-:W-:-:S07]  /*6ca0*/  FMUL.FTZ R44, R56, R44 ;  /* 0x0000002c382c7220 */ /* 0x008fce0000410000 */
[----:B------:R-:W1:Y:S08]  /*6cb0*/  MUFU.RCP R56, R47 ;  /* 0x0000002f00387308 */ /* 0x000e700000001000 */
[----:B------:R-:W3:Y:S01]  /*6cc0*/  MUFU.RCP R28, R28 ;  /* 0x0000001c001c7308 */ /* 0x000ee20000001000 */
[----:B0-----:R-:W-:Y:S01]  /*6cd0*/  FADD.FTZ R52, R52, 1 ;  /* 0x3f80000034347421 */ /* 0x001fe20000010000 */
[----:B------:R-:W-:Y:S01]  /*6ce0*/  FMUL.FTZ R45, R45, R51 ;  /* 0x000000332d2d7220 */ /* 0x000fe20000410000 */
[----:B------:R-:W-:Y:S01]  /*6cf0*/  FMUL.FTZ R51, R50, -1.4426950216293334961 ;  /* 0xbfb8aa3b32337820 */ /* 0x000fe20000410000 */
[----:B-1----:R-:W-:Y:S01]  /*6d00*/  FMUL.FTZ R46, R46, R56 ;  /* 0x000000382e2e7220 */ /* 0x002fe20000410000 */
[----:B------:R-:W-:-:S04]  /*6d10*/  FMUL.FTZ R56, R53, -1.4426950216293334961 ;  /* 0xbfb8aa3b35387820 */ /* 0x000fc80000410000 */
[----:B------:R-:W0:Y:S01]  /*6d20*/  MUFU.EX2 R51, R51 ;  /* 0x0000003300337308 */ /* 0x000e220000000800 */
[----:B---3--:R-:W-:-:S07]  /*6d30*/  FMUL.FTZ R28, R118, R28 ;  /* 0x0000001c761c7220 */ /* 0x008fce0000410000 */
[----:B------:R-:W-:Y:S01]  /*6d40*/  MUFU.EX2 R56, R56 ;  /* 0x0000003800387308 */ /* 0x000fe20000000800 */
[----:B0-----:R-:W-:Y:S01]  /*6d50*/  FADD.FTZ R51, R51, 1 ;  /* 0x3f80000033337421 */ /* 0x001fe20000010000 */
[----:B--2---:R-:W-:Y:S01]  /*6d60*/  FMUL.FTZ R55, R117, -1.4426950216293334961 ;  /* 0xbfb8aa3b75377820 */ /* 0x004fe20000410000 */
[----:B----4-:R-:W-:-:S05]  /*6d70*/  FMUL.FTZ R48, R123, -1.4426950216293334961 ;  /* 0xbfb8aa3b7b307820 */ /* 0x010fca0000410000 */
[----:B------:R-:W0:Y:S08]  /*6d80*/  MUFU.EX2 R55, R55 ;  /* 0x0000003700377308 */ /* 0x000e300000000800 */
[----:B------:R-:W1:Y:S01]  /*6d90*/  MUFU.EX2 R48, R48 ;  /* 0x0000003000307308 */ /* 0x000e620000000800 */
[----:B------:R-:W-:Y:S01]  /*6da0*/  FMUL.FTZ R118, R61, -1.4426950216293334961 ;  /* 0xbfb8aa3b3d767820 */ /* 0x000fe20000410000 */
[----:B0-----:R-:W-:-:S06]  /*6db0*/  FADD.FTZ R47, R55, 1 ;  /* 0x3f800000372f7421 */ /* 0x001fcc0000010000 */
[----:B------:R0:W2:Y:S01]  /*6dc0*/  MUFU.RCP R55, R52 ;  /* 0x0000003400377308 */ /* 0x0000a20000001000 */
[----:B-1----:R-:W-:Y:S01]  /*6dd0*/  FADD.FTZ R48, R48, 1 ;  /* 0x3f80000030307421 */ /* 0x002fe20000010000 */
[----:B0-----:R-:W-:-:S06]  /*6de0*/  FMUL.FTZ R52, R124, -1.4426950216293334961 ;  /* 0xbfb8aa3b7c347820 */ /* 0x001fcc0000410000 */
[----:B------:R-:W0:Y:S08]  /*6df0*/  MUFU.RCP R47, R47 ;  /* 0x0000002f002f7308 */ /* 0x000e300000001000 */
[----:B------:R-:W1:Y:S08]  /*6e00*/  MUFU.EX2 R52, R52 ;  /* 0x0000003400347308 */ /* 0x000e700000000800 */
[----:B------:R-:W3:Y:S08]  /*6e10*/  MUFU.RCP R48, R48 ;  /* 0x0000003000307308 */ /* 0x000ef00000001000 */
[----:B------:R-:W4:Y:S01]  /*6e20*/  MUFU.EX2 R118, R118 ;  /* 0x0000007600767308 */ /* 0x000f220000000800 */
[----:B--2---:R-:W-:Y:S01]  /*6e30*/  FMUL.FTZ R49, R49, R55 ;  /* 0x0000003731317220 */ /* 0x004fe20000410000 */
[----:B------:R-:W-:Y:S01]  /*6e40*/  FMUL.FTZ R55, R54, -1.4426950216293334961 ;  /* 0xbfb8aa3b36377820 */ /* 0x000fe20000410000 */
[----:B------:R-:W-:Y:S01]  /*6e50*/  FADD.FTZ R56, R56, 1 ;  /* 0x3f80000038387421 */ /* 0x000fe20000010000 */
[----:B0-----:R-:W-:Y:S01]  /*6e60*/  FMUL.FTZ R47, R117, R47 ;  /* 0x0000002f752f7220 */ /* 0x001fe20000410000 */
[----:B-1----:R-:W-:-:S03]  /*6e70*/  FADD.FTZ R52, R52, 1 ;  /* 0x3f80000034347421 */ /* 0x002fc60000010000 */
[----:B------:R4:W0:Y:S01]  /*6e80*/  MUFU.RCP R117, R51 ;  /* 0x0000003300757308 */ /* 0x0008220000001000 */
[----:B---3--:R-:W-:-:S07]  /*6e90*/  FMUL.FTZ R48, R123, R48 ;  /* 0x000000307b307220 */ /* 0x008fce0000410000 */
[----:B------:R1:W-:Y:S01]  /*6ea0*/  MUFU.RCP R123, R56 ;  /* 0x00000038007b7308 */ /* 0x0003e20000001000 */
[----:B----4-:R-:W-:Y:S01]  /*6eb0*/  FADD.FTZ R51, R118, 1 ;  /* 0x3f80000076337421 */ /* 0x010fe20000010000 */
[----:B------:R-:W-:-:S06]  /*6ec0*/  FMUL.FTZ R118, R110, -1.4426950216293334961 ;  /* 0xbfb8aa3b6e767820 */ /* 0x000fcc0000410000 */
[----:B------:R-:W2:Y:S01]  /*6ed0*/  MUFU.EX2 R55, R55 ;  /* 0x0000003700377308 */ /* 0x000ea20000000800 */
[----:B-1----:R-:W-:-:S07]  /*6ee0*/  FMUL.FTZ R56, R60, -1.4426950216293334961 ;  /* 0xbfb8aa3b3c387820 */ /* 0x002fce0000410000 */
[----:B------:R-:W1:Y:S08]  /*6ef0*/  MUFU.RCP R52, R52 ;  /* 0x0000003400347308 */ /* 0x000e700000001000 */
[----:B------:R-:W-:Y:S08]  /*6f00*/  MUFU.EX2 R118, R118 ;  /* 0x0000007600767308 */ /* 0x000ff00000000800 */
[----:B------:R-:W3:Y:S01]  /*6f10*/  MUFU.EX2 R56, R56 ;  /* 0x0000003800387308 */ /* 0x000ee20000000800 */
[----:B0-----:R-:W-:Y:S01]  /*6f20*/  FMUL.FTZ R50, R50, R117 ;  /* 0x0000007532327220 */ /* 0x001fe20000410000 */
[----:B------:R-:W-:Y:S01]  /*6f30*/  FMUL.FTZ R117, R67, -1.4426950216293334961 ;  /* 0xbfb8aa3b43757820 */ /* 0x000fe20000410000 */
[----:B--2---:R-:W-:Y:S01]  /*6f40*/  FADD.FTZ R55, R55, 1 ;  /* 0x3f80000037377421 */ /* 0x004fe20000010000 */
[----:B-1----:R-:W-:Y:S01]  /*6f50*/  FMUL.FTZ R52, R124, R52 ;  /* 0x000000347c347220 */ /* 0x002fe20000410000 */
[----:B------:R-:W-:Y:S01]  /*6f60*/  FMUL.FTZ R53, R53, R123 ;  /* 0x0000007b35357220 */ /* 0x000fe20000410000 */
[----:B------:R-:W-:-:S02]  /*6f70*/  FMUL.FTZ R124, R70, -1.4426950216293334961 ;  /* 0xbfb8aa3b467c7820 */ /* 0x000fc40000410000 */
[----:B------:R-:W0:Y:S08]  /*6f80*/  MUFU.EX2 R117, R117 ;  /* 0x0000007500757308 */ /* 0x000e300000000800 */
[----:B------:R1:W-:Y:S01]  /*6f90*/  MUFU.RCP R123, R55 ;  /* 0x00000037007b7308 */ /* 0x0003e20000001000 */
[----:B---3--:R-:W-:Y:S01]  /*6fa0*/  FADD.FTZ R56, R56, 1 ;  /* 0x3f80000038387421 */ /* 0x008fe20000010000 */
[----:B-1----:R-:W-:-:S06]  /*6fb0*/  FADD.FTZ R55, R118, 1 ;  /* 0x3f80000076377421 */ /* 0x002fcc0000010000 */
[----:B------:R-:W1:Y:S08]  /*6fc0*/  MUFU.RCP R51, R51 ;  /* 0x0000003300337308 */ /* 0x000e700000001000 */
[----:B------:R-:W-:Y:S08]  /*6fd0*/  MUFU.EX2 R124, R124 ;  /* 0x0000007c007c7308 */ /* 0x000ff00000000800 */
[----:B------:R-:W2:Y:S08]  /*6fe0*/  MUFU.RCP R55, R55 ;  /* 0x0000003700377308 */ /* 0x000eb00000001000 */
[----:B------:R-:W3:Y:S01]  /*6ff0*/  MUFU.RCP R56, R56 ;  /* 0x0000003800387308 */ /* 0x000ee20000001000 */
[----:B0-----:R-:W-:Y:S01]  /*7000*/  FADD.FTZ R117, R117, 1 ;  /* 0x3f80000075757421 */ /* 0x001fe20000010000 */
[----:B-1----:R-:W-:Y:S01]  /*7010*/  FMUL.FTZ R51, R61, R51 ;  /* 0x000000333d337220 */ /* 0x002fe20000410000 */
[----:B------:R-:W-:Y:S01]  /*7020*/  FMUL.FTZ R54, R54, R123 ;  /* 0x0000007b36367220 */ /* 0x000fe20000410000 */
[----:B------:R-:W4:Y:S04]  /*7030*/  LDL.LU R61, [R1+0xd4] ;  /* 0x0000d400013d7983 */ /* 0x000f280000300800 */
[----:B------:R0:W1:Y:S01]  /*7040*/  MUFU.RCP R118, R117 ;  /* 0x0000007500767308 */ /* 0x0000620000001000 */
[----:B--2---:R-:W-:Y:S01]  /*7050*/  FMUL.FTZ R55, R110, R55 ;  /* 0x000000376e377220 */ /* 0x004fe20000410000 */
[----:B0-----:R-:W-:-:S02]  /*7060*/  FADD.FTZ R117, R124, 1 ;  /* 0x3f8000007c757421 */ /* 0x001fc40000010000 */
[----:B------:R-:W2:Y:S01]  /*7070*/  LDL.LU R124, [R1] ;  /* 0x00000000017c7983 */ /* 0x000ea20000300800 */
[----:B---3--:R-:W-:-:S03]  /*7080*/  FMUL.FTZ R56, R60, R56 ;  /* 0x000000383c387220 */ /* 0x008fc60000410000 */
[----:B------:R-:W3:Y:S04]  /*7090*/  LDL.LU R123, [R1+0x4] ;  /* 0x00000400017b7983 */ /* 0x000ee80000300800 */
[----:B------:R-:W2:Y:S04]  /*70a0*/  LDL.LU R110, [R1+0xd0] ;  /* 0x0000d000016e7983 */ /* 0x000ea80000300800 */
[----:B------:R-:W2:Y:S01]  /*70b0*/  LDL.LU R60, [R1+0xcc] ;  /* 0x0000cc00013c7983 */ /* 0x000ea20000300800 */
[----:B----4-:R-:W-:Y:S02]  /*70c0*/  F2FP.F16.F32.PACK_AB R61, R59, R61 ;  /* 0x0000003d3b3d723e */ /* 0x010fe400000000ff */
[----:B--2---:R-:W-:-:S02]  /*70d0*/  F2FP.F16.F32.PACK_AB R60, R110, R60 ;  /* 0x0000003c6e3c723e */ /* 0x004fc400000000ff */
[----:B------:R-:W2:Y:S04]  /*70e0*/  LDL.LU R110, [R1+0xb0] ;  /* 0x0000b000016e7983 */ /* 0x000ea80000300800 */
[----:B------:R-:W4:Y:S01]  /*70f0*/  LDL.LU R59, [R1+0xa8] ;  /* 0x0000a800013b7983 */ /* 0x000f220000300800 */
[----:B------:R-:W-:Y:S02]  /*7100*/  F2FP.F16.F32.PACK_AB R62, R58, R62 ;  /* 0x0000003e3a3e723e */ /* 0x000fe400000000ff */
[----:B------:R-:W-:Y:S01]  /*7110*/  F2FP.F16.F32.PACK_AB R63, R57, R63 ;  /* 0x0000003f393f723e */ /* 0x000fe200000000ff */
[----:B-1----:R-:W-:Y:S02]  /*7120*/  FMUL.FTZ R57, R67, R118 ;  /* 0x0000007643397220 */ /* 0x002fe40000410000 */
[----:B------:R-:W2:Y:S01]  /*7130*/  LDL.LU R67, [R1+0xc8] ;  /* 0x0000c80001437983 */ /* 0x000ea20000300800 */
[----:B---3--:R-:W-:-:S03]  /*7140*/  F2FP.F16.F32.PACK_AB R68, R68, R123 ;  /* 0x0000007b4444723e */ /* 0x008fc600000000ff */
[----:B------:R-:W3:Y:S01]  /*7150*/  LDL.LU R118, [R1+0x14] ;  /* 0x0000140001767983 */ /* 0x000ee20000300800 */
[----:B----4-:R-:W-:-:S04]  /*7160*/  IADD3 R58, P1, PT, R59, UR14, RZ ;  /* 0x0000000e3b3a7c10 */ /* 0x010fc8000ff3e0ff */
[----:B--2---:R-:W-:Y:S01]  /*7170*/  IADD3.X R59, PT, PT, R110, UR15, RZ, P1, !PT ;  /* 0x0000000f6e3b7c10 */ /* 0x004fe20008ffe4ff */
[----:B------:R-:W0:Y:S01]  /*7180*/  MUFU.RCP R117, R117 ;  /* 0x0000007500757308 */ /* 0x000e220000001000 */
[----:B------:R-:W3:Y:S01]  /*7190*/  LDL.LU R110, [R1+0x18] ;  /* 0x00001800016e7983 */ /* 0x000ee20000300800 */
[----:B------:R-:W-:Y:S01]  /*71a0*/  F2FP.F16.F32.PACK_AB R64, R101, R64 ;  /* 0x000000406540723e */ /* 0x000fe200000000ff */
[----:B------:R-:W1:Y:S02]  /*71b0*/  LDCU.64 UR14, c[0x0][0x3a8] ;  /* 0x00007500ff0e77ac */ /* 0x000e640008000a00 */
[----:B------:R2:W-:Y:S04]  /*71c0*/  STG.E.64 desc[UR12][R58.64], R60 ;  /* 0x0000003c3a007986 */ /* 0x0005e8000c101b0c */
[----:B------:R-:W4:Y:S01]  /*71d0*/  LDL.LU R123, [R1+0xc] ;  /* 0x00000c00017b7983 */ /* 0x000f220000300800 */
[----:B--2---:R-:W-:-:S02]  /*71e0*/  F2FP.F16.F32.PACK_AB R60, R109, R108 ;  /* 0x0000006c6d3c723e */ /* 0x004fc400000000ff */
[----:B------:R-:W-:-:S05]  /*71f0*/  F2FP.F16.F32.PACK_AB R61, R107, R106 ;  /* 0x0000006a6b3d723e */ /* 0x000fca00000000ff */
[----:B------:R2:W-:Y:S02]  /*7200*/  STG.E.64 desc[UR12][R58.64+0x1e00], R60 ;  /* 0x001e003c3a007986 */ /* 0x0005e4000c101b0c */
[----:B--2---:R-:W-:Y:S02]  /*7210*/  F2FP.F16.F32.PACK_AB R60, R96, R124 ;  /* 0x0000007c603c723e */ /* 0x004fe400000000ff */
[----:B------:R-:W4:Y:S01]  /*7220*/  LDL.LU R124, [R1+0x10] ;  /* 0x00001000017c7983 */ /* 0x000f220000300800 */
[----:B------:R-:W-:Y:S02]  /*7230*/  F2FP.F16.F32.PACK_AB R65, R100, R65 ;  /* 0x000000416441723e */ /* 0x000fe400000000ff */
[----:B------:R-:W-:Y:S01]  /*7240*/  F2FP.F16.F32.PACK_AB R66, R99, R66 ;  /* 0x000000426342723e */ /* 0x000fe200000000ff */
[----:B------:R2:W-:Y:S01]  /*7250*/  STG.E.64 desc[UR12][R58.64+0xf00], R62 ;  /* 0x000f003e3a007986 */ /* 0x0005e2000c101b0c */
[----:B------:R-:W-:Y:S01]  /*7260*/  F2FP.F16.F32.PACK_AB R67, R98, R67 ;  /* 0x000000436243723e */ /* 0x000fe200000000ff */
[----:B0-----:R-:W-:Y:S01]  /*7270*/  FMUL.FTZ R70, R70, R117 ;  /* 0x0000007546467220 */ /* 0x001fe20000410000 */
[----:B------:R-:W-:Y:S01]  /*7280*/  F2FP.F16.F32.PACK_AB R69, R97, R69 ;  /* 0x000000456145723e */ /* 0x000fe200000000ff */
[----:B------:R0:W-:Y:S01]  /*7290*/  STG.E.64 desc[UR12][R58.64+0x3c00], R64 ;  /* 0x003c00403a007986 */ /* 0x0001e2000c101b0c */
[----:B------:R-:W-:-:S02]  /*72a0*/  F2FP.F16.F32.PACK_AB R61, R95, R94 ;  /* 0x0000005e5f3d723e */ /* 0x000fc400000000ff */
[----:B------:R-:W-:Y:S01]  /*72b0*/  F2FP.F16.F32.PACK_AB R2, R2, R115 ;  /* 0x000000730202723e */ /* 0x000fe200000000ff */
[----:B------:R1:W-:Y:S01]  /*72c0*/  STG.E.64 desc[UR12][R58.64+0x4b00], R66 ;  /* 0x004b00423a007986 */ /* 0x0003e2000c101b0c */
[----:B--2---:R-:W-:Y:S02]  /*72d0*/  F2FP.F16.F32.PACK_AB R62, R105, R104 ;  /* 0x00000068693e723e */ /* 0x004fe400000000ff */
[----:B------:R-:W-:Y:S02]  /*72e0*/  F2FP.F16.F32.PACK_AB R63, R103, R102 ;  /* 0x00000066673f723e */ /* 0x000fe400000000ff */
[----:B0-----:R-:W-:Y:S02]  /*72f0*/  F2FP.F16.F32.PACK_AB R64, R90, R89 ;  /* 0x000000595a40723e */ /* 0x001fe400000000ff */
[----:B------:R-:W-:Y:S01]  /*7300*/  F2FP.F16.F32.PACK_AB R65, R88, R87 ;  /* 0x000000575841723e */ /* 0x000fe200000000ff */
[----:B------:R0:W-:Y:S01]  /*7310*/  STG.E.64 desc[UR12][R58.64+0x2d00], R62 ;  /* 0x002d003e3a007986 */ /* 0x0001e2000c101b0c */
[----:B-1----:R-:W-:-:S02]  /*7320*/  F2FP.F16.F32.PACK_AB R66, R86, R85 ;  /* 0x000000555642723e */ /* 0x002fc400000000ff */
[----:B------:R-:W-:Y:S02]  /*7330*/  F2FP.F16.F32.PACK_AB R67, R84, R83 ;  /* 0x000000535443723e */ /* 0x000fe400000000ff */
[----:B------:R-:W-:Y:S01]  /*7340*/  F2FP.F16.F32.PACK_AB R3, R3, R113 ;  /* 0x000000710303723e */ /* 0x000fe200000000ff */
[----:B------:R1:W-:Y:S01]  /*7350*/  STG.E.64 desc[UR12][R58.64+0x5a00], R68 ;  /* 0x005a00443a007986 */ /* 0x0003e2000c101b0c */
[----:B------:R-:W-:Y:S02]  /*7360*/  F2FP.F16.F32.PACK_AB R4, R4, R114 ;  /* 0x000000720404723e */ /* 0x000fe400000000ff */
[----:B0-----:R-:W-:Y:S02]  /*7370*/  F2FP.F16.F32.PACK_AB R62, R93, R125 ;  /* 0x0000007d5d3e723e */ /* 0x001fe400000000ff */
[----:B------:R-:W-:Y:S01]  /*7380*/  F2FP.F16.F32.PACK_AB R63, R92, R91 ;  /* 0x0000005b5c3f723e */ /* 0x000fe200000000ff */
[----:B------:R0:W-:Y:S01]  /*7390*/  STG.E.64 desc[UR12][R58.64+0x6900], R60 ;  /* 0x0069003c3a007986 */ /* 0x0001e2000c101b0c */
[----:B------:R-:W-:-:S02]  /*73a0*/  F2FP.F16.F32.PACK_AB R5, R6, R5 ;  /* 0x000000050605723e */ /* 0x000fc400000000ff */
[----:B-1----:R-:W-:Y:S01]  /*73b0*/  F2FP.F16.F32.PACK_AB R68, R82, R122 ;  /* 0x0000007a5244723e */ /* 0x002fe200000000ff */
        /* <DEDUP_REMOVED lines=8> */
[----:B0-----:R-:W-:Y:S01]  /*7440*/  F2FP.F16.F32.PACK_AB R60, R79, R121 ;  /* 0x000000794f3c723e */ /* 0x001fe200000000ff */
[----:B------:R3:W-:Y:S01]  /*7450*/  STG.E.64 desc[UR12][R58.64+0xf000], R2 ;  /* 0x00f000023a007986 */ /* 0x0007e2000c101b0c */
[----:B------:R-:W-:Y:S02]  /*7460*/  F2FP.F16.F32.PACK_AB R61, R78, R77 ;  /* 0x0000004d4e3d723e */ /* 0x000fe400000000ff */
[----:B-1----:R-:W-:Y:S02]  /*7470*/  F2FP.F16.F32.PACK_AB R62, R76, R120 ;  /* 0x000000784c3e723e */ /* 0x002fe400000000ff */
[----:B------:R-:W-:Y:S02]  /*7480*/  F2FP.F16.F32.PACK_AB R63, R75, R74 ;  /* 0x0000004a4b3f723e */ /* 0x000fe400000000ff */
[----:B--2---:R-:W-:Y:S02]  /*7490*/  F2FP.F16.F32.PACK_AB R64, R73, R119 ;  /* 0x000000774940723e */ /* 0x004fe400000000ff */
        /* <DEDUP_REMOVED lines=44> */
[----:B------:R-:W-:-:S04]  /*7760*/  UISETP.GE.U32.AND UP0, UPT, UR9, UR14, UPT ;  /* 0x0000000e0900728c */ /* 0x000fc8000bf06070 */
[----:B------:R-:W-:Y:S02]  /*7770*/  UISETP.GE.AND.EX UP0, UPT, UR10, UR15, UPT, UP0 ;  /* 0x0000000f0a00728c */ /* 0x000fe4000bf06300 */
[----:B------:R-:W-:Y:S01]  /*7780*/  ULOP3.LUT UR4, UR4, 0x1, URZ, 0x3c, !UPT ;  /* 0x0000000104047892 */ /* 0x000fe2000f8e3cff */
[----:B------:R-:W-:Y:S01]  /*7790*/  UMOV UR8, UR9 ;  /* 0x0000000900087c82 */ /* 0x000fe20008000000 */
[----:B------:R-:W-:Y:S01]  /*77a0*/  UMOV UR5, UR10 ;  /* 0x0000000a00057c82 */ /* 0x000fe20008000000 */
[----:B---3--:R-:W-:Y:S02]  /*77b0*/  F2FP.F16.F32.PACK_AB R2, R118, R110 ;  /* 0x0000006e7602723e */ /* 0x008fe400000000ff */
[----:B----4-:R-:W-:-:S05]  /*77c0*/  F2FP.F16.F32.PACK_AB R3, R123, R124 ;  /* 0x0000007c7b03723e */ /* 0x010fca00000000ff */
[----:B------:R1:W-:Y:S01]  /*77d0*/  STG.E.64 desc[UR12][R58.64+0x1d100], R2 ;  /* 0x01d100023a007986 */ /* 0x0003e2000c101b0c */
[----:B------:R-:W-:Y:S05]  /*77e0*/  BRA.U !UP0, `(.L_x_1519) ;  /* 0xffffff8908c07547 */ /* 0x000fea000b83ffff */
[----:B------:R-:W-:Y:S05]  /*77f0*/  EXIT ;  /* 0x000000000000794d */ /* 0x000fea0003800000 */
.L_x_1520:
        /* <DEDUP_REMOVED lines=16> */
.L_x_1602:


//--------------------- .text._ZN13group_norm_v214gn_cuda_kernelI6__halfLi480ELi2ELi16ELi60ELi1024ELb1ELi32ELi960ELi960ELi4ELb1ELi7ELb0ELb0ENS_16CompileConditionILi1000EEEEEvPT_PKS4_S7_S7_flPfS8_Pj --------------------------
	.section	.text._ZN13group_norm_v214gn_cuda_kernelI6__halfLi480ELi2ELi16ELi60ELi1024ELb1ELi32ELi960ELi960ELi4ELb1ELi7ELb0ELb0ENS_16CompileConditionILi1000EEEEEvPT_PKS4_S7_S7_flPfS8_Pj,"ax",@progbits
	.align	128
        .global         _ZN13group_norm_v214gn_cuda_kernelI6__halfLi480ELi2ELi16ELi60ELi1024ELb1ELi32ELi960ELi960ELi4ELb1ELi7ELb0ELb0ENS_16CompileConditionILi1000EEEEEvPT_PKS4_S7_S7_flPfS8_Pj
        .type           _ZN13group_norm_v214gn_cuda_kernelI6__halfLi480ELi2ELi16ELi60ELi1024ELb1ELi32ELi960ELi960ELi4ELb1ELi7ELb0ELb0ENS_16CompileConditionILi1000EEEEEvPT_PKS4_S7_S7_flPfS8_Pj,@function
        .size           _ZN13group_norm_v214gn_cuda_kernelI6__halfLi480ELi2ELi16ELi60ELi1024ELb1ELi32ELi960ELi960ELi4ELb1ELi7ELb0ELb0ENS_16CompileConditionILi1000EEEEEvPT_PKS4_S7_S7_flPfS8_Pj,(.L_x_1603 - _ZN13group_norm_v214gn_cuda_kernelI6__halfLi480ELi2ELi16ELi60ELi1024ELb1ELi32ELi960ELi960ELi4ELb1ELi7ELb0ELb0ENS_16CompileConditionILi1000EEEEEvPT_PKS4_S7_S7_flPfS8_Pj)
        .other          _ZN13group_norm_v214gn_cuda_kernelI6__halfLi480ELi2ELi16ELi60ELi1024ELb1ELi32ELi960ELi960ELi4ELb1ELi7ELb0ELb0ENS_16CompileConditionILi1000EEEEEvPT_PKS4_S7_S7_flPfS8_Pj,@"STO_CUDA_ENTRY STV_DEFAULT"
_ZN13group_norm_v214gn_cuda_kernelI6__halfLi480ELi2ELi16ELi60ELi1024ELb1ELi32ELi960ELi960ELi4ELb1ELi7ELb0ELb0ENS_16CompileConditionILi1000EEEEEvPT_PKS4_S7_S7_flPfS8_Pj:
.text._ZN13group_norm_v214gn_cuda_kernelI6__halfLi480ELi2ELi16ELi60ELi1024ELb1ELi32ELi960ELi960ELi4ELb1ELi7ELb0ELb0ENS_16CompileConditionILi1000EEEEEvPT_PKS4_S7_S7_flPfS8_Pj:
        /* <DEDUP_REMOVED lines=10> */
[----:B------:R-:W-:Y:S01]  /*00a0*/  MOV R37, UR4 ;  /* 0x0000000400257c02 */ /* 0x000fe20008000f00 */
[----:B------:R-:W2:Y:S01]  /*00b0*/  S2R R5, SR_CgaCtaId ;  /* 0x0000000000057919 */ /* 0x000ea20000008800 */
[----:B------:R-:W-:Y:S01]  /*00c0*/  IADD3 R4, PT, PT, R2, 0x1680, RZ ;  /* 0x0000168002047810 */ /* 0x000fe20007ffe0ff */
[----:B------:R-:W3:Y:S01]  /*00d0*/  LDCU.64 UR8, c[0x0][0x358] ;  /* 0x00006b00ff0877ac */ /* 0x000ee20008000a00 */
[----:B------:R-:W4:Y:S01]  /*00e0*/  S2R R6, SR_CTAID.X ;  /* 0x0000000000067919 */ /* 0x000f220000002500 */
[----:B------:R-:W-:Y:S01]  /*00f0*/  UMOV UR4, URZ ;  /* 0x000000ff00047c82 */ /* 0x000fe20008000000 */
[----:B-1----:R-:W-:Y:S02]  /*0100*/  ISETP.EQ.U32.AND P1, PT, R8, RZ, PT ;  /* 0x000000ff0800720c */ /* 0x002fe40003f22070 */
[----:B0-----:R-:W-:-:S02]  /*0110*/  LOP3.LUT R0, R10, 0xffff, RZ, 0xc0, !PT ;  /* 0x0000ffff0a007812 */ /* 0x001fc400078ec0ff */
        /* <DEDUP_REMOVED lines=22> */
[----:B------:R1:W-:Y:S04]  /*0280*/  STL [R1+0x4c], RZ ;  /* 0x00004cff01007387 */ /* 0x0003e80000100800 */
[----:B------:R1:W-:Y:S01]  /*0290*/  STL [R1+0x70], R3 ;  /* 0x0000700301007387 */ /* 0x0003e20000100800 */
[----:B0-----:R-:W-:-:S05]  /*02a0*/  LEA R0, R7, R2, 0x3 ;  /* 0x0000000207007211 */ /* 0x001fca00078e18ff */
[----:B---3--:R1:W-:Y:S02]  /*02b0*/  STL [R1+0x88], R0 ;  /* 0x0000880001007387 */ /* 0x0083e40000100800 */
.L_x_1529:
[----:B------:R-:W2:Y:S01]  /*02c0*/  LDL R2, [R1+0x70] ;  /* 0x0000700001027983 */ /* 0x000ea20000100800 */
[----:B------:R-:W0:Y:S03]  /*02d0*/  LDCU.64 UR6, c[0x0][0x388] ;  /* 0x00007100ff0677ac */ /* 0x000e260008000a00 */
[----:B------:R-:W3:Y:S01]  /*02e0*/  LDL R4, [R1+0x4c] ;  /* 0x00004c0001047983 */ /* 0x000ee20000100800 */
[----:B-1----:R-:W1:Y:S01]  /*02f0*/  S2R R0, SR_TID.X ;  /* 0x0000000000007919 */ /* 0x002e620000002100 */
        /* <DEDUP_REMOVED lines=28> */
[----:B------:R0:W-:Y:S04]  /*04c0*/  STL [R1+0x7c], R6 ;  /* 0x00007c0601007387 */ /* 0x0001e80000100800 */
[----:B------:R1:W-:Y:S04]  /*04d0*/  STL [R1+0x80], R4 ;  /* 0x0000800401007387 */ /* 0x0003e80000100800 */
[----:B------:R-:W5:Y:S04]  /*04e0*/  LDG.E.64.CONSTANT R8, desc[UR8][R34.64+0xa500] ;  /* 0x00a5000822087981 */ /* 0x000f68000c1e9b00 */
[----:B0-----:R-:W5:Y:S04]  /*04f0*/  LDG.E.64.CONSTANT R6, desc[UR8][R34.64+0xb400] ;  /* 0x00b4000822067981 */ /* 0x001f68000c1e9b00 */
[----:B-1----:R-:W5:Y:S04]  /*0500*/  LDG.E.64.CONSTANT R4, desc[UR8][R34.64+0xc300] ;  /* 0x00c3000822047981 */ /* 0x002f68000c1e9b00 */
[----:B------:R-:W5:Y:S04]  /*0510*/  LDG.E.64.CONSTANT R2, desc[UR8][R34.64+0xd200] ;  /* 0x00d2000822027981 */ /* 0x000f68000c1e9b00 */
[----:B------:R0:W5:Y:S01]  /*0520*/  LDG.E.64.CONSTANT R28, desc[UR8][R34.64+0xe100] ;  /* 0x00e10008221c7981 */ /* 0x000162000c1e9b00 */
[----:B--2---:R-:W-:-:S02]  /*0530*/  HADD2.F32 R0, -RZ, R32.H0_H0 ;  /* 0x20000020ff007230 */ /* 0x004fc40000004100 */
[----:B------:R-:W-:-:S03]  /*0540*/  HADD2.F32 R39, -RZ, R32.H1_H1 ;  /* 0x30000020ff277230 */ /* 0x000fc60000004100 */
[----:B------:R-:W-:Y:S01]  /*0550*/  FFMA.FTZ R36, R0, R0, RZ ;  /* 0x0000000000247223 */ /* 0x000fe200000100ff */
[----:B------:R-:W-:Y:S01]  /*0560*/  FADD.FTZ R32, RZ, R0 ;  /* 0x00000000ff207221 */ /* 0x000fe20000010000 */
[--C-:B------:R-:W-:Y:S02]  /*0570*/  HADD2.F32 R38, -RZ, R33.reuse.H0_H0 ;  /* 0x20000021ff267230 */ /* 0x100fe40000004100 */
[----:B------:R-:W-:Y:S01]  /*0580*/  FFMA.FTZ R36, R39, R39, R36 ;  /* 0x0000002727247223 */ /* 0x000fe20000010024 */
[----:B------:R-:W-:Y:S01]  /*0590*/  FADD.FTZ R32, R32, R39 ;  /* 0x0000002720207221 */ /* 0x000fe20000010000 */
[----:B------:R-:W-:Y:S02]  /*05a0*/  HADD2.F32 R33, -RZ, R33.H1_H1 ;  /* 0x30000021ff217230 */ /* 0x000fe40000004100 */
[----:B------:R-:W-:Y:S01]  /*05b0*/  FFMA.FTZ R36, R38, R38, R36 ;  /* 0x0000002626247223 */ /* 0x000fe20000010024 */
[----:B------:R-:W-:Y:S01]  /*05c0*/  FADD.FTZ R32, R32, R38 ;  /* 0x0000002620207221 */ /* 0x000fe20000010000 */
[----:B---3--:R-:W-:-:S02]  /*05d0*/  HADD2.F32 R61, -RZ, R30.H0_H0 ;  /* 0x2000001eff3d7230 */ /* 0x008fc40000004100 */
[----:B------:R-:W-:Y:S01]  /*05e0*/  FFMA.FTZ R36, R33, R33, R36 ;  /* 0x0000002121247223 */ /* 0x000fe20000010024 */
[----:B------:R-:W-:Y:S01]  /*05f0*/  FADD.FTZ R32, R32, R33 ;  /* 0x0000002120207221 */ /* 0x000fe20000010000 */
[----:B------:R-:W-:Y:S01]  /*0600*/  HADD2.F32 R60, -RZ, R30.H1_H1 ;  /* 0x3000001eff3c7230 */ /* 0x000fe20000004100 */
[----:B------:R-:W-:Y:S01]  /*0610*/  STL [R1], R39 ;  /* 0x0000002701007387 */ /* 0x000fe20000100800 */
[----:B0-----:R-:W-:-:S03]  /*0620*/  FFMA.FTZ R35, R61, R61, R36 ;  /* 0x0000003d3d237223 */ /* 0x001fc60000010024 */
[----:B------:R0:W-:Y:S01]  /*0630*/  STL [R1+0xc], R38 ;  /* 0x00000c2601007387 */ /* 0x0001e20000100800 */
[----:B------:R-:W-:-:S03]  /*0640*/  FFMA.FTZ R35, R60, R60, R35 ;  /* 0x0000003c3c237223 */ /* 0x000fc60000010023 */
[----:B------:R1:W-:Y:S01]  /*0650*/  STL [R1+0x1c], R33 ;  /* 0x00001c2101007387 */ /* 0x0003e20000100800 */
[--C-:B------:R-:W-:Y:S02]  /*0660*/  HADD2.F32 R34, -RZ, R31.reuse.H1_H1 ;  /* 0x3000001fff227230 */ /* 0x100fe40000004100 */
[----:B0-----:R-:W-:Y:S02]  /*0670*/  HADD2.F32 R38, -RZ, R31.H0_H0 ;  /* 0x2000001fff267230 */ /* 0x001fe40000004100 */
[----:B-1----:R-:W-:-:S03]  /*0680*/  FADD.FTZ R33, R32, R61 ;  /* 0x0000003d20217221 */ /* 0x002fc60000010000 */
[----:B------:R-:W-:Y:S01]  /*0690*/  FFMA.FTZ R35, R38, R38, R35 ;  /* 0x0000002626237223 */ /* 0x000fe20000010023 */
[----:B------:R-:W-:Y:S01]  /*06a0*/  FADD.FTZ R33, R33, R60 ;  /* 0x0000003c21217221 */ /* 0x000fe20000010000 */
[--C-:B----4-:R-:W-:Y:S02]  /*06b0*/  HADD2.F32 R59, -RZ, R26.reuse.H0_H0 ;  /* 0x2000001aff3b7230 */ /* 0x110fe40000004100 */
[----:B------:R-:W-:Y:S01]  /*06c0*/  FFMA.FTZ R32, R34, R34, R35 ;  /* 0x0000002222207223 */ /* 0x000fe20000010023 */
[----:B------:R-:W-:Y:S01]  /*06d0*/  FADD.FTZ R33, R33, R38 ;  /* 0x0000002621217221 */ /* 0x000fe20000010000 */
[----:B------:R-:W-:-:S03]  /*06e0*/  HADD2.F32 R58, -RZ, R26.H1_H1 ;  /* 0x3000001aff3a7230 */ /* 0x000fc60000004100 */
[----:B------:R-:W-:Y:S01]  /*06f0*/  FADD.FTZ R30, R33, R34 ;  /* 0x00000022211e7221 */ /* 0x000fe20000010000 */
[----:B------:R-:W-:Y:S01]  /*0700*/  FFMA.FTZ R33, R59, R59, R32 ;  /* 0x0000003b3b217223 */ /* 0x000fe20000010020 */
[----:B------:R-:W-:Y:S02]  /*0710*/  HADD2.F32 R57, -RZ, R27.H0_H0 ;  /* 0x2000001bff397230 */ /* 0x000fe40000004100 */
[----:B------:R-:W-:Y:S01]  /*0720*/  FADD.FTZ R31, R30, R59 ;  /* 0x0000003b1e1f7221 */ /* 0x000fe20000010000 */
[----:B------:R-:W-:Y:S01]  /*0730*/  FFMA.FTZ R30, R58, R58, R33 ;  /* 0x0000003a3a1e7223 */ /* 0x000fe20000010021 */
[----:B------:R-:W-:Y:S02]  /*0740*/  STL [R1+0x4], R38 ;  /* 0x0000042601007387 */ /* 0x000fe40000100800 */
[----:B------:R-:W-:Y:S02]  /*0750*/  FADD.FTZ R26, R31, R58 ;  /* 0x0000003a1f1a7221 */ /* 0x000fe40000010000 */
[----:B------:R0:W-:Y:S01]  /*0760*/  STL [R1+0x18], R34 ;  /* 0x0000182201007387 */ /* 0x0001e20000100800 */
[----:B------:R-:W-:Y:S01]  /*0770*/  FFMA.FTZ R30, R57, R57, R30 ;  /* 0x00000039391e7223 */ /* 0x000fe2000001001e */
[----:B------:R-:W-:Y:S01]  /*0780*/  FADD.FTZ R26, R26, R57 ;  /* 0x000000391a1a7221 */ /* 0x000fe20000010000 */
[----:B-----5:R-:W-:-:S02]  /*0790*/  HADD2.F32 R56, -RZ, R24.H0_H0 ;  /* 0x20000018ff387230 */ /* 0x020fc40000004100 */
        /* <DEDUP_REMOVED lines=36> */
[----:B------:R-:W-:Y:S02]  /*09e0*/  HADD2.F32 R47, -RZ, R18.H0_H0 ;  /* 0x20000012ff2f7230 */ /* 0x000fe40000004100 */
[----:B------:R-:W-:Y:S01]  /*09f0*/  FFMA.FTZ R22, R26, R26, R25 ;  /* 0x0000001a1a167223 */ /* 0x000fe20000010019 */
[----:B------:R-:W-:Y:S01]  /*0a00*/  FADD.FTZ R20, R23, R26 ;  /* 0x0000001a17147221 */ /* 0x000fe20000010000 */
[----:B------:R-:W-:Y:S01]  /*0a10*/  HADD2.F32 R24, -RZ, R19.H1_H1 ;  /* 0x30000013ff187230 */ /* 0x000fe20000004100 */
[----:B------:R-:W-:Y:S01]  /*0a20*/  STL [R1+0x2c], R34 ;  /* 0x00002c2201007387 */ /* 0x000fe20000100800 */
[----:B------:R-:W-:Y:S01]  /*0a30*/  FFMA.FTZ R23, R47, R47, R22 ;  /* 0x0000002f2f177223 */ /* 0x000fe20000010016 */
[----:B------:R-:W-:-:S02]  /*0a40*/  HADD2.F32 R42, -RZ, R17.H0_H0 ;  /* 0x20000011ff2a7230 */ /* 0x000fc40000004100 */
[----:B------:R-:W-:Y:S01]  /*0a50*/  HADD2.F32 R22, -RZ, R17.H1_H1 ;  /* 0x30000011ff167230 */ /* 0x000fe20000004100 */
[----:B------:R0:W-:Y:S01]  /*0a60*/  STL [R1+0x30], R32 ;  /* 0x0000302001007387 */ /* 0x0001e20000100800 */
[----:B------:R-:W-:-:S03]  /*0a70*/  HADD2.F32 R17, -RZ, R15.H1_H1 ;  /* 0x3000000fff117230 */ /* 0x000fc60000004100 */
[----:B------:R1:W-:Y:S04]  /*0a80*/  STL [R1+0x28], R30 ;  /* 0x0000281e01007387 */ /* 0x0003e80000100800 */
[----:B------:R2:W-:Y:S04]  /*0a90*/  STL [R1+0x24], R26 ;  /* 0x0000241a01007387 */ /* 0x0005e80000100800 */
[----:B------:R3:W-:Y:S04]  /*0aa0*/  STL [R1+0x20], R24 ;  /* 0x0000201801007387 */ /* 0x0007e80000100800 */
[----:B------:R4:W-:Y:S04]  /*0ab0*/  STL [R1+0x14], R22 ;  /* 0x0000141601007387 */ /* 0x0009e80000100800 */
[----:B------:R5:W-:Y:S04]  /*0ac0*/  STL [R1+0x10], R17 ;  /* 0x0000101101007387 */ /* 0x000be80000100800 */
[----:B0-----:R-:W5:Y:S01]  /*0ad0*/  LDL R32, [R1+0x88] ;  /* 0x0000880001207983 */ /* 0x001f620000100800 */
[----:B------:R-:W-:-:S02]  /*0ae0*/  HADD2.F32 R46, -RZ, R18.H1_H1 ;  /* 0x30000012ff2e7230 */ /* 0x000fc40000004100 */
[----:B------:R-:W-:Y:S01]  /*0af0*/  FADD.FTZ R21, R20, R47 ;  /* 0x0000002f14157221 */ /* 0x000fe20000010000 */
[----:B------:R-:W-:-:S03]  /*0b00*/  HADD2.F32 R45, -RZ, R19.H0_H0 ;  /* 0x20000013ff2d7230 */ /* 0x000fc60000004100 */
        /* <DEDUP_REMOVED lines=12> */
[----:B-1----:R-:W-:Y:S01]  /*0bd0*/  FADD.FTZ R30, R21, R42 ;  /* 0x0000002a151e7221 */ /* 0x002fe20000010000 */
        /* <DEDUP_REMOVED lines=27> */
[----:B---3--:R-:W-:-:S02]  /*0d90*/  HADD2.F32 R24, -RZ, R10.H1_H1 ;  /* 0x3000000aff187230 */ /* 0x008fc40000004100 */
[----:B------:R-:W-:Y:S01]  /*0da0*/  FADD.FTZ R30, R30, R25 ;  /* 0x000000191e1e7221 */ /* 0x000fe20000010000 */
[----:B------:R-:W-:Y:S01]  /*0db0*/  FFMA.FTZ R10, R25, R25, R12 ;  /* 0x00000019190a7223 */ /* 0x000fe2000001000c */
[--C-:B------:R-:W-:Y:S02]  /*0dc0*/  HADD2.F32 R23, -RZ, R11.reuse.H0_H0 ;  /* 0x2000000bff177230 */ /* 0x100fe40000004100 */
[----:B------:R-:W-:Y:S01]  /*0dd0*/  FADD.FTZ R30, R30, R24 ;  /* 0x000000181e1e7221 */ /* 0x000fe20000010000 */
[----:B------:R-:W-:Y:S01]  /*0de0*/  FFMA.FTZ R10, R24, R24, R10 ;  /* 0x00000018180a7223 */ /* 0x000fe2000001000a */
[----:B----4-:R-:W-:Y:S02]  /*0df0*/  HADD2.F32 R22, -RZ, R11.H1_H1 ;  /* 0x3000000bff167230 */ /* 0x010fe40000004100 */
        /* <DEDUP_REMOVED lines=14> */
[--C-:B-----5:R-:W-:Y:S02]  /*0ee0*/  HADD2.F32 R17, -RZ, R6.reuse.H0_H0 ;  /* 0x20000006ff117230 */ /* 0x120fe40000004100 */
        /* <DEDUP_REMOVED lines=20> */
[----:B------:R-:W0:Y:S01]  /*1030*/  S2R R31, SR_TID.X ;  /* 0x00000000001f7919 */ /* 0x000e220000002100 */
        /* <DEDUP_REMOVED lines=24> */
[----:B0-----:R-:W-:Y:S01]  /*11c0*/  ISETP.GT.U32.AND P1, PT, R31, 0x1f, PT ;  /* 0x0000001f1f00780c */ /* 0x001fe20003f24070 */
[----:B------:R-:W-:Y:S02]  /*11d0*/  HADD2.F32 R2, -RZ, R29.H1_H1 ;  /* 0x3000001dff027230 */ /* 0x000fe40000004100 */
[----:B------:R-:W-:Y:S01]  /*11e0*/  FADD.FTZ R30, R30, R3 ;  /* 0x000000031e1e7221 */ /* 0x000fe20000010000 */
[----:B------:R-:W-:-:S03]  /*11f0*/  FFMA.FTZ R29, R3, R3, R28 ;  /* 0x00000003031d7223 */ /* 0x000fc6000001001c */
[----:B------:R-:W-:Y:S01]  /*1200*/  FADD.FTZ R28, R30, R2 ;  /* 0x000000021e1c7221 */ /* 0x000fe20000010000 */
[----:B------:R-:W-:Y:S01]  /*1210*/  FFMA.FTZ R29, R2, R2, R29 ;  /* 0x00000002021d7223 */ /* 0x000fe2000001001d */
[----:B------:R-:W-:Y:S01]  /*1220*/  BSSY.RECONVERGENT B0, `(.L_x_1521) ;  /* 0x000003c000007945 */ /* 0x000fe20003800200 */
[----:B------:R-:W-:-:S03]  /*1230*/  MOV R31, RZ ;  /* 0x000000ff001f7202 */ /* 0x000fc60000000f00 */
[----:B------:R0:W-:Y:S02]  /*1240*/  STS.64 [R32], R28 ;  /* 0x0000001c20007388 */ /* 0x0001e40000000a00 */
        /* <DEDUP_REMOVED lines=57> */
.L_x_1522:
[----:B------:R-:W-:Y:S05]  /*15e0*/  BSYNC.RECONVERGENT B0 ;  /* 0x0000000000007941 */ /* 0x000fea0003800200 */
.L_x_1521:
        /* <DEDUP_REMOVED lines=20> */
.L_x_1524:
[----:B------:R-:W-:Y:S05]  /*1730*/  BSYNC.RECONVERGENT B0 ;  /* 0x0000000000007941 */ /* 0x000fea0003800200 */
.L_x_1523:
[----:B0-----:R-:W0:Y:S01]  /*1740*/  @!P1 S2R R28, SR_CTAID.Y ;  /* 0x00000000001c9919 */ /* 0x001e220000002600 */
[----:B------:R-:W0:Y:S08]  /*1750*/  @!P1 LDC R30, c[0x0][0x374] ;  /* 0x0000dd00ff1e9b82 */ /* 0x000e300000000800 */
[----:B------:R-:W-:Y:S01]  /*1760*/  BAR.SYNC.DEFER_BLOCKING 0x0 ;  /* 0x0000000000007b1d */ /* 0x000fe20000010000 */
[----:B------:R-:W-:-:S02]  /*1770*/  ISETP.NE.AND P2, PT, R34, RZ, PT ;  /* 0x000000ff2200720c */ /* 0x000fc40003f45270 */
[----:B------:R-:W-:Y:S01]  /*1780*/  @!P1 SHF.L.U32 R31, R34, 0x1, RZ ;  /* 0x00000001221f9819 */ /* 0x000fe200000006ff */
[----:B0-----:R-:W-:-:S10]  /*1790*/  @!P1 IMAD R30, R30, UR4, R28 ;  /* 0x000000041e1e9c24 */ /* 0x001fd4000f8e021c */
        /* <DEDUP_REMOVED lines=12> */
.L_x_1526:
[----:B------:R-:W2:Y:S04]  /*1860*/  LD.E.STRONG.GPU R33, desc[UR8][R28.64] ;  /* 0x000000081c217980 */ /* 0x000ea8000c10f900 */
[----:B--2---:R-:W-:Y:S01]  /*1870*/  CCTL.IVALL ;  /* 0x00000000ff00798f */ /* 0x004fe20002000000 */
[----:B------:R-:W-:Y:S05]  /*1880*/  YIELD ;  /* 0x0000000000007946 */ /* 0x000fea0003800000 */
[----:B-----5:R-:W-:-:S04]  /*1890*/  LOP3.LUT R33, R33, R32, RZ, 0x3c, !PT ;  /* 0x0000002021217212 */ /* 0x020fc800078e3cff */
[----:B------:R-:W-:-:S13]  /*18a0*/  ISETP.GT.AND P2, PT, R33, -0x1, PT ;  /* 0xffffffff2100780c */ /* 0x000fda0003f44270 */
[----:B------:R-:W-:Y:S05]  /*18b0*/  @P2 BRA `(.L_x_1526) ;  /* 0xfffffffc00e82947 */ /* 0x000fea000383ffff */
.L_x_1525:
[----:B------:R1:W-:Y:S01]  /*18c0*/  STL [R1+0x90], R2 ;  /* 0x0000900201007387 */ /* 0x0003e20000100800 */
[----:B------:R-:W2:Y:S03]  /*18d0*/  @!P1 LDC.64 R34, c[0x0][0x3b8] ;  /* 0x0000ee00ff229b82 */ /* 0x000ea60000000a00 */
[----:B-1----:R-:W3:Y:S01]  /*18e0*/  LDL R2, [R1+0x70] ;  /* 0x0000700001027983 */ /* 0x002ee20000100800 */
[----:B------:R-:W-:Y:S05]  /*18f0*/  WARPSYNC.ALL ;  /* 0x0000000000007948 */ /* 0x000fea0003800000 */
[----:B------:R1:W-:Y:S01]  /*1900*/  STL [R1+0x8c], R0 ;  /* 0x00008c0001007387 */ /* 0x0003e20000100800 */
[----:B------:R-:W-:-:S04]  /*1910*/  @!P1 LOP3.LUT R31, R31, 0x1e0, RZ, 0xc0, !PT ;  /* 0x000001e01f1f9812 */ /* 0x000fc800078ec0ff */
[----:B------:R-:W-:Y:S01]  /*1920*/  @!P1 LEA R30, R30, R31, 0x9 ;  /* 0x0000001f1e1e9211 */ /* 0x000fe200078e48ff */
[----:B-1----:R-:W0:Y:S02]  /*1930*/  S2R R0, SR_TID.X ;  /* 0x0000000000007919 */ /* 0x002e240000002100 */
[----:B0-----:R-:W-:-:S04]  /*1940*/  @!P1 LOP3.LUT R28, R0, 0xf, RZ, 0xc0, !PT ;  /* 0x0000000f001c9812 */ /* 0x001fc800078ec0ff */
[----:B------:R-:W-:Y:S02]  /*1950*/  @!P1 IADD3 R30, PT, PT, R30, R28, RZ ;  /* 0x0000001c1e1e9210 */ /* 0x000fe40007ffe0ff */
[----:B------:R-:W3:Y:S02]  /*1960*/  LDC.64 R28, c[0x0][0x390] ;  /* 0x0000e400ff1c7b82 */ /* 0x000ee40000000a00 */
[----:B------:R-:W-:-:S04]  /*1970*/  @!P1 SHF.L.U32 R30, R30, 0x1, RZ ;  /* 0x000000011e1e9819 */ /* 0x000fc800000006ff */
[C---:B------:R-:W-:Y:S01]  /*1980*/  @!P1 IADD3 R32, PT, PT, R30.reuse, 0x20, RZ ;  /* 0x000000201e209810 */ /* 0x040fe20007ffe0ff */
[--C-:B--2---:R-:W-:Y:S01]  /*1990*/  @!P1 IMAD.WIDE.U32 R30, R30, 0x4, R34.reuse ;  /* 0x000000041e1e9825 */ /* 0x104fe200078e0022 */
[----:B------:R-:W-:Y:S03]  /*19a0*/  BAR.SYNC.DEFER_BLOCKING 0x0 ;  /* 0x0000000000007b1d */ /* 0x000fe60000010000 */
[----:B------:R-:W-:-:S05]  /*19b0*/  @!P1 IMAD.WIDE.U32 R32, R32, 0x4, R34 ;  /* 0x0000000420209825 */ /* 0x000fca00078e0022 */
[----:B------:R-:W0:Y:S01]  /*19c0*/  LDC.64 R34, c[0x0][0x398] ;  /* 0x0000e600ff227b82 */ /* 0x000e220000000a00 */
[----:B------:R-:W2:Y:S04]  /*19d0*/  @!P1 LDG.E.64 R30, desc[UR8][R30.64] ;  /* 0x000000081e1e9981 */ /* 0x000ea8000c1e1b00 */
[----:B------:R-:W4:Y:S01]  /*19e0*/  @!P1 LDG.E.64 R32, desc[UR8][R32.64] ;  /* 0x0000000820209981 */ /* 0x000f22000c1e1b00 */
[----:B---3--:R-:W-:-:S04]  /*19f0*/  IMAD.WIDE.U32 R28, R2, 0x2, R28 ;  /* 0x00000002021c7825 */ /* 0x008fc800078e001c */
[----:B0-----:R-:W-:Y:S02]  /*1a00*/  IMAD.WIDE.U32 R34, R2, 0x2, R34 ;  /* 0x0000000202227825 */ /* 0x001fe400078e0022 */
[----:B------:R-:W5:Y:S04]  /*1a10*/  LDG.E.64.CONSTANT R28, desc[UR8][R28.64] ;  /* 0x000000081c1c7981 */ /* 0x000f68000c1e9b00 */
[----:B------:R-:W5:Y:S01]  /*1a20*/  LDG.E.64.CONSTANT R34, desc[UR8][R34.64] ;  /* 0x0000000822227981 */ /* 0x000f62000c1e9b00 */
[----:B--2---:R-:W-:Y:S01]  /*1a30*/  @!P1 FADD.FTZ R2, RZ, R30 ;  /* 0x0000001eff029221 */ /* 0x004fe20000010000 */
[----:B------:R-:W-:-:S03]  /*1a40*/  HFMA2 R30, -RZ, RZ, 0, 0 ;  /* 0x00000000ff1e7431 */ /* 0x000fc600000001ff */
[----:B----4-:R-:W-:Y:S01]  /*1a50*/  @!P1 FADD.FTZ R30, R32, R2 ;  /* 0x00000002201e9221 */ /* 0x010fe20000010000 */
[----:B------:R-:W-:Y:S01]  /*1a60*/  @!P1 FADD.FTZ R32, RZ, R31 ;  /* 0x0000001fff209221 */ /* 0x000fe20000010000 */
[----:B------:R-:W-:Y:S01]  /*1a70*/  MOV R31, RZ ;  /* 0x000000ff001f7202 */ /* 0x000fe20000000f00 */
[----:B------:R0:W5:Y:S02]  /*1a80*/  LDL.LU R2, [R1+0x90] ;  /* 0x0000900001027983 */ /* 0x0001640000300800 */
[----:B------:R-:W-:Y:S01]  /*1a90*/  @!P1 FADD.FTZ R31, R33, R32 ;  /* 0x00000020211f9221 */ /* 0x000fe20000010000 */
[----:B------:R-:W-:Y:S01]  /*1aa0*/  LOP3.LUT P1, RZ, R0, 0x30f, RZ, 0xc0, !PT ;  /* 0x0000030f00ff7812 */ /* 0x000fe2000782c0ff */
[----:B------:R-:W1:Y:S04]  /*1ab0*/  SHFL.BFLY PT, R33, R30, 0x8, 0x1f ;  /* 0x0d001f001e217f89 */ /* 0x000e6800000e0000 */
[----:B------:R0:W5:Y:S04]  /*1ac0*/  LDL.LU R0, [R1+0x8c] ;  /* 0x00008c0001007983 */ /* 0x0001680000300800 */
[----:B------:R-:W2:Y:S01]  /*1ad0*/  SHFL.BFLY PT, R32, R31, 0x8, 0x1f ;  /* 0x0d001f001f207f89 */ /* 0x000ea200000e0000 */
[----:B-1----:R-:W-:-:S05]  /*1ae0*/  FADD.FTZ R30, R33, R30 ;  /* 0x0000001e211e7221 */ /* 0x002fca0000010000 */
[----:B------:R-:W1:Y:S01]  /*1af0*/  SHFL.BFLY PT, R33, R30, 0x4, 0x1f ;  /* 0x0c801f001e217f89 */ /* 0x000e6200000e0000 */
[----:B--2---:R-:W-:-:S05]  /*1b00*/  FADD.FTZ R32, R32, R31 ;  /* 0x0000001f20207221 */ /* 0x004fca0000010000 */
        /* <DEDUP_REMOVED lines=9> */
[----:B-1----:R-:W-:Y:S02]  /*1ba0*/  FADD.FTZ R30, R30, R33 ;  /* 0x000000211e1e7221 */ /* 0x002fe40000010000 */
[----:B------:R-:W1:Y:S02]  /*1bb0*/  @!P1 S2R R33, SR_CgaCtaId ;  /* 0x0000000000219919 */ /* 0x000e640000008800 */
[----:B------:R-:W-:Y:S01]  /*1bc0*/  @!P1 FMUL.FTZ R30, R30, 1.6276042515528388321e-05 ;  /* 0x378888891e1e9820 */ /* 0x000fe20000410000 */
[----:B--2---:R-:W-:-:S03]  /*1bd0*/  FADD.FTZ R31, R32, R31 ;  /* 0x0000001f201f7221 */ /* 0x004fc60000010000 */
[----:B------:R-:W-:-:S04]  /*1be0*/  @!P1 FMUL.FTZ R32, R30, R30 ;  /* 0x0000001e1e209220 */ /* 0x000fc80000410000 */
[----:B------:R-:W-:Y:S01]  /*1bf0*/  @!P1 FFMA.FTZ R31, R31, 1.6276042515528388321e-05, -R32 ;  /* 0x378888891f1f9823 */ /* 0x000fe20000010820 */
[----:B------:R-:W-:-:S04]  /*1c00*/  @!P1 MOV R32, 0x400 ;  /* 0x0000040000209802 */ /* 0x000fc80000000f00 */
[----:B------:R-:W-:-:S04]  /*1c10*/  @!P1 IADD3 R32, PT, PT, R32, 0x1680, RZ ;  /* 0x0000168020209810 */ /* 0x000fc80007ffe0ff */
[----:B-1----:R-:W-:Y:S02]  /*1c20*/  @!P1 LEA R32, R33, R32, 0x18 ;  /* 0x0000002021209211 */ /* 0x002fe400078ec0ff */
[----:B------:R-:W1:Y:S01]  /*1c30*/  S2R R33, SR_TID.X ;  /* 0x0000000000217919 */ /* 0x000e620000002100 */
[----:B------:R-:W-:Y:S01]  /*1c40*/  @!P1 FMNMX.FTZ R31, RZ, R31, !PT ;  /* 0x0000001fff1f9209 */ /* 0x000fe20007810000 */
[----:B------:R-:W-:Y:S01]  /*1c50*/  BSSY.RECONVERGENT B0, `(.L_x_1527) ;  /* 0x0000013000007945 */ /* 0x000fe20003800200 */
[----:B-1----:R-:W-:-:S05]  /*1c60*/  @!P1 LEA.HI R32, R33, R32, RZ, 0x1f ;  /* 0x0000002021209211 */ /* 0x002fca00078ff8ff */
[----:B------:R0:W-:Y:S01]  /*1c70*/  @!P1 STS.64 [R32], R30 ;  /* 0x0000001e20009388 */ /* 0x0001e20000000a00 */
[----:B------:R-:W-:Y:S06]  /*1c80*/  BAR.SYNC.DEFER_BLOCKING 0x0 ;  /* 0x0000000000007b1d */ /* 0x000fec0000010000 */
[----:B------:R-:W-:Y:S05]  /*1c90*/  @P0 BRA `(.L_x_1528) ;  /* 0x0000000000380947 */ /* 0x000fea0003800000 */
[----:B0-----:R-:W2:Y:S01]  /*1ca0*/  LDL R32, [R1+0x4c] ;  /* 0x00004c0001207983 */ /* 0x001ea20000100800 */
[----:B------:R-:W0:Y:S01]  /*1cb0*/  S2UR UR6, SR_CgaCtaId ;  /* 0x00000000000679c3 */ /* 0x000e220000008800 */
[----:B------:R-:W1:Y:S01]  /*1cc0*/  LDCU.64 UR10, c[0x0][0x3b0] ;  /* 0x00007600ff0a77ac */ /* 0x000e620008000a00 */
[----:B------:R-:W-:Y:S01]  /*1cd0*/  SHF.L.U32 R31, R33, 0x1, RZ ;  /* 0x00000001211f7819 */ /* 0x000fe200000006ff */
[----:B------:R-:W-:-:S03]  /*1ce0*/  UMOV UR5, 0x400 ;  /* 0x0000040000057882 */ /* 0x000fc60000000000 */
[----:B------:R-:W-:Y:S01]  /*1cf0*/  LEA R31, P1, R37, R31, 0x5 ;  /* 0x0000001f251f7211 */ /* 0x000fe200078228ff */
        /* <DEDUP_REMOVED lines=8> */
.L_x_1528:
[----:B------:R-:W-:Y:S05]  /*1d80*/  BSYNC.RECONVERGENT B0 ;  /* 0x0000000000007941 */ /* 0x000fea0003800200 */
.L_x_1527:
[----:B01----:R-:W2:Y:S01]  /*1d90*/  LDL R30, [R1+0x84] ;  /* 0x00008400011e7983 */ /* 0x003ea20000100800 */
[----:B------:R-:W0:Y:S01]  /*1da0*/  LDCU UR5, c[0x0][0x3a0] ;  /* 0x00007400ff0577ac */ /* 0x000e220008000800 */
[----:B-----5:R-:W-:Y:S02]  /*1db0*/  HADD2.F32 R32, -RZ, R28.H0_H0 ;  /* 0x2000001cff207230 */ /* 0x020fe40000004100 */
        /* <DEDUP_REMOVED lines=42> */
[----:B0-----:R-:W2:Y:S01]  /*2060*/  LDL.LU R33, [R1] ;  /* 0x0000000001217983 */ /* 0x001ea20000300800 */
[C---:B------:R-:W-:Y:S01]  /*2070*/  FMUL.FTZ R59, R31.reuse, R59 ;  /* 0x0000003b1f3b7220 */ /* 0x040fe20000410000 */
[----:B------:R-:W-:-:S02]  /*2080*/  FMUL.FTZ R5, R31, R5 ;  /* 0x000000051f057220 */ /* 0x000fc40000410000 */
[----:B------:R0:W-:Y:S04]  /*2090*/  STL [R1+0x34], R37 ;  /* 0x0000342501007387 */ /* 0x0001e80000100800 */
[----:B------:R-:W-:Y:S01]  /*20a0*/  STL [R1+0x38], R56 ;  /* 0x0000383801007387 */ /* 0x000fe20000100800 */
[----:B0-----:R-:W-:-:S05]  /*20b0*/  FFMA.FTZ R37, R32, R53, R0 ;  /* 0x0000003520257223 */ /* 0x001fca0000010000 */
[----:B------:R0:W-:Y:S01]  /*20c0*/  STL [R1+0x3c], R37 ;  /* 0x00003c2501007387 */ /* 0x0001e20000100800 */
[C-C-:B------:R-:W-:Y:S01]  /*20d0*/  FFMA.FTZ R41, R32.reuse, R41, R0.reuse ;  /* 0x0000002920297223 */ /* 0x140fe20000010000 */
[C-C-:B------:R-:W-:Y:S02]  /*20e0*/  FFMA.FTZ R38, R32.reuse, R38, R0.reuse ;  /* 0x0000002620267223 */ /* 0x140fe40000010000 */
[----:B------:R-:W-:Y:S01]  /*20f0*/  STL [R1+0x40], R50 ;  /* 0x0000403201007387 */ /* 0x000fe20000100800 */
[----:B0-----:R-:W-:-:S03]  /*2100*/  FFMA.FTZ R37, R32, R44, R0 ;  /* 0x0000002c20257223 */ /* 0x001fc60000010000 */
[----:B------:R-:W-:Y:S04]  /*2110*/  STL [R1+0x44], R47 ;  /* 0x0000442f01007387 */ /* 0x000fe80000100800 */
[----:B------:R0:W-:Y:S01]  /*2120*/  STL [R1+0x48], R37 ;  /* 0x0000482501007387 */ /* 0x0001e20000100800 */
[----:B------:R-:W-:-:S03]  /*2130*/  FFMA.FTZ R9, R32, R9, R0 ;  /* 0x0000000920097223 */ /* 0x000fc60000010000 */
[----:B------:R-:W-:Y:S01]  /*2140*/  STL [R1+0x50], R41 ;  /* 0x0000502901007387 */ /* 0x000fe20000100800 */
[C-C-:B0-----:R-:W-:Y:S01]  /*2150*/  FFMA.FTZ R37, R32.reuse, R25, R0.reuse ;  /* 0x0000001920257223 */ /* 0x141fe20000010000 */
[C-C-:B------:R-:W-:Y:S01]  /*2160*/  FFMA.FTZ R25, R32.reuse, R21, R0.reuse ;  /* 0x0000001520197223 */ /* 0x140fe20000010000 */
[C-C-:B------:R-:W-:Y:S01]  /*2170*/  FFMA.FTZ R21, R32.reuse, R17, R0.reuse ;  /* 0x0000001120157223 */ /* 0x140fe20000010000 */
[----:B------:R-:W-:Y:S01]  /*2180*/  FFMA.FTZ R17, R32, R13, R0 ;  /* 0x0000000d20117223 */ /* 0x000fe20000010000 */
[----:B------:R0:W-:Y:S04]  /*2190*/  STL [R1+0x58], R38 ;  /* 0x0000582601007387 */ /* 0x0001e80000100800 */
[----:B------:R3:W-:Y:S04]  /*21a0*/  STL [R1+0x5c], R37 ;  /* 0x00005c2501007387 */ /* 0x0007e80000100800 */
[----:B------:R4:W-:Y:S04]  /*21b0*/  STL [R1+0x64], R25 ;  /* 0x0000641901007387 */ /* 0x0009e80000100800 */
[----:B------:R-:W-:Y:S04]  /*21c0*/  STL [R1+0x6c], R21 ;  /* 0x00006c1501007387 */ /* 0x000fe80000100800 */
[----:B------:R1:W-:Y:S04]  /*21d0*/  STL [R1+0x74], R17 ;  /* 0x0000741101007387 */ /* 0x0003e80000100800 */
[----:B------:R1:W-:Y:S04]  /*21e0*/  STL [R1+0x78], R9 ;  /* 0x0000780901007387 */ /* 0x0003e80000100800 */
[----:B0-----:R-:W2:Y:S04]  /*21f0*/  LDL.LU R38, [R1+0xc] ;  /* 0x00000c0001267983 */ /* 0x001ea80000300800 */
[----:B---3--:R-:W3:Y:S01]  /*2200*/  LDL.LU R37, [R1+0x4] ;  /* 0x0000040001257983 */ /* 0x008ee20000300800 */
[--C-:B------:R-:W-:Y:S01]  /*2210*/  FADD.FTZ R60, R60, -R30.reuse ;  /* 0x8000001e3c3c7221 */ /* 0x100fe20000010000 */
[--C-:B------:R-:W-:Y:S01]  /*2220*/  FADD.FTZ R16, R16, -R30.reuse ;  /* 0x8000001e10107221 */ /* 0x100fe20000010000 */
[--C-:B------:R-:W-:Y:S01]  /*2230*/  FADD.FTZ R12, R12, -R30.reuse ;  /* 0x8000001e0c0c7221 */ /* 0x100fe20000010000 */
[----:B------:R-:W-:Y:S01]  /*2240*/  FADD.FTZ R8, R8, -R30 ;  /* 0x8000001e08087221 */ /* 0x000fe20000010000 */
[----:B----4-:R-:W-:-:S02]  /*2250*/  HADD2.F32 R25, -RZ, R28.H1_H1 ;  /* 0x3000001cff197230 */ /* 0x010fc40000004100 */
[----:B------:R-:W-:Y:S01]  /*2260*/  FADD.FTZ R55, R55, -R30 ;  /* 0x8000001e37377221 */ /* 0x000fe20000010000 */
[----:B------:R-:W-:Y:S02]  /*2270*/  HADD2.F32 R34, -RZ, R34.H1_H1 ;  /* 0x30000022ff227230 */ /* 0x000fe40000004100 */
[C-C-:B------:R-:W-:Y:S01]  /*2280*/  FFMA.FTZ R59, R32.reuse, R59, R0.reuse ;  /* 0x0000003b203b7223 */ /* 0x140fe20000010000 */
[----:B------:R-:W-:Y:S01]  /*2290*/  FFMA.FTZ R13, R32, R5, R0 ;  /* 0x00000005200d7223 */ /* 0x000fe20000010000 */
[C---:B------:R-:W-:Y:S01]  /*22a0*/  FMUL.FTZ R60, R31.reuse, R60 ;  /* 0x0000003c1f3c7220 */ /* 0x040fe20000410000 */
[C---:B------:R-:W-:Y:S01]  /*22b0*/  FMUL.FTZ R16, R31.reuse, R16 ;  /* 0x000000101f107220 */ /* 0x040fe20000410000 */
[C---:B------:R-:W-:Y:S01]  /*22c0*/  FMUL.FTZ R12, R31.reuse, R12 ;  /* 0x0000000c1f0c7220 */ /* 0x040fe20000410000 */
[----:B------:R-:W-:Y:S01]  /*22d0*/  FMUL.FTZ R28, R31, R55 ;  /* 0x000000371f1c7220 */ /* 0x000fe20000410000 */
[C---:B------:R-:W-:Y:S01]  /*22e0*/  FFMA.FTZ R55, R25.reuse, R60, R34 ;  /* 0x0000003c19377223 */ /* 0x040fe20000010022 */
[----:B------:R-:W-:Y:S01]  /*22f0*/  FADD.FTZ R46, R46, -R30 ;  /* 0x8000001e2e2e7221 */ /* 0x000fe20000010000 */
[C-C-:B------:R-:W-:Y:S01]  /*2300*/  FFMA.FTZ R60, R25.reuse, R16, R34.reuse ;  /* 0x00000010193c7223 */ /* 0x140fe20000010022 */
[----:B------:R-:W-:Y:S01]  /*2310*/  FFMA.FTZ R12, R25, R12, R34 ;  /* 0x0000000c190c7223 */ /* 0x000fe20000010022 */
[--C-:B------:R-:W-:Y:S01]  /*2320*/  FADD.FTZ R58, R58, -R30.reuse ;  /* 0x8000001e3a3a7221 */ /* 0x100fe20000010000 */
[--C-:B------:R-:W-:Y:S01]  /*2330*/  FADD.FTZ R40, R40, -R30.reuse ;  /* 0x8000001e28287221 */ /* 0x100fe20000010000 */
[--C-:B------:R-:W-:Y:S01]  /*2340*/  FADD.FTZ R43, R43, -R30.reuse ;  /* 0x8000001e2b2b7221 */ /* 0x100fe20000010000 */
[C---:B------:R-:W-:Y:S01]  /*2350*/  FMUL.FTZ R46, R31.reuse, R46 ;  /* 0x0000002e1f2e7220 */ /* 0x040fe20000410000 */
[----:B------:R0:W-:Y:S01]  /*2360*/  STL [R1+0x60], R12 ;  /* 0x0000600c01007387 */ /* 0x0001e20000100800 */
[--C-:B------:R-:W-:Y:S01]  /*2370*/  FADD.FTZ R36, R36, -R30.reuse ;  /* 0x8000001e24247221 */ /* 0x100fe20000010000 */
[--C-:B------:R-:W-:Y:S01]  /*2380*/  FADD.FTZ R4, R4, -R30.reuse ;  /* 0x8000001e04047221 */ /* 0x100fe20000010000 */
[C---:B------:R-:W-:Y:S01]  /*2390*/  FMUL.FTZ R40, R31.reuse, R40 ;  /* 0x000000281f287220 */ /* 0x040fe20000410000 */
[--C-:B------:R-:W-:Y:S01]  /*23a0*/  FADD.FTZ R52, R52, -R30.reuse ;  /* 0x8000001e34347221 */ /* 0x100fe20000010000 */
[----:B------:R-:W-:Y:S01]  /*23b0*/  FADD.FTZ R24, R24, -R30 ;  /* 0x8000001e18187221 */ /* 0x000fe20000010000 */
[C---:B-1----:R-:W-:Y:S01]  /*23c0*/  FMUL.FTZ R17, R31.reuse, R58 ;  /* 0x0000003a1f117220 */ /* 0x042fe20000410000 */
[C---:B------:R-:W-:Y:S01]  /*23d0*/  FMUL.FTZ R5, R31.reuse, R36 ;  /* 0x000000241f057220 */ /* 0x040fe20000410000 */
[C---:B------:R-:W-:Y:S01]  /*23e0*/  FMUL.FTZ R36, R31.reuse, R4 ;  /* 0x000000041f247220 */ /* 0x040fe20000410000 */
[C---:B------:R-:W-:Y:S01]  /*23f0*/  FMUL.FTZ R47, R31.reuse, R52 ;  /* 0x000000341f2f7220 */ /* 0x040fe20000410000 */
[----:B------:R-:W-:Y:S01]  /*2400*/  FMUL.FTZ R9, R31, R24 ;  /* 0x000000181f097220 */ /* 0x000fe20000410000 */
[----:B------:R-:W-:Y:S01]  /*2410*/  FFMA.FTZ R4, R25, R40, R34 ;  /* 0x0000002819047223 */ /* 0x000fe20000010022 */
[----:B--2---:R-:W-:Y:S01]  /*2420*/  FADD.FTZ R0, R33, -R30 ;  /* 0x8000001e21007221 */ /* 0x004fe20000010000 */
[----:B------:R-:W-:-:S04]  /*2430*/  FMUL.FTZ R33, R31, R8 ;  /* 0x000000081f217220 */ /* 0x000fc80000410000 */
[----:B------:R-:W-:Y:S01]  /*2440*/  FFMA.FTZ R16, R25, R33, R34 ;  /* 0x0000002119107223 */ /* 0x000fe20000010022 */
[C---:B------:R-:W-:Y:S01]  /*2450*/  FMUL.FTZ R32, R31.reuse, R0 ;  /* 0x000000001f207220 */ /* 0x040fe20000410000 */
[----:B------:R-:W-:-:S03]  /*2460*/  FMUL.FTZ R0, R31, R43 ;  /* 0x0000002b1f007220 */ /* 0x000fc60000410000 */
[----:B------:R1:W-:Y:S01]  /*2470*/  STL [R1+0x68], R16 ;  /* 0x0000681001007387 */ /* 0x0003e20000100800 */
[----:B------:R-:W-:-:S03]  /*2480*/  FFMA.FTZ R43, R25, R46, R34 ;  /* 0x0000002e192b7223 */ /* 0x000fc60000010022 */
[----:B------:R-:W2:Y:S04]  /*2490*/  LDL.LU R53, [R1+0x18] ;  /* 0x0000180001357983 */ /* 0x000ea80000300800 */
[----:B------:R-:W4:Y:S04]  /*24a0*/  LDL.LU R50, [R1+0x2c] ;  /* 0x00002c0001327983 */ /* 0x000f280000300800 */
[----:B------:R-:W2:Y:S01]  /*24b0*/  LDL.LU R58, [R1+0x30] ;  /* 0x00003000013a7983 */ /* 0x000ea20000300800 */
[----:B------:R-:W-:-:S03]  /*24c0*/  FFMA.FTZ R24, R32, R25, R34 ;  /* 0x0000001920187223 */ /* 0x000fc60000010022 */
[----:B------:R-:W4:Y:S01]  /*24d0*/  LDL.LU R46, [R1+0x28] ;  /* 0x00002800012e7983 */ /* 0x000f220000300800 */
[----:B------:R-:W-:-:S03]  /*24e0*/  FADD.FTZ R32, R54, -R30 ;  /* 0x8000001e36207221 */ /* 0x000fc60000010000 */
[----:B------:R-:W4:Y:S04]  /*24f0*/  LDL.LU R44, [R1+0x24] ;  /* 0x00002400012c7983 */ /* 0x000f280000300800 */
[----:B------:R-:W4:Y:S04]  /*2500*/  LDL.LU R41, [R1+0x20] ;  /* 0x0000200001297983 */ /* 0x000f280000300800 */
[----:B------:R-:W4:Y:S01]  /*2510*/  LDL.LU R40, [R1+0x14] ;  /* 0x0000140001287983 */ /* 0x000f220000300800 */
[----:B---3--:R-:W-:-:S03]  /*2520*/  FADD.FTZ R52, R37, -R30 ;  /* 0x8000001e25347221 */ /* 0x008fc60000010000 */
[----:B------:R-:W3:Y:S04]  /*2530*/  LDL.LU R37, [R1+0x10] ;  /* 0x0000100001257983 */ /* 0x000ee80000300800 */
[----:B------:R-:W2:Y:S01]  /*2540*/  LDL.LU R54, [R1+0x1c] ;  /* 0x00001c0001367983 */ /* 0x000ea20000300800 */
[--C-:B------:R-:W-:Y:S01]  /*2550*/  FADD.FTZ R49, R49, -R30.reuse ;  /* 0x8000001e31317221 */ /* 0x100fe20000010000 */
[----:B0-----:R-:W-:-:S03]  /*2560*/  FADD.FTZ R12, R38, -R30 ;  /* 0x8000001e260c7221 */ /* 0x001fc60000010000 */
[----:B------:R-:W-:Y:S01]  /*2570*/  FMUL.FTZ R21, R31, R49 ;  /* 0x000000311f157220 */ /* 0x000fe20000410000 */
[----:B------:R-:W-:Y:S01]  /*2580*/  FFMA.FTZ R49, R25, R28, R34 ;  /* 0x0000001c19317223 */ /* 0x000fe20000010022 */
[--C-:B------:R-:W-:Y:S01]  /*2590*/  FADD.FTZ R28, R27, -R30.reuse ;  /* 0x8000001e1b1c7221 */ /* 0x100fe20000010000 */
[--C-:B-1----:R-:W-:Y:S01]  /*25a0*/  FADD.FTZ R16, R7, -R30.reuse ;  /* 0x8000001e07107221 */ /* 0x102fe20000010000 */
[----:B------:R-:W-:Y:S01]  /*25b0*/  FADD.FTZ R20, R20, -R30 ;  /* 0x8000001e14147221 */ /* 0x000fe20000010000 */
[C---:B------:R-:W-:Y:S01]  /*25c0*/  FMUL.FTZ R27, R31.reuse, R12 ;  /* 0x0000000c1f1b7220 */ /* 0x040fe20000410000 */
[C---:B------:R-:W-:Y:S01]  /*25d0*/  FMUL.FTZ R7, R31.reuse, R28 ;  /* 0x0000001c1f077220 */ /* 0x040fe20000410000 */
[----:B------:R-:W-:Y:S02]  /*25e0*/  HADD2.F32 R28, -RZ, R29.H0_H0 ;  /* 0x2000001dff1c7230 */ /* 0x000fe40000004100 */
[----:B------:R-:W-:Y:S01]  /*25f0*/  FMUL.FTZ R16, R31, R16 ;  /* 0x000000101f107220 */ /* 0x000fe20000410000 */
[----:B------:R-:W-:-:S02]  /*2600*/  HADD2.F32 R12, -RZ, R35.H0_H0 ;  /* 0x20000023ff0c7230 */ /* 0x000fc40000004100 */
[----:B------:R-:W-:Y:S01]  /*2610*/  FMUL.FTZ R20, R31, R20 ;  /* 0x000000141f147220 */ /* 0x000fe20000410000 */
[----:B------:R-:W-:Y:S02]  /*2620*/  FADD.FTZ R39, R39, -R30 ;  /* 0x8000001e27277221 */ /* 0x000fe40000010000 */
[----:B------:R-:W-:Y:S01]  /*2630*/  FFMA.FTZ R16, R28, R16, R12 ;  /* 0x000000101c107223 */ /* 0x000fe2000001000c */
[----:B------:R-:W-:Y:S01]  /*2640*/  FFMA.FTZ R56, R25, R20, R34 ;  /* 0x0000001419387223 */ /* 0x000fe20000010022 */
[----:B------:R-:W-:Y:S01]  /*2650*/  FADD.FTZ R20, R3, -R30 ;  /* 0x8000001e03147221 */ /* 0x000fe20000010000 */
[----:B------:R-:W-:Y:S02]  /*2660*/  FMUL.FTZ R3, R31, R39 ;  /* 0x000000271f037220 */ /* 0x000fe40000410000 */
[----:B------:R0:W-:Y:S01]  /*2670*/  STL [R1+0x54], R16 ;  /* 0x0000541001007387 */ /* 0x0001e20000100800 */
        /* <DEDUP_REMOVED lines=24> */
[----:B--2---:R-:W-:-:S02]  /*2800*/  FADD.FTZ R39, R54, -R30 ;  /* 0x8000001e36277221 */ /* 0x004fc40000010000 */
[----:B------:R-:W2:Y:S01]  /*2810*/  LDL.LU R54, [R1+0x8] ;  /* 0x0000080001367983 */ /* 0x000ea20000300800 */
[C---:B------:R-:W-:Y:S01]  /*2820*/  FMUL.FTZ R11, R31.reuse, R36 ;  /* 0x000000241f0b7220 */ /* 0x040fe20000410000 */
[C---:B------:R-:W-:Y:S01]  /*2830*/  FMUL.FTZ R19, R31.reuse, R38 ;  /* 0x000000261f137220 */ /* 0x040fe20000410000 */
[C---:B------:R-:W-:Y:S01]  /*2840*/  FMUL.FTZ R23, R31.reuse, R23 ;  /* 0x000000171f177220 */ /* 0x040fe20000410000 */
[----:B------:R-:W2:Y:S01]  /*2850*/  LDL.LU R51, [R1+0x34] ;  /* 0x0000340001337983 */ /* 0x000ea20000300800 */
        /* <DEDUP_REMOVED lines=16> */
[----:B------:R-:W-:Y:S01]  /*2960*/  FFMA.FTZ R28, R28, R20, R12 ;  /* 0x000000141c1c7223 */ /* 0x000fe2000001000c */
[--C-:B----4-:R-:W-:Y:S01]  /*2970*/  FADD.FTZ R58, R40, -R30.reuse ;  /* 0x8000001e283a7221 */ /* 0x110fe20000010000 */
[--C-:B0-----:R-:W-:Y:S01]  /*2980*/  FADD.FTZ R16, R18, -R30.reuse ;  /* 0x8000001e12107221 */ /* 0x101fe20000010000 */
[--C-:B------:R-:W-:Y:S01]  /*2990*/  FADD.FTZ R53, R53, -R30.reuse ;  /* 0x8000001e35357221 */ /* 0x100fe20000010000 */
[--C-:B------:R-:W-:Y:S01]  /*29a0*/  FADD.FTZ R50, R50, -R30.reuse ;  /* 0x8000001e32327221 */ /* 0x100fe20000010000 */
[--C-:B------:R-:W-:Y:S01]  /*29b0*/  FADD.FTZ R46, R46, -R30.reuse ;  /* 0x8000001e2e2e7221 */ /* 0x100fe20000010000 */
[--C-:B------:R-:W-:Y:S01]  /*29c0*/  FADD.FTZ R44, R44, -R30.reuse ;  /* 0x8000001e2c2c7221 */ /* 0x100fe20000010000 */
[--C-:B------:R-:W-:Y:S01]  /*29d0*/  FADD.FTZ R41, R41, -R30.reuse ;  /* 0x8000001e29297221 */ /* 0x100fe20000010000 */
[--C-:B---3--:R-:W-:Y:S01]  /*29e0*/  FADD.FTZ R38, R37, -R30.reuse ;  /* 0x8000001e25267221 */ /* 0x108fe20000010000 */
[--C-:B------:R-:W-:Y:S01]  /*29f0*/  FADD.FTZ R26, R26, -R30.reuse ;  /* 0x8000001e1a1a7221 */ /* 0x100fe20000010000 */
[--C-:B------:R-:W-:Y:S01]  /*2a00*/  FADD.FTZ R12, R22, -R30.reuse ;  /* 0x8000001e160c7221 */ /* 0x100fe20000010000 */
[--C-:B------:R-:W-:Y:S01]  /*2a10*/  FADD.FTZ R20, R14, -R30.reuse ;  /* 0x8000001e0e147221 */ /* 0x100fe20000010000 */
[--C-:B------:R-:W-:Y:S01]  /*2a20*/  FADD.FTZ R36, R10, -R30.reuse ;  /* 0x8000001e0a247221 */ /* 0x100fe20000010000 */
[--C-:B------:R-:W-:Y:S01]  /*2a30*/  FADD.FTZ R40, R6, -R30.reuse ;  /* 0x8000001e06287221 */ /* 0x100fe20000010000 */
[----:B------:R-:W-:Y:S01]  /*2a40*/  FMUL.FTZ R18, R13, -1.4426950216293334961 ;  /* 0xbfb8aa3b0d127820 */ /* 0x000fe20000410000 */
[----:B------:R-:W-:Y:S01]  /*2a50*/  FADD.FTZ R2, R2, -R30 ;  /* 0x8000001e02027221 */ /* 0x000fe20000010000 */
[----:B------:R-:W-:-:S02]  /*2a60*/  HADD2.F32 R29, -RZ, R29.H1_H1 ;  /* 0x3000001dff1d7230 */ /* 0x000fc40000004100 */
[----:B------:R-:W-:Y:S01]  /*2a70*/  FMUL.FTZ R14, R31, R39 ;  /* 0x000000271f0e7220 */ /* 0x000fe20000410000 */
[----:B------:R-:W-:Y:S02]  /*2a80*/  HADD2.F32 R35, -RZ, R35.H1_H1 ;  /* 0x30000023ff237230 */ /* 0x000fe40000004100 */
[----:B------:R-:W-:Y:S01]  /*2a90*/  FMUL.FTZ R22, R25, -1.4426950216293334961 ;  /* 0xbfb8aa3b19167820 */ /* 0x000fe20000410000 */
        /* <DEDUP_REMOVED lines=16> */
[----:B------:R-:W0:Y:S01]  /*2ba0*/  MUFU.EX2 R18, R18 ;  /* 0x0000001200127308 */ /* 0x000e220000000800 */
[----:B------:R-:W-:-:S07]  /*2bb0*/  FMUL.FTZ R14, R28, -1.4426950216293334961 ;  /* 0xbfb8aa3b1c0e7820 */ /* 0x000fce0000410000 */
[----:B------:R-:W1:Y:S08]  /*2bc0*/  MUFU.EX2 R22, R22 ;  /* 0x0000001600167308 */ /* 0x000e700000000800 */
[----:B------:R-:W3:Y:S01]  /*2bd0*/  MUFU.EX2 R14, R14 ;  /* 0x0000000e000e7308 */ /* 0x000ee20000000800 */
[C-C-:B------:R-:W-:Y:S01]  /*2be0*/  FFMA.FTZ R31, R29.reuse, R31, R35.reuse ;  /* 0x0000001f1d1f7223 */ /* 0x140fe20000010023 */
[----:B0-----:R-:W-:Y:S01]  /*2bf0*/  FADD.FTZ R18, R18, 1 ;  /* 0x3f80000012127421 */ /* 0x001fe20000010000 */
[----:B------:R-:W-:-:S02]  /*2c00*/  FFMA.FTZ R53, R29, R53, R35 ;  /* 0x000000351d357223 */ /* 0x000fc40000010023 */
[----:B------:R-:W-:Y:S01]  /*2c10*/  FMUL.FTZ R26, R31, -1.4426950216293334961 ;  /* 0xbfb8aa3b1f1a7820 */ /* 0x000fe20000410000 */
[C-C-:B------:R-:W-:Y:S01]  /*2c20*/  FFMA.FTZ R50, R29.reuse, R50, R35.reuse ;  /* 0x000000321d327223 */ /* 0x140fe20000010023 */
        /* <DEDUP_REMOVED lines=13> */
[----:B------:R-:W0:Y:S01]  /*2d00*/  MUFU.RCP R18, R18 ;  /* 0x0000001200127308 */ /* 0x000e220000001000 */
[----:B---3--:R-:W-:-:S07]  /*2d10*/  FADD.FTZ R14, R14, 1 ;  /* 0x3f8000000e0e7421 */ /* 0x008fce0000010000 */
[----:B------:R-:W1:Y:S08]  /*2d20*/  MUFU.RCP R29, R22 ;  /* 0x00000016001d7308 */ /* 0x000e700000001000 */
[----:B------:R-:W3:Y:S08]  /*2d30*/  MUFU.EX2 R26, R26 ;  /* 0x0000001a001a7308 */ /* 0x000ef00000000800 */
[----:B------:R-:W4:Y:S01]  /*2d40*/  MUFU.RCP R14, R14 ;  /* 0x0000000e000e7308 */ /* 0x000f220000001000 */
[----:B0-----:R-:W-:Y:S01]  /*2d50*/  FMUL.FTZ R37, R13, R18 ;  /* 0x000000120d257220 */ /* 0x001fe20000410000 */
[----:B-1----:R-:W-:-:S04]  /*2d60*/  FMUL.FTZ R25, R25, R29 ;  /* 0x0000001d19197220 */ /* 0x002fc80000410000 */
[----:B------:R-:W-:Y:S01]  /*2d70*/  STL [R1+0x90], R37 ;  /* 0x0000902501007387 */ /* 0x000fe20000100800 */
[----:B---3--:R-:W-:-:S03]  /*2d80*/  FADD.FTZ R26, R26, 1 ;  /* 0x3f8000001a1a7421 */ /* 0x008fc60000010000 */
[----:B------:R4:W-:Y:S02]  /*2d90*/  STL [R1+0x14], R25 ;  /* 0x0000141901007387 */ /* 0x0009e40000100800 */
[----:B----4-:R-:W-:Y:S02]  /*2da0*/  FMUL.FTZ R25, R28, R14 ;  /* 0x0000000e1c197220 */ /* 0x010fe40000410000 */
[----:B------:R-:W-:Y:S03]  /*2db0*/  MUFU.RCP R28, R26 ;  /* 0x0000001a001c7308 */ /* 0x000fe60000001000 */
[----:B------:R0:W-:Y:S01]  /*2dc0*/  STL [R1+0x10], R25 ;  /* 0x0000101901007387 */ /* 0x0001e20000100800 */
[----:B--2---:R-:W-:-:S06]  /*2dd0*/  FMUL.FTZ R22, R54, -1.4426950216293334961 ;  /* 0xbfb8aa3b36167820 */ /* 0x004fcc0000410000 */
[----:B------:R-:W1:Y:S02]  /*2de0*/  MUFU.EX2 R22, R22 ;  /* 0x0000001600167308 */ /* 0x000e640000000800 */
[----:B-1----:R-:W-:-:S06]  /*2df0*/  FADD.FTZ R22, R22, 1 ;  /* 0x3f80000016167421 */ /* 0x002fcc0000010000 */
[----:B------:R1:W-:Y:S02]  /*2e00*/  MUFU.RCP R26, R22 ;  /* 0x00000016001a7308 */ /* 0x0003e40000001000 */
[----:B-1----:R-:W-:-:S05]  /*2e10*/  FMUL.FTZ R22, R31, R28 ;  /* 0x0000001c1f167220 */ /* 0x002fca0000410000 */
[----:B------:R1:W-:Y:S04]  /*2e20*/  STL [R1+0xc], R22 ;  /* 0x00000c1601007387 */ /* 0x0003e80000100800 */
[----:B------:R-:W2:Y:S01]  /*2e30*/  LDL.LU R39, [R1+0x38] ;  /* 0x0000380001277983 */ /* 0x000ea20000300800 */
[----:B------:R-:W-:-:S06]  /*2e40*/  FMUL.FTZ R18, R24, -1.4426950216293334961 ;  /* 0xbfb8aa3b18127820 */ /* 0x000fcc0000410000 */
[----:B------:R-:W3:Y:S01]  /*2e50*/  MUFU.EX2 R18, R18 ;  /* 0x0000001200127308 */ /* 0x000ee20000000800 */
[----:B------:R-:W-:Y:S01]  /*2e60*/  FMUL.FTZ R13, R27, -1.4426950216293334961 ;  /* 0xbfb8aa3b1b0d7820 */ /* 0x000fe20000410000 */
[----:B------:R-:W-:-:S06]  /*2e70*/  FMUL.FTZ R14, R2, -1.4426950216293334961 ;  /* 0xbfb8aa3b020e7820 */ /* 0x000fcc0000410000 */
[----:B------:R-:W4:Y:S01]  /*2e80*/  MUFU.EX2 R13, R13 ;  /* 0x0000000d000d7308 */ /* 0x000f220000000800 */
[----:B---3--:R-:W-:-:S07]  /*2e90*/  FADD.FTZ R18, R18, 1 ;  /* 0x3f80000012127421 */ /* 0x008fce0000010000 */
[----:B------:R-:W3:Y:S08]  /*2ea0*/  MUFU.EX2 R14, R14 ;  /* 0x0000000e000e7308 */ /* 0x000ef00000000800 */
[----:B0-----:R0:W3:Y:S01]  /*2eb0*/  MUFU.RCP R25, R18 ;  /* 0x0000001200197308 */ /* 0x0010e20000001000 */
[----:B----4-:R-:W-:Y:S01]  /*2ec0*/  FADD.FTZ R13, R13, 1 ;  /* 0x3f8000000d0d7421 */ /* 0x010fe20000010000 */
[----:B-1----:R-:W-:Y:S01]  /*2ed0*/  FMUL.FTZ R22, R55, -1.4426950216293334961 ;  /* 0xbfb8aa3b37167820 */ /* 0x002fe20000410000 */
[----:B0-----:R-:W-:Y:S01]  /*2ee0*/  FMUL.FTZ R18, R51, -1.4426950216293334961 ;  /* 0xbfb8aa3b33127820 */ /* 0x001fe20000410000 */
[----:B---3--:R-:W-:-:S04]  /*2ef0*/  FADD.FTZ R14, R14, 1 ;  /* 0x3f8000000e0e7421 */ /* 0x008fc80000010000 */
[----:B------:R-:W-:Y:S01]  /*2f00*/  MUFU.RCP R13, R13 ;  /* 0x0000000d000d7308 */ /* 0x000fe20000001000 */
[----:B------:R-:W-:Y:S01]  /*2f10*/  FMUL.FTZ R24, R24, R25 ;  /* 0x0000001918187220 */ /* 0x000fe20000410000 */
[----:B------:R-:W-:-:S06]  /*2f20*/  FMUL.FTZ R25, R52, -1.4426950216293334961 ;  /* 0xbfb8aa3b34197820 */ /* 0x000fcc0000410000 */
[----:B------:R-:W0:Y:S01]  /*2f30*/  MUFU.EX2 R18, R18 ;  /* 0x0000001200127308 */ /* 0x000e220000000800 */
[----:B------:R-:W-:-:S07]  /*2f40*/  FMUL.FTZ R26, R54, R26 ;  /* 0x0000001a361a7220 */ /* 0x000fce0000410000 */
[----:B------:R-:W1:Y:S08]  /*2f50*/  MUFU.EX2 R22, R22 ;  /* 0x0000001600167308 */ /* 0x000e700000000800 */
[----:B------:R-:W3:Y:S08]  /*2f60*/  MUFU.EX2 R25, R25 ;  /* 0x0000001900197308 */ /* 0x000ef00000000800 */
[----:B------:R-:W4:Y:S01]  /*2f70*/  MUFU.RCP R14, R14 ;  /* 0x0000000e000e7308 */ /* 0x000f220000001000 */
[----:B------:R2:W-:Y:S01]  /*2f80*/  STL [R1+0x98], R26 ;  /* 0x0000981a01007387 */ /* 0x0005e20000100800 */
[----:B0-----:R-:W-:-:S03]  /*2f90*/  FADD.FTZ R18, R18, 1 ;  /* 0x3f80000012127421 */ /* 0x001fc60000010000 */
[----:B------:R-:W-:Y:S01]  /*2fa0*/  STL [R1+0xa0], R24 ;  /* 0x0000a01801007387 */ /* 0x000fe20000100800 */
[----:B------:R-:W-:-:S03]  /*2fb0*/  FMUL.FTZ R27, R27, R13 ;  /* 0x0000000d1b1b7220 */ /* 0x000fc60000410000 */
[----:B------:R-:W2:Y:S01]  /*2fc0*/  LDL.LU R45, [R1+0x3c] ;  /* 0x00003c00012d7983 */ /* 0x000ea20000300800 */
[----:B------:R-:W-:Y:S01]  /*2fd0*/  FMUL.FTZ R13, R53, -1.4426950216293334961 ;  /* 0xbfb8aa3b350d7820 */ /* 0x000fe20000410000 */
[----:B-1----:R-:W-:Y:S01]  /*2fe0*/  FADD.FTZ R22, R22, 1 ;  /* 0x3f80000016167421 */ /* 0x002fe20000010000 */
[----:B------:R3:W-:Y:S01]  /*2ff0*/  MUFU.RCP R54, R18 ;  /* 0x0000001200367308 */ /* 0x0007e20000001000 */
[----:B------:R-:W2:Y:S01]  /*3000*/  LDL.LU R42, [R1+0x40] ;  /* 0x00004000012a7983 */ /* 0x000ea20000300800 */
[----:B---3--:R-:W-:Y:S01]  /*3010*/  FADD.FTZ R18, R25, 1 ;  /* 0x3f80000019127421 */ /* 0x008fe20000010000 */
[----:B----4-:R-:W-:-:S05]  /*3020*/  FMUL.FTZ R25, R2, R14 ;  /* 0x0000000e02197220 */ /* 0x010fca0000410000 */
[----:B------:R-:W0:Y:S01]  /*3030*/  MUFU.RCP R28, R22 ;  /* 0x00000016001c7308 */ /* 0x000e220000001000 */
[----:B------:R-:W-:-:S07]  /*3040*/  FMUL.FTZ R14, R59, -1.4426950216293334961 ;  /* 0xbfb8aa3b3b0e7820 */ /* 0x000fce0000410000 */
[----:B------:R-:W1:Y:S08]  /*3050*/  MUFU.EX2 R13, R13 ;  /* 0x0000000d000d7308 */ /* 0x000e700000000800 */
[----:B------:R-:W3:Y:S08]  /*3060*/  MUFU.RCP R18, R18 ;  /* 0x0000001200127308 */ /* 0x000ef00000001000 */
[----:B------:R-:W4:Y:S01]  /*3070*/  MUFU.EX2 R14, R14 ;  /* 0x0000000e000e7308 */ /* 0x000f220000000800 */
[----:B0-----:R-:W-:Y:S01]  /*3080*/  FMUL.FTZ R55, R55, R28 ;  /* 0x0000001c37377220 */ /* 0x001fe20000410000 */
[----:B------:R-:W-:Y:S01]  /*3090*/  FMUL.FTZ R28, R34, -1.4426950216293334961 ;  /* 0xbfb8aa3b221c7820 */ /* 0x000fe20000410000 */
[----:B-1----:R-:W-:Y:S01]  /*30a0*/  FADD.FTZ R13, R13, 1 ;  /* 0x3f8000000d0d7421 */ /* 0x002fe20000010000 */
[----:B---3--:R-:W-:-:S04]  /*30b0*/  FMUL.FTZ R52, R52, R18 ;  /* 0x0000001234347220 */ /* 0x008fc80000410000 */
[----:B------:R4:W-:Y:S08]  /*30c0*/  MUFU.RCP R18, R13 ;  /* 0x0000000d00127308 */ /* 0x0009f00000001000 */
[----:B------:R-:W0:Y:S01]  /*30d0*/  MUFU.EX2 R28, R28 ;  /* 0x0000001c001c7308 */ /* 0x000e220000000800 */
[----:B----4-:R-:W-:-:S07]  /*30e0*/  FADD.FTZ R13, R14, 1 ;  /* 0x3f8000000e0d7421 */ /* 0x010fce0000010000 */
[----:B------:R-:W1:Y:S01]  /*30f0*/  MUFU.RCP R13, R13 ;  /* 0x0000000d000d7308 */ /* 0x000e620000001000 */
[----:B------:R-:W-:Y:S01]  /*3100*/  FMUL.FTZ R54, R51, R54 ;  /* 0x0000003633367220 */ /* 0x000fe20000410000 */
[----:B0-----:R-:W-:-:S06]  /*3110*/  FADD.FTZ R28, R28, 1 ;  /* 0x3f8000001c1c7421 */ /* 0x001fcc0000010000 */
[----:B------:R1:W-:Y:S01]  /*3120*/  MUFU.RCP R29, R28 ;  /* 0x0000001c001d7308 */ /* 0x0003e20000001000 */
[----:B------:R-:W-:Y:S01]  /*3130*/  STL [R1+0x9c], R54 ;  /* 0x00009c3601007387 */ /* 0x000fe20000100800 */
[----:B-1----:R-:W-:-:S05]  /*3140*/  FMUL.FTZ R28, R59, R13 ;  /* 0x0000000d3b1c7220 */ /* 0x002fca0000410000 */
[----:B------:R-:W-:Y:S04]  /*3150*/  STL [R1+0x94], R28 ;  /* 0x0000941c01007387 */ /* 0x000fe80000100800 */
[----:B------:R-:W3:Y:S04]  /*3160*/  LDL.LU R37, [R1+0x44] ;  /* 0x0000440001257983 */ /* 0x000ee80000300800 */
[----:B------:R-:W4:Y:S01]  /*3170*/  LDL.LU R38, [R1+0x48] ;  /* 0x0000480001267983 */ /* 0x000f220000300800 */
[----:B--2---:R-:W-:-:S06]  /*3180*/  FMUL.FTZ R14, R39, -1.4426950216293334961 ;  /* 0xbfb8aa3b270e7820 */ /* 0x004fcc0000410000 */
[----:B------:R-:W0:Y:S02]  /*3190*/  MUFU.EX2 R14, R14 ;  /* 0x0000000e000e7308 */ /* 0x000e240000000800 */
[----:B0-----:R-:W-:-:S06]  /*31a0*/  FADD.FTZ R14, R14, 1 ;  /* 0x3f8000000e0e7421 */ /* 0x001fcc0000010000 */
[----:B------:R-:W0:Y:S02]  /*31b0*/  MUFU.RCP R30, R14 ;  /* 0x0000000e001e7308 */ /* 0x000e240000001000 */
[----:B0-----:R-:W-:Y:S02]  /*31c0*/  FMUL.FTZ R30, R39, R30 ;  /* 0x0000001e271e7220 */ /* 0x001fe40000410000 */
[----:B------:R-:W2:Y:S04]  /*31d0*/  LDL.LU R39, [R1+0x50] ;  /* 0x0000500001277983 */ /* 0x000ea80000300800 */
[----:B------:R-:W2:Y:S01]  /*31e0*/  LDL.LU R26, [R1+0x58] ;  /* 0x00005800011a7983 */ /* 0x000ea20000300800 */
[----:B------:R-:W-:-:S06]  /*31f0*/  FMUL.FTZ R22, R17, -1.4426950216293334961 ;  /* 0xbfb8aa3b11167820 */ /* 0x000fcc0000410000 */
[----:B------:R-:W0:Y:S01]  /*3200*/  MUFU.EX2 R22, R22 ;  /* 0x0000001600167308 */ /* 0x000e220000000800 */
[----:B------:R-:W-:Y:S01]  /*3210*/  FMUL.FTZ R2, R50, -1.4426950216293334961 ;  /* 0xbfb8aa3b32027820 */ /* 0x000fe20000410000 */
[----:B------:R-:W-:Y:S01]  /*3220*/  FMUL.FTZ R53, R53, R18 ;  /* 0x0000001235357220 */ /* 0x000fe20000410000 */
[----:B------:R-:W-:Y:S01]  /*3230*/  FMUL.FTZ R18, R49, -1.4426950216293334961 ;  /* 0xbfb8aa3b31127820 */ /* 0x000fe20000410000 */
[----:B0-----:R-:W-:-:S04]  /*3240*/  FADD.FTZ R22, R22, 1 ;  /* 0x3f80000016167421 */ /* 0x001fc80000010000 */
[----:B------:R-:W0:Y:S08]  /*3250*/  MUFU.RCP R51, R22 ;  /* 0x0000001600337308 */ /* 0x000e300000001000 */
[----:B------:R-:W1:Y:S08]  /*3260*/  MUFU.EX2 R2, R2 ;  /* 0x0000000200027308 */ /* 0x000e700000000800 */
[----:B------:R-:W1:Y:S01]  /*3270*/  MUFU.EX2 R18, R18 ;  /* 0x0000001200127308 */ /* 0x000e620000000800 */
[----:B0-----:R-:W-:Y:S01]  /*3280*/  FMUL.FTZ R51, R17, R51 ;  /* 0x0000003311337220 */ /* 0x001fe20000410000 */
[----:B------:R-:W-:Y:S01]  /*3290*/  FMUL.FTZ R17, R32, -1.4426950216293334961 ;  /* 0xbfb8aa3b20117820 */ /* 0x000fe20000410000 */
[----:B------:R-:W-:-:S05]  /*32a0*/  FMUL.FTZ R13, R48, -1.4426950216293334961 ;  /* 0xbfb8aa3b300d7820 */ /* 0x000fca0000410000 */
[----:B------:R-:W0:Y:S01]  /*32b0*/  MUFU.EX2 R17, R17 ;  /* 0x0000001100117308 */ /* 0x000e220000000800 */
[----:B-1----:R-:W-:-:S07]  /*32c0*/  FADD.FTZ R2, R2, 1 ;  /* 0x3f80000002027421 */ /* 0x002fce0000010000 */
[----:B------:R1:W-:Y:S02]  /*32d0*/  MUFU.RCP R22, R2 ;  /* 0x0000000200167308 */ /* 0x0003e40000001000 */
[----:B-1----:R-:W-:Y:S01]  /*32e0*/  FADD.FTZ R2, R18, 1 ;  /* 0x3f80000012027421 */ /* 0x002fe20000010000 */
[----:B------:R-:W-:-:S05]  /*32f0*/  FMUL.FTZ R18, R33, -1.4426950216293334961 ;  /* 0xbfb8aa3b21127820 */ /* 0x000fca0000410000 */
[----:B------:R-:W1:Y:S01]  /*3300*/  MUFU.EX2 R13, R13 ;  /* 0x0000000d000d7308 */ /* 0x000e620000000800 */
[----:B0-----:R-:W-:-:S07]  /*3310*/  FADD.FTZ R17, R17, 1 ;  /* 0x3f80000011117421 */ /* 0x001fce0000010000 */
[----:B------:R-:W0:Y:S08]  /*3320*/  MUFU.EX2 R18, R18 ;  /* 0x0000001200127308 */ /* 0x000e300000000800 */
[----:B------:R0:W-:Y:S01]  /*3330*/  MUFU.RCP R31, R17 ;  /* 0x00000011001f7308 */ /* 0x0001e20000001000 */
[----:B-1----:R-:W-:Y:S01]  /*3340*/  FADD.FTZ R13, R13, 1 ;  /* 0x3f8000000d0d7421 */ /* 0x002fe20000010000 */
[----:B0-----:R-:W-:-:S06]  /*3350*/  FMUL.FTZ R17, R47, -1.4426950216293334961 ;  /* 0xbfb8aa3b2f117820 */ /* 0x001fcc0000410000 */
[----:B------:R-:W0:Y:S01]  /*3360*/  MUFU.RCP R2, R2 ;  /* 0x0000000200027308 */ /* 0x000e220000001000 */
[----:B------:R-:W-:Y:S01]  /*3370*/  FMUL.FTZ R29, R34, R29 ;  /* 0x0000001d221d7220 */ /* 0x000fe20000410000 */
[----:B------:R-:W-:-:S06]  /*3380*/  FMUL.FTZ R14, R45, -1.4426950216293334961 ;  /* 0xbfb8aa3b2d0e7820 */ /* 0x000fcc0000410000 */
[----:B------:R-:W1:Y:S08]  /*3390*/  MUFU.EX2 R17, R17 ;  /* 0x0000001100117308 */ /* 0x000e700000000800 */
[----:B------:R0:W-:Y:S02]  /*33a0*/  MUFU.RCP R34, R13 ;  /* 0x0000000d00227308 */ /* 0x0001e40000001000 */
[----:B0-----:R-:W-:-:S06]  /*33b0*/  FADD.FTZ R13, R18, 1 ;  /* 0x3f800000120d7421 */ /* 0x001fcc0000010000 */
[----:B------:R-:W0:Y:S01]  /*33c0*/  MUFU.EX2 R14, R14 ;  /* 0x0000000e000e7308 */ /* 0x000e220000000800 */
[----:B------:R-:W-:Y:S01]  /*33d0*/  FMUL.FTZ R49, R49, R2 ;  /* 0x0000000231317220 */ /* 0x000fe20000410000 */
[----:B------:R-:W-:-:S06]  /*33e0*/  FMUL.FTZ R2, R46, -1.4426950216293334961 ;  /* 0xbfb8aa3b2e027820 */ /* 0x000fcc0000410000 */
[----:B------:R-:W3:Y:S01]  /*33f0*/  MUFU.RCP R13, R13 ;  /* 0x0000000d000d7308 */ /* 0x000ee20000001000 */
[----:B-1----:R-:W-:Y:S01]  /*3400*/  FADD.FTZ R17, R17, 1 ;  /* 0x3f80000011117421 */ /* 0x002fe20000010000 */
[----:B------:R-:W-:-:S06]  /*3410*/  FMUL.FTZ R50, R50, R22 ;  /* 0x0000001632327220 */ /* 0x000fcc0000410000 */
[----:B------:R1:W-:Y:S01]  /*3420*/  MUFU.RCP R22, R17 ;  /* 0x0000001100167308 */ /* 0x0003e20000001000 */
[----:B0-----:R-:W-:-:S07]  /*3430*/  FADD.FTZ R14, R14, 1 ;  /* 0x3f8000000e0e7421 */ /* 0x001fce0000010000 */
[----:B------:R-:W0:Y:S01]  /*3440*/  MUFU.EX2 R2, R2 ;  /* 0x0000000200027308 */ /* 0x000e220000000800 */
[----:B-1----:R-:W-:Y:S01]  /*3450*/  FMUL.FTZ R17, R8, -1.4426950216293334961 ;  /* 0xbfb8aa3b08117820 */ /* 0x002fe20000410000 */
[----:B---3--:R-:W-:Y:S01]  /*3460*/  FMUL.FTZ R33, R33, R13 ;  /* 0x0000000d21217220 */ /* 0x008fe20000410000 */
[----:B------:R-:W-:Y:S01]  /*3470*/  FMUL.FTZ R13, R44, -1.4426950216293334961 ;  /* 0xbfb8aa3b2c0d7820 */ /* 0x000fe20000410000 */
[----:B------:R-:W-:-:S04]  /*3480*/  FMUL.FTZ R31, R32, R31 ;  /* 0x0000001f201f7220 */ /* 0x000fc80000410000 */
[----:B------:R-:W1:Y:S08]  /*3490*/  MUFU.EX2 R17, R17 ;  /* 0x0000001100117308 */ /* 0x000e700000000800 */
[----:B------:R3:W4:Y:S01]  /*34a0*/  MUFU.RCP R32, R14 ;  /* 0x0000000e00207308 */ /* 0x0007220000001000 */
[----:B0-----:R-:W-:-:S07]  /*34b0*/  FADD.FTZ R2, R2, 1 ;  /* 0x3f80000002027421 */ /* 0x001fce0000010000 */
[----:B------:R-:W0:Y:S01]  /*34c0*/  MUFU.EX2 R13, R13 ;  /* 0x0000000d000d7308 */ /* 0x000e220000000800 */
[----:B---3--:R-:W-:Y:S01]  /*34d0*/  FMUL.FTZ R14, R42, -1.4426950216293334961 ;  /* 0xbfb8aa3b2a0e7820 */ /* 0x008fe20000410000 */
[----:B-1----:R-:W-:-:S06]  /*34e0*/  FADD.FTZ R17, R17, 1 ;  /* 0x3f80000011117421 */ /* 0x002fcc0000010000 */
[----:B------:R-:W1:Y:S01]  /*34f0*/  MUFU.EX2 R14, R14 ;  /* 0x0000000e000e7308 */ /* 0x000e620000000800 */
[----:B----4-:R-:W-:-:S07]  /*3500*/  FMUL.FTZ R32, R45, R32 ;  /* 0x000000202d207220 */ /* 0x010fce0000410000 */
[----:B------:R-:W3:Y:S01]  /*3510*/  MUFU.RCP R2, R2 ;  /* 0x0000000200027308 */ /* 0x000ee20000001000 */
[----:B0-----:R-:W-:-:S07]  /*3520*/  FADD.FTZ R13, R13, 1 ;  /* 0x3f8000000d0d7421 */ /* 0x001fce0000010000 */
[----:B------:R0:W-:Y:S02]  /*3530*/  MUFU.RCP R45, R17 ;  /* 0x00000011002d7308 */ /* 0x0001e40000001000 */
[----:B0-----:R-:W-:-:S06]  /*3540*/  FMUL.FTZ R17, R43, -1.4426950216293334961 ;  /* 0xbfb8aa3b2b117820 */ /* 0x001fcc0000410000 */
[----:B------:R-:W-:Y:S01]  /*3550*/  MUFU.RCP R13, R13 ;  /* 0x0000000d000d7308 */ /* 0x000fe20000001000 */
[----:B-1----:R-:W-:Y:S01]  /*3560*/  FADD.FTZ R14, R14, 1 ;  /* 0x3f8000000e0e7421 */ /* 0x002fe20000010000 */
[----:B------:R-:W-:-:S06]  /*3570*/  FMUL.FTZ R48, R48, R34 ;  /* 0x0000002230307220 */ /* 0x000fcc0000410000 */
[----:B------:R-:W0:Y:S01]  /*3580*/  MUFU.EX2 R17, R17 ;  /* 0x0000001100117308 */ /* 0x000e220000000800 */
[----:B---3--:R-:W-:Y:S01]  /*3590*/  FMUL.FTZ R46, R46, R2 ;  /* 0x000000022e2e7220 */ /* 0x008fe20000410000 */
[----:B------:R-:W-:-:S06]  /*35a0*/  FMUL.FTZ R2, R41, -1.4426950216293334961 ;  /* 0xbfb8aa3b29027820 */ /* 0x000fcc0000410000 */
[----:B------:R1:W-:Y:S02]  /*35b0*/  MUFU.RCP R34, R14 ;  /* 0x0000000e00227308 */ /* 0x0003e40000001000 */
[----:B-1----:R-:W-:-:S06]  /*35c0*/  FMUL.FTZ R14, R37, -1.4426950216293334961 ;  /* 0xbfb8aa3b250e7820 */ /* 0x002fcc0000410000 */
[----:B------:R-:W1:Y:S01]  /*35d0*/  MUFU.EX2 R2, R2 ;  /* 0x0000000200027308 */ /* 0x000e620000000800 */
[----:B0-----:R-:W-:Y:S01]  /*35e0*/  FADD.FTZ R17, R17, 1 ;  /* 0x3f80000011117421 */ /* 0x001fe20000010000 */
[----:B------:R-:W-:Y:S01]  /*35f0*/  FMUL.FTZ R44, R44, R13 ;  /* 0x0000000d2c2c7220 */ /* 0x000fe20000410000 */
[----:B------:R-:W-:-:S05]  /*3600*/  FMUL.FTZ R45, R8, R45 ;  /* 0x0000002d082d7220 */ /* 0x000fca0000410000 */
[----:B------:R-:W0:Y:S01]  /*3610*/  MUFU.EX2 R14, R14 ;  /* 0x0000000e000e7308 */ /* 0x000e220000000800 */
[----:B------:R-:W-:Y:S01]  /*3620*/  FMUL.FTZ R13, R38, -1.4426950216293334961 ;  /* 0xbfb8aa3b260d7820 */ /* 0x000fe20000410000 */
[----:B------:R-:W-:-:S06]  /*3630*/  FMUL.FTZ R8, R57, -1.4426950216293334961 ;  /* 0xbfb8aa3b39087820 */ /* 0x000fcc0000410000 */
[----:B------:R-:W3:Y:S01]  /*3640*/  MUFU.RCP R17, R17 ;  /* 0x0000001100117308 */ /* 0x000ee20000001000 */
[----:B-1----:R-:W-:-:S07]  /*3650*/  FADD.FTZ R2, R2, 1 ;  /* 0x3f80000002027421 */ /* 0x002fce0000010000 */
[----:B------:R-:W1:Y:S01]  /*3660*/  MUFU.EX2 R13, R13 ;  /* 0x0000000d000d7308 */ /* 0x000e620000000800 */
[----:B0-----:R-:W-:-:S07]  /*3670*/  FADD.FTZ R14, R14, 1 ;  /* 0x3f8000000e0e7421 */ /* 0x001fce0000010000 */
[----:B------:R-:W0:Y:S01]  /*3680*/  MUFU.EX2 R8, R8 ;  /* 0x0000000800087308 */ /* 0x000e220000000800 */
[----:B------:R-:W-:Y:S01]  /*3690*/  FMUL.FTZ R18, R21, -1.4426950216293334961 ;  /* 0xbfb8aa3b15127820 */ /* 0x000fe20000410000 */
[----:B------:R-:W-:Y:S01]  /*36a0*/  FMUL.FTZ R34, R42, R34 ;  /* 0x000000222a227220 */ /* 0x000fe20000410000 */
[----:B---3--:R-:W-:-:S05]  /*36b0*/  FMUL.FTZ R43, R43, R17 ;  /* 0x000000112b2b7220 */ /* 0x008fca0000410000 */
[----:B------:R3:W-:Y:S01]  /*36c0*/  MUFU.RCP R42, R14 ;  /* 0x0000000e002a7308 */ /* 0x0007e20000001000 */
[----:B------:R-:W-:Y:S01]  /*36d0*/  FMUL.FTZ R17, R61, -1.4426950216293334961 ;  /* 0xbfb8aa3b3d117820 */ /* 0x000fe20000410000 */
[----:B-1----:R-:W-:-:S06]  /*36e0*/  FADD.FTZ R13, R13, 1 ;  /* 0x3f8000000d0d7421 */ /* 0x002fcc0000010000 */
[----:B------:R-:W1:Y:S01]  /*36f0*/  MUFU.RCP R2, R2 ;  /* 0x0000000200027308 */ /* 0x000e620000001000 */
[----:B---3--:R-:W-:Y:S01]  /*3700*/  FMUL.FTZ R14, R0, -1.4426950216293334961 ;  /* 0xbfb8aa3b000e7820 */ /* 0x008fe20000410000 */
[----:B0-----:R-:W-:-:S06]  /*3710*/  FADD.FTZ R8, R8, 1 ;  /* 0x3f80000008087421 */ /* 0x001fcc0000010000 */
[----:B------:R-:W0:Y:S08]  /*3720*/  MUFU.EX2 R18, R18 ;  /* 0x0000001200127308 */ /* 0x000e300000000800 */
[----:B------:R-:W3:Y:S01]  /*3730*/  MUFU.EX2 R14, R14 ;  /* 0x0000000e000e7308 */ /* 0x000ee20000000800 */
[----:B-1----:R-:W-:-:S07]  /*3740*/  FMUL.FTZ R41, R41, R2 ;  /* 0x0000000229297220 */ /* 0x002fce0000410000 */
[----:B------:R-:W-:Y:S01]  /*3750*/  MUFU.EX2 R17, R17 ;  /* 0x0000001100117308 */ /* 0x000fe20000000800 */
[----:B--2---:R-:W-:-:S07]  /*3760*/  FMUL.FTZ R2, R39, -1.4426950216293334961 ;  /* 0xbfb8aa3b27027820 */ /* 0x004fce0000410000 */
[----:B------:R-:W-:Y:S08]  /*3770*/  MUFU.RCP R13, R13 ;  /* 0x0000000d000d7308 */ /* 0x000ff00000001000 */
[----:B------:R-:W1:Y:S01]  /*3780*/  MUFU.RCP R8, R8 ;  /* 0x0000000800087308 */ /* 0x000e620000001000 */
[----:B0-----:R-:W-:Y:S01]  /*3790*/  FADD.FTZ R18, R18, 1 ;  /* 0x3f80000012127421 */ /* 0x001fe20000010000 */
[----:B---3--:R-:W-:-:S06]  /*37a0*/  FADD.FTZ R14, R14, 1 ;  /* 0x3f8000000e0e7421 */ /* 0x008fcc0000010000 */
[----:B------:R-:W0:Y:S08]  /*37b0*/  MUFU.EX2 R2, R2 ;  /* 0x0000000200027308 */ /* 0x000e300000000800 */
[----:B------:R-:W-:Y:S01]  /*37c0*/  MUFU.RCP R35, R18 ;  /* 0x0000001200237308 */ /* 0x000fe20000001000 */
[----:B-1----:R-:W-:Y:S01]  /*37d0*/  FMUL.FTZ R57, R57, R8 ;  /* 0x0000000839397220 */ /* 0x002fe20000410000 */
[----:B------:R-:W-:-:S06]  /*37e0*/  FMUL.FTZ R8, R58, -1.4426950216293334961 ;  /* 0xbfb8aa3b3a087820 */ /* 0x000fcc0000410000 */
[----:B------:R1:W2:Y:S02]  /*37f0*/  MUFU.RCP R18, R14 ;  /* 0x0000000e00127308 */ /* 0x0002a40000001000 */
[----:B-1----:R-:W-:Y:S01]  /*3800*/  FADD.FTZ R14, R17, 1 ;  /* 0x3f800000110e7421 */ /* 0x002fe20000010000 */
[----:B------:R-:W-:Y:S01]  /*3810*/  FMUL.FTZ R17, R38, R13 ;  /* 0x0000000d26117220 */ /* 0x000fe20000410000 */
[----:B------:R-:W-:Y:S01]  /*3820*/  FMUL.FTZ R13, R4, -1.4426950216293334961 ;  /* 0xbfb8aa3b040d7820 */ /* 0x000fe20000410000 */
[----:B------:R-:W3:Y:S03]  /*3830*/  LDL.LU R38, [R1+0x5c] ;  /* 0x00005c0001267983 */ /* 0x000ee60000300800 */
[----:B------:R-:W-:Y:S01]  /*3840*/  MUFU.EX2 R8, R8 ;  /* 0x0000000800087308 */ /* 0x000fe20000000800 */
[----:B------:R1:W-:Y:S07]  /*3850*/  STL [R1+0x8], R17 ;  /* 0x0000081101007387 */ /* 0x0003ee0000100800 */
[----:B------:R-:W-:Y:S01]  /*3860*/  MUFU.EX2 R13, R13 ;  /* 0x0000000d000d7308 */ /* 0x000fe20000000800 */
[----:B-1----:R-:W-:-:S07]  /*3870*/  FMUL.FTZ R17, R3, -1.4426950216293334961 ;  /* 0xbfb8aa3b03117820 */ /* 0x002fce0000410000 */
[----:B------:R-:W1:Y:S01]  /*3880*/  MUFU.RCP R14, R14 ;  /* 0x0000000e000e7308 */ /* 0x000e620000001000 */
[----:B0-----:R-:W-:Y:S01]  /*3890*/  FADD.FTZ R2, R2, 1 ;  /* 0x3f80000002027421 */ /* 0x001fe20000010000 */
[----:B--2---:R-:W-:-:S06]  /*38a0*/  FMUL.FTZ R0, R0, R18 ;  /* 0x0000001200007220 */ /* 0x004fcc0000410000 */
[----:B------:R-:W0:Y:S08]  /*38b0*/  MUFU.EX2 R17, R17 ;  /* 0x0000001100117308 */ /* 0x000e300000000800 */
[----:B------:R2:W4:Y:S01]  /*38c0*/  MUFU.RCP R18, R2 ;  /* 0x0000000200127308 */ /* 0x0005220000001000 */
[----:B-1----:R-:W-:Y:S01]  /*38d0*/  FMUL.FTZ R61, R61, R14 ;  /* 0x0000000e3d3d7220 */ /* 0x002fe20000410000 */
[----:B------:R-:W-:Y:S01]  /*38e0*/  FADD.FTZ R8, R8, 1 ;  /* 0x3f80000008087421 */ /* 0x000fe20000010000 */
[----:B------:R-:W-:Y:S01]  /*38f0*/  FMUL.FTZ R14, R6, -1.4426950216293334961 ;  /* 0xbfb8aa3b060e7820 */ /* 0x000fe20000410000 */
[----:B------:R-:W-:Y:S01]  /*3900*/  FMUL.FTZ R35, R21, R35 ;  /* 0x0000002315237220 */ /* 0x000fe20000410000 */
[----:B--2---:R-:W-:-:S03]  /*3910*/  FADD.FTZ R2, R13, 1 ;  /* 0x3f8000000d027421 */ /* 0x004fc60000010000 */
[----:B------:R0:W-:Y:S01]  /*3920*/  MUFU.RCP R21, R8 ;  /* 0x0000000800157308 */ /* 0x0001e20000001000 */
[----:B------:R-:W-:-:S07]  /*3930*/  FMUL.FTZ R42, R37, R42 ;  /* 0x0000002a252a7220 */ /* 0x000fce0000410000 */
[----:B------:R-:W1:Y:S01]  /*3940*/  MUFU.RCP R2, R2 ;  /* 0x0000000200027308 */ /* 0x000e620000001000 */
[----:B0-----:R-:W-:Y:S01]  /*3950*/  FADD.FTZ R8, R17, 1 ;  /* 0x3f80000011087421 */ /* 0x001fe20000010000 */
[----:B------:R-:W-:Y:S01]  /*3960*/  FMUL.FTZ R17, R26, -1.4426950216293334961 ;  /* 0xbfb8aa3b1a117820 */ /* 0x000fe20000410000 */
[----:B----4-:R-:W-:Y:S02]  /*3970*/  FMUL.FTZ R37, R39, R18 ;  /* 0x0000001227257220 */ /* 0x010fe40000410000 */
[----:B------:R-:W2:Y:S03]  /*3980*/  LDL.LU R39, [R1+0x64] ;  /* 0x0000640001277983 */ /* 0x000ea60000300800 */
[----:B------:R-:W0:Y:S01]  /*3990*/  MUFU.EX2 R14, R14 ;  /* 0x0000000e000e7308 */ /* 0x000e220000000800 */
[----:B------:R-:W4:Y:S07]  /*39a0*/  LDL.LU R59, [R1+0x6c] ;  /* 0x00006c00013b7983 */ /* 0x000f2e0000300800 */
[----:B------:R-:W0:Y:S01]  /*39b0*/  MUFU.EX2 R17, R17 ;  /* 0x0000001100117308 */ /* 0x000e220000000800 */
[----:B-1----:R-:W-:Y:S01]  /*39c0*/  FMUL.FTZ R2, R4, R2 ;  /* 0x0000000204027220 */ /* 0x002fe20000410000 */
[----:B------:R-:W-:Y:S01]  /*39d0*/  FMUL.FTZ R4, R7, -1.4426950216293334961 ;  /* 0xbfb8aa3b07047820 */ /* 0x000fe20000410000 */
[----:B0-----:R-:W-:-:S05]  /*39e0*/  FADD.FTZ R14, R14, 1 ;  /* 0x3f8000000e0e7421 */ /* 0x001fca0000010000 */
[----:B------:R-:W0:Y:S08]  /*39f0*/  MUFU.EX2 R4, R4 ;  /* 0x0000000400047308 */ /* 0x000e300000000800 */
[----:B------:R1:W0:Y:S02]  /*3a00*/  MUFU.RCP R18, R14 ;  /* 0x0000000e00127308 */ /* 0x0002240000001000 */
[----:B-1----:R-:W-:-:S06]  /*3a10*/  FADD.FTZ R14, R17, 1 ;  /* 0x3f800000110e7421 */ /* 0x002fcc0000010000 */
[----:B------:R-:W1:Y:S01]  /*3a20*/  MUFU.RCP R14, R14 ;  /* 0x0000000e000e7308 */ /* 0x000e620000001000 */
[----:B0-----:R-:W-:-:S07]  /*3a30*/  FADD.FTZ R4, R4, 1 ;  /* 0x3f80000004047421 */ /* 0x001fce0000010000 */
[----:B------:R0:W1:Y:S02]  /*3a40*/  MUFU.RCP R17, R4 ;  /* 0x0000000400117308 */ /* 0x0000640000001000 */
[----:B0-----:R-:W-:Y:S01]  /*3a50*/  FMUL.FTZ R4, R6, R18 ;  /* 0x0000001206047220 */ /* 0x001fe20000410000 */
[----:B-1----:R-:W-:-:S05]  /*3a60*/  FMUL.FTZ R6, R26, R14 ;  /* 0x0000000e1a067220 */ /* 0x002fca0000410000 */
[----:B------:R0:W-:Y:S04]  /*3a70*/  STL [R1], R6 ;  /* 0x0000000601007387 */ /* 0x0001e80000100800 */
[----:B------:R-:W4:Y:S04]  /*3a80*/  LDL.LU R24, [R1+0x74] ;  /* 0x0000740001187983 */ /* 0x000f280000300800 */
[----:B------:R-:W4:Y:S04]  /*3a90*/  LDL.LU R54, [R1+0x78] ;  /* 0x0000780001367983 */ /* 0x000f280000300800 */
[----:B------:R-:W4:Y:S01]  /*3aa0*/  LDL.LU R26, [R1+0x68] ;  /* 0x00006800011a7983 */ /* 0x000f220000300800 */
[----:B------:R-:W-:Y:S01]  /*3ab0*/  FMUL.FTZ R13, R5, -1.4426950216293334961 ;  /* 0xbfb8aa3b050d7820 */ /* 0x000fe20000410000 */
[----:B------:R-:W-:Y:S01]  /*3ac0*/  MUFU.RCP R8, R8 ;  /* 0x0000000800087308 */ /* 0x000fe20000001000 */
[----:B------:R-:W-:Y:S01]  /*3ad0*/  FMUL.FTZ R14, R9, -1.4426950216293334961 ;  /* 0xbfb8aa3b090e7820 */ /* 0x000fe20000410000 */
[----:B0-----:R-:W-:Y:S01]  /*3ae0*/  FMUL.FTZ R6, R7, R17 ;  /* 0x0000001107067220 */ /* 0x001fe20000410000 */
[----:B------:R-:W-:Y:S01]  /*3af0*/  FMUL.FTZ R58, R58, R21 ;  /* 0x000000153a3a7220 */ /* 0x000fe20000410000 */
[----:B------:R-:W-:Y:S01]  /*3b00*/  FMUL.FTZ R47, R47, R22 ;  /* 0x000000162f2f7220 */ /* 0x000fe20000410000 */
[----:B------:R-:W4:Y:S03]  /*3b10*/  LDL.LU R28, [R1+0x54] ;  /* 0x00005400011c7983 */ /* 0x000f260000300800 */
[----:B------:R-:W0:Y:S02]  /*3b20*/  MUFU.EX2 R13, R13 ;  /* 0x0000000d000d7308 */ /* 0x000e240000000800 */
[----:B0-----:R-:W-:-:S06]  /*3b30*/  FADD.FTZ R13, R13, 1 ;  /* 0x3f8000000d0d7421 */ /* 0x001fcc0000010000 */
[----:B------:R-:W0:Y:S01]  /*3b40*/  MUFU.RCP R13, R13 ;  /* 0x0000000d000d7308 */ /* 0x000e220000001000 */
[----:B------:R-:W-:Y:S01]  /*3b50*/  FMUL.FTZ R3, R3, R8 ;  /* 0x0000000803037220 */ /* 0x000fe20000410000 */
[----:B------:R-:W-:-:S06]  /*3b60*/  FMUL.FTZ R8, R10, -1.4426950216293334961 ;  /* 0xbfb8aa3b0a087820 */ /* 0x000fcc0000410000 */
[----:B------:R-:W1:Y:S01]  /*3b70*/  MUFU.EX2 R14, R14 ;  /* 0x0000000e000e7308 */ /* 0x000e620000000800 */
[----:B0-----:R-:W-:Y:S01]  /*3b80*/  FMUL.FTZ R5, R5, R13 ;  /* 0x0000000d05057220 */ /* 0x001fe20000410000 */
[----:B------:R-:W-:-:S06]  /*3b90*/  FMUL.FTZ R13, R11, -1.4426950216293334961 ;  /* 0xbfb8aa3b0b0d7820 */ /* 0x000fcc0000410000 */
[----:B------:R-:W0:Y:S08]  /*3ba0*/  MUFU.EX2 R8, R8 ;  /* 0x0000000800087308 */ /* 0x000e300000000800 */
[----:B------:R-:W0:Y:S01]  /*3bb0*/  MUFU.EX2 R13, R13 ;  /* 0x0000000d000d7308 */ /* 0x000e220000000800 */
[----:B-1----:R-:W-:Y:S01]  /*3bc0*/  FADD.FTZ R14, R14, 1 ;  /* 0x3f8000000e0e7421 */ /* 0x002fe20000010000 */
[----:B------:R-:W-:Y:S01]  /*3bd0*/  FMUL.FTZ R17, R12, -1.4426950216293334961 ;  /* 0xbfb8aa3b0c117820 */ /* 0x000fe20000410000 */
[----:B0-----:R-:W-:-:S05]  /*3be0*/  FADD.FTZ R7, R8, 1 ;  /* 0x3f80000008077421 */ /* 0x001fca0000010000 */
[----:B------:R-:W0:Y:S01]  /*3bf0*/  MUFU.RCP R14, R14 ;  /* 0x0000000e000e7308 */ /* 0x000e220000001000 */
[----:B------:R-:W-:-:S07]  /*3c00*/  FADD.FTZ R13, R13, 1 ;  /* 0x3f8000000d0d7421 */ /* 0x000fce0000010000 */
[----:B------:R-:W1:Y:S08]  /*3c10*/  MUFU.RCP R7, R7 ;  /* 0x0000000700077308 */ /* 0x000e700000001000 */
[----:B------:R0:W1:Y:S08]  /*3c20*/  MUFU.RCP R21, R13 ;  /* 0x0000000d00157308 */ /* 0x0000700000001000 */
[----:B------:R-:W1:Y:S01]  /*3c30*/  MUFU.EX2 R17, R17 ;  /* 0x0000001100117308 */ /* 0x000e620000000800 */
[----:B0-----:R-:W-:Y:S01]  /*3c40*/  FMUL.FTZ R13, R56, -1.4426950216293334961 ;  /* 0xbfb8aa3b380d7820 */ /* 0x001fe20000410000 */
[----:B------:R-:W-:Y:S01]  /*3c50*/  FMUL.FTZ R9, R9, R14 ;  /* 0x0000000e09097220 */ /* 0x000fe20000410000 */
[----:B-1----:R-:W-:Y:S01]  /*3c60*/  FMUL.FTZ R7, R10, R7 ;  /* 0x000000070a077220 */ /* 0x002fe20000410000 */
[----:B------:R-:W-:-:S04]  /*3c70*/  FMUL.FTZ R14, R15, -1.4426950216293334961 ;  /* 0xbfb8aa3b0f0e7820 */ /* 0x000fc80000410000 */
[----:B------:R-:W-:Y:S01]  /*3c80*/  MUFU.EX2 R13, R13 ;  /* 0x0000000d000d7308 */ /* 0x000fe20000000800 */
[----:B------:R-:W-:Y:S01]  /*3c90*/  FMUL.FTZ R10, R11, R21 ;  /* 0x000000150b0a7220 */ /* 0x000fe20000410000 */
[----:B------:R-:W-:-:S06]  /*3ca0*/  FADD.FTZ R11, R17, 1 ;  /* 0x3f800000110b7421 */ /* 0x000fcc0000010000 */
[----:B------:R-:W-:Y:S01]  /*3cb0*/  MUFU.EX2 R14, R14 ;  /* 0x0000000e000e7308 */ /* 0x000fe20000000800 */
[----:B---3--:R-:W-:-:S07]  /*3cc0*/  FMUL.FTZ R18, R38, -1.4426950216293334961 ;  /* 0xbfb8aa3b26127820 */ /* 0x008fce0000410000 */
[----:B------:R-:W0:Y:S02]  /*3cd0*/  MUFU.EX2 R18, R18 ;  /* 0x0000001200127308 */ /* 0x000e240000000800 */
[----:B0-----:R-:W-:-:S06]  /*3ce0*/  FADD.FTZ R8, R18, 1 ;  /* 0x3f80000012087421 */ /* 0x001fcc0000010000 */
[----:B------:R-:W-:Y:S01]  /*3cf0*/  MUFU.RCP R11, R11 ;  /* 0x0000000b000b7308 */ /* 0x000fe20000001000 */
[----:B--2---:R-:W-:-:S07]  /*3d00*/  FMUL.FTZ R18, R39, -1.4426950216293334961 ;  /* 0xbfb8aa3b27127820 */ /* 0x004fce0000410000 */
[----:B------:R-:W0:Y:S01]  /*3d10*/  MUFU.EX2 R18, R18 ;  /* 0x0000001200127308 */ /* 0x000e220000000800 */
[----:B------:R-:W-:-:S07]  /*3d20*/  FADD.FTZ R13, R13, 1 ;  /* 0x3f8000000d0d7421 */ /* 0x000fce0000010000 */
[----:B------:R-:W-:Y:S01]  /*3d30*/  MUFU.RCP R8, R8 ;  /* 0x0000000800087308 */ /* 0x000fe20000001000 */
[----:B0-----:R-:W-:Y:S01]  /*3d40*/  FADD.FTZ R17, R18, 1 ;  /* 0x3f80000012117421 */ /* 0x001fe20000010000 */
[----:B------:R-:W-:-:S06]  /*3d50*/  FMUL.FTZ R18, R19, -1.4426950216293334961 ;  /* 0xbfb8aa3b13127820 */ /* 0x000fcc0000410000 */
[----:B------:R-:W0:Y:S08]  /*3d60*/  MUFU.RCP R17, R17 ;  /* 0x0000001100117308 */ /* 0x000e300000001000 */
[----:B------:R-:W1:Y:S01]  /*3d70*/  MUFU.EX2 R18, R18 ;  /* 0x0000001200127308 */ /* 0x000e620000000800 */
[----:B------:R-:W-:Y:S01]  /*3d80*/  FADD.FTZ R14, R14, 1 ;  /* 0x3f8000000e0e7421 */ /* 0x000fe20000010000 */
[----:B------:R-:W-:Y:S01]  /*3d90*/  FMUL.FTZ R21, R16, -1.4426950216293334961 ;  /* 0xbfb8aa3b10157820 */ /* 0x000fe20000410000 */
[----:B------:R-:W-:Y:S01]  /*3da0*/  FMUL.FTZ R11, R12, R11 ;  /* 0x0000000b0c0b7220 */ /* 0x000fe20000410000 */
[----:B----4-:R-:W-:-:S04]  /*3db0*/  FMUL.FTZ R22, R59, -1.4426950216293334961 ;  /* 0xbfb8aa3b3b167820 */ /* 0x010fc80000410000 */
[----:B------:R-:W2:Y:S01]  /*3dc0*/  MUFU.RCP R13, R13 ;  /* 0x0000000d000d7308 */ /* 0x000ea20000001000 */
[----:B0-----:R-:W-:Y:S01]  /*3dd0*/  FMUL.FTZ R12, R39, R17 ;  /* 0x00000011270c7220 */ /* 0x001fe20000410000 */
[----:B------:R-:W-:Y:S01]  /*3de0*/  FMUL.FTZ R8, R38, R8 ;  /* 0x0000000826087220 */ /* 0x000fe20000410000 */
[----:B------:R-:W-:Y:S01]  /*3df0*/  FMUL.FTZ R17, R60, -1.4426950216293334961 ;  /* 0xbfb8aa3b3c117820 */ /* 0x000fe20000410000 */
[----:B------:R-:W-:Y:S01]  /*3e00*/  FMUL.FTZ R38, R20, -1.4426950216293334961 ;  /* 0xbfb8aa3b14267820 */ /* 0x000fe20000410000 */
[----:B-1----:R-:W-:-:S03]  /*3e10*/  FADD.FTZ R18, R18, 1 ;  /* 0x3f80000012127421 */ /* 0x002fc60000010000 */
[----:B------:R-:W0:Y:S08]  /*3e20*/  MUFU.RCP R14, R14 ;  /* 0x0000000e000e7308 */ /* 0x000e300000001000 */
[----:B------:R-:W1:Y:S01]  /*3e30*/  MUFU.EX2 R21, R21 ;  /* 0x0000001500157308 */ /* 0x000e620000000800 */
[----:B------:R-:W-:-:S07]  /*3e40*/  FMUL.FTZ R39, R24, -1.4426950216293334961 ;  /* 0xbfb8aa3b18277820 */ /* 0x000fce0000410000 */
[----:B------:R-:W3:Y:S01]  /*3e50*/  MUFU.EX2 R22, R22 ;  /* 0x0000001600167308 */ /* 0x000ee20000000800 */
[----:B--2---:R-:W-:Y:S02]  /*3e60*/  FMUL.FTZ R13, R56, R13 ;  /* 0x0000000d380d7220 */ /* 0x004fe40000410000 */
[----:B------:R-:W2:Y:S05]  /*3e70*/  LDL.LU R56, [R1+0x60] ;  /* 0x0000600001387983 */ /* 0x000eaa0000300800 */
[----:B------:R-:W4:Y:S08]  /*3e80*/  MUFU.EX2 R17, R17 ;  /* 0x0000001100117308 */ /* 0x000f300000000800 */
[----:B------:R-:W4:Y:S08]  /*3e90*/  MUFU.RCP R18, R18 ;  /* 0x0000001200127308 */ /* 0x000f300000001000 */
[----:B------:R-:W4:Y:S08]  /*3ea0*/  MUFU.EX2 R38, R38 ;  /* 0x0000002600267308 */ /* 0x000f300000000800 */
[----:B------:R-:W4:Y:S01]  /*3eb0*/  MUFU.EX2 R39, R39 ;  /* 0x0000002700277308 */ /* 0x000f220000000800 */
[----:B0-----:R-:W-:Y:S01]  /*3ec0*/  FMUL.FTZ R14, R15, R14 ;  /* 0x0000000e0f0e7220 */ /* 0x001fe20000410000 */
[----:B-1----:R-:W-:Y:S01]  /*3ed0*/  FADD.FTZ R15, R21, 1 ;  /* 0x3f800000150f7421 */ /* 0x002fe20000010000 */
[----:B---3--:R-:W-:Y:S01]  /*3ee0*/  FADD.FTZ R21, R22, 1 ;  /* 0x3f80000016157421 */ /* 0x008fe20000010000 */
[----:B------:R-:W-:Y:S01]  /*3ef0*/  FMUL.FTZ R22, R23, -1.4426950216293334961 ;  /* 0xbfb8aa3b17167820 */ /* 0x000fe20000410000 */
[----:B----4-:R-:W-:Y:S01]  /*3f00*/  FADD.FTZ R17, R17, 1 ;  /* 0x3f80000011117421 */ /* 0x010fe20000010000 */
[----:B------:R-:W-:Y:S01]  /*3f10*/  FMUL.FTZ R18, R19, R18 ;  /* 0x0000001213127220 */ /* 0x000fe20000410000 */
[----:B------:R-:W-:Y:S01]  /*3f20*/  FADD.FTZ R19, R38, 1 ;  /* 0x3f80000026137421 */ /* 0x000fe20000010000 */
[----:B------:R-:W0:Y:S01]  /*3f30*/  MUFU.RCP R15, R15 ;  /* 0x0000000f000f7308 */ /* 0x000e220000001000 */
[----:B------:R-:W-:-:S07]  /*3f40*/  FADD.FTZ R38, R39, 1 ;  /* 0x3f80000027267421 */ /* 0x000fce0000010000 */
[----:B------:R-:W1:Y:S08]  /*3f50*/  MUFU.RCP R21, R21 ;  /* 0x0000001500157308 */ /* 0x000e700000001000 */
[----:B------:R-:W3:Y:S08]  /*3f60*/  MUFU.EX2 R22, R22 ;  /* 0x0000001600167308 */ /* 0x000ef00000000800 */
[----:B------:R-:W4:Y:S08]  /*3f70*/  MUFU.RCP R17, R17 ;  /* 0x0000001100117308 */ /* 0x000f300000001000 */
[----:B------:R-:W4:Y:S08]  /*3f80*/  MUFU.RCP R19, R19 ;  /* 0x0000001300137308 */ /* 0x000f300000001000 */
[----:B------:R-:W4:Y:S01]  /*3f90*/  MUFU.RCP R38, R38 ;  /* 0x0000002600267308 */ /* 0x000f220000001000 */
[----:B0-----:R-:W-:Y:S01]  /*3fa0*/  FMUL.FTZ R15, R16, R15 ;  /* 0x0000000f100f7220 */ /* 0x001fe20000410000 */
[----:B-1----:R-:W-:Y:S01]  /*3fb0*/  FMUL.FTZ R16, R59, R21 ;  /* 0x000000153b107220 */ /* 0x002fe20000410000 */
[----:B---3--:R-:W-:Y:S01]  /*3fc0*/  FADD.FTZ R22, R22, 1 ;  /* 0x3f80000016167421 */ /* 0x008fe20000010000 */
[----:B----4-:R-:W-:Y:S01]  /*3fd0*/  FMUL.FTZ R17, R60, R17 ;  /* 0x000000113c117220 */ /* 0x010fe20000410000 */
[----:B------:R-:W-:Y:S01]  /*3fe0*/  FMUL.FTZ R59, R36, -1.4426950216293334961 ;  /* 0xbfb8aa3b243b7820 */ /* 0x000fe20000410000 */
[----:B------:R-:W-:Y:S01]  /*3ff0*/  FMUL.FTZ R60, R54, -1.4426950216293334961 ;  /* 0xbfb8aa3b363c7820 */ /* 0x000fe20000410000 */
[----:B------:R-:W-:-:S02]  /*4000*/  FMUL.FTZ R19, R20, R19 ;  /* 0x0000001314137220 */ /* 0x000fc40000410000 */
[----:B------:R-:W0:Y:S01]  /*4010*/  MUFU.RCP R22, R22 ;  /* 0x0000001600167308 */ /* 0x000e220000001000 */
[----:B------:R-:W-:Y:S01]  /*4020*/  FMUL.FTZ R20, R24, R38 ;  /* 0x0000002618147220 */ /* 0x000fe20000410000 */
[----:B------:R-:W-:-:S06]  /*4030*/  FMUL.FTZ R38, R26, -1.4426950216293334961 ;  /* 0xbfb8aa3b1a267820 */ /* 0x000fcc0000410000 */
[----:B------:R-:W1:Y:S01]  /*4040*/  MUFU.EX2 R59, R59 ;  /* 0x0000003b003b7308 */ /* 0x000e620000000800 */
[----:B------:R-:W3:Y:S07]  /*4050*/  LDL.LU R24, [R1+0xa0] ;  /* 0x0000a00001187983 */ /* 0x000eee0000300800 */
[----:B------:R-:W4:Y:S08]  /*4060*/  MUFU.EX2 R60, R60 ;  /* 0x0000003c003c7308 */ /* 0x000f300000000800 */
[----:B------:R-:W4:Y:S01]  /*4070*/  MUFU.EX2 R38, R38 ;  /* 0x0000002600267308 */ /* 0x000f220000000800 */
[----:B0-----:R-:W-:Y:S01]  /*4080*/  FMUL.FTZ R22, R23, R22 ;  /* 0x0000001617167220 */ /* 0x001fe20000410000 */
[----:B-1----:R-:W-:Y:S01]  /*4090*/  FADD.FTZ R23, R59, 1 ;  /* 0x3f8000003b177421 */ /* 0x002fe20000010000 */
[----:B----4-:R-:W-:-:S05]  /*40a0*/  FADD.FTZ R59, R60, 1 ;  /* 0x3f8000003c3b7421 */ /* 0x010fca0000010000 */
[----:B------:R-:W0:Y:S01]  /*40b0*/  MUFU.RCP R23, R23 ;  /* 0x0000001700177308 */ /* 0x000e220000001000 */
[----:B------:R-:W4:Y:S01]  /*40c0*/  LDL.LU R60, [R1+0x80] ;  /* 0x00008000013c7983 */ /* 0x000f220000300800 */
[----:B------:R-:W-:-:S06]  /*40d0*/  FADD.FTZ R38, R38, 1 ;  /* 0x3f80000026267421 */ /* 0x000fcc0000010000 */
[----:B------:R-:W1:Y:S08]  /*40e0*/  MUFU.RCP R59, R59 ;  /* 0x0000003b003b7308 */ /* 0x000e700000001000 */
[----:B------:R-:W1:Y:S01]  /*40f0*/  MUFU.RCP R38, R38 ;  /* 0x0000002600267308 */ /* 0x000e620000001000 */
[----:B0-----:R-:W-:Y:S01]  /*4100*/  FMUL.FTZ R23, R36, R23 ;  /* 0x0000001724177220 */ /* 0x001fe20000410000 */
[----:B-1----:R-:W-:-:S02]  /*4110*/  FMUL.FTZ R36, R54, R59 ;  /* 0x0000003b36247220 */ /* 0x002fc40000410000 */
[----:B------:R-:W4:Y:S04]  /*4120*/  LDL.LU R54, [R1+0x9c] ;  /* 0x00009c0001367983 */ /* 0x000f280000300800 */
[----:B------:R-:W4:Y:S01]  /*4130*/  LDL.LU R59, [R1+0x7c] ;  /* 0x00007c00013b7983 */ /* 0x000f220000300800 */
[----:B------:R-:W-:-:S03]  /*4140*/  FMUL.FTZ R38, R26, R38 ;  /* 0x000000261a267220 */ /* 0x000fc60000410000 */
[----:B------:R-:W3:Y:S01]  /*4150*/  LDL.LU R26, [R1+0x98] ;  /* 0x00009800011a7983 */ /* 0x000ee20000300800 */
[----:B------:R-:W-:-:S06]  /*4160*/  FMUL.FTZ R39, R28, -1.4426950216293334961 ;  /* 0xbfb8aa3b1c277820 */ /* 0x000fcc0000410000 */
[----:B------:R-:W0:Y:S02]  /*4170*/  MUFU.EX2 R39, R39 ;  /* 0x0000002700277308 */ /* 0x000e240000000800 */
[----:B0-----:R-:W-:-:S06]  /*4180*/  FADD.FTZ R39, R39, 1 ;  /* 0x3f80000027277421 */ /* 0x001fcc0000010000 */
[----:B------:R-:W0:Y:S01]  /*4190*/  MUFU.RCP R39, R39 ;  /* 0x0000002700277308 */ /* 0x000e220000001000 */
[----:B------:R-:W-:Y:S02]  /*41a0*/  F2FP.F16.F32.PACK_AB R27, R25, R27 ;  /* 0x0000001b191b723e */ /* 0x000fe400000000ff */
[----:B------:R-:W-:Y:S01]  /*41b0*/  F2FP.F16.F32.PACK_AB R2, R2, R37 ;  /* 0x000000250202723e */ /* 0x000fe200000000ff */
[----:B0-----:R-:W-:Y:S02]  /*41c0*/  FMUL.FTZ R39, R28, R39 ;  /* 0x000000271c277220 */ /* 0x001fe40000410000 */
[----:B------:R-:W4:Y:S01]  /*41d0*/  LDL.LU R28, [R1+0x94] ;  /* 0x00009400011c7983 */ /* 0x000f220000300800 */
[----:B--2---:R-:W-:-:S06]  /*41e0*/  FMUL.FTZ R21, R56, -1.4426950216293334961 ;  /* 0xbfb8aa3b38157820 */ /* 0x004fcc0000410000 */
        /* <DEDUP_REMOVED lines=9> */
[----:B---3--:R-:W-:Y:S02]  /*4280*/  F2FP.F16.F32.PACK_AB R26, R24, R26 ;  /* 0x0000001a181a723e */ /* 0x008fe400000000ff */
[----:B----4-:R-:W-:Y:S02]  /*4290*/  IADD3 R24, P1, PT, R59, UR6, RZ ;  /* 0x000000063b187c10 */ /* 0x010fe4000ff3e0ff */
[----:B------:R-:W2:Y:S02]  /*42a0*/  LDL.LU R59, [R1+0x10] ;  /* 0x00001000013b7983 */ /* 0x000ea40000300800 */
[----:B------:R-:W-:Y:S01]  /*42b0*/  IADD3.X R25, PT, PT, R60, UR7, RZ, P1, !PT ;  /* 0x000000073c197c10 */ /* 0x000fe20008ffe4ff */
[----:B------:R-:W0:Y:S01]  /*42c0*/  LDCU.64 UR6, c[0x0][0x3a8] ;  /* 0x00007500ff0677ac */ /* 0x000e220008000a00 */
[----:B------:R-:W3:Y:S04]  /*42d0*/  LDL.LU R60, [R1+0x4c] ;  /* 0x00004c00013c7983 */ /* 0x000ee80000300800 */
[----:B------:R1:W-:Y:S04]  /*42e0*/  STG.E.64 desc[UR8][R24.64], R26 ;  /* 0x0000001a18007986 */ /* 0x0003e8000c101b08 */
[----:B------:R-:W2:Y:S01]  /*42f0*/  LDL.LU R56, [R1+0xc] ;  /* 0x00000c0001387983 */ /* 0x000ea20000300800 */
[----:B-1----:R-:W-:-:S03]  /*4300*/  F2FP.F16.F32.PACK_AB R26, R55, R54 ;  /* 0x00000036371a723e */ /* 0x002fc600000000ff */
[----:B------:R-:W4:Y:S01]  /*4310*/  LDL.LU R54, [R1] ;  /* 0x0000000001367983 */ /* 0x000f220000300800 */
[----:B------:R-:W-:-:S03]  /*4320*/  F2FP.F16.F32.PACK_AB R27, R53, R52 ;  /* 0x00000034351b723e */ /* 0x000fc600000000ff */
[----:B------:R-:W3:Y:S04]  /*4330*/  LDL.LU R55, [R1+0x14] ;  /* 0x0000140001377983 */ /* 0x000ee80000300800 */
[----:B------:R-:W2:Y:S04]  /*4340*/  LDL.LU R53, [R1+0x8] ;  /* 0x0000080001357983 */ /* 0x000ea80000300800 */
[----:B------:R-:W3:Y:S01]  /*4350*/  LDL.LU R37, [R1+0x90] ;  /* 0x0000900001257983 */ /* 0x000ee20000300800 */
[----:B------:R-:W-:Y:S02]  /*4360*/  F2FP.F16.F32.PACK_AB R3, R4, R3 ;  /* 0x000000030403723e */ /* 0x000fe400000000ff */
[----:B----4-:R-:W-:-:S02]  /*4370*/  F2FP.F16.F32.PACK_AB R4, R5, R54 ;  /* 0x000000360504723e */ /* 0x010fc400000000ff */
[----:B------:R-:W-:Y:S02]  /*4380*/  F2FP.F16.F32.PACK_AB R5, R7, R6 ;  /* 0x000000060705723e */ /* 0x000fe400000000ff */
[----:B---3--:R-:W-:Y:S02]  /*4390*/  F2FP.F16.F32.PACK_AB R6, R55, R37 ;  /* 0x000000253706723e */ /* 0x008fe400000000ff */
[----:B------:R-:W3:Y:S01]  /*43a0*/  LDL.LU R37, [R1+0x8c] ;  /* 0x00008c0001257983 */ /* 0x000ee20000300800 */
[----:B------:R-:W-:Y:S02]  /*43b0*/  F2FP.F16.F32.PACK_AB R28, R51, R28 ;  /* 0x0000001c331c723e */ /* 0x000fe400000000ff */
[----:B------:R-:W-:Y:S01]  /*43c0*/  F2FP.F16.F32.PACK_AB R29, R50, R29 ;  /* 0x0000001d321d723e */ /* 0x000fe200000000ff */
[----:B------:R1:W-:Y:S01]  /*43d0*/  STG.E.64 desc[UR8][R24.64+0xf00], R26 ;  /* 0x000f001a18007986 */ /* 0x0003e2000c101b08 */
[----:B------:R-:W-:Y:S02]  /*43e0*/  F2FP.F16.F32.PACK_AB R8, R9, R8 ;  /* 0x000000080908723e */ /* 0x000fe400000000ff */
[----:B------:R-:W-:Y:S01]  /*43f0*/  F2FP.F16.F32.PACK_AB R12, R13, R12 ;  /* 0x0000000c0d0c723e */ /* 0x000fe200000000ff */
[----:B------:R2:W-:Y:S01]  /*4400*/  STG.E.64 desc[UR8][R24.64+0x1e00], R28 ;  /* 0x001e001c18007986 */ /* 0x0005e2000c101b08 */
        /* <DEDUP_REMOVED lines=8> */
[----:B-1----:R-:W-:Y:S02]  /*4490*/  F2FP.F16.F32.PACK_AB R26, R43, R42 ;  /* 0x0000002a2b1a723e */ /* 0x002fe400000000ff */
[----:B------:R-:W-:Y:S02]  /*44a0*/  F2FP.F16.F32.PACK_AB R27, R41, R57 ;  /* 0x00000039291b723e */ /* 0x000fe400000000ff */
[----:B--2---:R-:W-:Y:S02]  /*44b0*/  F2FP.F16.F32.PACK_AB R28, R0, R53 ;  /* 0x00000035001c723e */ /* 0x004fe400000000ff */
        /* <DEDUP_REMOVED lines=23> */
[----:B------:R-:W-:Y:S02]  /*4630*/  IADD3.X R60, PT, PT, RZ, R60, RZ, P1, !PT ;  /* 0x0000003cff3c7210 */ /* 0x000fe40000ffe4ff */
[----:B0-----:R-:W-:-:S03]  /*4640*/  ISETP.GE.U32.AND P1, PT, R37, UR6, PT ;  /* 0x0000000625007c0c */ /* 0x001fc6000bf26070 */
[----:B------:R2:W-:Y:S01]  /*4650*/  STL [R1+0x4c], R60 ;  /* 0x00004c3c01007387 */ /* 0x0005e20000100800 */
[----:B------:R-:W-:-:S13]  /*4660*/  ISETP.GE.AND.EX P1, PT, R60, UR7, PT, P1 ;  /* 0x000000073c007c0c */ /* 0x000fda000bf26310 */
[----:B--2---:R-:W-:Y:S05]  /*4670*/  @!P1 BRA `(.L_x_1529) ;  /* 0xffffffbc00109947 */ /* 0x004fea000383ffff */
[----:B------:R-:W-:Y:S05]  /*4680*/  EXIT ;  /* 0x000000000000794d */ /* 0x000fea0003800000 */
.L_x_1530:
        /* <DEDUP_REMOVED lines=15> */
.L_x_1603:


//--------------------- .text._ZN13group_norm_v214gn_cuda_kernelI6__halfLi480ELi2ELi16ELi60ELi1024ELb1ELi32ELi960ELi960ELi4ELb1ELi9ELb0ELb0ENS_16CompileConditionILi1000EEEEEvPT_PKS4_S7_S7_flPfS8_Pj --------------------------
	.section	.text._ZN13group_norm_v214gn_cuda_kernelI6__halfLi480ELi2ELi16ELi60ELi1024ELb1ELi32ELi960ELi960ELi4ELb1ELi9ELb0ELb0ENS_16CompileConditionILi1000EEEEEvPT_PKS4_S7_S7_flPfS8_Pj,"ax",@progbits
	.align	128
        .global         _ZN13group_norm_v214gn_cuda_kernelI6__halfLi480ELi2ELi16ELi60ELi1024ELb1ELi32ELi960ELi960ELi4ELb1ELi9ELb0ELb0ENS_16CompileConditionILi1000EEEEEvPT_PKS4_S7_S7_flPfS8_Pj
        .type           _ZN13group_norm_v214gn_cuda_kernelI6__halfLi480ELi2ELi16ELi60ELi1024ELb1ELi32ELi960ELi960ELi4ELb1ELi9ELb0ELb0ENS_16CompileConditionILi1000EEEEEvPT_PKS4_S7_S7_flPfS8_Pj,@function
        .size           _ZN13group_norm_v214gn_cuda_kernelI6__halfLi480ELi2ELi16ELi60ELi1024ELb1ELi32ELi960ELi960ELi4ELb1ELi9ELb0ELb0ENS_16CompileConditionILi1000EEEEEvPT_PKS4_S7_S7_flPfS8_Pj,(.L_x_1604 - _ZN13group_norm_v214gn_cuda_kernelI6__halfLi480ELi2ELi16ELi60ELi1024ELb1ELi32ELi960ELi960ELi4ELb1ELi9ELb0ELb0ENS_16CompileConditionILi1000EEEEEvPT_PKS4_S7_S7_flPfS8_Pj)
        .other          _ZN13group_norm_v214gn_cuda_kernelI6__halfLi480ELi2ELi16ELi60ELi1024ELb1ELi32ELi960ELi960ELi4ELb1ELi9ELb0ELb0ENS_16CompileConditionILi1000EEEEEvPT_PKS4_S7_S7_flPfS8_Pj,@"STO_CUDA_ENTRY STV_DEFAULT"
_ZN13group_norm_v214gn_cuda_kernelI6__halfLi480ELi2ELi16ELi60ELi1024ELb1ELi32ELi960ELi960ELi4ELb1ELi9ELb0ELb0ENS_16CompileConditionILi1000EEEEEvPT_PKS4_S7_S7_flPfS8_Pj:
.text._ZN13group_norm_v214gn_cuda_kernelI6__halfLi480ELi2ELi16ELi60ELi1024ELb1ELi32ELi960ELi960ELi4ELb1ELi9ELb0ELb0ENS_16CompileConditionILi1000EEEEEvPT_PKS4_S7_S7_flPfS8_Pj:
        /* <DEDUP_REMOVED lines=44> */
.L_x_1539:
        /* <DEDUP_REMOVED lines=306> */
.L_x_1532:
[----:B------:R-:W-:Y:S05]  /*15e0*/  BSYNC.RECONVERGENT B0 ;  /* 0x0000000000007941 */ /* 0x000fea0003800200 */
.L_x_1531:
        /* <DEDUP_REMOVED lines=20> */
.L_x_1534:
[----:B------:R-:W-:Y:S05]  /*1730*/  BSYNC.RECONVERGENT B0 ;  /* 0x0000000000007941 */ /* 0x000fea0003800200 */
.L_x_1533:
        /* <DEDUP_REMOVED lines=18> */
.L_x_1536:
[----:B------:R-:W2:Y:S04]  /*1860*/  LD.E.STRONG.GPU R33, desc[UR8][R28.64] ;  /* 0x000000081c217980 */ /* 0x000ea8000c10f900 */
[----:B--2---:R-:W-:Y:S01]  /*1870*/  CCTL.IVALL ;  /* 0x00000000ff00798f */ /* 0x004fe20002000000 */
[----:B------:R-:W-:Y:S05]  /*1880*/  YIELD ;  /* 0x0000000000007946 */ /* 0x000fea0003800000 */
[----:B-----5:R-:W-:-:S04]  /*1890*/  LOP3.LUT R33, R33, R32, RZ, 0x3c, !PT ;  /* 0x0000002021217212 */ /* 0x020fc800078e3cff */
[----:B------:R-:W-:-:S13]  /*18a0*/  ISETP.GT.AND P2, PT, R33, -0x1, PT ;  /* 0xffffffff2100780c */ /* 0x000fda0003f44270 */
[----:B------:R-:W-:Y:S05]  /*18b0*/  @P2 BRA `(.L_x_1536) ;  /* 0xfffffffc00e82947 */ /* 0x000fea000383ffff */
.L_x_1535:
        /* <DEDUP_REMOVED lines=76> */
.L_x_1538:
[----:B------:R-:W-:Y:S05]  /*1d80*/  BSYNC.RECONVERGENT B0 ;  /* 0x0000000000007941 */ /* 0x000fea0003800200 */
.L_x_1537:
        /* <DEDUP_REMOVED lines=656> */
.L_x_1540:
        /* <DEDUP_REMOVED lines=15> */
.L_x_1604:


//--------------------- .nv.shared._ZN13group_norm_v218gn_bwd_cuda_kernelI13__nv_bfloat16Li480ELi3ELi32ELi30ELi1024ELb0ELb1ELi4ELi960ELi960ELi4ELb1ELi1ELb0ELb0ELNS_15WgradSyncMethodE3ENS_16CompileConditionILi1000EEEEEvPT_S6_S6_PKS5_S8_S8_S8_PKfflPfPj --------------------------
	.section	.nv.shared._ZN13group_norm_v218gn_bwd_cuda_kernelI13__nv_bfloat16Li480ELi3ELi32ELi30ELi1024ELb0ELb1ELi4ELi960ELi960ELi4ELb1ELi1ELb0ELb0ELNS_15WgradSyncMethodE3ENS_16CompileConditionILi1000EEEEEvPT_S6_S6_PKS5_S8_S8_S8_PKfflPfPj,"aw",@nobits
	.sectionflags	@""
	.align	8
.nv.shared._ZN13group_norm_v218gn_bwd_cuda_kernelI13__nv_bfloat16Li480ELi3ELi32ELi30ELi1024ELb0ELb1ELi4ELi960ELi960ELi4ELb1ELi1ELb0ELb0ELNS_15WgradSyncMethodE3ENS_16CompileConditionILi1000EEEEEvPT_S6_S6_PKS5_S8_S8_S8_PKfflPfPj:
	.zero		28160


//--------------------- .nv.shared.reserved.0     --------------------------
	.section	.nv.shared.reserved.0,"aw",@nobits
	.weak		__nv_reservedSMEM_offset_0_alias
	.size		__nv_reservedSMEM_offset_0_alias, 0, 64
	.other		__nv_reservedSMEM_offset_0_alias,@"STO_CUDA_RESERVED_SHARED STV_DEFAULT"
__nv_reservedSMEM_offset_0_alias:
	.zero		0
	.zero		64


//--------------------- .nv.shared._ZN13group_norm_v218gn_bwd_cuda_kernelI13__nv_bfloat16Li480ELi1ELi32ELi30ELi1024ELb0ELb1ELi8ELi960ELi960ELi4ELb1ELi1ELb0ELb0ELNS_15WgradSyncMethodE3ENS_16CompileConditionILi1000EEEEEvPT_S6_S6_PKS5_S8_S8_S8_PKfflPfPj --------------------------
	.section	.nv.shared._ZN13group_norm_v218gn_bwd_cuda_kernelI13__nv_bfloat16Li480ELi1ELi32ELi30ELi1024ELb0ELb1ELi8ELi960ELi960ELi4ELb1ELi1ELb0ELb0ELNS_15WgradSyncMethodE3ENS_16CompileConditionILi1000EEEEEvPT_S6_S6_PKS5_S8_S8_S8_PKfflPfPj,"aw",@nobits
	.sectionflags	@""
	.align	8
.nv.shared._ZN13group_norm_v218gn_bwd_cuda_kernelI13__nv_bfloat16Li480ELi1ELi32ELi30ELi1024ELb0ELb1ELi8ELi960ELi960ELi4ELb1ELi1ELb0ELb0ELNS_15WgradSyncMethodE3ENS_16CompileConditionILi1000EEEEEvPT_S6_S6_PKS5_S8_S8_S8_PKfflPfPj:
	.zero		28160


//--------------------- .nv.shared._ZN13group_norm_v218gn_bwd_cuda_kernelI13__nv_bfloat16Li480ELi3ELi32ELi30ELi1024ELb0ELb1ELi8ELi960ELi960ELi4ELb1ELi2ELb0ELb0ELNS_15WgradSyncMethodE3ENS_16CompileConditionILi1000EEEEEvPT_S6_S6_PKS5_S8_S8_S8_PKfflPfPj --------------------------
	.section	.nv.shared._ZN13group_norm_v218gn_bwd_cuda_kernelI13__nv_bfloat16Li480ELi3ELi32ELi30ELi1024ELb0ELb1ELi8ELi960ELi960ELi4ELb1ELi2ELb0ELb0ELNS_15WgradSyncMethodE3ENS_16CompileConditionILi1000EEEEEvPT_S6_S6_PKS5_S8_S8_S8_PKfflPfPj,"aw",@nobits
	.sectionflags	@""
	.align	8
.nv.shared._ZN13group_norm_v218gn_bwd_cuda_kernelI13__nv_bfloat16Li480ELi3ELi32ELi30ELi1024ELb0ELb1ELi8ELi960ELi960ELi4ELb1ELi2ELb0ELb0ELNS_15WgradSyncMethodE3ENS_16CompileConditionILi1000EEEEEvPT_S6_S6_PKS5_S8_S8_S8_PKfflPfPj:
	.zero		28160


//--------------------- .nv.shared._ZN13group_norm_v218gn_bwd_cuda_kernelI13__nv_bfloat16Li480ELi1ELi32ELi30ELi1024ELb0ELb1ELi16ELi960ELi960ELi4ELb1ELi2ELb0ELb0ELNS_15WgradSyncMethodE3ENS_16CompileConditionILi1000EEEEEvPT_S6_S6_PKS5_S8_S8_S8_PKfflPfPj --------------------------
	.section	.nv.shared._ZN13group_norm_v218gn_bwd_cuda_kernelI13__nv_bfloat16Li480ELi1ELi32ELi30ELi1024ELb0ELb1ELi16ELi960ELi960ELi4ELb1ELi2ELb0ELb0ELNS_15WgradSyncMethodE3ENS_16CompileConditionILi1000EEEEEvPT_S6_S6_PKS5_S8_S8_S8_PKfflPfPj,"aw",@nobits
	.sectionflags	@""
	.align	8
.nv.shared._ZN13group_norm_v218gn_bwd_cuda_kernelI13__nv_bfloat16Li480ELi1ELi32ELi30ELi1024ELb0ELb1ELi16ELi960ELi960ELi4ELb1ELi2ELb0ELb0ELNS_15WgradSyncMethodE3ENS_16CompileConditionILi1000EEEEEvPT_S6_S6_PKS5_S8_S8_S8_PKfflPfPj:
	.zero		28160


//--------------------- .nv.shared._ZN13group_norm_v218gn_bwd_cuda_kernelI13__nv_bfloat16Li480ELi1ELi32ELi30ELi1024ELb0ELb1ELi32ELi960ELi960ELi4ELb1ELi4ELb0ELb0ELNS_15WgradSyncMethodE3ENS_16CompileConditionILi1000EEEEEvPT_S6_S6_PKS5_S8_S8_S8_PKfflPfPj --------------------------
	.section	.nv.shared._ZN13group_norm_v218gn_bwd_cuda_kernelI13__nv_bfloat16Li480ELi1ELi32ELi30ELi1024ELb0ELb1ELi32ELi960ELi960ELi4ELb1ELi4ELb0ELb0ELNS_15WgradSyncMethodE3ENS_16CompileConditionILi1000EEEEEvPT_S6_S6_PKS5_S8_S8_S8_PKfflPfPj,"aw",@nobits
	.sectionflags	@""
	.align	8
.nv.shared._ZN13group_norm_v218gn_bwd_cuda_kernelI13__nv_bfloat16Li480ELi1ELi32ELi30ELi1024ELb0ELb1ELi32ELi960ELi960ELi4ELb1ELi4ELb0ELb0ELNS_15WgradSyncMethodE3ENS_16CompileConditionILi1000EEEEEvPT_S6_S6_PKS5_S8_S8_S8_PKfflPfPj:
	.zero		28160


//--------------------- .nv.shared._ZN13group_norm_v218gn_bwd_cuda_kernelI13__nv_bfloat16Li480ELi2ELi32ELi30ELi1024ELb0ELb1ELi16ELi960ELi960ELi4ELb1ELi3ELb0ELb0ELNS_15WgradSyncMethodE3ENS_16CompileConditionILi1000EEEEEvPT_S6_S6_PKS5_S8_S8_S8_PKfflPfPj --------------------------
	.section	.nv.shared._ZN13group_norm_v218gn_bwd_cuda_kernelI13__nv_bfloat16Li480ELi2ELi32ELi30ELi1024ELb0ELb1ELi16ELi960ELi960ELi4ELb1ELi3ELb0ELb0ELNS_15WgradSyncMethodE3ENS_16CompileConditionILi1000EEEEEvPT_S6_S6_PKS5_S8_S8_S8_PKfflPfPj,"aw",@nobits
	.sectionflags	@""
	.align	8
.nv.shared._ZN13group_norm_v218gn_bwd_cuda_kernelI13__nv_bfloat16Li480ELi2ELi32ELi30ELi1024ELb0ELb1ELi16ELi960ELi960ELi4ELb1ELi3ELb0ELb0ELNS_15WgradSyncMethodE3ENS_16CompileConditionILi1000EEEEEvPT_S6_S6_PKS5_S8_S8_S8_PKfflPfPj:
	.zero		28160


//--------------------- .nv.shared._ZN13group_norm_v218gn_bwd_cuda_kernelI13__nv_bfloat16Li480ELi2ELi32ELi30ELi1024ELb0ELb1ELi16ELi960ELi960ELi4ELb1ELi4ELb0ELb0ELNS_15WgradSyncMethodE3ENS_16CompileConditionILi1000EEEEEvPT_S6_S6_PKS5_S8_S8_S8_PKfflPfPj --------------------------
	.section	.nv.shared._ZN13group_norm_v218gn_bwd_cuda_kernelI13__nv_bfloat16Li480ELi2ELi32ELi30ELi1024ELb0ELb1ELi16ELi960ELi960ELi4ELb1ELi4ELb0ELb0ELNS_15WgradSyncMethodE3ENS_16CompileConditionILi1000EEEEEvPT_S6_S6_PKS5_S8_S8_S8_PKfflPfPj,"aw",@nobits
	.sectionflags	@""
	.align	8
.nv.shared._ZN13group_norm_v218gn_bwd_cuda_kernelI13__nv_bfloat16Li480ELi2ELi32ELi30ELi1024ELb0ELb1ELi16ELi960ELi960ELi4ELb1ELi4ELb0ELb0ELNS_15WgradSyncMethodE3ENS_16CompileConditionILi1000EEEEEvPT_S6_S6_PKS5_S8_S8_S8_PKfflPfPj:
	.zero		28160


//--------------------- .nv.shared._ZN13group_norm_v218gn_bwd_cuda_kernelI13__nv_bfloat16Li480ELi3ELi16ELi60ELi1024ELb1ELb1ELi4ELi960ELi960ELi4ELb1ELi1ELb0ELb0ELNS_15WgradSyncMethodE3ENS_16CompileConditionILi1000EEEEEvPT_S6_S6_PKS5_S8_S8_S8_PKfflPfPj --------------------------
	.section	.nv.shared._ZN13group_norm_v218gn_bwd_cuda_kernelI13__nv_bfloat16Li480ELi3ELi16ELi60ELi1024ELb1ELb1ELi4ELi960ELi960ELi4ELb1ELi1ELb0ELb0ELNS_15WgradSyncMethodE3ENS_16CompileConditionILi1000EEEEEvPT_S6_S6_PKS5_S8_S8_S8_PKfflPfPj,"aw",@nobits
	.sectionflags	@""
	.align	8
.nv.shared._ZN13group_norm_v218gn_bwd_cuda_kernelI13__nv_bfloat16Li480ELi3ELi16ELi60ELi1024ELb1ELb1ELi4ELi960ELi960ELi4ELb1ELi1ELb0ELb0ELNS_15WgradSyncMethodE3ENS_16CompileConditionILi1000EEEEEvPT_S6_S6_PKS5_S8_S8_S8_PKfflPfPj:
	.zero		22272


//--------------------- .nv.shared._ZN13group_norm_v218gn_bwd_cuda_kernelI13__nv_bfloat16Li480ELi1ELi16ELi60ELi1024ELb1ELb1ELi8ELi960ELi960ELi4ELb1ELi1ELb0ELb0ELNS_15WgradSyncMethodE3ENS_16CompileConditionILi1000EEEEEvPT_S6_S6_PKS5_S8_S8_S8_PKfflPfPj --------------------------
	.section	.nv.shared._ZN13group_norm_v218gn_bwd_cuda_kernelI13__nv_bfloat16Li480ELi1ELi16ELi60ELi1024ELb1ELb1ELi8ELi960ELi960ELi4ELb1ELi1ELb0ELb0ELNS_15WgradSyncMethodE3ENS_16CompileConditionILi1000EEEEEvPT_S6_S6_PKS5_S8_S8_S8_PKfflPfPj,"aw",@nobits
	.sectionflags	@""
	.align	8
.nv.shared._ZN13group_norm_v218gn_bwd_cuda_kernelI13__nv_bfloat16Li480ELi1ELi16ELi60ELi1024ELb1ELb1ELi8ELi960ELi960ELi4ELb1ELi1ELb0ELb0ELNS_15WgradSyncMethodE3ENS_16CompileConditionILi1000EEEEEvPT_S6_S6_PKS5_S8_S8_S8_PKfflPfPj:
	.zero		22272


//--------------------- .nv.shared._ZN13group_norm_v218gn_bwd_cuda_kernelI13__nv_bfloat16Li480ELi3ELi16ELi60ELi1024ELb1ELb1ELi8ELi960ELi960ELi4ELb1ELi2ELb0ELb0ELNS_15WgradSyncMethodE3ENS_16CompileConditionILi1000EEEEEvPT_S6_S6_PKS5_S8_S8_S8_PKfflPfPj --------------------------
	.section	.nv.shared._ZN13group_norm_v218gn_bwd_cuda_kernelI13__nv_bfloat16Li480ELi3ELi16ELi60ELi1024ELb1ELb1ELi8ELi960ELi960ELi4ELb1ELi2ELb0ELb0ELNS_15WgradSyncMethodE3ENS_16CompileConditionILi1000EEEEEvPT_S6_S6_PKS5_S8_S8_S8_PKfflPfPj,"aw",@nobits
	.sectionflags	@""
	.align	8
.nv.shared._ZN13group_norm_v218gn_bwd_cuda_kernelI13__nv_bfloat16Li480ELi3ELi16ELi60ELi1024ELb1ELb1ELi8ELi960ELi960ELi4ELb1ELi2ELb0ELb0ELNS_15WgradSyncMethodE3ENS_16CompileConditionILi1000EEEEEvPT_S6_S6_PKS5_S8_S8_S8_PKfflPfPj:
	.zero		22272


//--------------------- .nv.shared._ZN13group_norm_v218gn_bwd_cuda_kernelI13__nv_bfloat16Li480ELi1ELi16ELi60ELi1024ELb1ELb1ELi16ELi960ELi960ELi4ELb1ELi2ELb0ELb0ELNS_15WgradSyncMethodE3ENS_16CompileConditionILi1000EEEEEvPT_S6_S6_PKS5_S8_S8_S8_PKfflPfPj --------------------------
	.section	.nv.shared._ZN13group_norm_v218gn_bwd_cuda_kernelI13__nv_bfloat16Li480ELi1ELi16ELi60ELi1024ELb1ELb1ELi16ELi960ELi960ELi4ELb1ELi2ELb0ELb0ELNS_15WgradSyncMethodE3ENS_16CompileConditionILi1000EEEEEvPT_S6_S6_PKS5_S8_S8_S8_PKfflPfPj,"aw",@nobits
	.sectionflags	@""
	.align	8
.nv.shared._ZN13group_norm_v218gn_bwd_cuda_kernelI13__nv_bfloat16Li480ELi1ELi16ELi60ELi1024ELb1ELb1ELi16ELi960ELi960ELi4ELb1ELi2ELb0ELb0ELNS_15WgradSyncMethodE3ENS_16CompileConditionILi1000EEEEEvPT_S6_S6_PKS5_S8_S8_S8_PKfflPfPj:
	.zero		22272


//--------------------- .nv.shared._ZN13group_norm_v218gn_bwd_cuda_kernelI13__nv_bfloat16Li480ELi1ELi16ELi60ELi1024ELb1ELb1ELi32ELi960ELi960ELi4ELb1ELi4ELb0ELb0ELNS_15WgradSyncMethodE3ENS_16CompileConditionILi1000EEEEEvPT_S6_S6_PKS5_S8_S8_S8_PKfflPfPj --------------------------
	.section	.nv.shared._ZN13group_norm_v218gn_bwd_cuda_kernelI13__nv_bfloat16Li480ELi1ELi16ELi60ELi1024ELb1ELb1ELi32ELi960ELi960ELi4ELb1ELi4ELb0ELb0ELNS_15WgradSyncMethodE3ENS_16CompileConditionILi1000EEEEEvPT_S6_S6_PKS5_S8_S8_S8_PKfflPfPj,"aw",@nobits
	.sectionflags	@""
	.align	8
.nv.shared._ZN13group_norm_v218gn_bwd_cuda_kernelI13__nv_bfloat16Li480ELi1ELi16ELi60ELi1024ELb1ELb1ELi32ELi960ELi960ELi4ELb1ELi4ELb0ELb0ELNS_15WgradSyncMethodE3ENS_16CompileConditionILi1000EEEEEvPT_S6_S6_PKS5_S8_S8_S8_PKfflPfPj:
	.zero		22272


//--------------------- .nv.shared._ZN13group_norm_v218gn_bwd_cuda_kernelI13__nv_bfloat16Li480ELi2ELi16ELi60ELi1024ELb1ELb1ELi16ELi960ELi960ELi4ELb1ELi3ELb0ELb0ELNS_15WgradSyncMethodE3ENS_16CompileConditionILi1000EEEEEvPT_S6_S6_PKS5_S8_S8_S8_PKfflPfPj --------------------------
	.section	.nv.shared._ZN13group_norm_v218gn_bwd_cuda_kernelI13__nv_bfloat16Li480ELi2ELi16ELi60ELi1024ELb1ELb1ELi16ELi960ELi960ELi4ELb1ELi3ELb0ELb0ELNS_15WgradSyncMethodE3ENS_16CompileConditionILi1000EEEEEvPT_S6_S6_PKS5_S8_S8_S8_PKfflPfPj,"aw",@nobits
	.sectionflags	@""
	.align	8
.nv.shared._ZN13group_norm_v218gn_bwd_cuda_kernelI13__nv_bfloat16Li480ELi2ELi16ELi60ELi1024ELb1ELb1ELi16ELi960ELi960ELi4ELb1ELi3ELb0ELb0ELNS_15WgradSyncMethodE3ENS_16CompileConditionILi1000EEEEEvPT_S6_S6_PKS5_S8_S8_S8_PKfflPfPj:
	.zero		22272


//--------------------- .nv.shared._ZN13group_norm_v218gn_bwd_cuda_kernelI13__nv_bfloat16Li480ELi2ELi16ELi60ELi1024ELb1ELb1ELi16ELi960ELi960ELi4ELb1ELi4ELb0ELb0ELNS_15WgradSyncMethodE3ENS_16CompileConditionILi1000EEEEEvPT_S6_S6_PKS5_S8_S8_S8_PKfflPfPj --------------------------
	.section	.nv.shared._ZN13group_norm_v218gn_bwd_cuda_kernelI13__nv_bfloat16Li480ELi2ELi16ELi60ELi1024ELb1ELb1ELi16ELi960ELi960ELi4ELb1ELi4ELb0ELb0ELNS_15WgradSyncMethodE3ENS_16CompileConditionILi1000EEEEEvPT_S6_S6_PKS5_S8_S8_S8_PKfflPfPj,"aw",@nobits
	.sectionflags	@""
	.align	8
.nv.shared._ZN13group_norm_v218gn_bwd_cuda_kernelI13__nv_bfloat16Li480ELi2ELi16ELi60ELi1024ELb1ELb1ELi16ELi960ELi960ELi4ELb1ELi4ELb0ELb0ELNS_15WgradSyncMethodE3ENS_16CompileConditionILi1000EEEEEvPT_S6_S6_PKS5_S8_S8_S8_PKfflPfPj:
	.zero		22272


//--------------------- .nv.shared._ZN13group_norm_v214gn_cuda_kernelI13__nv_bfloat16Li480ELi3ELi32ELi30ELi1024ELb0ELi4ELi960ELi960ELi4ELb1ELi1ELb0ELb0ENS_16CompileConditionILi1000EEEEEvPT_PKS4_S7_S7_flPfS8_Pj --------------------------
	.section	.nv.shared._ZN13group_norm_v214gn_cuda_kernelI13__nv_bfloat16Li480ELi3ELi32ELi30ELi1024ELb0ELi4ELi960ELi960ELi4ELb1ELi1ELb0ELb0ENS_16CompileConditionILi1000EEEEEvPT_PKS4_S7_S7_flPfS8_Pj,"aw",@nobits
	.sectionflags	@""
	.align	8
.nv.shared._ZN13group_norm_v214gn_cuda_kernelI13__nv_bfloat16Li480ELi3ELi32ELi30ELi1024ELb0ELi4ELi960ELi960ELi4ELb1ELi1ELb0ELb0ENS_16CompileConditionILi1000EEEEEvPT_PKS4_S7_S7_flPfS8_Pj:
	.zero		12800


//--------------------- .nv.shared._ZN13group_norm_v214gn_cuda_kernelI13__nv_bfloat16Li480ELi1ELi32ELi30ELi1024ELb0ELi8ELi960ELi960ELi4ELb1ELi1ELb0ELb0ENS_16CompileConditionILi1000EEEEEvPT_PKS4_S7_S7_flPfS8_Pj --------------------------
	.section	.nv.shared._ZN13group_norm_v214gn_cuda_kernelI13__nv_bfloat16Li480ELi1ELi32ELi30ELi1024ELb0ELi8ELi960ELi960ELi4ELb1ELi1ELb0ELb0ENS_16CompileConditionILi1000EEEEEvPT_PKS4_S7_S7_flPfS8_Pj,"aw",@nobits
	.sectionflags	@""
	.align	8
.nv.shared._ZN13group_norm_v214gn_cuda_kernelI13__nv_bfloat16Li480ELi1ELi32ELi30ELi1024ELb0ELi8ELi960ELi960ELi4ELb1ELi1ELb0ELb0ENS_16CompileConditionILi1000EEEEEvPT_PKS4_S7_S7_flPfS8_Pj:
	.zero		12800


//--------------------- .nv.shared._ZN13group_norm_v214gn_cuda_kernelI13__nv_bfloat16Li480ELi3ELi32ELi30ELi1024ELb0ELi8ELi960ELi960ELi4ELb1ELi2ELb0ELb0ENS_16CompileConditionILi1000EEEEEvPT_PKS4_S7_S7_flPfS8_Pj --------------------------
	.section	.nv.shared._ZN13group_norm_v214gn_cuda_kernelI13__nv_bfloat16Li480ELi3ELi32ELi30ELi1024ELb0ELi8ELi960ELi960ELi4ELb1ELi2ELb0ELb0ENS_16CompileConditionILi1000EEEEEvPT_PKS4_S7_S7_flPfS8_Pj,"aw",@nobits
	.sectionflags	@""
	.align	8
.nv.shared._ZN13group_norm_v214gn_cuda_kernelI13__nv_bfloat16Li480ELi3ELi32ELi30ELi1024ELb0ELi8ELi960ELi960ELi4ELb1ELi2ELb0ELb0ENS_16CompileConditionILi1000EEEEEvPT_PKS4_S7_S7_flPfS8_Pj:
	.zero		12800


//--------------------- .nv.shared._ZN13group_norm_v214gn_cuda_kernelI13__nv_bfloat16Li480ELi1ELi32ELi30ELi1024ELb0ELi16ELi960ELi960ELi4ELb1ELi2ELb0ELb0ENS_16CompileConditionILi1000EEEEEvPT_PKS4_S7_S7_flPfS8_Pj --------------------------
	.section	.nv.shared._ZN13group_norm_v214gn_cuda_kernelI13__nv_bfloat16Li480ELi1ELi32ELi30ELi1024ELb0ELi16ELi960ELi960ELi4ELb1ELi2ELb0ELb0ENS_16CompileConditionILi1000EEEEEvPT_PKS4_S7_S7_flPfS8_Pj,"aw",@nobits
	.sectionflags	@""
	.align	8
.nv.shared._ZN13group_norm_v214gn_cuda_kernelI13__nv_bfloat16Li480ELi1ELi32ELi30ELi1024ELb0ELi16ELi960ELi960ELi4ELb1ELi2ELb0ELb0ENS_16CompileConditionILi1000EEEEEvPT_PKS4_S7_S7_flPfS8_Pj:
	.zero		12800


//--------------------- .nv.shared._ZN13group_norm_v214gn_cuda_kernelI13__nv_bfloat16Li480ELi3ELi32ELi30ELi1024ELb0ELi16ELi960ELi960ELi4ELb1ELi5ELb0ELb0ENS_16CompileConditionILi1000EEEEEvPT_PKS4_S7_S7_flPfS8_Pj --------------------------
	.section	.nv.shared._ZN13group_norm_v214gn_cuda_kernelI13__nv_bfloat16Li480ELi3ELi32ELi30ELi1024ELb0ELi16ELi960ELi960ELi4ELb1ELi5ELb0ELb0ENS_16CompileConditionILi1000EEEEEvPT_PKS4_S7_S7_flPfS8_Pj,"aw",@nobits
	.sectionflags	@""
	.align	8
.nv.shared._ZN13group_norm_v214gn_cuda_kernelI13__nv_bfloat16Li480ELi3ELi32ELi30ELi1024ELb0ELi16ELi960ELi960ELi4ELb1ELi5ELb0ELb0ENS_16CompileConditionILi1000EEEEEvPT_PKS4_S7_S7_flPfS8_Pj:
	.zero		12800


//--------------------- .nv.shared._ZN13group_norm_v214gn_cuda_kernelI13__nv_bfloat16Li480ELi1ELi32ELi30ELi1024ELb0ELi32ELi960ELi960ELi4ELb1ELi4ELb0ELb0ENS_16CompileConditionILi1000EEEEEvPT_PKS4_S7_S7_flPfS8_Pj --------------------------
	.section	.nv.shared._ZN13group_norm_v214gn_cuda_kernelI13__nv_bfloat16Li480ELi1ELi32ELi30ELi1024ELb0ELi32ELi960ELi960ELi4ELb1ELi4ELb0ELb0ENS_16CompileConditionILi1000EEEEEvPT_PKS4_S7_S7_flPfS8_Pj,"aw",@nobits
	.sectionflags	@""
	.align	8
.nv.shared._ZN13group_norm_v214gn_cuda_kernelI13__nv_bfloat16Li480ELi1ELi32ELi30ELi1024ELb0ELi32ELi960ELi960ELi4ELb1ELi4ELb0ELb0ENS_16CompileConditionILi1000EEEEEvPT_PKS4_S7_S7_flPfS8_Pj:
	.zero		12800


//--------------------- .nv.shared._ZN13group_norm_v214gn_cuda_kernelI13__nv_bfloat16Li480ELi1ELi32ELi30ELi1024ELb0ELi64ELi960ELi960ELi4ELb1ELi9ELb0ELb0ENS_16CompileConditionILi1000EEEEEvPT_PKS4_S7_S7_flPfS8_Pj --------------------------
	.section	.nv.shared._ZN13group_norm_v214gn_cuda_kernelI13__nv_bfloat16Li480ELi1ELi32ELi30ELi1024ELb0ELi64ELi960ELi960ELi4ELb1ELi9ELb0ELb0ENS_16CompileConditionILi1000EEEEEvPT_PKS4_S7_S7_flPfS8_Pj,"aw",@nobits
	.sectionflags	@""
	.align	8
.nv.shared._ZN13group_norm_v214gn_cuda_kernelI13__nv_bfloat16Li480ELi1ELi32ELi30ELi1024ELb0ELi64ELi960ELi960ELi4ELb1ELi9ELb0ELb0ENS_16CompileConditionILi1000EEEEEvPT_PKS4_S7_S7_flPfS8_Pj:
	.zero		12800


//--------------------- .nv.shared._ZN13group_norm_v214gn_cuda_kernelI13__nv_bfloat16Li480ELi2ELi32ELi30ELi1024ELb0ELi32ELi960ELi960ELi4ELb1ELi7ELb0ELb0ENS_16CompileConditionILi1000EEEEEvPT_PKS4_S7_S7_flPfS8_Pj --------------------------
	.section	.nv.shared._ZN13group_norm_v214gn_cuda_kernelI13__nv_bfloat16Li480ELi2ELi32ELi30ELi1024ELb0ELi32ELi960ELi960ELi4ELb1ELi7ELb0ELb0ENS_16CompileConditionILi1000EEEEEvPT_PKS4_S7_S7_flPfS8_Pj,"aw",@nobits
	.sectionflags	@""
	.align	8
.nv.shared._ZN13group_norm_v214gn_cuda_kernelI13__nv_bfloat16Li480ELi2ELi32ELi30ELi1024ELb0ELi32ELi960ELi960ELi4ELb1ELi7ELb0ELb0ENS_16CompileConditionILi1000EEEEEvPT_PKS4_S7_S7_flPfS8_Pj:
	.zero		12800


//--------------------- .nv.shared._ZN13group_norm_v214gn_cuda_kernelI13__nv_bfloat16Li480ELi2ELi32ELi30ELi1024ELb0ELi32ELi960ELi960ELi4ELb1ELi9ELb0ELb0ENS_16CompileConditionILi1000EEEEEvPT_PKS4_S7_S7_flPfS8_Pj --------------------------
	.section	.nv.shared._ZN13group_norm_v214gn_cuda_kernelI13__nv_bfloat16Li480ELi2ELi32ELi30ELi1024ELb0ELi32ELi960ELi960ELi4ELb1ELi9ELb0ELb0ENS_16CompileConditionILi1000EEEEEvPT_PKS4_S7_S7_flPfS8_Pj,"aw",@nobits
	.sectionflags	@""
	.align	8
.nv.shared._ZN13group_norm_v214gn_cuda_kernelI13__nv_bfloat16Li480ELi2ELi32ELi30ELi1024ELb0ELi32ELi960ELi960ELi4ELb1ELi9ELb0ELb0ENS_16CompileConditionILi1000EEEEEvPT_PKS4_S7_S7_flPfS8_Pj:
	.zero		12800


//--------------------- .nv.shared._ZN13group_norm_v214gn_cuda_kernelI13__nv_bfloat16Li480ELi3ELi16ELi60ELi1024ELb1ELi4ELi960ELi960ELi4ELb1ELi1ELb0ELb0ENS_16CompileConditionILi1000EEEEEvPT_PKS4_S7_S7_flPfS8_Pj --------------------------
	.section	.nv.shared._ZN13group_norm_v214gn_cuda_kernelI13__nv_bfloat16Li480ELi3ELi16ELi60ELi1024ELb1ELi4ELi960ELi960ELi4ELb1ELi1ELb0ELb0ENS_16CompileConditionILi1000EEEEEvPT_PKS4_S7_S7_flPfS8_Pj,"aw",@nobits
	.sectionflags	@""
	.align	8
.nv.shared._ZN13group_norm_v214gn_cuda_kernelI13__nv_bfloat16Li480ELi3ELi16ELi60ELi1024ELb1ELi4ELi960ELi960ELi4ELb1ELi1ELb0ELb0ENS_16CompileConditionILi1000EEEEEvPT_PKS4_S7_S7_flPfS8_Pj:
	.zero		6912


//--------------------- .nv.shared._ZN13group_norm_v214gn_cuda_kernelI13__nv_bfloat16Li480ELi1ELi16ELi60ELi1024ELb1ELi8ELi960ELi960ELi4ELb1ELi1ELb0ELb0ENS_16CompileConditionILi1000EEEEEvPT_PKS4_S7_S7_flPfS8_Pj --------------------------
	.section	.nv.shared._ZN13group_norm_v214gn_cuda_kernelI13__nv_bfloat16Li480ELi1ELi16ELi60ELi1024ELb1ELi8ELi960ELi960ELi4ELb1ELi1ELb0ELb0ENS_16CompileConditionILi1000EEEEEvPT_PKS4_S7_S7_flPfS8_Pj,"aw",@nobits
	.sectionflags	@""
	.align	8
.nv.shared._ZN13group_norm_v214gn_cuda_kernelI13__nv_bfloat16Li480ELi1ELi16ELi60ELi1024ELb1ELi8ELi960ELi960ELi4ELb1ELi1ELb0ELb0ENS_16CompileConditionILi1000EEEEEvPT_PKS4_S7_S7_flPfS8_Pj:
	.zero		6912


//--------------------- .nv.shared._ZN13group_norm_v214gn_cuda_kernelI13__nv_bfloat16Li480ELi3ELi16ELi60ELi1024ELb1ELi8ELi960ELi960ELi4ELb1ELi2ELb0ELb0ENS_16CompileConditionILi1000EEEEEvPT_PKS4_S7_S7_flPfS8_Pj --------------------------
	.section	.nv.shared._ZN13group_norm_v214gn_cuda_kernelI13__nv_bfloat16Li480ELi3ELi16ELi60ELi1024ELb1ELi8ELi960ELi960ELi4ELb1ELi2ELb0ELb0ENS_16CompileConditionILi1000EEEEEvPT_PKS4_S7_S7_flPfS8_Pj,"aw",@nobits
	.sectionflags	@""
	.align	8
.nv.shared._ZN13group_norm_v214gn_cuda_kernelI13__nv_bfloat16Li480ELi3ELi16ELi60ELi1024ELb1ELi8ELi960ELi960ELi4ELb1ELi2ELb0ELb0ENS_16CompileConditionILi1000EEEEEvPT_PKS4_S7_S7_flPfS8_Pj:
	.zero		6912


//--------------------- .nv.shared._ZN13group_norm_v214gn_cuda_kernelI13__nv_bfloat16Li480ELi1ELi16ELi60ELi1024ELb1ELi16ELi960ELi960ELi4ELb1ELi2ELb0ELb0ENS_16CompileConditionILi1000EEEEEvPT_PKS4_S7_S7_flPfS8_Pj --------------------------
	.section	.nv.shared._ZN13group_norm_v214gn_cuda_kernelI13__nv_bfloat16Li480ELi1ELi16ELi60ELi1024ELb1ELi16ELi960ELi960ELi4ELb1ELi2ELb0ELb0ENS_16CompileConditionILi1000EEEEEvPT_PKS4_S7_S7_flPfS8_Pj,"aw",@nobits
	.sectionflags	@""
	.align	8
.nv.shared._ZN13group_norm_v214gn_cuda_kernelI13__nv_bfloat16Li480ELi1ELi16ELi60ELi1024ELb1ELi16ELi960ELi960ELi4ELb1ELi2ELb0ELb0ENS_16CompileConditionILi1000EEEEEvPT_PKS4_S7_S7_flPfS8_Pj:
	.zero		6912


//--------------------- .nv.shared._ZN13group_norm_v214gn_cuda_kernelI13__nv_bfloat16Li480ELi3ELi16ELi60ELi1024ELb1ELi16ELi960ELi960ELi4ELb1ELi5ELb0ELb0ENS_16CompileConditionILi1000EEEEEvPT_PKS4_S7_S7_flPfS8_Pj --------------------------
	.section	.nv.shared._ZN13group_norm_v214gn_cuda_kernelI13__nv_bfloat16Li480ELi3ELi16ELi60ELi1024ELb1ELi16ELi960ELi960ELi4ELb1ELi5ELb0ELb0ENS_16CompileConditionILi1000EEEEEvPT_PKS4_S7_S7_flPfS8_Pj,"aw",@nobits
	.sectionflags	@""
	.align	8
.nv.shared._ZN13group_norm_v214gn_cuda_kernelI13__nv_bfloat16Li480ELi3ELi16ELi60ELi1024ELb1ELi16ELi960ELi960ELi4ELb1ELi5ELb0ELb0ENS_16CompileConditionILi1000EEEEEvPT_PKS4_S7_S7_flPfS8_Pj:
	.zero		6912


//--------------------- .nv.shared._ZN13group_norm_v214gn_cuda_kernelI13__nv_bfloat16Li480ELi1ELi16ELi60ELi1024ELb1ELi32ELi960ELi960ELi4ELb1ELi4ELb0ELb0ENS_16CompileConditionILi1000EEEEEvPT_PKS4_S7_S7_flPfS8_Pj --------------------------
	.section	.nv.shared._ZN13group_norm_v214gn_cuda_kernelI13__nv_bfloat16Li480ELi1ELi16ELi60ELi1024ELb1ELi32ELi960ELi960ELi4ELb1ELi4ELb0ELb0ENS_16CompileConditionILi1000EEEEEvPT_PKS4_S7_S7_flPfS8_Pj,"aw",@nobits
	.sectionflags	@""
	.align	8
.nv.shared._ZN13group_norm_v214gn_cuda_kernelI13__nv_bfloat16Li480ELi1ELi16ELi60ELi1024ELb1ELi32ELi960ELi960ELi4ELb1ELi4ELb0ELb0ENS_16CompileConditionILi1000EEEEEvPT_PKS4_S7_S7_flPfS8_Pj:
	.zero		6912


//--------------------- .nv.shared._ZN13group_norm_v214gn_cuda_kernelI13__nv_bfloat16Li480ELi1ELi16ELi60ELi1024ELb1ELi64ELi960ELi960ELi4ELb1ELi9ELb0ELb0ENS_16CompileConditionILi1000EEEEEvPT_PKS4_S7_S7_flPfS8_Pj --------------------------
	.section	.nv.shared._ZN13group_norm_v214gn_cuda_kernelI13__nv_bfloat16Li480ELi1ELi16ELi60ELi1024ELb1ELi64ELi960ELi960ELi4ELb1ELi9ELb0ELb0ENS_16CompileConditionILi1000EEEEEvPT_PKS4_S7_S7_flPfS8_Pj,"aw",@nobits
	.sectionflags	@""
	.align	8
.nv.shared._ZN13group_norm_v214gn_cuda_kernelI13__nv_bfloat16Li480ELi1ELi16ELi60ELi1024ELb1ELi64ELi960ELi960ELi4ELb1ELi9ELb0ELb0ENS_16CompileConditionILi1000EEEEEvPT_PKS4_S7_S7_flPfS8_Pj:
	.zero		6912


//--------------------- .nv.shared._ZN13group_norm_v214gn_cuda_kernelI13__nv_bfloat16Li480ELi2ELi16ELi60ELi1024ELb1ELi32ELi960ELi960ELi4ELb1ELi7ELb0ELb0ENS_16CompileConditionILi1000EEEEEvPT_PKS4_S7_S7_flPfS8_Pj --------------------------
	.section	.nv.shared._ZN13group_norm_v214gn_cuda_kernelI13__nv_bfloat16Li480ELi2ELi16ELi60ELi1024ELb1ELi32ELi960ELi960ELi4ELb1ELi7ELb0ELb0ENS_16CompileConditionILi1000EEEEEvPT_PKS4_S7_S7_flPfS8_Pj,"aw",@nobits
	.sectionflags	@""
	.align	8
.nv.shared._ZN13group_norm_v214gn_cuda_kernelI13__nv_bfloat16Li480ELi2ELi16ELi60ELi1024ELb1ELi32ELi960ELi960ELi4ELb1ELi7ELb0ELb0ENS_16CompileConditionILi1000EEEEEvPT_PKS4_S7_S7_flPfS8_Pj:
	.zero		6912


//--------------------- .nv.shared._ZN13group_norm_v214gn_cuda_kernelI13__nv_bfloat16Li480ELi2ELi16ELi60ELi1024ELb1ELi32ELi960ELi960ELi4ELb1ELi9ELb0ELb0ENS_16CompileConditionILi1000EEEEEvPT_PKS4_S7_S7_flPfS8_Pj --------------------------
	.section	.nv.shared._ZN13group_norm_v214gn_cuda_kernelI13__nv_bfloat16Li480ELi2ELi16ELi60ELi1024ELb1ELi32ELi960ELi960ELi4ELb1ELi9ELb0ELb0ENS_16CompileConditionILi1000EEEEEvPT_PKS4_S7_S7_flPfS8_Pj,"aw",@nobits
	.sectionflags	@""
	.align	8
.nv.shared._ZN13group_norm_v214gn_cuda_kernelI13__nv_bfloat16Li480ELi2ELi16ELi60ELi1024ELb1ELi32ELi960ELi960ELi4ELb1ELi9ELb0ELb0ENS_16CompileConditionILi1000EEEEEvPT_PKS4_S7_S7_flPfS8_Pj:
	.zero		6912


//--------------------- .nv.shared._ZN13group_norm_v218gn_bwd_cuda_kernelI6__halfLi480ELi3ELi32ELi30ELi1024ELb0ELb1ELi4ELi960ELi960ELi4ELb1ELi1ELb0ELb0ELNS_15WgradSyncMethodE3ENS_16CompileConditionILi1000EEEEEvPT_S6_S6_PKS5_S8_S8_S8_PKfflPfPj --------------------------
	.section	.nv.shared._ZN13group_norm_v218gn_bwd_cuda_kernelI6__halfLi480ELi3ELi32ELi30ELi1024ELb0ELb1ELi4ELi960ELi960ELi4ELb1ELi1ELb0ELb0ELNS_15WgradSyncMethodE3ENS_16CompileConditionILi1000EEEEEvPT_S6_S6_PKS5_S8_S8_S8_PKfflPfPj,"aw",@nobits
	.sectionflags	@""
	.align	8
.nv.shared._ZN13group_norm_v218gn_bwd_cuda_kernelI6__halfLi480ELi3ELi32ELi30ELi1024ELb0ELb1ELi4ELi960ELi960ELi4ELb1ELi1ELb0ELb0ELNS_15WgradSyncMethodE3ENS_16CompileConditionILi1000EEEEEvPT_S6_S6_PKS5_S8_S8_S8_PKfflPfPj:
	.zero		28160


//--------------------- .nv.shared._ZN13group_norm_v218gn_bwd_cuda_kernelI6__halfLi480ELi1ELi32ELi30ELi1024ELb0ELb1ELi8ELi960ELi960ELi4ELb1ELi1ELb0ELb0ELNS_15WgradSyncMethodE3ENS_16CompileConditionILi1000EEEEEvPT_S6_S6_PKS5_S8_S8_S8_PKfflPfPj --------------------------
	.section	.nv.shared._ZN13group_norm_v218gn_bwd_cuda_kernelI6__halfLi480ELi1ELi32ELi30ELi1024ELb0ELb1ELi8ELi960ELi960ELi4ELb1ELi1ELb0ELb0ELNS_15WgradSyncMethodE3ENS_16CompileConditionILi1000EEEEEvPT_S6_S6_PKS5_S8_S8_S8_PKfflPfPj,"aw",@nobits
	.sectionflags	@""
	.align	8
.nv.shared._ZN13group_norm_v218gn_bwd_cuda_kernelI6__halfLi480ELi1ELi32ELi30ELi1024ELb0ELb1ELi8ELi960ELi960ELi4ELb1ELi1ELb0ELb0ELNS_15WgradSyncMethodE3ENS_16CompileConditionILi1000EEEEEvPT_S6_S6_PKS5_S8_S8_S8_PKfflPfPj:
	.zero		28160


//--------------------- .nv.shared._ZN13group_norm_v218gn_bwd_cuda_kernelI6__halfLi480ELi3ELi32ELi30ELi1024ELb0ELb1ELi8ELi960ELi960ELi4ELb1ELi2ELb0ELb0ELNS_15WgradSyncMethodE3ENS_16CompileConditionILi1000EEEEEvPT_S6_S6_PKS5_S8_S8_S8_PKfflPfPj --------------------------
	.section	.nv.shared._ZN13group_norm_v218gn_bwd_cuda_kernelI6__halfLi480ELi3ELi32ELi30ELi1024ELb0ELb1ELi8ELi960ELi960ELi4ELb1ELi2ELb0ELb0ELNS_15WgradSyncMethodE3ENS_16CompileConditionILi1000EEEEEvPT_S6_S6_PKS5_S8_S8_S8_PKfflPfPj,"aw",@nobits
	.sectionflags	@""
	.align	8
.nv.shared._ZN13group_norm_v218gn_bwd_cuda_kernelI6__halfLi480ELi3ELi32ELi30ELi1024ELb0ELb1ELi8ELi960ELi960ELi4ELb1ELi2ELb0ELb0ELNS_15WgradSyncMethodE3ENS_16CompileConditionILi1000EEEEEvPT_S6_S6_PKS5_S8_S8_S8_PKfflPfPj:
	.zero		28160


//--------------------- .nv.shared._ZN13group_norm_v218gn_bwd_cuda_kernelI6__halfLi480ELi1ELi32ELi30ELi1024ELb0ELb1ELi16ELi960ELi960ELi4ELb1ELi2ELb0ELb0ELNS_15WgradSyncMethodE3ENS_16CompileConditionILi1000EEEEEvPT_S6_S6_PKS5_S8_S8_S8_PKfflPfPj --------------------------
	.section	.nv.shared._ZN13group_norm_v218gn_bwd_cuda_kernelI6__halfLi480ELi1ELi32ELi30ELi1024ELb0ELb1ELi16ELi960ELi960ELi4ELb1ELi2ELb0ELb0ELNS_15WgradSyncMethodE3ENS_16CompileConditionILi1000EEEEEvPT_S6_S6_PKS5_S8_S8_S8_PKfflPfPj,"aw",@nobits
	.sectionflags	@""
	.align	8
.nv.shared._ZN13group_norm_v218gn_bwd_cuda_kernelI6__halfLi480ELi1ELi32ELi30ELi1024ELb0ELb1ELi16ELi960ELi960ELi4ELb1ELi2ELb0ELb0ELNS_15WgradSyncMethodE3ENS_16CompileConditionILi1000EEEEEvPT_S6_S6_PKS5_S8_S8_S8_PKfflPfPj:
	.zero		28160


//--------------------- .nv.shared._ZN13group_norm_v218gn_bwd_cuda_kernelI6__halfLi480ELi1ELi32ELi30ELi1024ELb0ELb1ELi32ELi960ELi960ELi4ELb1ELi4ELb0ELb0ELNS_15WgradSyncMethodE3ENS_16CompileConditionILi1000EEEEEvPT_S6_S6_PKS5_S8_S8_S8_PKfflPfPj --------------------------
	.section	.nv.shared._ZN13group_norm_v218gn_bwd_cuda_kernelI6__halfLi480ELi1ELi32ELi30ELi1024ELb0ELb1ELi32ELi960ELi960ELi4ELb1ELi4ELb0ELb0ELNS_15WgradSyncMethodE3ENS_16CompileConditionILi1000EEEEEvPT_S6_S6_PKS5_S8_S8_S8_PKfflPfPj,"aw",@nobits
	.sectionflags	@""
	.align	8
.nv.shared._ZN13group_norm_v218gn_bwd_cuda_kernelI6__halfLi480ELi1ELi32ELi30ELi1024ELb0ELb1ELi32ELi960ELi960ELi4ELb1ELi4ELb0ELb0ELNS_15WgradSyncMethodE3ENS_16CompileConditionILi1000EEEEEvPT_S6_S6_PKS5_S8_S8_S8_PKfflPfPj:
	.zero		28160


//--------------------- .nv.shared._ZN13group_norm_v218gn_bwd_cuda_kernelI6__halfLi480ELi2ELi32ELi30ELi1024ELb0ELb1ELi16ELi960ELi960ELi4ELb1ELi3ELb0ELb0ELNS_15WgradSyncMethodE3ENS_16CompileConditionILi1000EEEEEvPT_S6_S6_PKS5_S8_S8_S8_PKfflPfPj --------------------------
	.section	.nv.shared._ZN13group_norm_v218gn_bwd_cuda_kernelI6__halfLi480ELi2ELi32ELi30ELi1024ELb0ELb1ELi16ELi960ELi960ELi4ELb1ELi3ELb0ELb0ELNS_15WgradSyncMethodE3ENS_16CompileConditionILi1000EEEEEvPT_S6_S6_PKS5_S8_S8_S8_PKfflPfPj,"aw",@nobits
	.sectionflags	@""
	.align	8
.nv.shared._ZN13group_norm_v218gn_bwd_cuda_kernelI6__halfLi480ELi2ELi32ELi30ELi1024ELb0ELb1ELi16ELi960ELi960ELi4ELb1ELi3ELb0ELb0ELNS_15WgradSyncMethodE3ENS_16CompileConditionILi1000EEEEEvPT_S6_S6_PKS5_S8_S8_S8_PKfflPfPj:
	.zero		28160


//--------------------- .nv.shared._ZN13group_norm_v218gn_bwd_cuda_kernelI6__halfLi480ELi2ELi32ELi30ELi1024ELb0ELb1ELi16ELi960ELi960ELi4ELb1ELi4ELb0ELb0ELNS_15WgradSyncMethodE3ENS_16CompileConditionILi1000EEEEEvPT_S6_S6_PKS5_S8_S8_S8_PKfflPfPj --------------------------
	.section	.nv.shared._ZN13group_norm_v218gn_bwd_cuda_kernelI6__halfLi480ELi2ELi32ELi30ELi1024ELb0ELb1ELi16ELi960ELi960ELi4ELb1ELi4ELb0ELb0ELNS_15WgradSyncMethodE3ENS_16CompileConditionILi1000EEEEEvPT_S6_S6_PKS5_S8_S8_S8_PKfflPfPj,"aw",@nobits
	.sectionflags	@""
	.align	8
.nv.shared._ZN13group_norm_v218gn_bwd_cuda_kernelI6__halfLi480ELi2ELi32ELi30ELi1024ELb0ELb1ELi16ELi960ELi960ELi4ELb1ELi4ELb0ELb0ELNS_15WgradSyncMethodE3ENS_16CompileConditionILi1000EEEEEvPT_S6_S6_PKS5_S8_S8_S8_PKfflPfPj:
	.zero		28160


//--------------------- .nv.shared._ZN13group_norm_v218gn_bwd_cuda_kernelI6__halfLi480ELi3ELi16ELi60ELi1024ELb1ELb1ELi4ELi960ELi960ELi4ELb1ELi1ELb0ELb0ELNS_15WgradSyncMethodE3ENS_16CompileConditionILi1000EEEEEvPT_S6_S6_PKS5_S8_S8_S8_PKfflPfPj --------------------------
	.section	.nv.shared._ZN13group_norm_v218gn_bwd_cuda_kernelI6__halfLi480ELi3ELi16ELi60ELi1024ELb1ELb1ELi4ELi960ELi960ELi4ELb1ELi1ELb0ELb0ELNS_15WgradSyncMethodE3ENS_16CompileConditionILi1000EEEEEvPT_S6_S6_PKS5_S8_S8_S8_PKfflPfPj,"aw",@nobits
	.sectionflags	@""
	.align	8
.nv.shared._ZN13group_norm_v218gn_bwd_cuda_kernelI6__halfLi480ELi3ELi16ELi60ELi1024ELb1ELb1ELi4ELi960ELi960ELi4ELb1ELi1ELb0ELb0ELNS_15WgradSyncMethodE3ENS_16CompileConditionILi1000EEEEEvPT_S6_S6_PKS5_S8_S8_S8_PKfflPfPj:
	.zero		22272


//--------------------- .nv.shared._ZN13group_norm_v218gn_bwd_cuda_kernelI6__halfLi480ELi1ELi16ELi60ELi1024ELb1ELb1ELi8ELi960ELi960ELi4ELb1ELi1ELb0ELb0ELNS_15WgradSyncMethodE3ENS_16CompileConditionILi1000EEEEEvPT_S6_S6_PKS5_S8_S8_S8_PKfflPfPj --------------------------
	.section	.nv.shared._ZN13group_norm_v218gn_bwd_cuda_kernelI6__halfLi480ELi1ELi16ELi60ELi1024ELb1ELb1ELi8ELi960ELi960ELi4ELb1ELi1ELb0ELb0ELNS_15WgradSyncMethodE3ENS_16CompileConditionILi1000EEEEEvPT_S6_S6_PKS5_S8_S8_S8_PKfflPfPj,"aw",@nobits
	.sectionflags	@""
	.align	8
.nv.shared._ZN13group_norm_v218gn_bwd_cuda_kernelI6__halfLi480ELi1ELi16ELi60ELi1024ELb1ELb1ELi8ELi960ELi960ELi4ELb1ELi1ELb0ELb0ELNS_15WgradSyncMethodE3ENS_16CompileConditionILi1000EEEEEvPT_S6_S6_PKS5_S8_S8_S8_PKfflPfPj:
	.zero		22272


//--------------------- .nv.shared._ZN13group_norm_v218gn_bwd_cuda_kernelI6__halfLi480ELi3ELi16ELi60ELi1024ELb1ELb1ELi8ELi960ELi960ELi4ELb1ELi2ELb0ELb0ELNS_15WgradSyncMethodE3ENS_16CompileConditionILi1000EEEEEvPT_S6_S6_PKS5_S8_S8_S8_PKfflPfPj --------------------------
	.section	.nv.shared._ZN13group_norm_v218gn_bwd_cuda_kernelI6__halfLi480ELi3ELi16ELi60ELi1024ELb1ELb1ELi8ELi960ELi960ELi4ELb1ELi2ELb0ELb0ELNS_15WgradSyncMethodE3ENS_16CompileConditionILi1000EEEEEvPT_S6_S6_PKS5_S8_S8_S8_PKfflPfPj,"aw",@nobits
	.sectionflags	@""
	.align	8
.nv.shared._ZN13group_norm_v218gn_bwd_cuda_kernelI6__halfLi480ELi3ELi16ELi60ELi1024ELb1ELb1ELi8ELi960ELi960ELi4ELb1ELi2ELb0ELb0ELNS_15WgradSyncMethodE3ENS_16CompileConditionILi1000EEEEEvPT_S6_S6_PKS5_S8_S8_S8_PKfflPfPj:
	.zero		22272


//--------------------- .nv.shared._ZN13group_norm_v218gn_bwd_cuda_kernelI6__halfLi480ELi1ELi16ELi60ELi1024ELb1ELb1ELi16ELi960ELi960ELi4ELb1ELi2ELb0ELb0ELNS_15WgradSyncMethodE3ENS_16CompileConditionILi1000EEEEEvPT_S6_S6_PKS5_S8_S8_S8_PKfflPfPj --------------------------
	.section	.nv.shared._ZN13group_norm_v218gn_bwd_cuda_kernelI6__halfLi480ELi1ELi16ELi60ELi1024ELb1ELb1ELi16ELi960ELi960ELi4ELb1ELi2ELb0ELb0ELNS_15WgradSyncMethodE3ENS_16CompileConditionILi1000EEEEEvPT_S6_S6_PKS5_S8_S8_S8_PKfflPfPj,"aw",@nobits
	.sectionflags	@""
	.align	8
.nv.shared._ZN13group_norm_v218gn_bwd_cuda_kernelI6__halfLi480ELi1ELi16ELi60ELi1024ELb1ELb1ELi16ELi960ELi960ELi4ELb1ELi2ELb0ELb0ELNS_15WgradSyncMethodE3ENS_16CompileConditionILi1000EEEEEvPT_S6_S6_PKS5_S8_S8_S8_PKfflPfPj:
	.zero		22272


//--------------------- .nv.shared._ZN13group_norm_v218gn_bwd_cuda_kernelI6__halfLi480ELi1ELi16ELi60ELi1024ELb1ELb1ELi32ELi960ELi960ELi4ELb1ELi4ELb0ELb0ELNS_15WgradSyncMethodE3ENS_16CompileConditionILi1000EEEEEvPT_S6_S6_PKS5_S8_S8_S8_PKfflPfPj --------------------------
	.section	.nv.shared._ZN13group_norm_v218gn_bwd_cuda_kernelI6__halfLi480ELi1ELi16ELi60ELi1024ELb1ELb1ELi32ELi960ELi960ELi4ELb1ELi4ELb0ELb0ELNS_15WgradSyncMethodE3ENS_16CompileConditionILi1000EEEEEvPT_S6_S6_PKS5_S8_S8_S8_PKfflPfPj,"aw",@nobits
	.sectionflags	@""
	.align	8
.nv.shared._ZN13group_norm_v218gn_bwd_cuda_kernelI6__halfLi480ELi1ELi16ELi60ELi1024ELb1ELb1ELi32ELi960ELi960ELi4ELb1ELi4ELb0ELb0ELNS_15WgradSyncMethodE3ENS_16CompileConditionILi1000EEEEEvPT_S6_S6_PKS5_S8_S8_S8_PKfflPfPj:
	.zero		22272


//--------------------- .nv.shared._ZN13group_norm_v218gn_bwd_cuda_kernelI6__halfLi480ELi2ELi16ELi60ELi1024ELb1ELb1ELi16ELi960ELi960ELi4ELb1ELi3ELb0ELb0ELNS_15WgradSyncMethodE3ENS_16CompileConditionILi1000EEEEEvPT_S6_S6_PKS5_S8_S8_S8_PKfflPfPj --------------------------
	.section	.nv.shared._ZN13group_norm_v218gn_bwd_cuda_kernelI6__halfLi480ELi2ELi16ELi60ELi1024ELb1ELb1ELi16ELi960ELi960ELi4ELb1ELi3ELb0ELb0ELNS_15WgradSyncMethodE3ENS_16CompileConditionILi1000EEEEEvPT_S6_S6_PKS5_S8_S8_S8_PKfflPfPj,"aw",@nobits
	.sectionflags	@""
	.align	8
.nv.shared._ZN13group_norm_v218gn_bwd_cuda_kernelI6__halfLi480ELi2ELi16ELi60ELi1024ELb1ELb1ELi16ELi960ELi960ELi4ELb1ELi3ELb0ELb0ELNS_15WgradSyncMethodE3ENS_16CompileConditionILi1000EEEEEvPT_S6_S6_PKS5_S8_S8_S8_PKfflPfPj:
	.zero		22272


//--------------------- .nv.shared._ZN13group_norm_v218gn_bwd_cuda_kernelI6__halfLi480ELi2ELi16ELi60ELi1024ELb1ELb1ELi16ELi960ELi960ELi4ELb1ELi4ELb0ELb0ELNS_15WgradSyncMethodE3ENS_16CompileConditionILi1000EEEEEvPT_S6_S6_PKS5_S8_S8_S8_PKfflPfPj --------------------------
	.section	.nv.shared._ZN13group_norm_v218gn_bwd_cuda_kernelI6__halfLi480ELi2ELi16ELi60ELi1024ELb1ELb1ELi16ELi960ELi960ELi4ELb1ELi4ELb0ELb0ELNS_15WgradSyncMethodE3ENS_16CompileConditionILi1000EEEEEvPT_S6_S6_PKS5_S8_S8_S8_PKfflPfPj,"aw",@nobits
	.sectionflags	@""
	.align	8
.nv.shared._ZN13group_norm_v218gn_bwd_cuda_kernelI6__halfLi480ELi2ELi16ELi60ELi1024ELb1ELb1ELi16ELi960ELi960ELi4ELb1ELi4ELb0ELb0ELNS_15WgradSyncMethodE3ENS_16CompileConditionILi1000EEEEEvPT_S6_S6_PKS5_S8_S8_S8_PKfflPfPj:
	.zero		22272


//--------------------- .nv.shared._ZN13group_norm_v214gn_cuda_kernelI6__halfLi480ELi3ELi32ELi30ELi1024ELb0ELi4ELi960ELi960ELi4ELb1ELi1ELb0ELb0ENS_16CompileConditionILi1000EEEEEvPT_PKS4_S7_S7_flPfS8_Pj --------------------------
	.section	.nv.shared._ZN13group_norm_v214gn_cuda_kernelI6__halfLi480ELi3ELi32ELi30ELi1024ELb0ELi4ELi960ELi960ELi4ELb1ELi1ELb0ELb0ENS_16CompileConditionILi1000EEEEEvPT_PKS4_S7_S7_flPfS8_Pj,"aw",@nobits
	.sectionflags	@""
	.align	8
.nv.shared._ZN13group_norm_v214gn_cuda_kernelI6__halfLi480ELi3ELi32ELi30ELi1024ELb0ELi4ELi960ELi960ELi4ELb1ELi1ELb0ELb0ENS_16CompileConditionILi1000EEEEEvPT_PKS4_S7_S7_flPfS8_Pj:
	.zero		12800


//--------------------- .nv.shared._ZN13group_norm_v214gn_cuda_kernelI6__halfLi480ELi1ELi32ELi30ELi1024ELb0ELi8ELi960ELi960ELi4ELb1ELi1ELb0ELb0ENS_16CompileConditionILi1000EEEEEvPT_PKS4_S7_S7_flPfS8_Pj --------------------------
	.section	.nv.shared._ZN13group_norm_v214gn_cuda_kernelI6__halfLi480ELi1ELi32ELi30ELi1024ELb0ELi8ELi960ELi960ELi4ELb1ELi1ELb0ELb0ENS_16CompileConditionILi1000EEEEEvPT_PKS4_S7_S7_flPfS8_Pj,"aw",@nobits
	.sectionflags	@""
	.align	8
.nv.shared._ZN13group_norm_v214gn_cuda_kernelI6__halfLi480ELi1ELi32ELi30ELi1024ELb0ELi8ELi960ELi960ELi4ELb1ELi1ELb0ELb0ENS_16CompileConditionILi1000EEEEEvPT_PKS4_S7_S7_flPfS8_Pj:
	.zero		12800


//--------------------- .nv.shared._ZN13group_norm_v214gn_cuda_kernelI6__halfLi480ELi3ELi32ELi30ELi1024ELb0ELi8ELi960ELi960ELi4ELb1ELi2ELb0ELb0ENS_16CompileConditionILi1000EEEEEvPT_PKS4_S7_S7_flPfS8_Pj --------------------------
	.section	.nv.shared._ZN13group_norm_v214gn_cuda_kernelI6__halfLi480ELi3ELi32ELi30ELi1024ELb0ELi8ELi960ELi960ELi4ELb1ELi2ELb0ELb0ENS_16CompileConditionILi1000EEEEEvPT_PKS4_S7_S7_flPfS8_Pj,"aw",@nobits
	.sectionflags	@""
	.align	8
.nv.shared._ZN13group_norm_v214gn_cuda_kernelI6__halfLi480ELi3ELi32ELi30ELi1024ELb0ELi8ELi960ELi960ELi4ELb1ELi2ELb0ELb0ENS_16CompileConditionILi1000EEEEEvPT_PKS4_S7_S7_flPfS8_Pj:
	.zero		12800


//--------------------- .nv.shared._ZN13group_norm_v214gn_cuda_kernelI6__halfLi480ELi1ELi32ELi30ELi1024ELb0ELi16ELi960ELi960ELi4ELb1ELi2ELb0ELb0ENS_16CompileConditionILi1000EEEEEvPT_PKS4_S7_S7_flPfS8_Pj --------------------------
	.section	.nv.shared._ZN13group_norm_v214gn_cuda_kernelI6__halfLi480ELi1ELi32ELi30ELi1024ELb0ELi16ELi960ELi960ELi4ELb1ELi2ELb0ELb0ENS_16CompileConditionILi1000EEEEEvPT_PKS4_S7_S7_flPfS8_Pj,"aw",@nobits
	.sectionflags	@""
	.align	8
.nv.shared._ZN13group_norm_v214gn_cuda_kernelI6__halfLi480ELi1ELi32ELi30ELi1024ELb0ELi16ELi960ELi960ELi4ELb1ELi2ELb0ELb0ENS_16CompileConditionILi1000EEEEEvPT_PKS4_S7_S7_flPfS8_Pj:
	.zero		12800


//--------------------- .nv.shared._ZN13group_norm_v214gn_cuda_kernelI6__halfLi480ELi3ELi32ELi30ELi1024ELb0ELi16ELi960ELi960ELi4ELb1ELi5ELb0ELb0ENS_16CompileConditionILi1000EEEEEvPT_PKS4_S7_S7_flPfS8_Pj --------------------------
	.section	.nv.shared._ZN13group_norm_v214gn_cuda_kernelI6__halfLi480ELi3ELi32ELi30ELi1024ELb0ELi16ELi960ELi960ELi4ELb1ELi5ELb0ELb0ENS_16CompileConditionILi1000EEEEEvPT_PKS4_S7_S7_flPfS8_Pj,"aw",@nobits
	.sectionflags	@""
	.align	8
.nv.shared._ZN13group_norm_v214gn_cuda_kernelI6__halfLi480ELi3ELi32ELi30ELi1024ELb0ELi16ELi960ELi960ELi4ELb1ELi5ELb0ELb0ENS_16CompileConditionILi1000EEEEEvPT_PKS4_S7_S7_flPfS8_Pj:
	.zero		12800


//--------------------- .nv.shared._ZN13group_norm_v214gn_cuda_kernelI6__halfLi480ELi1ELi32ELi30ELi1024ELb0ELi32ELi960ELi960ELi4ELb1ELi4ELb0ELb0ENS_16CompileConditionILi1000EEEEEvPT_PKS4_S7_S7_flPfS8_Pj --------------------------
	.section	.nv.shared._ZN13group_norm_v214gn_cuda_kernelI6__halfLi480ELi1ELi32ELi30ELi1024ELb0ELi32ELi960ELi960ELi4ELb1ELi4ELb0ELb0ENS_16CompileConditionILi1000EEEEEvPT_PKS4_S7_S7_flPfS8_Pj,"aw",@nobits
	.sectionflags	@""
	.align	8
.nv.shared._ZN13group_norm_v214gn_cuda_kernelI6__halfLi480ELi1ELi32ELi30ELi1024ELb0ELi32ELi960ELi960ELi4ELb1ELi4ELb0ELb0ENS_16CompileConditionILi1000EEEEEvPT_PKS4_S7_S7_flPfS8_Pj:
	.zero		12800


//--------------------- .nv.shared._ZN13group_norm_v214gn_cuda_kernelI6__halfLi480ELi1ELi32ELi30ELi1024ELb0ELi64ELi960ELi960ELi4ELb1ELi9ELb0ELb0ENS_16CompileConditionILi1000EEEEEvPT_PKS4_S7_S7_flPfS8_Pj --------------------------
	.section	.nv.shared._ZN13group_norm_v214gn_cuda_kernelI6__halfLi480ELi1ELi32ELi30ELi1024ELb0ELi64ELi960ELi960ELi4ELb1ELi9ELb0ELb0ENS_16CompileConditionILi1000EEEEEvPT_PKS4_S7_S7_flPfS8_Pj,"aw",@nobits
	.sectionflags	@""
	.align	8
.nv.shared._ZN13group_norm_v214gn_cuda_kernelI6__halfLi480ELi1ELi32ELi30ELi1024ELb0ELi64ELi960ELi960ELi4ELb1ELi9ELb0ELb0ENS_16CompileConditionILi1000EEEEEvPT_PKS4_S7_S7_flPfS8_Pj:
	.zero		12800


//--------------------- .nv.shared._ZN13group_norm_v214gn_cuda_kernelI6__halfLi480ELi2ELi32ELi30ELi1024ELb0ELi32ELi960ELi960ELi4ELb1ELi7ELb0ELb0ENS_16CompileConditionILi1000EEEEEvPT_PKS4_S7_S7_flPfS8_Pj --------------------------
	.section	.nv.shared._ZN13group_norm_v214gn_cuda_kernelI6__halfLi480ELi2ELi32ELi30ELi1024ELb0ELi32ELi960ELi960ELi4ELb1ELi7ELb0ELb0ENS_16CompileConditionILi1000EEEEEvPT_PKS4_S7_S7_flPfS8_Pj,"aw",@nobits
	.sectionflags	@""
	.align	8
.nv.shared._ZN13group_norm_v214gn_cuda_kernelI6__halfLi480ELi2ELi32ELi30ELi1024ELb0ELi32ELi960ELi960ELi4ELb1ELi7ELb0ELb0ENS_16CompileConditionILi1000EEEEEvPT_PKS4_S7_S7_flPfS8_Pj:
	.zero		12800


//--------------------- .nv.shared._ZN13group_norm_v214gn_cuda_kernelI6__halfLi480ELi2ELi32ELi30ELi1024ELb0ELi32ELi960ELi960ELi4ELb1ELi9ELb0ELb0ENS_16CompileConditionILi1000EEEEEvPT_PKS4_S7_S7_flPfS8_Pj --------------------------
	.section	.nv.shared._ZN13group_norm_v214gn_cuda_kernelI6__halfLi480ELi2ELi32ELi30ELi1024ELb0ELi32ELi960ELi960ELi4ELb1ELi9ELb0ELb0ENS_16CompileConditionILi1000EEEEEvPT_PKS4_S7_S7_flPfS8_Pj,"aw",@nobits
	.sectionflags	@""
	.align	8
.nv.shared._ZN13group_norm_v214gn_cuda_kernelI6__halfLi480ELi2ELi32ELi30ELi1024ELb0ELi32ELi960ELi960ELi4ELb1ELi9ELb0ELb0ENS_16CompileConditionILi1000EEEEEvPT_PKS4_S7_S7_flPfS8_Pj:
	.zero		12800


//--------------------- .nv.shared._ZN13group_norm_v214gn_cuda_kernelI6__halfLi480ELi3ELi16ELi60ELi1024ELb1ELi4ELi960ELi960ELi4ELb1ELi1ELb0ELb0ENS_16CompileConditionILi1000EEEEEvPT_PKS4_S7_S7_flPfS8_Pj --------------------------
	.section	.nv.shared._ZN13group_norm_v214gn_cuda_kernelI6__halfLi480ELi3ELi16ELi60ELi1024ELb1ELi4ELi960ELi960ELi4ELb1ELi1ELb0ELb0ENS_16CompileConditionILi1000EEEEEvPT_PKS4_S7_S7_flPfS8_Pj,"aw",@nobits
	.sectionflags	@""
	.align	8
.nv.shared._ZN13group_norm_v214gn_cuda_kernelI6__halfLi480ELi3ELi16ELi60ELi1024ELb1ELi4ELi960ELi960ELi4ELb1ELi1ELb0ELb0ENS_16CompileConditionILi1000EEEEEvPT_PKS4_S7_S7_flPfS8_Pj:
	.zero		6912


//--------------------- .nv.shared._ZN13group_norm_v214gn_cuda_kernelI6__halfLi480ELi1ELi16ELi60ELi1024ELb1ELi8ELi960ELi960ELi4ELb1ELi1ELb0ELb0ENS_16CompileConditionILi1000EEEEEvPT_PKS4_S7_S7_flPfS8_Pj --------------------------
	.section	.nv.shared._ZN13group_norm_v214gn_cuda_kernelI6__halfLi480ELi1ELi16ELi60ELi1024ELb1ELi8ELi960ELi960ELi4ELb1ELi1ELb0ELb0ENS_16CompileConditionILi1000EEEEEvPT_PKS4_S7_S7_flPfS8_Pj,"aw",@nobits
	.sectionflags	@""
	.align	8
.nv.shared._ZN13group_norm_v214gn_cuda_kernelI6__halfLi480ELi1ELi16ELi60ELi1024ELb1ELi8ELi960ELi960ELi4ELb1ELi1ELb0ELb0ENS_16CompileConditionILi1000EEEEEvPT_PKS4_S7_S7_flPfS8_Pj:
	.zero		6912


//--------------------- .nv.shared._ZN13group_norm_v214gn_cuda_kernelI6__halfLi480ELi3ELi16ELi60ELi1024ELb1ELi8ELi960ELi960ELi4ELb1ELi2ELb0ELb0ENS_16CompileConditionILi1000EEEEEvPT_PKS4_S7_S7_flPfS8_Pj --------------------------
	.section	.nv.shared._ZN13group_norm_v214gn_cuda_kernelI6__halfLi480ELi3ELi16ELi60ELi1024ELb1ELi8ELi960ELi960ELi4ELb1ELi2ELb0ELb0ENS_16CompileConditionILi1000EEEEEvPT_PKS4_S7_S7_flPfS8_Pj,"aw",@nobits
	.sectionflags	@""
	.align	8
.nv.shared._ZN13group_norm_v214gn_cuda_kernelI6__halfLi480ELi3ELi16ELi60ELi1024ELb1ELi8ELi960ELi960ELi4ELb1ELi2ELb0ELb0ENS_16CompileConditionILi1000EEEEEvPT_PKS4_S7_S7_flPfS8_Pj:
	.zero		6912


//--------------------- .nv.shared._ZN13group_norm_v214gn_cuda_kernelI6__halfLi480ELi1ELi16ELi60ELi1024ELb1ELi16ELi960ELi960ELi4ELb1ELi2ELb0ELb0ENS_16CompileConditionILi1000EEEEEvPT_PKS4_S7_S7_flPfS8_Pj --------------------------
	.section	.nv.shared._ZN13group_norm_v214gn_cuda_kernelI6__halfLi480ELi1ELi16ELi60ELi1024ELb1ELi16ELi960ELi960ELi4ELb1ELi2ELb0ELb0ENS_16CompileConditionILi1000EEEEEvPT_PKS4_S7_S7_flPfS8_Pj,"aw",@nobits
	.sectionflags	@""
	.align	8
.nv.shared._ZN13group_norm_v214gn_cuda_kernelI6__halfLi480ELi1ELi16ELi60ELi1024ELb1ELi16ELi960ELi960ELi4ELb1ELi2ELb0ELb0ENS_16CompileConditionILi1000EEEEEvPT_PKS4_S7_S7_flPfS8_Pj:
	.zero		6912


//--------------------- .nv.shared._ZN13group_norm_v214gn_cuda_kernelI6__halfLi480ELi3ELi16ELi60ELi1024ELb1ELi16ELi960ELi960ELi4ELb1ELi5ELb0ELb0ENS_16CompileConditionILi1000EEEEEvPT_PKS4_S7_S7_flPfS8_Pj --------------------------
	.section	.nv.shared._ZN13group_norm_v214gn_cuda_kernelI6__halfLi480ELi3ELi16ELi60ELi1024ELb1ELi16ELi960ELi960ELi4ELb1ELi5ELb0ELb0ENS_16CompileConditionILi1000EEEEEvPT_PKS4_S7_S7_flPfS8_Pj,"aw",@nobits
	.sectionflags	@""
	.align	8
.nv.shared._ZN13group_norm_v214gn_cuda_kernelI6__halfLi480ELi3ELi16ELi60ELi1024ELb1ELi16ELi960ELi960ELi4ELb1ELi5ELb0ELb0ENS_16CompileConditionILi1000EEEEEvPT_PKS4_S7_S7_flPfS8_Pj:
	.zero		6912


//--------------------- .nv.shared._ZN13group_norm_v214gn_cuda_kernelI6__halfLi480ELi1ELi16ELi60ELi1024ELb1ELi32ELi960ELi960ELi4ELb1ELi4ELb0ELb0ENS_16CompileConditionILi1000EEEEEvPT_PKS4_S7_S7_flPfS8_Pj --------------------------
	.section	.nv.shared._ZN13group_norm_v214gn_cuda_kernelI6__halfLi480ELi1ELi16ELi60ELi1024ELb1ELi32ELi960ELi960ELi4ELb1ELi4ELb0ELb0ENS_16CompileConditionILi1000EEEEEvPT_PKS4_S7_S7_flPfS8_Pj,"aw",@nobits
	.sectionflags	@""
	.align	8
.nv.shared._ZN13group_norm_v214gn_cuda_kernelI6__halfLi480ELi1ELi16ELi60ELi1024ELb1ELi32ELi960ELi960ELi4ELb1ELi4ELb0ELb0ENS_16CompileConditionILi1000EEEEEvPT_PKS4_S7_S7_flPfS8_Pj:
	.zero		6912


//--------------------- .nv.shared._ZN13group_norm_v214gn_cuda_kernelI6__halfLi480ELi1ELi16ELi60ELi1024ELb1ELi64ELi960ELi960ELi4ELb1ELi9ELb0ELb0ENS_16CompileConditionILi1000EEEEEvPT_PKS4_S7_S7_flPfS8_Pj --------------------------
	.section	.nv.shared._ZN13group_norm_v214gn_cuda_kernelI6__halfLi480ELi1ELi16ELi60ELi1024ELb1ELi64ELi960ELi960ELi4ELb1ELi9ELb0ELb0ENS_16CompileConditionILi1000EEEEEvPT_PKS4_S7_S7_flPfS8_Pj,"aw",@nobits
	.sectionflags	@""
	.align	8
.nv.shared._ZN13group_norm_v214gn_cuda_kernelI6__halfLi480ELi1ELi16ELi60ELi1024ELb1ELi64ELi960ELi960ELi4ELb1ELi9ELb0ELb0ENS_16CompileConditionILi1000EEEEEvPT_PKS4_S7_S7_flPfS8_Pj:
	.zero		6912


//--------------------- .nv.shared._ZN13group_norm_v214gn_cuda_kernelI6__halfLi480ELi2ELi16ELi60ELi1024ELb1ELi32ELi960ELi960ELi4ELb1ELi7ELb0ELb0ENS_16CompileConditionILi1000EEEEEvPT_PKS4_S7_S7_flPfS8_Pj --------------------------
	.section	.nv.shared._ZN13group_norm_v214gn_cuda_kernelI6__halfLi480ELi2ELi16ELi60ELi1024ELb1ELi32ELi960ELi960ELi4ELb1ELi7ELb0ELb0ENS_16CompileConditionILi1000EEEEEvPT_PKS4_S7_S7_flPfS8_Pj,"aw",@nobits
	.sectionflags	@""
	.align	8
.nv.shared._ZN13group_norm_v214gn_cuda_kernelI6__halfLi480ELi2ELi16ELi60ELi1024ELb1ELi32ELi960ELi960ELi4ELb1ELi7ELb0ELb0ENS_16CompileConditionILi1000EEEEEvPT_PKS4_S7_S7_flPfS8_Pj:
	.zero		6912


//--------------------- .nv.shared._ZN13group_norm_v214gn_cuda_kernelI6__halfLi480ELi2ELi16ELi60ELi1024ELb1ELi32ELi960ELi960ELi4ELb1ELi9ELb0ELb0ENS_16CompileConditionILi1000EEEEEvPT_PKS4_S7_S7_flPfS8_Pj --------------------------
	.section	.nv.shared._ZN13group_norm_v214gn_cuda_kernelI6__halfLi480ELi2ELi16ELi60ELi1024ELb1ELi32ELi960ELi960ELi4ELb1ELi9ELb0ELb0ENS_16CompileConditionILi1000EEEEEvPT_PKS4_S7_S7_flPfS8_Pj,"aw",@nobits
	.sectionflags	@""
	.align	8
.nv.shared._ZN13group_norm_v214gn_cuda_kernelI6__halfLi480ELi2ELi16ELi60ELi1024ELb1ELi32ELi960ELi960ELi4ELb1ELi9ELb0ELb0ENS_16CompileConditionILi1000EEEEEvPT_PKS4_S7_S7_flPfS8_Pj:
	.zero		6912


//--------------------- .nv.constant0._ZN13group_norm_v218gn_bwd_cuda_kernelI13__nv_bfloat16Li480ELi3ELi32ELi30ELi1024ELb0ELb1ELi4ELi960ELi960ELi4ELb1ELi1ELb0ELb0ELNS_15WgradSyncMethodE3ENS_16CompileConditionILi1000EEEEEvPT_S6_S6_PKS5_S8_S8_S8_PKfflPfPj --------------------------
	.section	.nv.constant0._ZN13group_norm_v218gn_bwd_cuda_kernelI13__nv_bfloat16Li480ELi3ELi32ELi30ELi1024ELb0ELb1ELi4ELi960ELi960ELi4ELb1ELi1ELb0ELb0ELNS_15WgradSyncMethodE3ENS_16CompileConditionILi1000EEEEEvPT_S6_S6_PKS5_S8_S8_S8_PKfflPfPj,"a",@progbits
	.sectionflags	@""
	.align	4
.nv.constant0._ZN13group_norm_v218gn_bwd_cuda_kernelI13__nv_bfloat16Li480ELi3ELi32ELi30ELi1024ELb0ELb1ELi4ELi960ELi960ELi4ELb1ELi1ELb0ELb0ELNS_15WgradSyncMethodE3ENS_16CompileConditionILi1000EEEEEvPT_S6_S6_PKS5_S8_S8_S8_PKfflPfPj:
	.zero		992


//--------------------- .nv.constant0._ZN13group_norm_v218gn_bwd_cuda_kernelI13__nv_bfloat16Li480ELi1ELi32ELi30ELi1024ELb0ELb1ELi8ELi960ELi960ELi4ELb1ELi1ELb0ELb0ELNS_15WgradSyncMethodE3ENS_16CompileConditionILi1000EEEEEvPT_S6_S6_PKS5_S8_S8_S8_PKfflPfPj --------------------------
	.section	.nv.constant0._ZN13group_norm_v218gn_bwd_cuda_kernelI13__nv_bfloat16Li480ELi1ELi32ELi30ELi1024ELb0ELb1ELi8ELi960ELi960ELi4ELb1ELi1ELb0ELb0ELNS_15WgradSyncMethodE3ENS_16CompileConditionILi1000EEEEEvPT_S6_S6_PKS5_S8_S8_S8_PKfflPfPj,"a",@progbits
	.sectionflags	@""
	.align	4
.nv.constant0._ZN13group_norm_v218gn_bwd_cuda_kernelI13__nv_bfloat16Li480ELi1ELi32ELi30ELi1024ELb0ELb1ELi8ELi960ELi960ELi4ELb1ELi1ELb0ELb0ELNS_15WgradSyncMethodE3ENS_16CompileConditionILi1000EEEEEvPT_S6_S6_PKS5_S8_S8_S8_PKfflPfPj:
	.zero		992


//--------------------- .nv.constant0._ZN13group_norm_v218gn_bwd_cuda_kernelI13__nv_bfloat16Li480ELi3ELi32ELi30ELi1024ELb0ELb1ELi8ELi960ELi960ELi4ELb1ELi2ELb0ELb0ELNS_15WgradSyncMethodE3ENS_16CompileConditionILi1000EEEEEvPT_S6_S6_PKS5_S8_S8_S8_PKfflPfPj --------------------------
	.section	.nv.constant0._ZN13group_norm_v218gn_bwd_cuda_kernelI13__nv_bfloat16Li480ELi3ELi32ELi30ELi1024ELb0ELb1ELi8ELi960ELi960ELi4ELb1ELi2ELb0ELb0ELNS_15WgradSyncMethodE3ENS_16CompileConditionILi1000EEEEEvPT_S6_S6_PKS5_S8_S8_S8_PKfflPfPj,"a",@progbits
	.sectionflags	@""
	.align	4
.nv.constant0._ZN13group_norm_v218gn_bwd_cuda_kernelI13__nv_bfloat16Li480ELi3ELi32ELi30ELi1024ELb0ELb1ELi8ELi960ELi960ELi4ELb1ELi2ELb0ELb0ELNS_15WgradSyncMethodE3ENS_16CompileConditionILi1000EEEEEvPT_S6_S6_PKS5_S8_S8_S8_PKfflPfPj:
	.zero		992


//--------------------- .nv.constant0._ZN13group_norm_v218gn_bwd_cuda_kernelI13__nv_bfloat16Li480ELi1ELi32ELi30ELi1024ELb0ELb1ELi16ELi960ELi960ELi4ELb1ELi2ELb0ELb0ELNS_15WgradSyncMethodE3ENS_16CompileConditionILi1000EEEEEvPT_S6_S6_PKS5_S8_S8_S8_PKfflPfPj --------------------------
	.section	.nv.constant0._ZN13group_norm_v218gn_bwd_cuda_kernelI13__nv_bfloat16Li480ELi1ELi32ELi30ELi1024ELb0ELb1ELi16ELi960ELi960ELi4ELb1ELi2ELb0ELb0ELNS_15WgradSyncMethodE3ENS_16CompileConditionILi1000EEEEEvPT_S6_S6_PKS5_S8_S8_S8_PKfflPfPj,"a",@progbits
	.sectionflags	@""
	.align	4
.nv.constant0._ZN13group_norm_v218gn_bwd_cuda_kernelI13__nv_bfloat16Li480ELi1ELi32ELi30ELi1024ELb0ELb1ELi16ELi960ELi960ELi4ELb1ELi2ELb0ELb0ELNS_15WgradSyncMethodE3ENS_16CompileConditionILi1000EEEEEvPT_S6_S6_PKS5_S8_S8_S8_PKfflPfPj:
	.zero		992


//--------------------- .nv.constant0._ZN13group_norm_v218gn_bwd_cuda_kernelI13__nv_bfloat16Li480ELi1ELi32ELi30ELi1024ELb0ELb1ELi32ELi960ELi960ELi4ELb1ELi4ELb0ELb0ELNS_15WgradSyncMethodE3ENS_16CompileConditionILi1000EEEEEvPT_S6_S6_PKS5_S8_S8_S8_PKfflPfPj --------------------------
	.section	.nv.constant0._ZN13group_norm_v218gn_bwd_cuda_kernelI13__nv_bfloat16Li480ELi1ELi32ELi30ELi1024ELb0ELb1ELi32ELi960ELi960ELi4ELb1ELi4ELb0ELb0ELNS_15WgradSyncMethodE3ENS_16CompileConditionILi1000EEEEEvPT_S6_S6_PKS5_S8_S8_S8_PKfflPfPj,"a",@progbits
	.sectionflags	@""
	.align	4
.nv.constant0._ZN13group_norm_v218gn_bwd_cuda_kernelI13__nv_bfloat16Li480ELi1ELi32ELi30ELi1024ELb0ELb1ELi32ELi960ELi960ELi4ELb1ELi4ELb0ELb0ELNS_15WgradSyncMethodE3ENS_16CompileConditionILi1000EEEEEvPT_S6_S6_PKS5_S8_S8_S8_PKfflPfPj:
	.zero		992


//--------------------- .nv.constant0._ZN13group_norm_v218gn_bwd_cuda_kernelI13__nv_bfloat16Li480ELi2ELi32ELi30ELi1024ELb0ELb1ELi16ELi960ELi960ELi4ELb1ELi3ELb0ELb0ELNS_15WgradSyncMethodE3ENS_16CompileConditionILi1000EEEEEvPT_S6_S6_PKS5_S8_S8_S8_PKfflPfPj --------------------------
	.section	.nv.constant0._ZN13group_norm_v218gn_bwd_cuda_kernelI13__nv_bfloat16Li480ELi2ELi32ELi30ELi1024ELb0ELb1ELi16ELi960ELi960ELi4ELb1ELi3ELb0ELb0ELNS_15WgradSyncMethodE3ENS_16CompileConditionILi1000EEEEEvPT_S6_S6_PKS5_S8_S8_S8_PKfflPfPj,"a",@progbits
	.sectionflags	@""
	.align	4
.nv.constant0._ZN13group_norm_v218gn_bwd_cuda_kernelI13__nv_bfloat16Li480ELi2ELi32ELi30ELi1024ELb0ELb1ELi16ELi960ELi960ELi4ELb1ELi3ELb0ELb0ELNS_15WgradSyncMethodE3ENS_16CompileConditionILi1000EEEEEvPT_S6_S6_PKS5_S8_S8_S8_PKfflPfPj:
	.zero		992


//--------------------- .nv.constant0._ZN13group_norm_v218gn_bwd_cuda_kernelI13__nv_bfloat16Li480ELi2ELi32ELi30ELi1024ELb0ELb1ELi16ELi960ELi960ELi4ELb1ELi4ELb0ELb0ELNS_15WgradSyncMethodE3ENS_16CompileConditionILi1000EEEEEvPT_S6_S6_PKS5_S8_S8_S8_PKfflPfPj --------------------------
	.section	.nv.constant0._ZN13group_norm_v218gn_bwd_cuda_kernelI13__nv_bfloat16Li480ELi2ELi32ELi30ELi1024ELb0ELb1ELi16ELi960ELi960ELi4ELb1ELi4ELb0ELb0ELNS_15WgradSyncMethodE3ENS_16CompileConditionILi1000EEEEEvPT_S6_S6_PKS5_S8_S8_S8_PKfflPfPj,"a",@progbits
	.sectionflags	@""
	.align	4
.nv.constant0._ZN13group_norm_v218gn_bwd_cuda_kernelI13__nv_bfloat16Li480ELi2ELi32ELi30ELi1024ELb0ELb1ELi16ELi960ELi960ELi4ELb1ELi4ELb0ELb0ELNS_15WgradSyncMethodE3ENS_16CompileConditionILi1000EEEEEvPT_S6_S6_PKS5_S8_S8_S8_PKfflPfPj:
	.zero		992


//--------------------- .nv.constant0._ZN13group_norm_v218gn_bwd_cuda_kernelI13__nv_bfloat16Li480ELi3ELi16ELi60ELi1024ELb1ELb1ELi4ELi960ELi960ELi4ELb1ELi1ELb0ELb0ELNS_15WgradSyncMethodE3ENS_16CompileConditionILi1000EEEEEvPT_S6_S6_PKS5_S8_S8_S8_PKfflPfPj --------------------------
	.section	.nv.constant0._ZN13group_norm_v218gn_bwd_cuda_kernelI13__nv_bfloat16Li480ELi3ELi16ELi60ELi1024ELb1ELb1ELi4ELi960ELi960ELi4ELb1ELi1ELb0ELb0ELNS_15WgradSyncMethodE3ENS_16CompileConditionILi1000EEEEEvPT_S6_S6_PKS5_S8_S8_S8_PKfflPfPj,"a",@progbits
	.sectionflags	@""
	.align	4
.nv.constant0._ZN13group_norm_v218gn_bwd_cuda_kernelI13__nv_bfloat16Li480ELi3ELi16ELi60ELi1024ELb1ELb1ELi4ELi960ELi960ELi4ELb1ELi1ELb0ELb0ELNS_15WgradSyncMethodE3ENS_16CompileConditionILi1000EEEEEvPT_S6_S6_PKS5_S8_S8_S8_PKfflPfPj:
	.zero		992


//--------------------- .nv.constant0._ZN13group_norm_v218gn_bwd_cuda_kernelI13__nv_bfloat16Li480ELi1ELi16ELi60ELi1024ELb1ELb1ELi8ELi960ELi960ELi4ELb1ELi1ELb0ELb0ELNS_15WgradSyncMethodE3ENS_16CompileConditionILi1000EEEEEvPT_S6_S6_PKS5_S8_S8_S8_PKfflPfPj --------------------------
	.section	.nv.constant0._ZN13group_norm_v218gn_bwd_cuda_kernelI13__nv_bfloat16Li480ELi1ELi16ELi60ELi1024ELb1ELb1ELi8ELi960ELi960ELi4ELb1ELi1ELb0ELb0ELNS_15WgradSyncMethodE3ENS_16CompileConditionILi1000EEEEEvPT_S6_S6_PKS5_S8_S8_S8_PKfflPfPj,"a",@progbits
	.sectionflags	@""
	.align	4
.nv.constant0._ZN13group_norm_v218gn_bwd_cuda_kernelI13__nv_bfloat16Li480ELi1ELi16ELi60ELi1024ELb1ELb1ELi8ELi960ELi960ELi4ELb1ELi1ELb0ELb0ELNS_15WgradSyncMethodE3ENS_16CompileConditionILi1000EEEEEvPT_S6_S6_PKS5_S8_S8_S8_PKfflPfPj:
	.zero		992


//--------------------- .nv.constant0._ZN13group_norm_v218gn_bwd_cuda_kernelI13__nv_bfloat16Li480ELi3ELi16ELi60ELi1024ELb1ELb1ELi8ELi960ELi960ELi4ELb1ELi2ELb0ELb0ELNS_15WgradSyncMethodE3ENS_16CompileConditionILi1000EEEEEvPT_S6_S6_PKS5_S8_S8_S8_PKfflPfPj --------------------------
	.section	.nv.constant0._ZN13group_norm_v218gn_bwd_cuda_kernelI13__nv_bfloat16Li480ELi3ELi16ELi60ELi1024ELb1ELb1ELi8ELi960ELi960ELi4ELb1ELi2ELb0ELb0ELNS_15WgradSyncMethodE3ENS_16CompileConditionILi1000EEEEEvPT_S6_S6_PKS5_S8_S8_S8_PKfflPfPj,"a",@progbits
	.sectionflags	@""
	.align	4
.nv.constant0._ZN13group_norm_v218gn_bwd_cuda_kernelI13__nv_bfloat16Li480ELi3ELi16ELi60ELi1024ELb1ELb1ELi8ELi960ELi960ELi4ELb1ELi2ELb0ELb0ELNS_15WgradSyncMethodE3ENS_16CompileConditionILi1000EEEEEvPT_S6_S6_PKS5_S8_S8_S8_PKfflPfPj:
	.zero		992


//--------------------- .nv.constant0._ZN13group_norm_v218gn_bwd_cuda_kernelI13__nv_bfloat16Li480ELi1ELi16ELi60ELi1024ELb1ELb1ELi16ELi960ELi960ELi4ELb1ELi2ELb0ELb0ELNS_15WgradSyncMethodE3ENS_16CompileConditionILi1000EEEEEvPT_S6_S6_PKS5_S8_S8_S8_PKfflPfPj --------------------------
	.section	.nv.constant0._ZN13group_norm_v218gn_bwd_cuda_kernelI13__nv_bfloat16Li480ELi1ELi16ELi60ELi1024ELb1ELb1ELi16ELi960ELi960ELi4ELb1ELi2ELb0ELb0ELNS_15WgradSyncMethodE3ENS_16CompileConditionILi1000EEEEEvPT_S6_S6_PKS5_S8_S8_S8_PKfflPfPj,"a",@progbits
	.sectionflags	@""
	.align	4
.nv.constant0._ZN13group_norm_v218gn_bwd_cuda_kernelI13__nv_bfloat16Li480ELi1ELi16ELi60ELi1024ELb1ELb1ELi16ELi960ELi960ELi4ELb1ELi2ELb0ELb0ELNS_15WgradSyncMethodE3ENS_16CompileConditionILi1000EEEEEvPT_S6_S6_PKS5_S8_S8_S8_PKfflPfPj:
	.zero		992


//--------------------- .nv.constant0._ZN13group_norm_v218gn_bwd_cuda_kernelI13__nv_bfloat16Li480ELi1ELi16ELi60ELi1024ELb1ELb1ELi32ELi960ELi960ELi4ELb1ELi4ELb0ELb0ELNS_15WgradSyncMethodE3ENS_16CompileConditionILi1000EEEEEvPT_S6_S6_PKS5_S8_S8_S8_PKfflPfPj --------------------------
	.section	.nv.constant0._ZN13group_norm_v218gn_bwd_cuda_kernelI13__nv_bfloat16Li480ELi1ELi16ELi60ELi1024ELb1ELb1ELi32ELi960ELi960ELi4ELb1ELi4ELb0ELb0ELNS_15WgradSyncMethodE3ENS_16CompileConditionILi1000EEEEEvPT_S6_S6_PKS5_S8_S8_S8_PKfflPfPj,"a",@progbits
	.sectionflags	@""
	.align	4
.nv.constant0._ZN13group_norm_v218gn_bwd_cuda_kernelI13__nv_bfloat16Li480ELi1ELi16ELi60ELi1024ELb1ELb1ELi32ELi960ELi960ELi4ELb1ELi4ELb0ELb0ELNS_15WgradSyncMethodE3ENS_16CompileConditionILi1000EEEEEvPT_S6_S6_PKS5_S8_S8_S8_PKfflPfPj:
	.zero		992


//--------------------- .nv.constant0._ZN13group_norm_v218gn_bwd_cuda_kernelI13__nv_bfloat16Li480ELi2ELi16ELi60ELi1024ELb1ELb1ELi16ELi960ELi960ELi4ELb1ELi3ELb0ELb0ELNS_15WgradSyncMethodE3ENS_16CompileConditionILi1000EEEEEvPT_S6_S6_PKS5_S8_S8_S8_PKfflPfPj --------------------------
	.section	.nv.constant0._ZN13group_norm_v218gn_bwd_cuda_kernelI13__nv_bfloat16Li480ELi2ELi16ELi60ELi1024ELb1ELb1ELi16ELi960ELi960ELi4ELb1ELi3ELb0ELb0ELNS_15WgradSyncMethodE3ENS_16CompileConditionILi1000EEEEEvPT_S6_S6_PKS5_S8_S8_S8_PKfflPfPj,"a",@progbits
	.sectionflags	@""
	.align	4
.nv.constant0._ZN13group_norm_v218gn_bwd_cuda_kernelI13__nv_bfloat16Li480ELi2ELi16ELi60ELi1024ELb1ELb1ELi16ELi960ELi960ELi4ELb1ELi3ELb0ELb0ELNS_15WgradSyncMethodE3ENS_16CompileConditionILi1000EEEEEvPT_S6_S6_PKS5_S8_S8_S8_PKfflPfPj:
	.zero		992


//--------------------- .nv.constant0._ZN13group_norm_v218gn_bwd_cuda_kernelI13__nv_bfloat16Li480ELi2ELi16ELi60ELi1024ELb1ELb1ELi16ELi960ELi960ELi4ELb1ELi4ELb0ELb0ELNS_15WgradSyncMethodE3ENS_16CompileConditionILi1000EEEEEvPT_S6_S6_PKS5_S8_S8_S8_PKfflPfPj --------------------------
	.section	.nv.constant0._ZN13group_norm_v218gn_bwd_cuda_kernelI13__nv_bfloat16Li480ELi2ELi16ELi60ELi1024ELb1ELb1ELi16ELi960ELi960ELi4ELb1ELi4ELb0ELb0ELNS_15WgradSyncMethodE3ENS_16CompileConditionILi1000EEEEEvPT_S6_S6_PKS5_S8_S8_S8_PKfflPfPj,"a",@progbits
	.sectionflags	@""
	.align	4
.nv.constant0._ZN13group_norm_v218gn_bwd_cuda_kernelI13__nv_bfloat16Li480ELi2ELi16ELi60ELi1024ELb1ELb1ELi16ELi960ELi960ELi4ELb1ELi4ELb0ELb0ELNS_15WgradSyncMethodE3ENS_16CompileConditionILi1000EEEEEvPT_S6_S6_PKS5_S8_S8_S8_PKfflPfPj:
	.zero		992


//--------------------- .nv.constant0._ZN13group_norm_v214gn_cuda_kernelI13__nv_bfloat16Li480ELi3ELi32ELi30ELi1024ELb0ELi4ELi960ELi960ELi4ELb1ELi1ELb0ELb0ENS_16CompileConditionILi1000EEEEEvPT_PKS4_S7_S7_flPfS8_Pj --------------------------
	.section	.nv.constant0._ZN13group_norm_v214gn_cuda_kernelI13__nv_bfloat16Li480ELi3ELi32ELi30ELi1024ELb0ELi4ELi960ELi960ELi4ELb1ELi1ELb0ELb0ENS_16CompileConditionILi1000EEEEEvPT_PKS4_S7_S7_flPfS8_Pj,"a",@progbits
	.sectionflags	@""
	.align	4
.nv.constant0._ZN13group_norm_v214gn_cuda_kernelI13__nv_bfloat16Li480ELi3ELi32ELi30ELi1024ELb0ELi4ELi960ELi960ELi4ELb1ELi1ELb0ELb0ENS_16CompileConditionILi1000EEEEEvPT_PKS4_S7_S7_flPfS8_Pj:
	.zero		968


//--------------------- .nv.constant0._ZN13group_norm_v214gn_cuda_kernelI13__nv_bfloat16Li480ELi1ELi32ELi30ELi1024ELb0ELi8ELi960ELi960ELi4ELb1ELi1ELb0ELb0ENS_16CompileConditionILi1000EEEEEvPT_PKS4_S7_S7_flPfS8_Pj --------------------------
	.section	.nv.constant0._ZN13group_norm_v214gn_cuda_kernelI13__nv_bfloat16Li480ELi1ELi32ELi30ELi1024ELb0ELi8ELi960ELi960ELi4ELb1ELi1ELb0ELb0ENS_16CompileConditionILi1000EEEEEvPT_PKS4_S7_S7_flPfS8_Pj,"a",@progbits
	.sectionflags	@""
	.align	4
.nv.constant0._ZN13group_norm_v214gn_cuda_kernelI13__nv_bfloat16Li480ELi1ELi32ELi30ELi1024ELb0ELi8ELi960ELi960ELi4ELb1ELi1ELb0ELb0ENS_16CompileConditionILi1000EEEEEvPT_PKS4_S7_S7_flPfS8_Pj:
	.zero		968


//--------------------- .nv.constant0._ZN13group_norm_v214gn_cuda_kernelI13__nv_bfloat16Li480ELi3ELi32ELi30ELi1024ELb0ELi8ELi960ELi960ELi4ELb1ELi2ELb0ELb0ENS_16CompileConditionILi1000EEEEEvPT_PKS4_S7_S7_flPfS8_Pj --------------------------
	.section	.nv.constant0._ZN13group_norm_v214gn_cuda_kernelI13__nv_bfloat16Li480ELi3ELi32ELi30ELi1024ELb0ELi8ELi960ELi960ELi4ELb1ELi2ELb0ELb0ENS_16CompileConditionILi1000EEEEEvPT_PKS4_S7_S7_flPfS8_Pj,"a",@progbits
	.sectionflags	@""
	.align	4
.nv.constant0._ZN13group_norm_v214gn_cuda_kernelI13__nv_bfloat16Li480ELi3ELi32ELi30ELi1024ELb0ELi8ELi960ELi960ELi4ELb1ELi2ELb0ELb0ENS_16CompileConditionILi1000EEEEEvPT_PKS4_S7_S7_flPfS8_Pj:
	.zero		968


//--------------------- .nv.constant0._ZN13group_norm_v214gn_cuda_kernelI13__nv_bfloat16Li480ELi1ELi32ELi30ELi1024ELb0ELi16ELi960ELi960ELi4ELb1ELi2ELb0ELb0ENS_16CompileConditionILi1000EEEEEvPT_PKS4_S7_S7_flPfS8_Pj --------------------------
	.section	.nv.constant0._ZN13group_norm_v214gn_cuda_kernelI13__nv_bfloat16Li480ELi1ELi32ELi30ELi1024ELb0ELi16ELi960ELi960ELi4ELb1ELi2ELb0ELb0ENS_16CompileConditionILi1000EEEEEvPT_PKS4_S7_S7_flPfS8_Pj,"a",@progbits
	.sectionflags	@""
	.align	4
.nv.constant0._ZN13group_norm_v214gn_cuda_kernelI13__nv_bfloat16Li480ELi1ELi32ELi30ELi1024ELb0ELi16ELi960ELi960ELi4ELb1ELi2ELb0ELb0ENS_16CompileConditionILi1000EEEEEvPT_PKS4_S7_S7_flPfS8_Pj:
	.zero		968


//--------------------- .nv.constant0._ZN13group_norm_v214gn_cuda_kernelI13__nv_bfloat16Li480ELi3ELi32ELi30ELi1024ELb0ELi16ELi960ELi960ELi4ELb1ELi5ELb0ELb0ENS_16CompileConditionILi1000EEEEEvPT_PKS4_S7_S7_flPfS8_Pj --------------------------
	.section	.nv.constant0._ZN13group_norm_v214gn_cuda_kernelI13__nv_bfloat16Li480ELi3ELi32ELi30ELi1024ELb0ELi16ELi960ELi960ELi4ELb1ELi5ELb0ELb0ENS_16CompileConditionILi1000EEEEEvPT_PKS4_S7_S7_flPfS8_Pj,"a",@progbits
	.sectionflags	@""
	.align	4
.nv.constant0._ZN13group_norm_v214gn_cuda_kernelI13__nv_bfloat16Li480ELi3ELi32ELi30ELi1024ELb0ELi16ELi960ELi960ELi4ELb1ELi5ELb0ELb0ENS_16CompileConditionILi1000EEEEEvPT_PKS4_S7_S7_flPfS8_Pj:
	.zero		968


//--------------------- .nv.constant0._ZN13group_norm_v214gn_cuda_kernelI13__nv_bfloat16Li480ELi1ELi32ELi30ELi1024ELb0ELi32ELi960ELi960ELi4ELb1ELi4ELb0ELb0ENS_16CompileConditionILi1000EEEEEvPT_PKS4_S7_S7_flPfS8_Pj --------------------------
	.section	.nv.constant0._ZN13group_norm_v214gn_cuda_kernelI13__nv_bfloat16Li480ELi1ELi32ELi30ELi1024ELb0ELi32ELi960ELi960ELi4ELb1ELi4ELb0ELb0ENS_16CompileConditionILi1000EEEEEvPT_PKS4_S7_S7_flPfS8_Pj,"a",@progbits
	.sectionflags	@""
	.align	4
.nv.constant0._ZN13group_norm_v214gn_cuda_kernelI13__nv_bfloat16Li480ELi1ELi32ELi30ELi1024ELb0ELi32ELi960ELi960ELi4ELb1ELi4ELb0ELb0ENS_16CompileConditionILi1000EEEEEvPT_PKS4_S7_S7_flPfS8_Pj:
	.zero		968


//--------------------- .nv.constant0._ZN13group_norm_v214gn_cuda_kernelI13__nv_bfloat16Li480ELi1ELi32ELi30ELi1024ELb0ELi64ELi960ELi960ELi4ELb1ELi9ELb0ELb0ENS_16CompileConditionILi1000EEEEEvPT_PKS4_S7_S7_flPfS8_Pj --------------------------
	.section	.nv.constant0._ZN13group_norm_v214gn_cuda_kernelI13__nv_bfloat16Li480ELi1ELi32ELi30ELi1024ELb0ELi64ELi960ELi960ELi4ELb1ELi9ELb0ELb0ENS_16CompileConditionILi1000EEEEEvPT_PKS4_S7_S7_flPfS8_Pj,"a",@progbits
	.sectionflags	@""
	.align	4
.nv.constant0._ZN13group_norm_v214gn_cuda_kernelI13__nv_bfloat16Li480ELi1ELi32ELi30ELi1024ELb0ELi64ELi960ELi960ELi4ELb1ELi9ELb0ELb0ENS_16CompileConditionILi1000EEEEEvPT_PKS4_S7_S7_flPfS8_Pj:
	.zero		968


//--------------------- .nv.constant0._ZN13group_norm_v214gn_cuda_kernelI13__nv_bfloat16Li480ELi2ELi32ELi30ELi1024ELb0ELi32ELi960ELi960ELi4ELb1ELi7ELb0ELb0ENS_16CompileConditionILi1000EEEEEvPT_PKS4_S7_S7_flPfS8_Pj --------------------------
	.section	.nv.constant0._ZN13group_norm_v214gn_cuda_kernelI13__nv_bfloat16Li480ELi2ELi32ELi30ELi1024ELb0ELi32ELi960ELi960ELi4ELb1ELi7ELb0ELb0ENS_16CompileConditionILi1000EEEEEvPT_PKS4_S7_S7_flPfS8_Pj,"a",@progbits
	.sectionflags	@""
	.align	4
.nv.constant0._ZN13group_norm_v214gn_cuda_kernelI13__nv_bfloat16Li480ELi2ELi32ELi30ELi1024ELb0ELi32ELi960ELi960ELi4ELb1ELi7ELb0ELb0ENS_16CompileConditionILi1000EEEEEvPT_PKS4_S7_S7_flPfS8_Pj:
	.zero		968


//--------------------- .nv.constant0._ZN13group_norm_v214gn_cuda_kernelI13__nv_bfloat16Li480ELi2ELi32ELi30ELi1024ELb0ELi32ELi960ELi960ELi4ELb1ELi9ELb0ELb0ENS_16CompileConditionILi1000EEEEEvPT_PKS4_S7_S7_flPfS8_Pj --------------------------
	.section	.nv.constant0._ZN13group_norm_v214gn_cuda_kernelI13__nv_bfloat16Li480ELi2ELi32ELi30ELi1024ELb0ELi32ELi960ELi960ELi4ELb1ELi9ELb0ELb0ENS_16CompileConditionILi1000EEEEEvPT_PKS4_S7_S7_flPfS8_Pj,"a",@progbits
	.sectionflags	@""
	.align	4
.nv.constant0._ZN13group_norm_v214gn_cuda_kernelI13__nv_bfloat16Li480ELi2ELi32ELi30ELi1024ELb0ELi32ELi960ELi960ELi4ELb1ELi9ELb0ELb0ENS_16CompileConditionILi1000EEEEEvPT_PKS4_S7_S7_flPfS8_Pj:
	.zero		968


//--------------------- .nv.constant0._ZN13group_norm_v214gn_cuda_kernelI13__nv_bfloat16Li480ELi3ELi16ELi60ELi1024ELb1ELi4ELi960ELi960ELi4ELb1ELi1ELb0ELb0ENS_16CompileConditionILi1000EEEEEvPT_PKS4_S7_S7_flPfS8_Pj --------------------------
	.section	.nv.constant0._ZN13group_norm_v214gn_cuda_kernelI13__nv_bfloat16Li480ELi3ELi16ELi60ELi1024ELb1ELi4ELi960ELi960ELi4ELb1ELi1ELb0ELb0ENS_16CompileConditionILi1000EEEEEvPT_PKS4_S7_S7_flPfS8_Pj,"a",@progbits
	.sectionflags	@""
	.align	4
.nv.constant0._ZN13group_norm_v214gn_cuda_kernelI13__nv_bfloat16Li480ELi3ELi16ELi60ELi1024ELb1ELi4ELi960ELi960ELi4ELb1ELi1ELb0ELb0ENS_16CompileConditionILi1000EEEEEvPT_PKS4_S7_S7_flPfS8_Pj:
	.zero		968


//--------------------- .nv.constant0._ZN13group_norm_v214gn_cuda_kernelI13__nv_bfloat16Li480ELi1ELi16ELi60ELi1024ELb1ELi8ELi960ELi960ELi4ELb1ELi1ELb0ELb0ENS_16CompileConditionILi1000EEEEEvPT_PKS4_S7_S7_flPfS8_Pj --------------------------
	.section	.nv.constant0._ZN13group_norm_v214gn_cuda_kernelI13__nv_bfloat16Li480ELi1ELi16ELi60ELi1024ELb1ELi8ELi960ELi960ELi4ELb1ELi1ELb0ELb0ENS_16CompileConditionILi1000EEEEEvPT_PKS4_S7_S7_flPfS8_Pj,"a",@progbits
	.sectionflags	@""
	.align	4
.nv.constant0._ZN13group_norm_v214gn_cuda_kernelI13__nv_bfloat16Li480ELi1ELi16ELi60ELi1024ELb1ELi8ELi960ELi960ELi4ELb1ELi1ELb0ELb0ENS_16CompileConditionILi1000EEEEEvPT_PKS4_S7_S7_flPfS8_Pj:
	.zero		968


//--------------------- .nv.constant0._ZN13group_norm_v214gn_cuda_kernelI13__nv_bfloat16Li480ELi3ELi16ELi60ELi1024ELb1ELi8ELi960ELi960ELi4ELb1ELi2ELb0ELb0ENS_16CompileConditionILi1000EEEEEvPT_PKS4_S7_S7_flPfS8_Pj --------------------------
	.section	.nv.constant0._ZN13group_norm_v214gn_cuda_kernelI13__nv_bfloat16Li480ELi3ELi16ELi60ELi1024ELb1ELi8ELi960ELi960ELi4ELb1ELi2ELb0ELb0ENS_16CompileConditionILi1000EEEEEvPT_PKS4_S7_S7_flPfS8_Pj,"a",@progbits
	.sectionflags	@""
	.align	4
.nv.constant0._ZN13group_norm_v214gn_cuda_kernelI13__nv_bfloat16Li480ELi3ELi16ELi60ELi1024ELb1ELi8ELi960ELi960ELi4ELb1ELi2ELb0ELb0ENS_16CompileConditionILi1000EEEEEvPT_PKS4_S7_S7_flPfS8_Pj:
	.zero		968


//--------------------- .nv.constant0._ZN13group_norm_v214gn_cuda_kernelI13__nv_bfloat16Li480ELi1ELi16ELi60ELi1024ELb1ELi16ELi960ELi960ELi4ELb1ELi2ELb0ELb0ENS_16CompileConditionILi1000EEEEEvPT_PKS4_S7_S7_flPfS8_Pj --------------------------
	.section	.nv.constant0._ZN13group_norm_v214gn_cuda_kernelI13__nv_bfloat16Li480ELi1ELi16ELi60ELi1024ELb1ELi16ELi960ELi960ELi4ELb1ELi2ELb0ELb0ENS_16CompileConditionILi1000EEEEEvPT_PKS4_S7_S7_flPfS8_Pj,"a",@progbits
	.sectionflags	@""
	.align	4
.nv.constant0._ZN13group_norm_v214gn_cuda_kernelI13__nv_bfloat16Li480ELi1ELi16ELi60ELi1024ELb1ELi16ELi960ELi960ELi4ELb1ELi2ELb0ELb0ENS_16CompileConditionILi1000EEEEEvPT_PKS4_S7_S7_flPfS8_Pj:
	.zero		968


//--------------------- .nv.constant0._ZN13group_norm_v214gn_cuda_kernelI13__nv_bfloat16Li480ELi3ELi16ELi60ELi1024ELb1ELi16ELi960ELi960ELi4ELb1ELi5ELb0ELb0ENS_16CompileConditionILi1000EEEEEvPT_PKS4_S7_S7_flPfS8_Pj --------------------------
	.section	.nv.constant0._ZN13group_norm_v214gn_cuda_kernelI13__nv_bfloat16Li480ELi3ELi16ELi60ELi1024ELb1ELi16ELi960ELi960ELi4ELb1ELi5ELb0ELb0ENS_16CompileConditionILi1000EEEEEvPT_PKS4_S7_S7_flPfS8_Pj,"a",@progbits
	.sectionflags	@""
	.align	4
.nv.constant0._ZN13group_norm_v214gn_cuda_kernelI13__nv_bfloat16Li480ELi3ELi16ELi60ELi1024ELb1ELi16ELi960ELi960ELi4ELb1ELi5ELb0ELb0ENS_16CompileConditionILi1000EEEEEvPT_PKS4_S7_S7_flPfS8_Pj:
	.zero		968


//--------------------- .nv.constant0._ZN13group_norm_v214gn_cuda_kernelI13__nv_bfloat16Li480ELi1ELi16ELi60ELi1024ELb1ELi32ELi960ELi960ELi4ELb1ELi4ELb0ELb0ENS_16CompileConditionILi1000EEEEEvPT_PKS4_S7_S7_flPfS8_Pj --------------------------
	.section	.nv.constant0._ZN13group_norm_v214gn_cuda_kernelI13__nv_bfloat16Li480ELi1ELi16ELi60ELi1024ELb1ELi32ELi960ELi960ELi4ELb1ELi4ELb0ELb0ENS_16CompileConditionILi1000EEEEEvPT_PKS4_S7_S7_flPfS8_Pj,"a",@progbits
	.sectionflags	@""
	.align	4
.nv.constant0._ZN13group_norm_v214gn_cuda_kernelI13__nv_bfloat16Li480ELi1ELi16ELi60ELi1024ELb1ELi32ELi960ELi960ELi4ELb1ELi4ELb0ELb0ENS_16CompileConditionILi1000EEEEEvPT_PKS4_S7_S7_flPfS8_Pj:
	.zero		968


//--------------------- .nv.constant0._ZN13group_norm_v214gn_cuda_kernelI13__nv_bfloat16Li480ELi1ELi16ELi60ELi1024ELb1ELi64ELi960ELi960ELi4ELb1ELi9ELb0ELb0ENS_16CompileConditionILi1000EEEEEvPT_PKS4_S7_S7_flPfS8_Pj --------------------------
	.section	.nv.constant0._ZN13group_norm_v214gn_cuda_kernelI13__nv_bfloat16Li480ELi1ELi16ELi60ELi1024ELb1ELi64ELi960ELi960ELi4ELb1ELi9ELb0ELb0ENS_16CompileConditionILi1000EEEEEvPT_PKS4_S7_S7_flPfS8_Pj,"a",@progbits
	.sectionflags	@""
	.align	4
.nv.constant0._ZN13group_norm_v214gn_cuda_kernelI13__nv_bfloat16Li480ELi1ELi16ELi60ELi1024ELb1ELi64ELi960ELi960ELi4ELb1ELi9ELb0ELb0ENS_16CompileConditionILi1000EEEEEvPT_PKS4_S7_S7_flPfS8_Pj:
	.zero		968


//--------------------- .nv.constant0._ZN13group_norm_v214gn_cuda_kernelI13__nv_bfloat16Li480ELi2ELi16ELi60ELi1024ELb1ELi32ELi960ELi960ELi4ELb1ELi7ELb0ELb0ENS_16CompileConditionILi1000EEEEEvPT_PKS4_S7_S7_flPfS8_Pj --------------------------
	.section	.nv.constant0._ZN13group_norm_v214gn_cuda_kernelI13__nv_bfloat16Li480ELi2ELi16ELi60ELi1024ELb1ELi32ELi960ELi960ELi4ELb1ELi7ELb0ELb0ENS_16CompileConditionILi1000EEEEEvPT_PKS4_S7_S7_flPfS8_Pj,"a",@progbits
	.sectionflags	@""
	.align	4
.nv.constant0._ZN13group_norm_v214gn_cuda_kernelI13__nv_bfloat16Li480ELi2ELi16ELi60ELi1024ELb1ELi32ELi960ELi960ELi4ELb1ELi7ELb0ELb0ENS_16CompileConditionILi1000EEEEEvPT_PKS4_S7_S7_flPfS8_Pj:
	.zero		968


//--------------------- .nv.constant0._ZN13group_norm_v214gn_cuda_kernelI13__nv_bfloat16Li480ELi2ELi16ELi60ELi1024ELb1ELi32ELi960ELi960ELi4ELb1ELi9ELb0ELb0ENS_16CompileConditionILi1000EEEEEvPT_PKS4_S7_S7_flPfS8_Pj --------------------------
	.section	.nv.constant0._ZN13group_norm_v214gn_cuda_kernelI13__nv_bfloat16Li480ELi2ELi16ELi60ELi1024ELb1ELi32ELi960ELi960ELi4ELb1ELi9ELb0ELb0ENS_16CompileConditionILi1000EEEEEvPT_PKS4_S7_S7_flPfS8_Pj,"a",@progbits
	.sectionflags	@""
	.align	4
.nv.constant0._ZN13group_norm_v214gn_cuda_kernelI13__nv_bfloat16Li480ELi2ELi16ELi60ELi1024ELb1ELi32ELi960ELi960ELi4ELb1ELi9ELb0ELb0ENS_16CompileConditionILi1000EEEEEvPT_PKS4_S7_S7_flPfS8_Pj:
	.zero		968


//--------------------- .nv.constant0._ZN13group_norm_v218gn_bwd_cuda_kernelI6__halfLi480ELi3ELi32ELi30ELi1024ELb0ELb1ELi4ELi960ELi960ELi4ELb1ELi1ELb0ELb0ELNS_15WgradSyncMethodE3ENS_16CompileConditionILi1000EEEEEvPT_S6_S6_PKS5_S8_S8_S8_PKfflPfPj --------------------------
	.section	.nv.constant0._ZN13group_norm_v218gn_bwd_cuda_kernelI6__halfLi480ELi3ELi32ELi30ELi1024ELb0ELb1ELi4ELi960ELi960ELi4ELb1ELi1ELb0ELb0ELNS_15WgradSyncMethodE3ENS_16CompileConditionILi1000EEEEEvPT_S6_S6_PKS5_S8_S8_S8_PKfflPfPj,"a",@progbits
	.sectionflags	@""
	.align	4
.nv.constant0._ZN13group_norm_v218gn_bwd_cuda_kernelI6__halfLi480ELi3ELi32ELi30ELi1024ELb0ELb1ELi4ELi960ELi960ELi4ELb1ELi1ELb0ELb0ELNS_15WgradSyncMethodE3ENS_16CompileConditionILi1000EEEEEvPT_S6_S6_PKS5_S8_S8_S8_PKfflPfPj:
	.zero		992


//--------------------- .nv.constant0._ZN13group_norm_v218gn_bwd_cuda_kernelI6__halfLi480ELi1ELi32ELi30ELi1024ELb0ELb1ELi8ELi960ELi960ELi4ELb1ELi1ELb0ELb0ELNS_15WgradSyncMethodE3ENS_16CompileConditionILi1000EEEEEvPT_S6_S6_PKS5_S8_S8_S8_PKfflPfPj --------------------------
	.section	.nv.constant0._ZN13group_norm_v218gn_bwd_cuda_kernelI6__halfLi480ELi1ELi32ELi30ELi1024ELb0ELb1ELi8ELi960ELi960ELi4ELb1ELi1ELb0ELb0ELNS_15WgradSyncMethodE3ENS_16CompileConditionILi1000EEEEEvPT_S6_S6_PKS5_S8_S8_S8_PKfflPfPj,"a",@progbits
	.sectionflags	@""
	.align	4
.nv.constant0._ZN13group_norm_v218gn_bwd_cuda_kernelI6__halfLi480ELi1ELi32ELi30ELi1024ELb0ELb1ELi8ELi960ELi960ELi4ELb1ELi1ELb0ELb0ELNS_15WgradSyncMethodE3ENS_16CompileConditionILi1000EEEEEvPT_S6_S6_PKS5_S8_S8_S8_PKfflPfPj:
	.zero		992


//--------------------- .nv.constant0._ZN13group_norm_v218gn_bwd_cuda_kernelI6__halfLi480ELi3ELi32ELi30ELi1024ELb0ELb1ELi8ELi960ELi960ELi4ELb1ELi2ELb0ELb0ELNS_15WgradSyncMethodE3ENS_16CompileConditionILi1000EEEEEvPT_S6_S6_PKS5_S8_S8_S8_PKfflPfPj --------------------------
	.section	.nv.constant0._ZN13group_norm_v218gn_bwd_cuda_kernelI6__halfLi480ELi3ELi32ELi30ELi1024ELb0ELb1ELi8ELi960ELi960ELi4ELb1ELi2ELb0ELb0ELNS_15WgradSyncMethodE3ENS_16CompileConditionILi1000EEEEEvPT_S6_S6_PKS5_S8_S8_S8_PKfflPfPj,"a",@progbits
	.sectionflags	@""
	.align	4
.nv.constant0._ZN13group_norm_v218gn_bwd_cuda_kernelI6__halfLi480ELi3ELi32ELi30ELi1024ELb0ELb1ELi8ELi960ELi960ELi4ELb1ELi2ELb0ELb0ELNS_15WgradSyncMethodE3ENS_16CompileConditionILi1000EEEEEvPT_S6_S6_PKS5_S8_S8_S8_PKfflPfPj:
	.zero		992


//--------------------- .nv.constant0._ZN13group_norm_v218gn_bwd_cuda_kernelI6__halfLi480ELi1ELi32ELi30ELi1024ELb0ELb1ELi16ELi960ELi960ELi4ELb1ELi2ELb0ELb0ELNS_15WgradSyncMethodE3ENS_16CompileConditionILi1000EEEEEvPT_S6_S6_PKS5_S8_S8_S8_PKfflPfPj --------------------------
	.section	.nv.constant0._ZN13group_norm_v218gn_bwd_cuda_kernelI6__halfLi480ELi1ELi32ELi30ELi1024ELb0ELb1ELi16ELi960ELi960ELi4ELb1ELi2ELb0ELb0ELNS_15WgradSyncMethodE3ENS_16CompileConditionILi1000EEEEEvPT_S6_S6_PKS5_S8_S8_S8_PKfflPfPj,"a",@progbits
	.sectionflags	@""
	.align	4
.nv.constant0._ZN13group_norm_v218gn_bwd_cuda_kernelI6__halfLi480ELi1ELi32ELi30ELi1024ELb0ELb1ELi16ELi960ELi960ELi4ELb1ELi2ELb0ELb0ELNS_15WgradSyncMethodE3ENS_16CompileConditionILi1000EEEEEvPT_S6_S6_PKS5_S8_S8_S8_PKfflPfPj:
	.zero		992


//--------------------- .nv.constant0._ZN13group_norm_v218gn_bwd_cuda_kernelI6__halfLi480ELi1ELi32ELi30ELi1024ELb0ELb1ELi32ELi960ELi960ELi4ELb1ELi4ELb0ELb0ELNS_15WgradSyncMethodE3ENS_16CompileConditionILi1000EEEEEvPT_S6_S6_PKS5_S8_S8_S8_PKfflPfPj --------------------------
	.section	.nv.constant0._ZN13group_norm_v218gn_bwd_cuda_kernelI6__halfLi480ELi1ELi32ELi30ELi1024ELb0ELb1ELi32ELi960ELi960ELi4ELb1ELi4ELb0ELb0ELNS_15WgradSyncMethodE3ENS_16CompileConditionILi1000EEEEEvPT_S6_S6_PKS5_S8_S8_S8_PKfflPfPj,"a",@progbits
	.sectionflags	@""
	.align	4
.nv.constant0._ZN13group_norm_v218gn_bwd_cuda_kernelI6__halfLi480ELi1ELi32ELi30ELi1024ELb0ELb1ELi32ELi960ELi960ELi4ELb1ELi4ELb0ELb0ELNS_15WgradSyncMethodE3ENS_16CompileConditionILi1000EEEEEvPT_S6_S6_PKS5_S8_S8_S8_PKfflPfPj:
	.zero		992


//--------------------- .nv.constant0._ZN13group_norm_v218gn_bwd_cuda_kernelI6__halfLi480ELi2ELi32ELi30ELi1024ELb0ELb1ELi16ELi960ELi960ELi4ELb1ELi3ELb0ELb0ELNS_15WgradSyncMethodE3ENS_16CompileConditionILi1000EEEEEvPT_S6_S6_PKS5_S8_S8_S8_PKfflPfPj --------------------------
	.section	.nv.constant0._ZN13group_norm_v218gn_bwd_cuda_kernelI6__halfLi480ELi2ELi32ELi30ELi1024ELb0ELb1ELi16ELi960ELi960ELi4ELb1ELi3ELb0ELb0ELNS_15WgradSyncMethodE3ENS_16CompileConditionILi1000EEEEEvPT_S6_S6_PKS5_S8_S8_S8_PKfflPfPj,"a",@progbits
	.sectionflags	@""
	.align	4
.nv.constant0._ZN13group_norm_v218gn_bwd_cuda_kernelI6__halfLi480ELi2ELi32ELi30ELi1024ELb0ELb1ELi16ELi960ELi960ELi4ELb1ELi3ELb0ELb0ELNS_15WgradSyncMethodE3ENS_16CompileConditionILi1000EEEEEvPT_S6_S6_PKS5_S8_S8_S8_PKfflPfPj:
	.zero		992


//--------------------- .nv.constant0._ZN13group_norm_v218gn_bwd_cuda_kernelI6__halfLi480ELi2ELi32ELi30ELi1024ELb0ELb1ELi16ELi960ELi960ELi4ELb1ELi4ELb0ELb0ELNS_15WgradSyncMethodE3ENS_16CompileConditionILi1000EEEEEvPT_S6_S6_PKS5_S8_S8_S8_PKfflPfPj --------------------------
	.section	.nv.constant0._ZN13group_norm_v218gn_bwd_cuda_kernelI6__halfLi480ELi2ELi32ELi30ELi1024ELb0ELb1ELi16ELi960ELi960ELi4ELb1ELi4ELb0ELb0ELNS_15WgradSyncMethodE3ENS_16CompileConditionILi1000EEEEEvPT_S6_S6_PKS5_S8_S8_S8_PKfflPfPj,"a",@progbits
	.sectionflags	@""
	.align	4
.nv.constant0._ZN13group_norm_v218gn_bwd_cuda_kernelI6__halfLi480ELi2ELi32ELi30ELi1024ELb0ELb1ELi16ELi960ELi960ELi4ELb1ELi4ELb0ELb0ELNS_15WgradSyncMethodE3ENS_16CompileConditionILi1000EEEEEvPT_S6_S6_PKS5_S8_S8_S8_PKfflPfPj:
	.zero		992


//--------------------- .nv.constant0._ZN13group_norm_v218gn_bwd_cuda_kernelI6__halfLi480ELi3ELi16ELi60ELi1024ELb1ELb1ELi4ELi960ELi960ELi4ELb1ELi1ELb0ELb0ELNS_15WgradSyncMethodE3ENS_16CompileConditionILi1000EEEEEvPT_S6_S6_PKS5_S8_S8_S8_PKfflPfPj --------------------------
	.section	.nv.constant0._ZN13group_norm_v218gn_bwd_cuda_kernelI6__halfLi480ELi3ELi16ELi60ELi1024ELb1ELb1ELi4ELi960ELi960ELi4ELb1ELi1ELb0ELb0ELNS_15WgradSyncMethodE3ENS_16CompileConditionILi1000EEEEEvPT_S6_S6_PKS5_S8_S8_S8_PKfflPfPj,"a",@progbits
	.sectionflags	@""
	.align	4
.nv.constant0._ZN13group_norm_v218gn_bwd_cuda_kernelI6__halfLi480ELi3ELi16ELi60ELi1024ELb1ELb1ELi4ELi960ELi960ELi4ELb1ELi1ELb0ELb0ELNS_15WgradSyncMethodE3ENS_16CompileConditionILi1000EEEEEvPT_S6_S6_PKS5_S8_S8_S8_PKfflPfPj:
	.zero		992


//--------------------- .nv.constant0._ZN13group_norm_v218gn_bwd_cuda_kernelI6__halfLi480ELi1ELi16ELi60ELi1024ELb1ELb1ELi8ELi960ELi960ELi4ELb1ELi1ELb0ELb0ELNS_15WgradSyncMethodE3ENS_16CompileConditionILi1000EEEEEvPT_S6_S6_PKS5_S8_S8_S8_PKfflPfPj --------------------------
	.section	.nv.constant0._ZN13group_norm_v218gn_bwd_cuda_kernelI6__halfLi480ELi1ELi16ELi60ELi1024ELb1ELb1ELi8ELi960ELi960ELi4ELb1ELi1ELb0ELb0ELNS_15WgradSyncMethodE3ENS_16CompileConditionILi1000EEEEEvPT_S6_S6_PKS5_S8_S8_S8_PKfflPfPj,"a",@progbits
	.sectionflags	@""
	.align	4
.nv.constant0._ZN13group_norm_v218gn_bwd_cuda_kernelI6__halfLi480ELi1ELi16ELi60ELi1024ELb1ELb1ELi8ELi960ELi960ELi4ELb1ELi1ELb0ELb0ELNS_15WgradSyncMethodE3ENS_16CompileConditionILi1000EEEEEvPT_S6_S6_PKS5_S8_S8_S8_PKfflPfPj:
	.zero		992


//--------------------- .nv.constant0._ZN13group_norm_v218gn_bwd_cuda_kernelI6__halfLi480ELi3ELi16ELi60ELi1024ELb1ELb1ELi8ELi960ELi960ELi4ELb1ELi2ELb0ELb0ELNS_15WgradSyncMethodE3ENS_16CompileConditionILi1000EEEEEvPT_S6_S6_PKS5_S8_S8_S8_PKfflPfPj --------------------------
	.section	.nv.constant0._ZN13group_norm_v218gn_bwd_cuda_kernelI6__halfLi480ELi3ELi16ELi60ELi1024ELb1ELb1ELi8ELi960ELi960ELi4ELb1ELi2ELb0ELb0ELNS_15WgradSyncMethodE3ENS_16CompileConditionILi1000EEEEEvPT_S6_S6_PKS5_S8_S8_S8_PKfflPfPj,"a",@progbits
	.sectionflags	@""
	.align	4
.nv.constant0._ZN13group_norm_v218gn_bwd_cuda_kernelI6__halfLi480ELi3ELi16ELi60ELi1024ELb1ELb1ELi8ELi960ELi960ELi4ELb1ELi2ELb0ELb0ELNS_15WgradSyncMethodE3ENS_16CompileConditionILi1000EEEEEvPT_S6_S6_PKS5_S8_S8_S8_PKfflPfPj:
	.zero		992


//--------------------- .nv.constant0._ZN13group_norm_v218gn_bwd_cuda_kernelI6__halfLi480ELi1ELi16ELi60ELi1024ELb1ELb1ELi16ELi960ELi960ELi4ELb1ELi2ELb0ELb0ELNS_15WgradSyncMethodE3ENS_16CompileConditionILi1000EEEEEvPT_S6_S6_PKS5_S8_S8_S8_PKfflPfPj --------------------------
	.section	.nv.constant0._ZN13group_norm_v218gn_bwd_cuda_kernelI6__halfLi480ELi1ELi16ELi60ELi1024ELb1ELb1ELi16ELi960ELi960ELi4ELb1ELi2ELb0ELb0ELNS_15WgradSyncMethodE3ENS_16CompileConditionILi1000EEEEEvPT_S6_S6_PKS5_S8_S8_S8_PKfflPfPj,"a",@progbits
	.sectionflags	@""
	.align	4
.nv.constant0._ZN13group_norm_v218gn_bwd_cuda_kernelI6__halfLi480ELi1ELi16ELi60ELi1024ELb1ELb1ELi16ELi960ELi960ELi4ELb1ELi2ELb0ELb0ELNS_15WgradSyncMethodE3ENS_16CompileConditionILi1000EEEEEvPT_S6_S6_PKS5_S8_S8_S8_PKfflPfPj:
	.zero		992


//--------------------- .nv.constant0._ZN13group_norm_v218gn_bwd_cuda_kernelI6__halfLi480ELi1ELi16ELi60ELi1024ELb1ELb1ELi32ELi960ELi960ELi4ELb1ELi4ELb0ELb0ELNS_15WgradSyncMethodE3ENS_16CompileConditionILi1000EEEEEvPT_S6_S6_PKS5_S8_S8_S8_PKfflPfPj --------------------------
	.section	.nv.constant0._ZN13group_norm_v218gn_bwd_cuda_kernelI6__halfLi480ELi1ELi16ELi60ELi1024ELb1ELb1ELi32ELi960ELi960ELi4ELb1ELi4ELb0ELb0ELNS_15WgradSyncMethodE3ENS_16CompileConditionILi1000EEEEEvPT_S6_S6_PKS5_S8_S8_S8_PKfflPfPj,"a",@progbits
	.sectionflags	@""
	.align	4
.nv.constant0._ZN13group_norm_v218gn_bwd_cuda_kernelI6__halfLi480ELi1ELi16ELi60ELi1024ELb1ELb1ELi32ELi960ELi960ELi4ELb1ELi4ELb0ELb0ELNS_15WgradSyncMethodE3ENS_16CompileConditionILi1000EEEEEvPT_S6_S6_PKS5_S8_S8_S8_PKfflPfPj:
	.zero		992


//--------------------- .nv.constant0._ZN13group_norm_v218gn_bwd_cuda_kernelI6__halfLi480ELi2ELi16ELi60ELi1024ELb1ELb1ELi16ELi960ELi960ELi4ELb1ELi3ELb0ELb0ELNS_15WgradSyncMethodE3ENS_16CompileConditionILi1000EEEEEvPT_S6_S6_PKS5_S8_S8_S8_PKfflPfPj --------------------------
	.section	.nv.constant0._ZN13group_norm_v218gn_bwd_cuda_kernelI6__halfLi480ELi2ELi16ELi60ELi1024ELb1ELb1ELi16ELi960ELi960ELi4ELb1ELi3ELb0ELb0ELNS_15WgradSyncMethodE3ENS_16CompileConditionILi1000EEEEEvPT_S6_S6_PKS5_S8_S8_S8_PKfflPfPj,"a",@progbits
	.sectionflags	@""
	.align	4
.nv.constant0._ZN13group_norm_v218gn_bwd_cuda_kernelI6__halfLi480ELi2ELi16ELi60ELi1024ELb1ELb1ELi16ELi960ELi960ELi4ELb1ELi3ELb0ELb0ELNS_15WgradSyncMethodE3ENS_16CompileConditionILi1000EEEEEvPT_S6_S6_PKS5_S8_S8_S8_PKfflPfPj:
	.zero		992


//--------------------- .nv.constant0._ZN13group_norm_v218gn_bwd_cuda_kernelI6__halfLi480ELi2ELi16ELi60ELi1024ELb1ELb1ELi16ELi960ELi960ELi4ELb1ELi4ELb0ELb0ELNS_15WgradSyncMethodE3ENS_16CompileConditionILi1000EEEEEvPT_S6_S6_PKS5_S8_S8_S8_PKfflPfPj --------------------------
	.section	.nv.constant0._ZN13group_norm_v218gn_bwd_cuda_kernelI6__halfLi480ELi2ELi16ELi60ELi1024ELb1ELb1ELi16ELi960ELi960ELi4ELb1ELi4ELb0ELb0ELNS_15WgradSyncMethodE3ENS_16CompileConditionILi1000EEEEEvPT_S6_S6_PKS5_S8_S8_S8_PKfflPfPj,"a",@progbits
	.sectionflags	@""
	.align	4
.nv.constant0._ZN13group_norm_v218gn_bwd_cuda_kernelI6__halfLi480ELi2ELi16ELi60ELi1024ELb1ELb1ELi16ELi960ELi960ELi4ELb1ELi4ELb0ELb0ELNS_15WgradSyncMethodE3ENS_16CompileConditionILi1000EEEEEvPT_S6_S6_PKS5_S8_S8_S8_PKfflPfPj:
	.zero		992


//--------------------- .nv.constant0._ZN13group_norm_v214gn_cuda_kernelI6__halfLi480ELi3ELi32ELi30ELi1024ELb0ELi4ELi960ELi960ELi4ELb1ELi1ELb0ELb0ENS_16CompileConditionILi1000EEEEEvPT_PKS4_S7_S7_flPfS8_Pj --------------------------
	.section	.nv.constant0._ZN13group_norm_v214gn_cuda_kernelI6__halfLi480ELi3ELi32ELi30ELi1024ELb0ELi4ELi960ELi960ELi4ELb1ELi1ELb0ELb0ENS_16CompileConditionILi1000EEEEEvPT_PKS4_S7_S7_flPfS8_Pj,"a",@progbits
	.sectionflags	@""
	.align	4
.nv.constant0._ZN13group_norm_v214gn_cuda_kernelI6__halfLi480ELi3ELi32ELi30ELi1024ELb0ELi4ELi960ELi960ELi4ELb1ELi1ELb0ELb0ENS_16CompileConditionILi1000EEEEEvPT_PKS4_S7_S7_flPfS8_Pj:
	.zero		968


//--------------------- .nv.constant0._ZN13group_norm_v214gn_cuda_kernelI6__halfLi480ELi1ELi32ELi30ELi1024ELb0ELi8ELi960ELi960ELi4ELb1ELi1ELb0ELb0ENS_16CompileConditionILi1000EEEEEvPT_PKS4_S7_S7_flPfS8_Pj --------------------------
	.section	.nv.constant0._ZN13group_norm_v214gn_cuda_kernelI6__halfLi480ELi1ELi32ELi30ELi1024ELb0ELi8ELi960ELi960ELi4ELb1ELi1ELb0ELb0ENS_16CompileConditionILi1000EEEEEvPT_PKS4_S7_S7_flPfS8_Pj,"a",@progbits
	.sectionflags	@""
	.align	4
.nv.constant0._ZN13group_norm_v214gn_cuda_kernelI6__halfLi480ELi1ELi32ELi30ELi1024ELb0ELi8ELi960ELi960ELi4ELb1ELi1ELb0ELb0ENS_16CompileConditionILi1000EEEEEvPT_PKS4_S7_S7_flPfS8_Pj:
	.zero		968


//--------------------- .nv.constant0._ZN13group_norm_v214gn_cuda_kernelI6__halfLi480ELi3ELi32ELi30ELi1024ELb0ELi8ELi960ELi960ELi4ELb1ELi2ELb0ELb0ENS_16CompileConditionILi1000EEEEEvPT_PKS4_S7_S7_flPfS8_Pj --------------------------
	.section	.nv.constant0._ZN13group_norm_v214gn_cuda_kernelI6__halfLi480ELi3ELi32ELi30ELi1024ELb0ELi8ELi960ELi960ELi4ELb1ELi2ELb0ELb0ENS_16CompileConditionILi1000EEEEEvPT_PKS4_S7_S7_flPfS8_Pj,"a",@progbits
	.sectionflags	@""
	.align	4
.nv.constant0._ZN13group_norm_v214gn_cuda_kernelI6__halfLi480ELi3ELi32ELi30ELi1024ELb0ELi8ELi960ELi960ELi4ELb1ELi2ELb0ELb0ENS_16CompileConditionILi1000EEEEEvPT_PKS4_S7_S7_flPfS8_Pj:
	.zero		968


//--------------------- .nv.constant0._ZN13group_norm_v214gn_cuda_kernelI6__halfLi480ELi1ELi32ELi30ELi1024ELb0ELi16ELi960ELi960ELi4ELb1ELi2ELb0ELb0ENS_16CompileConditionILi1000EEEEEvPT_PKS4_S7_S7_flPfS8_Pj --------------------------
	.section	.nv.constant0._ZN13group_norm_v214gn_cuda_kernelI6__halfLi480ELi1ELi32ELi30ELi1024ELb0ELi16ELi960ELi960ELi4ELb1ELi2ELb0ELb0ENS_16CompileConditionILi1000EEEEEvPT_PKS4_S7_S7_flPfS8_Pj,"a",@progbits
	.sectionflags	@""
	.align	4
.nv.constant0._ZN13group_norm_v214gn_cuda_kernelI6__halfLi480ELi1ELi32ELi30ELi1024ELb0ELi16ELi960ELi960ELi4ELb1ELi2ELb0ELb0ENS_16CompileConditionILi1000EEEEEvPT_PKS4_S7_S7_flPfS8_Pj:
	.zero		968


//--------------------- .nv.constant0._ZN13group_norm_v214gn_cuda_kernelI6__halfLi480ELi3ELi32ELi30ELi1024ELb0ELi16ELi960ELi960ELi4ELb1ELi5ELb0ELb0ENS_16CompileConditionILi1000EEEEEvPT_PKS4_S7_S7_flPfS8_Pj --------------------------
	.section	.nv.constant0._ZN13group_norm_v214gn_cuda_kernelI6__halfLi480ELi3ELi32ELi30ELi1024ELb0ELi16ELi960ELi960ELi4ELb1ELi5ELb0ELb0ENS_16CompileConditionILi1000EEEEEvPT_PKS4_S7_S7_flPfS8_Pj,"a",@progbits
	.sectionflags	@""
	.align	4
.nv.constant0._ZN13group_norm_v214gn_cuda_kernelI6__halfLi480ELi3ELi32ELi30ELi1024ELb0ELi16ELi960ELi960ELi4ELb1ELi5ELb0ELb0ENS_16CompileConditionILi1000EEEEEvPT_PKS4_S7_S7_flPfS8_Pj:
	.zero		968


//--------------------- .nv.constant0._ZN13group_norm_v214gn_cuda_kernelI6__halfLi480ELi1ELi32ELi30ELi1024ELb0ELi32ELi960ELi960ELi4ELb1ELi4ELb0ELb0ENS_16CompileConditionILi1000EEEEEvPT_PKS4_S7_S7_flPfS8_Pj --------------------------
	.section	.nv.constant0._ZN13group_norm_v214gn_cuda_kernelI6__halfLi480ELi1ELi32ELi30ELi1024ELb0ELi32ELi960ELi960ELi4ELb1ELi4ELb0ELb0ENS_16CompileConditionILi1000EEEEEvPT_PKS4_S7_S7_flPfS8_Pj,"a",@progbits
	.sectionflags	@""
	.align	4
.nv.constant0._ZN13group_norm_v214gn_cuda_kernelI6__halfLi480ELi1ELi32ELi30ELi1024ELb0ELi32ELi960ELi960ELi4ELb1ELi4ELb0ELb0ENS_16CompileConditionILi1000EEEEEvPT_PKS4_S7_S7_flPfS8_Pj:
	.zero		968


//--------------------- .nv.constant0._ZN13group_norm_v214gn_cuda_kernelI6__halfLi480ELi1ELi32ELi30ELi1024ELb0ELi64ELi960ELi960ELi4ELb1ELi9ELb0ELb0ENS_16CompileConditionILi1000EEEEEvPT_PKS4_S7_S7_flPfS8_Pj --------------------------
	.section	.nv.constant0._ZN13group_norm_v214gn_cuda_kernelI6__halfLi480ELi1ELi32ELi30ELi1024ELb0ELi64ELi960ELi960ELi4ELb1ELi9ELb0ELb0ENS_16CompileConditionILi1000EEEEEvPT_PKS4_S7_S7_flPfS8_Pj,"a",@progbits
	.sectionflags	@""
	.align	4
.nv.constant0._ZN13group_norm_v214gn_cuda_kernelI6__halfLi480ELi1ELi32ELi30ELi1024ELb0ELi64ELi960ELi960ELi4ELb1ELi9ELb0ELb0ENS_16CompileConditionILi1000EEEEEvPT_PKS4_S7_S7_flPfS8_Pj:
	.zero		968


//--------------------- .nv.constant0._ZN13group_norm_v214gn_cuda_kernelI6__halfLi480ELi2ELi32ELi30ELi1024ELb0ELi32ELi960ELi960ELi4ELb1ELi7ELb0ELb0ENS_16CompileConditionILi1000EEEEEvPT_PKS4_S7_S7_flPfS8_Pj --------------------------
	.section	.nv.constant0._ZN13group_norm_v214gn_cuda_kernelI6__halfLi480ELi2ELi32ELi30ELi1024ELb0ELi32ELi960ELi960ELi4ELb1ELi7ELb0ELb0ENS_16CompileConditionILi1000EEEEEvPT_PKS4_S7_S7_flPfS8_Pj,"a",@progbits
	.sectionflags	@""
	.align	4
.nv.constant0._ZN13group_norm_v214gn_cuda_kernelI6__halfLi480ELi2ELi32ELi30ELi1024ELb0ELi32ELi960ELi960ELi4ELb1ELi7ELb0ELb0ENS_16CompileConditionILi1000EEEEEvPT_PKS4_S7_S7_flPfS8_Pj:
	.zero		968


//--------------------- .nv.constant0._ZN13group_norm_v214gn_cuda_kernelI6__halfLi480ELi2ELi32ELi30ELi1024ELb0ELi32ELi960ELi960ELi4ELb1ELi9ELb0ELb0ENS_16CompileConditionILi1000EEEEEvPT_PKS4_S7_S7_flPfS8_Pj --------------------------
	.section	.nv.constant0._ZN13group_norm_v214gn_cuda_kernelI6__halfLi480ELi2ELi32ELi30ELi1024ELb0ELi32ELi960ELi960ELi4ELb1ELi9ELb0ELb0ENS_16CompileConditionILi1000EEEEEvPT_PKS4_S7_S7_flPfS8_Pj,"a",@progbits
	.sectionflags	@""
	.align	4
.nv.constant0._ZN13group_norm_v214gn_cuda_kernelI6__halfLi480ELi2ELi32ELi30ELi1024ELb0ELi32ELi960ELi960ELi4ELb1ELi9ELb0ELb0ENS_16CompileConditionILi1000EEEEEvPT_PKS4_S7_S7_flPfS8_Pj:
	.zero		968


//--------------------- .nv.constant0._ZN13group_norm_v214gn_cuda_kernelI6__halfLi480ELi3ELi16ELi60ELi1024ELb1ELi4ELi960ELi960ELi4ELb1ELi1ELb0ELb0ENS_16CompileConditionILi1000EEEEEvPT_PKS4_S7_S7_flPfS8_Pj --------------------------
	.section	.nv.constant0._ZN13group_norm_v214gn_cuda_kernelI6__halfLi480ELi3ELi16ELi60ELi1024ELb1ELi4ELi960ELi960ELi4ELb1ELi1ELb0ELb0ENS_16CompileConditionILi1000EEEEEvPT_PKS4_S7_S7_flPfS8_Pj,"a",@progbits
	.sectionflags	@""
	.align	4
.nv.constant0._ZN13group_norm_v214gn_cuda_kernelI6__halfLi480ELi3ELi16ELi60ELi1024ELb1ELi4ELi960ELi960ELi4ELb1ELi1ELb0ELb0ENS_16CompileConditionILi1000EEEEEvPT_PKS4_S7_S7_flPfS8_Pj:
	.zero		968


//--------------------- .nv.constant0._ZN13group_norm_v214gn_cuda_kernelI6__halfLi480ELi1ELi16ELi60ELi1024ELb1ELi8ELi960ELi960ELi4ELb1ELi1ELb0ELb0ENS_16CompileConditionILi1000EEEEEvPT_PKS4_S7_S7_flPfS8_Pj --------------------------
	.section	.nv.constant0._ZN13group_norm_v214gn_cuda_kernelI6__halfLi480ELi1ELi16ELi60ELi1024ELb1ELi8ELi960ELi960ELi4ELb1ELi1ELb0ELb0ENS_16CompileConditionILi1000EEEEEvPT_PKS4_S7_S7_flPfS8_Pj,"a",@progbits
	.sectionflags	@""
	.align	4
.nv.constant0._ZN13group_norm_v214gn_cuda_kernelI6__halfLi480ELi1ELi16ELi60ELi1024ELb1ELi8ELi960ELi960ELi4ELb1ELi1ELb0ELb0ENS_16CompileConditionILi1000EEEEEvPT_PKS4_S7_S7_flPfS8_Pj:
	.zero		968


//--------------------- .nv.constant0._ZN13group_norm_v214gn_cuda_kernelI6__halfLi480ELi3ELi16ELi60ELi1024ELb1ELi8ELi960ELi960ELi4ELb1ELi2ELb0ELb0ENS_16CompileConditionILi1000EEEEEvPT_PKS4_S7_S7_flPfS8_Pj --------------------------
	.section	.nv.constant0._ZN13group_norm_v214gn_cuda_kernelI6__halfLi480ELi3ELi16ELi60ELi1024ELb1ELi8ELi960ELi960ELi4ELb1ELi2ELb0ELb0ENS_16CompileConditionILi1000EEEEEvPT_PKS4_S7_S7_flPfS8_Pj,"a",@progbits
	.sectionflags	@""
	.align	4
.nv.constant0._ZN13group_norm_v214gn_cuda_kernelI6__halfLi480ELi3ELi16ELi60ELi1024ELb1ELi8ELi960ELi960ELi4ELb1ELi2ELb0ELb0ENS_16CompileConditionILi1000EEEEEvPT_PKS4_S7_S7_flPfS8_Pj:
	.zero		968


//--------------------- .nv.constant0._ZN13group_norm_v214gn_cuda_kernelI6__halfLi480ELi1ELi16ELi60ELi1024ELb1ELi16ELi960ELi960ELi4ELb1ELi2ELb0ELb0ENS_16CompileConditionILi1000EEEEEvPT_PKS4_S7_S7_flPfS8_Pj --------------------------
	.section	.nv.constant0._ZN13group_norm_v214gn_cuda_kernelI6__halfLi480ELi1ELi16ELi60ELi1024ELb1ELi16ELi960ELi960ELi4ELb1ELi2ELb0ELb0ENS_16CompileConditionILi1000EEEEEvPT_PKS4_S7_S7_flPfS8_Pj,"a",@progbits
	.sectionflags	@""
	.align	4
.nv.constant0._ZN13group_norm_v214gn_cuda_kernelI6__halfLi480ELi1ELi16ELi60ELi1024ELb1ELi16ELi960ELi960ELi4ELb1ELi2ELb0ELb0ENS_16CompileConditionILi1000EEEEEvPT_PKS4_S7_S7_flPfS8_Pj:
	.zero		968


//--------------------- .nv.constant0._ZN13group_norm_v214gn_cuda_kernelI6__halfLi480ELi3ELi16ELi60ELi1024ELb1ELi16ELi960ELi960ELi4ELb1ELi5ELb0ELb0ENS_16CompileConditionILi1000EEEEEvPT_PKS4_S7_S7_flPfS8_Pj --------------------------
	.section	.nv.constant0._ZN13group_norm_v214gn_cuda_kernelI6__halfLi480ELi3ELi16ELi60ELi1024ELb1ELi16ELi960ELi960ELi4ELb1ELi5ELb0ELb0ENS_16CompileConditionILi1000EEEEEvPT_PKS4_S7_S7_flPfS8_Pj,"a",@progbits
	.sectionflags	@""
	.align	4
.nv.constant0._ZN13group_norm_v214gn_cuda_kernelI6__halfLi480ELi3ELi16ELi60ELi1024ELb1ELi16ELi960ELi960ELi4ELb1ELi5ELb0ELb0ENS_16CompileConditionILi1000EEEEEvPT_PKS4_S7_S7_flPfS8_Pj:
	.zero		968


//--------------------- .nv.constant0._ZN13group_norm_v214gn_cuda_kernelI6__halfLi480ELi1ELi16ELi60ELi1024ELb1ELi32ELi960ELi960ELi4ELb1ELi4ELb0ELb0ENS_16CompileConditionILi1000EEEEEvPT_PKS4_S7_S7_flPfS8_Pj --------------------------
	.section	.nv.constant0._ZN13group_norm_v214gn_cuda_kernelI6__halfLi480ELi1ELi16ELi60ELi1024ELb1ELi32ELi960ELi960ELi4ELb1ELi4ELb0ELb0ENS_16CompileConditionILi1000EEEEEvPT_PKS4_S7_S7_flPfS8_Pj,"a",@progbits
	.sectionflags	@""
	.align	4
.nv.constant0._ZN13group_norm_v214gn_cuda_kernelI6__halfLi480ELi1ELi16ELi60ELi1024ELb1ELi32ELi960ELi960ELi4ELb1ELi4ELb0ELb0ENS_16CompileConditionILi1000EEEEEvPT_PKS4_S7_S7_flPfS8_Pj:
	.zero		968


//--------------------- .nv.constant0._ZN13group_norm_v214gn_cuda_kernelI6__halfLi480ELi1ELi16ELi60ELi1024ELb1ELi64ELi960ELi960ELi4ELb1ELi9ELb0ELb0ENS_16CompileConditionILi1000EEEEEvPT_PKS4_S7_S7_flPfS8_Pj --------------------------
	.section	.nv.constant0._ZN13group_norm_v214gn_cuda_kernelI6__halfLi480ELi1ELi16ELi60ELi1024ELb1ELi64ELi960ELi960ELi4ELb1ELi9ELb0ELb0ENS_16CompileConditionILi1000EEEEEvPT_PKS4_S7_S7_flPfS8_Pj,"a",@progbits
	.sectionflags	@""
	.align	4
.nv.constant0._ZN13group_norm_v214gn_cuda_kernelI6__halfLi480ELi1ELi16ELi60ELi1024ELb1ELi64ELi960ELi960ELi4ELb1ELi9ELb0ELb0ENS_16CompileConditionILi1000EEEEEvPT_PKS4_S7_S7_flPfS8_Pj:
	.zero		968


//--------------------- .nv.constant0._ZN13group_norm_v214gn_cuda_kernelI6__halfLi480ELi2ELi16ELi60ELi1024ELb1ELi32ELi960ELi960ELi4ELb1ELi7ELb0ELb0ENS_16CompileConditionILi1000EEEEEvPT_PKS4_S7_S7_flPfS8_Pj --------------------------
	.section	.nv.constant0._ZN13group_norm_v214gn_cuda_kernelI6__halfLi480ELi2ELi16ELi60ELi1024ELb1ELi32ELi960ELi960ELi4ELb1ELi7ELb0ELb0ENS_16CompileConditionILi1000EEEEEvPT_PKS4_S7_S7_flPfS8_Pj,"a",@progbits
	.sectionflags	@""
	.align	4
.nv.constant0._ZN13group_norm_v214gn_cuda_kernelI6__halfLi480ELi2ELi16ELi60ELi1024ELb1ELi32ELi960ELi960ELi4ELb1ELi7ELb0ELb0ENS_16CompileConditionILi1000EEEEEvPT_PKS4_S7_S7_flPfS8_Pj:
	.zero		968


//--------------------- .nv.constant0._ZN13group_norm_v214gn_cuda_kernelI6__halfLi480ELi2ELi16ELi60ELi1024ELb1ELi32ELi960ELi960ELi4ELb1ELi9ELb0ELb0ENS_16CompileConditionILi1000EEEEEvPT_PKS4_S7_S7_flPfS8_Pj --------------------------
	.section	.nv.constant0._ZN13group_norm_v214gn_cuda_kernelI6__halfLi480ELi2ELi16ELi60ELi1024ELb1ELi32ELi960ELi960ELi4ELb1ELi9ELb0ELb0ENS_16CompileConditionILi1000EEEEEvPT_PKS4_S7_S7_flPfS8_Pj,"a",@progbits
	.sectionflags	@""
	.align	4
.nv.constant0._ZN13group_norm_v214gn_cuda_kernelI6__halfLi480ELi2ELi16ELi60ELi1024ELb1ELi32ELi960ELi960ELi4ELb1ELi9ELb0ELb0ENS_16CompileConditionILi1000EEEEEvPT_PKS4_S7_S7_flPfS8_Pj:
	.zero		968


//--------------------- SYMBOLS --------------------------

	.type		.nv.reservedSmem.offset0,@object
	.size		.nv.reservedSmem.offset0,0x4
	.type		.nv.reservedSmem.cap,@object
	.size		.nv.reservedSmem.cap,0x4
